	.target	sm_100a

	.elftype	@"ET_EXEC"


//--------------------- .note.nv.tkinfo           --------------------------
	.section	.note.nv.tkinfo,"",@"SHT_NOTE"
	.sectionflags	@"SHF_NOTE_NV_TKINFO"
	.tkinfo
        /*0018*/ 	.word	0x00000002
        /*0030*/ 	.string	""
        /*0030*/ 	.string	"ptxas"
        /*0030*/ 	.string	"Cuda compilation tools, release 13.0, V13.0.88"
        /*0030*/ 	.string	"Build cuda_13.0.r13.0/compiler.36424714_0"
        /*0030*/ 	.string	"-arch sm_100a -m 64 "



//--------------------- .note.nv.cuinfo           --------------------------
	.section	.note.nv.cuinfo,"",@"SHT_NOTE"
	.sectionflags	@"SHF_NOTE_NV_CUINFO"
        /*0018*/ 	.short	0x0002
        /*001a*/ 	.short	0x0064
        /*001c*/ 	.short	0x0082
	.zero		2


//--------------------- .nv.info                  --------------------------
	.section	.nv.info,"",@"SHT_CUDA_INFO"
	.align	4


	//----- nvinfo : EIATTR_REGCOUNT
	.align		4
        /*0000*/ 	.byte	0x04, 0x2f
        /*0002*/ 	.short	(.L_1 - .L_0)
	.align		4
.L_0:
        /*0004*/ 	.word	index@(_ZN10layer_norm13ln_fwd_kernelINS_13Kernel_traitsIffffjLj768ELj1ELj4ELj1ELj16ENS_18Kernel_traits_baseILj768EffffjLj128EEEEEEEvNS_9FwdParamsE)
        /*0008*/ 	.word	0x0000005e


	//----- nvinfo : EIATTR_FRAME_SIZE
	.align		4
.L_1:
        /*000c*/ 	.byte	0x04, 0x11
        /*000e*/ 	.short	(.L_3 - .L_2)
	.align		4
.L_2:
        /*0010*/ 	.word	index@(_ZN10layer_norm13ln_fwd_kernelINS_13Kernel_traitsIffffjLj768ELj1ELj4ELj1ELj16ENS_18Kernel_traits_baseILj768EffffjLj128EEEEEEEvNS_9FwdParamsE)
        /*0014*/ 	.word	0x00000000


	//----- nvinfo : EIATTR_REGCOUNT
	.align		4
.L_3:
        /*0018*/ 	.byte	0x04, 0x2f
        /*001a*/ 	.short	(.L_5 - .L_4)
	.align		4
.L_4:
        /*001c*/ 	.word	index@(_ZN10layer_norm13ln_fwd_kernelINS_13Kernel_traitsI6__halfS2_S2_fjLj768ELj1ELj4ELj1ELj16ENS_18Kernel_traits_baseILj768ES2_S2_S2_fjLj128EEEEEEEvNS_9FwdParamsE)
        /*0020*/ 	.word	0x00000044


	//----- nvinfo : EIATTR_FRAME_SIZE
	.align		4
.L_5:
        /*0024*/ 	.byte	0x04, 0x11
        /*0026*/ 	.short	(.L_7 - .L_6)
	.align		4
.L_6:
        /*0028*/ 	.word	index@(_ZN10layer_norm13ln_fwd_kernelINS_13Kernel_traitsI6__halfS2_S2_fjLj768ELj1ELj4ELj1ELj16ENS_18Kernel_traits_baseILj768ES2_S2_S2_fjLj128EEEEEEEvNS_9FwdParamsE)
        /*002c*/ 	.word	0x00000000


	//----- nvinfo : EIATTR_REGCOUNT
	.align		4
.L_7:
        /*0030*/ 	.byte	0x04, 0x2f
        /*0032*/ 	.short	(.L_9 - .L_8)
	.align		4
.L_8:
        /*0034*/ 	.word	index@(_ZN10layer_norm13ln_fwd_kernelINS_13Kernel_traitsI6__halffS2_fjLj768ELj1ELj4ELj1ELj16ENS_18Kernel_traits_baseILj768ES2_fS2_fjLj128EEEEEEEvNS_9FwdParamsE)
        /*0038*/ 	.word	0x0000004e


	//----- nvinfo : EIATTR_FRAME_SIZE
	.align		4
.L_9:
        /*003c*/ 	.byte	0x04, 0x11
        /*003e*/ 	.short	(.L_11 - .L_10)
	.align		4
.L_10:
        /*0040*/ 	.word	index@(_ZN10layer_norm13ln_fwd_kernelINS_13Kernel_traitsI6__halffS2_fjLj768ELj1ELj4ELj1ELj16ENS_18Kernel_traits_baseILj768ES2_fS2_fjLj128EEEEEEEvNS_9FwdParamsE)
        /*0044*/ 	.word	0x00000000


	//----- nvinfo : EIATTR_REGCOUNT
	.align		4
.L_11:
        /*0048*/ 	.byte	0x04, 0x2f
        /*004a*/ 	.short	(.L_13 - .L_12)
	.align		4
.L_12:
        /*004c*/ 	.word	index@(_ZN10layer_norm13ln_fwd_kernelINS_13Kernel_traitsI13__nv_bfloat16S2_S2_fjLj768ELj1ELj4ELj1ELj16ENS_18Kernel_traits_baseILj768ES2_S2_S2_fjLj128EEEEEEEvNS_9FwdParamsE)
        /*0050*/ 	.word	0x00000044


	//----- nvinfo : EIATTR_FRAME_SIZE
	.align		4
.L_13:
        /*0054*/ 	.byte	0x04, 0x11
        /*0056*/ 	.short	(.L_15 - .L_14)
	.align		4
.L_14:
        /*0058*/ 	.word	index@(_ZN10layer_norm13ln_fwd_kernelINS_13Kernel_traitsI13__nv_bfloat16S2_S2_fjLj768ELj1ELj4ELj1ELj16ENS_18Kernel_traits_baseILj768ES2_S2_S2_fjLj128EEEEEEEvNS_9FwdParamsE)
        /*005c*/ 	.word	0x00000000


	//----- nvinfo : EIATTR_REGCOUNT
	.align		4
.L_15:
        /*0060*/ 	.byte	0x04, 0x2f
        /*0062*/ 	.short	(.L_17 - .L_16)
	.align		4
.L_16:
        /*0064*/ 	.word	index@(_ZN10layer_norm13ln_fwd_kernelINS_13Kernel_traitsI13__nv_bfloat16fS2_fjLj768ELj1ELj4ELj1ELj16ENS_18Kernel_traits_baseILj768ES2_fS2_fjLj128EEEEEEEvNS_9FwdParamsE)
        /*0068*/ 	.word	0x0000004e


	//----- nvinfo : EIATTR_FRAME_SIZE
	.align		4
.L_17:
        /*006c*/ 	.byte	0x04, 0x11
        /*006e*/ 	.short	(.L_19 - .L_18)
	.align		4
.L_18:
        /*0070*/ 	.word	index@(_ZN10layer_norm13ln_fwd_kernelINS_13Kernel_traitsI13__nv_bfloat16fS2_fjLj768ELj1ELj4ELj1ELj16ENS_18Kernel_traits_baseILj768ES2_fS2_fjLj128EEEEEEEvNS_9FwdParamsE)
        /*0074*/ 	.word	0x00000000


	//----- nvinfo : EIATTR_REGCOUNT
	.align		4
.L_19:
        /*0078*/ 	.byte	0x04, 0x2f
        /*007a*/ 	.short	(.L_21 - .L_20)
	.align		4
.L_20:
        /*007c*/ 	.word	index@(_ZN10layer_norm13ln_fwd_kernelINS_13Kernel_traitsIffffjLj1024ELj1ELj4ELj1ELj16ENS_18Kernel_traits_baseILj1024EffffjLj128EEEEEEEvNS_9FwdParamsE)
        /*0080*/ 	.word	0x0000007a


	//----- nvinfo : EIATTR_FRAME_SIZE
	.align		4
.L_21:
        /*0084*/ 	.byte	0x04, 0x11
        /*0086*/ 	.short	(.L_23 - .L_22)
	.align		4
.L_22:
        /*0088*/ 	.word	index@(_ZN10layer_norm13ln_fwd_kernelINS_13Kernel_traitsIffffjLj1024ELj1ELj4ELj1ELj16ENS_18Kernel_traits_baseILj1024EffffjLj128EEEEEEEvNS_9FwdParamsE)
        /*008c*/ 	.word	0x00000000


	//----- nvinfo : EIATTR_REGCOUNT
	.align		4
.L_23:
        /*0090*/ 	.byte	0x04, 0x2f
        /*0092*/ 	.short	(.L_25 - .L_24)
	.align		4
.L_24:
        /*0094*/ 	.word	index@(_ZN10layer_norm13ln_fwd_kernelINS_13Kernel_traitsI6__halfS2_S2_fjLj1024ELj1ELj4ELj1ELj16ENS_18Kernel_traits_baseILj1024ES2_S2_S2_fjLj128EEEEEEEvNS_9FwdParamsE)
        /*0098*/ 	.word	0x00000050


	//----- nvinfo : EIATTR_FRAME_SIZE
	.align		4
.L_25:
        /*009c*/ 	.byte	0x04, 0x11
        /*009e*/ 	.short	(.L_27 - .L_26)
	.align		4
.L_26:
        /*00a0*/ 	.word	index@(_ZN10layer_norm13ln_fwd_kernelINS_13Kernel_traitsI6__halfS2_S2_fjLj1024ELj1ELj4ELj1ELj16ENS_18Kernel_traits_baseILj1024ES2_S2_S2_fjLj128EEEEEEEvNS_9FwdParamsE)
        /*00a4*/ 	.word	0x00000000


	//----- nvinfo : EIATTR_REGCOUNT
	.align		4
.L_27:
        /*00a8*/ 	.byte	0x04, 0x2f
        /*00aa*/ 	.short	(.L_29 - .L_28)
	.align		4
.L_28:
        /*00ac*/ 	.word	index@(_ZN10layer_norm13ln_fwd_kernelINS_13Kernel_traitsI6__halffS2_fjLj1024ELj1ELj4ELj1ELj16ENS_18Kernel_traits_baseILj1024ES2_fS2_fjLj128EEEEEEEvNS_9FwdParamsE)
        /*00b0*/ 	.word	0x0000005e


	//----- nvinfo : EIATTR_FRAME_SIZE
	.align		4
.L_29:
        /*00b4*/ 	.byte	0x04, 0x11
        /*00b6*/ 	.short	(.L_31 - .L_30)
	.align		4
.L_30:
        /*00b8*/ 	.word	index@(_ZN10layer_norm13ln_fwd_kernelINS_13Kernel_traitsI6__halffS2_fjLj1024ELj1ELj4ELj1ELj16ENS_18Kernel_traits_baseILj1024ES2_fS2_fjLj128EEEEEEEvNS_9FwdParamsE)
        /*00bc*/ 	.word	0x00000000


	//----- nvinfo : EIATTR_REGCOUNT
	.align		4
.L_31:
        /*00c0*/ 	.byte	0x04, 0x2f
        /*00c2*/ 	.short	(.L_33 - .L_32)
	.align		4
.L_32:
        /*00c4*/ 	.word	index@(_ZN10layer_norm13ln_fwd_kernelINS_13Kernel_traitsI13__nv_bfloat16S2_S2_fjLj1024ELj1ELj4ELj1ELj16ENS_18Kernel_traits_baseILj1024ES2_S2_S2_fjLj128EEEEEEEvNS_9FwdParamsE)
        /*00c8*/ 	.word	0x00000050


	//----- nvinfo : EIATTR_FRAME_SIZE
	.align		4
.L_33:
        /*00cc*/ 	.byte	0x04, 0x11
        /*00ce*/ 	.short	(.L_35 - .L_34)
	.align		4
.L_34:
        /*00d0*/ 	.word	index@(_ZN10layer_norm13ln_fwd_kernelINS_13Kernel_traitsI13__nv_bfloat16S2_S2_fjLj1024ELj1ELj4ELj1ELj16ENS_18Kernel_traits_baseILj1024ES2_S2_S2_fjLj128EEEEEEEvNS_9FwdParamsE)
        /*00d4*/ 	.word	0x00000000


	//----- nvinfo : EIATTR_REGCOUNT
	.align		4
.L_35:
        /*00d8*/ 	.byte	0x04, 0x2f
        /*00da*/ 	.short	(.L_37 - .L_36)
	.align		4
.L_36:
        /*00dc*/ 	.word	index@(_ZN10layer_norm13ln_fwd_kernelINS_13Kernel_traitsI13__nv_bfloat16fS2_fjLj1024ELj1ELj4ELj1ELj16ENS_18Kernel_traits_baseILj1024ES2_fS2_fjLj128EEEEEEEvNS_9FwdParamsE)
        /*00e0*/ 	.word	0x0000005e


	//----- nvinfo : EIATTR_FRAME_SIZE
	.align		4
.L_37:
        /*00e4*/ 	.byte	0x04, 0x11
        /*00e6*/ 	.short	(.L_39 - .L_38)
	.align		4
.L_38:
        /*00e8*/ 	.word	index@(_ZN10layer_norm13ln_fwd_kernelINS_13Kernel_traitsI13__nv_bfloat16fS2_fjLj1024ELj1ELj4ELj1ELj16ENS_18Kernel_traits_baseILj1024ES2_fS2_fjLj128EEEEEEEvNS_9FwdParamsE)
        /*00ec*/ 	.word	0x00000000


	//----- nvinfo : EIATTR_REGCOUNT
	.align		4
.L_39:
        /*00f0*/ 	.byte	0x04, 0x2f
        /*00f2*/ 	.short	(.L_41 - .L_40)
	.align		4
.L_40:
        /*00f4*/ 	.word	index@(_ZN10layer_norm13ln_fwd_kernelINS_13Kernel_traitsIffffjLj1536ELj1ELj4ELj1ELj16ENS_18Kernel_traits_baseILj1536EffffjLj128EEEEEEEvNS_9FwdParamsE)
        /*00f8*/ 	.word	0x000000a8


	//----- nvinfo : EIATTR_FRAME_SIZE
	.align		4
.L_41:
        /*00fc*/ 	.byte	0x04, 0x11
        /*00fe*/ 	.short	(.L_43 - .L_42)
	.align		4
.L_42:
        /*0100*/ 	.word	index@(_ZN10layer_norm13ln_fwd_kernelINS_13Kernel_traitsIffffjLj1536ELj1ELj4ELj1ELj16ENS_18Kernel_traits_baseILj1536EffffjLj128EEEEEEEvNS_9FwdParamsE)
        /*0104*/ 	.word	0x00000000


	//----- nvinfo : EIATTR_REGCOUNT
	.align		4
.L_43:
        /*0108*/ 	.byte	0x04, 0x2f
        /*010a*/ 	.short	(.L_45 - .L_44)
	.align		4
.L_44:
        /*010c*/ 	.word	index@(_ZN10layer_norm13ln_fwd_kernelINS_13Kernel_traitsI6__halfS2_S2_fjLj1536ELj1ELj4ELj1ELj16ENS_18Kernel_traits_baseILj1536ES2_S2_S2_fjLj128EEEEEEEvNS_9FwdParamsE)
        /*0110*/ 	.word	0x00000076


	//----- nvinfo : EIATTR_FRAME_SIZE
	.align		4
.L_45:
        /*0114*/ 	.byte	0x04, 0x11
        /*0116*/ 	.short	(.L_47 - .L_46)
	.align		4
.L_46:
        /*0118*/ 	.word	index@(_ZN10layer_norm13ln_fwd_kernelINS_13Kernel_traitsI6__halfS2_S2_fjLj1536ELj1ELj4ELj1ELj16ENS_18Kernel_traits_baseILj1536ES2_S2_S2_fjLj128EEEEEEEvNS_9FwdParamsE)
        /*011c*/ 	.word	0x00000000


	//----- nvinfo : EIATTR_REGCOUNT
	.align		4
.L_47:
        /*0120*/ 	.byte	0x04, 0x2f
        /*0122*/ 	.short	(.L_49 - .L_48)
	.align		4
.L_48:
        /*0124*/ 	.word	index@(_ZN10layer_norm13ln_fwd_kernelINS_13Kernel_traitsI6__halffS2_fjLj1536ELj1ELj4ELj1ELj16ENS_18Kernel_traits_baseILj1536ES2_fS2_fjLj128EEEEEEEvNS_9FwdParamsE)
        /*0128*/ 	.word	0x000000a6


	//----- nvinfo : EIATTR_FRAME_SIZE
	.align		4
.L_49:
        /*012c*/ 	.byte	0x04, 0x11
        /*012e*/ 	.short	(.L_51 - .L_50)
	.align		4
.L_50:
        /*0130*/ 	.word	index@(_ZN10layer_norm13ln_fwd_kernelINS_13Kernel_traitsI6__halffS2_fjLj1536ELj1ELj4ELj1ELj16ENS_18Kernel_traits_baseILj1536ES2_fS2_fjLj128EEEEEEEvNS_9FwdParamsE)
        /*0134*/ 	.word	0x00000000


	//----- nvinfo : EIATTR_REGCOUNT
	.align		4
.L_51:
        /*0138*/ 	.byte	0x04, 0x2f
        /*013a*/ 	.short	(.L_53 - .L_52)
	.align		4
.L_52:
        /*013c*/ 	.word	index@(_ZN10layer_norm13ln_fwd_kernelINS_13Kernel_traitsI13__nv_bfloat16S2_S2_fjLj1536ELj1ELj4ELj1ELj16ENS_18Kernel_traits_baseILj1536ES2_S2_S2_fjLj128EEEEEEEvNS_9FwdParamsE)
        /*0140*/ 	.word	0x00000076


	//----- nvinfo : EIATTR_FRAME_SIZE
	.align		4
.L_53:
        /*0144*/ 	.byte	0x04, 0x11
        /*0146*/ 	.short	(.L_55 - .L_54)
	.align		4
.L_54:
        /*0148*/ 	.word	index@(_ZN10layer_norm13ln_fwd_kernelINS_13Kernel_traitsI13__nv_bfloat16S2_S2_fjLj1536ELj1ELj4ELj1ELj16ENS_18Kernel_traits_baseILj1536ES2_S2_S2_fjLj128EEEEEEEvNS_9FwdParamsE)
        /*014c*/ 	.word	0x00000000


	//----- nvinfo : EIATTR_REGCOUNT
	.align		4
.L_55:
        /*0150*/ 	.byte	0x04, 0x2f
        /*0152*/ 	.short	(.L_57 - .L_56)
	.align		4
.L_56:
        /*0154*/ 	.word	index@(_ZN10layer_norm13ln_fwd_kernelINS_13Kernel_traitsI13__nv_bfloat16fS2_fjLj1536ELj1ELj4ELj1ELj16ENS_18Kernel_traits_baseILj1536ES2_fS2_fjLj128EEEEEEEvNS_9FwdParamsE)
        /*0158*/ 	.word	0x000000a6


	//----- nvinfo : EIATTR_FRAME_SIZE
	.align		4
.L_57:
        /*015c*/ 	.byte	0x04, 0x11
        /*015e*/ 	.short	(.L_59 - .L_58)
	.align		4
.L_58:
        /*0160*/ 	.word	index@(_ZN10layer_norm13ln_fwd_kernelINS_13Kernel_traitsI13__nv_bfloat16fS2_fjLj1536ELj1ELj4ELj1ELj16ENS_18Kernel_traits_baseILj1536ES2_fS2_fjLj128EEEEEEEvNS_9FwdParamsE)
        /*0164*/ 	.word	0x00000000


	//----- nvinfo : EIATTR_REGCOUNT
	.align		4
.L_59:
        /*0168*/ 	.byte	0x04, 0x2f
        /*016a*/ 	.short	(.L_61 - .L_60)
	.align		4
.L_60:
        /*016c*/ 	.word	index@(_ZN10layer_norm13ln_fwd_kernelINS_13Kernel_traitsIffffjLj2048ELj1ELj4ELj1ELj16ENS_18Kernel_traits_baseILj2048EffffjLj128EEEEEEEvNS_9FwdParamsE)
        /*0170*/ 	.word	0x000000e6


	//----- nvinfo : EIATTR_FRAME_SIZE
	.align		4
.L_61:
        /*0174*/ 	.byte	0x04, 0x11
        /*0176*/ 	.short	(.L_63 - .L_62)
	.align		4
.L_62:
        /*0178*/ 	.word	index@(_ZN10layer_norm13ln_fwd_kernelINS_13Kernel_traitsIffffjLj2048ELj1ELj4ELj1ELj16ENS_18Kernel_traits_baseILj2048EffffjLj128EEEEEEEvNS_9FwdParamsE)
        /*017c*/ 	.word	0x00000000


	//----- nvinfo : EIATTR_REGCOUNT
	.align		4
.L_63:
        /*0180*/ 	.byte	0x04, 0x2f
        /*0182*/ 	.short	(.L_65 - .L_64)
	.align		4
.L_64:
        /*0184*/ 	.word	index@(_ZN10layer_norm13ln_fwd_kernelINS_13Kernel_traitsI6__halfS2_S2_fjLj2048ELj1ELj4ELj1ELj16ENS_18Kernel_traits_baseILj2048ES2_S2_S2_fjLj128EEEEEEEvNS_9FwdParamsE)
        /*0188*/ 	.word	0x000000a7


	//----- nvinfo : EIATTR_FRAME_SIZE
	.align		4
.L_65:
        /*018c*/ 	.byte	0x04, 0x11
        /*018e*/ 	.short	(.L_67 - .L_66)
	.align		4
.L_66:
        /*0190*/ 	.word	index@(_ZN10layer_norm13ln_fwd_kernelINS_13Kernel_traitsI6__halfS2_S2_fjLj2048ELj1ELj4ELj1ELj16ENS_18Kernel_traits_baseILj2048ES2_S2_S2_fjLj128EEEEEEEvNS_9FwdParamsE)
        /*0194*/ 	.word	0x00000000


	//----- nvinfo : EIATTR_REGCOUNT
	.align		4
.L_67:
        /*0198*/ 	.byte	0x04, 0x2f
        /*019a*/ 	.short	(.L_69 - .L_68)
	.align		4
.L_68:
        /*019c*/ 	.word	index@(_ZN10layer_norm13ln_fwd_kernelINS_13Kernel_traitsI6__halffS2_fjLj2048ELj1ELj4ELj1ELj16ENS_18Kernel_traits_baseILj2048ES2_fS2_fjLj128EEEEEEEvNS_9FwdParamsE)
        /*01a0*/ 	.word	0x000000ff


	//----- nvinfo : EIATTR_FRAME_SIZE
	.align		4
.L_69:
        /*01a4*/ 	.byte	0x04, 0x11
        /*01a6*/ 	.short	(.L_71 - .L_70)
	.align		4
.L_70:
        /*01a8*/ 	.word	index@(_ZN10layer_norm13ln_fwd_kernelINS_13Kernel_traitsI6__halffS2_fjLj2048ELj1ELj4ELj1ELj16ENS_18Kernel_traits_baseILj2048ES2_fS2_fjLj128EEEEEEEvNS_9FwdParamsE)
        /*01ac*/ 	.word	0x00000000


	//----- nvinfo : EIATTR_REGCOUNT
	.align		4
.L_71:
        /*01b0*/ 	.byte	0x04, 0x2f
        /*01b2*/ 	.short	(.L_73 - .L_72)
	.align		4
.L_72:
        /*01b4*/ 	.word	index@(_ZN10layer_norm13ln_fwd_kernelINS_13Kernel_traitsI13__nv_bfloat16S2_S2_fjLj2048ELj1ELj4ELj1ELj16ENS_18Kernel_traits_baseILj2048ES2_S2_S2_fjLj128EEEEEEEvNS_9FwdParamsE)
        /*01b8*/ 	.word	0x000000a7


	//----- nvinfo : EIATTR_FRAME_SIZE
	.align		4
.L_73:
        /*01bc*/ 	.byte	0x04, 0x11
        /*01be*/ 	.short	(.L_75 - .L_74)
	.align		4
.L_74:
        /*01c0*/ 	.word	index@(_ZN10layer_norm13ln_fwd_kernelINS_13Kernel_traitsI13__nv_bfloat16S2_S2_fjLj2048ELj1ELj4ELj1ELj16ENS_18Kernel_traits_baseILj2048ES2_S2_S2_fjLj128EEEEEEEvNS_9FwdParamsE)
        /*01c4*/ 	.word	0x00000000


	//----- nvinfo : EIATTR_REGCOUNT
	.align		4
.L_75:
        /*01c8*/ 	.byte	0x04, 0x2f
        /*01ca*/ 	.short	(.L_77 - .L_76)
	.align		4
.L_76:
        /*01cc*/ 	.word	index@(_ZN10layer_norm13ln_fwd_kernelINS_13Kernel_traitsI13__nv_bfloat16fS2_fjLj2048ELj1ELj4ELj1ELj16ENS_18Kernel_traits_baseILj2048ES2_fS2_fjLj128EEEEEEEvNS_9FwdParamsE)
        /*01d0*/ 	.word	0x000000ff


	//----- nvinfo : EIATTR_FRAME_SIZE
	.align		4
.L_77:
        /*01d4*/ 	.byte	0x04, 0x11
        /*01d6*/ 	.short	(.L_79 - .L_78)
	.align		4
.L_78:
        /*01d8*/ 	.word	index@(_ZN10layer_norm13ln_fwd_kernelINS_13Kernel_traitsI13__nv_bfloat16fS2_fjLj2048ELj1ELj4ELj1ELj16ENS_18Kernel_traits_baseILj2048ES2_fS2_fjLj128EEEEEEEvNS_9FwdParamsE)
        /*01dc*/ 	.word	0x00000000


	//----- nvinfo : EIATTR_REGCOUNT
	.align		4
.L_79:
        /*01e0*/ 	.byte	0x04, 0x2f
        /*01e2*/ 	.short	(.L_81 - .L_80)
	.align		4
.L_80:
        /*01e4*/ 	.word	index@(_ZN10layer_norm13ln_fwd_kernelINS_13Kernel_traitsIffffjLj2304ELj1ELj4ELj1ELj16ENS_18Kernel_traits_baseILj2304EffffjLj128EEEEEEEvNS_9FwdParamsE)
        /*01e8*/ 	.word	0x000000f9


	//----- nvinfo : EIATTR_FRAME_SIZE
	.align		4
.L_81:
        /*01ec*/ 	.byte	0x04, 0x11
        /*01ee*/ 	.short	(.L_83 - .L_82)
	.align		4
.L_82:
        /*01f0*/ 	.word	index@(_ZN10layer_norm13ln_fwd_kernelINS_13Kernel_traitsIffffjLj2304ELj1ELj4ELj1ELj16ENS_18Kernel_traits_baseILj2304EffffjLj128EEEEEEEvNS_9FwdParamsE)
        /*01f4*/ 	.word	0x00000000


	//----- nvinfo : EIATTR_REGCOUNT
	.align		4
.L_83:
        /*01f8*/ 	.byte	0x04, 0x2f
        /*01fa*/ 	.short	(.L_85 - .L_84)
	.align		4
.L_84:
        /*01fc*/ 	.word	index@(_ZN10layer_norm13ln_fwd_kernelINS_13Kernel_traitsI6__halfS2_S2_fjLj2304ELj1ELj4ELj1ELj16ENS_18Kernel_traits_baseILj2304ES2_S2_S2_fjLj128EEEEEEEvNS_9FwdParamsE)
        /*0200*/ 	.word	0x000000ae


	//----- nvinfo : EIATTR_FRAME_SIZE
	.align		4
.L_85:
        /*0204*/ 	.byte	0x04, 0x11
        /*0206*/ 	.short	(.L_87 - .L_86)
	.align		4
.L_86:
        /*0208*/ 	.word	index@(_ZN10layer_norm13ln_fwd_kernelINS_13Kernel_traitsI6__halfS2_S2_fjLj2304ELj1ELj4ELj1ELj16ENS_18Kernel_traits_baseILj2304ES2_S2_S2_fjLj128EEEEEEEvNS_9FwdParamsE)
        /*020c*/ 	.word	0x00000000


	//----- nvinfo : EIATTR_REGCOUNT
	.align		4
.L_87:
        /*0210*/ 	.byte	0x04, 0x2f
        /*0212*/ 	.short	(.L_89 - .L_88)
	.align		4
.L_88:
        /*0214*/ 	.word	index@(_ZN10layer_norm13ln_fwd_kernelINS_13Kernel_traitsI6__halffS2_fjLj2304ELj1ELj4ELj1ELj16ENS_18Kernel_traits_baseILj2304ES2_fS2_fjLj128EEEEEEEvNS_9FwdParamsE)
        /*0218*/ 	.word	0x000000ff


	//----- nvinfo : EIATTR_FRAME_SIZE
	.align		4
.L_89:
        /*021c*/ 	.byte	0x04, 0x11
        /*021e*/ 	.short	(.L_91 - .L_90)
	.align		4
.L_90:
        /*0220*/ 	.word	index@(_ZN10layer_norm13ln_fwd_kernelINS_13Kernel_traitsI6__halffS2_fjLj2304ELj1ELj4ELj1ELj16ENS_18Kernel_traits_baseILj2304ES2_fS2_fjLj128EEEEEEEvNS_9FwdParamsE)
        /*0224*/ 	.word	0x00000000


	//----- nvinfo : EIATTR_REGCOUNT
	.align		4
.L_91:
        /*0228*/ 	.byte	0x04, 0x2f
        /*022a*/ 	.short	(.L_93 - .L_92)
	.align		4
.L_92:
        /*022c*/ 	.word	index@(_ZN10layer_norm13ln_fwd_kernelINS_13Kernel_traitsI13__nv_bfloat16S2_S2_fjLj2304ELj1ELj4ELj1ELj16ENS_18Kernel_traits_baseILj2304ES2_S2_S2_fjLj128EEEEEEEvNS_9FwdParamsE)
        /*0230*/ 	.word	0x000000ae


	//----- nvinfo : EIATTR_FRAME_SIZE
	.align		4
.L_93:
        /*0234*/ 	.byte	0x04, 0x11
        /*0236*/ 	.short	(.L_95 - .L_94)
	.align		4
.L_94:
        /*0238*/ 	.word	index@(_ZN10layer_norm13ln_fwd_kernelINS_13Kernel_traitsI13__nv_bfloat16S2_S2_fjLj2304ELj1ELj4ELj1ELj16ENS_18Kernel_traits_baseILj2304ES2_S2_S2_fjLj128EEEEEEEvNS_9FwdParamsE)
        /*023c*/ 	.word	0x00000000


	//----- nvinfo : EIATTR_REGCOUNT
	.align		4
.L_95:
        /*0240*/ 	.byte	0x04, 0x2f
        /*0242*/ 	.short	(.L_97 - .L_96)
	.align		4
.L_96:
        /*0244*/ 	.word	index@(_ZN10layer_norm13ln_fwd_kernelINS_13Kernel_traitsI13__nv_bfloat16fS2_fjLj2304ELj1ELj4ELj1ELj16ENS_18Kernel_traits_baseILj2304ES2_fS2_fjLj128EEEEEEEvNS_9FwdParamsE)
        /*0248*/ 	.word	0x000000ff


	//----- nvinfo : EIATTR_FRAME_SIZE
	.align		4
.L_97:
        /*024c*/ 	.byte	0x04, 0x11
        /*024e*/ 	.short	(.L_99 - .L_98)
	.align		4
.L_98:
        /*0250*/ 	.word	index@(_ZN10layer_norm13ln_fwd_kernelINS_13Kernel_traitsI13__nv_bfloat16fS2_fjLj2304ELj1ELj4ELj1ELj16ENS_18Kernel_traits_baseILj2304ES2_fS2_fjLj128EEEEEEEvNS_9FwdParamsE)
        /*0254*/ 	.word	0x00000000


	//----- nvinfo : EIATTR_REGCOUNT
	.align		4
.L_99:
        /*0258*/ 	.byte	0x04, 0x2f
        /*025a*/ 	.short	(.L_101 - .L_100)
	.align		4
.L_100:
        /*025c*/ 	.word	index@(_ZN10layer_norm13ln_fwd_kernelINS_13Kernel_traitsIffffjLj3072ELj1ELj1ELj4ELj16ENS_18Kernel_traits_baseILj3072EffffjLj128EEEEEEEvNS_9FwdParamsE)
        /*0260*/ 	.word	0x0000005f


	//----- nvinfo : EIATTR_FRAME_SIZE
	.align		4
.L_101:
        /*0264*/ 	.byte	0x04, 0x11
        /*0266*/ 	.short	(.L_103 - .L_102)
	.align		4
.L_102:
        /*0268*/ 	.word	index@(_ZN10layer_norm13ln_fwd_kernelINS_13Kernel_traitsIffffjLj3072ELj1ELj1ELj4ELj16ENS_18Kernel_traits_baseILj3072EffffjLj128EEEEEEEvNS_9FwdParamsE)
        /*026c*/ 	.word	0x00000000


	//----- nvinfo : EIATTR_REGCOUNT
	.align		4
.L_103:
        /*0270*/ 	.byte	0x04, 0x2f
        /*0272*/ 	.short	(.L_105 - .L_104)
	.align		4
.L_104:
        /*0274*/ 	.word	index@(_ZN10layer_norm13ln_fwd_kernelINS_13Kernel_traitsI6__halfS2_S2_fjLj3072ELj1ELj1ELj4ELj16ENS_18Kernel_traits_baseILj3072ES2_S2_S2_fjLj128EEEEEEEvNS_9FwdParamsE)
        /*0278*/ 	.word	0x00000048


	//----- nvinfo : EIATTR_FRAME_SIZE
	.align		4
.L_105:
        /*027c*/ 	.byte	0x04, 0x11
        /*027e*/ 	.short	(.L_107 - .L_106)
	.align		4
.L_106:
        /*0280*/ 	.word	index@(_ZN10layer_norm13ln_fwd_kernelINS_13Kernel_traitsI6__halfS2_S2_fjLj3072ELj1ELj1ELj4ELj16ENS_18Kernel_traits_baseILj3072ES2_S2_S2_fjLj128EEEEEEEvNS_9FwdParamsE)
        /*0284*/ 	.word	0x00000000


	//----- nvinfo : EIATTR_REGCOUNT
	.align		4
.L_107:
        /*0288*/ 	.byte	0x04, 0x2f
        /*028a*/ 	.short	(.L_109 - .L_108)
	.align		4
.L_108:
        /*028c*/ 	.word	index@(_ZN10layer_norm13ln_fwd_kernelINS_13Kernel_traitsI6__halffS2_fjLj3072ELj1ELj1ELj4ELj16ENS_18Kernel_traits_baseILj3072ES2_fS2_fjLj128EEEEEEEvNS_9FwdParamsE)
        /*0290*/ 	.word	0x00000050


	//----- nvinfo : EIATTR_FRAME_SIZE
	.align		4
.L_109:
        /*0294*/ 	.byte	0x04, 0x11
        /*0296*/ 	.short	(.L_111 - .L_110)
	.align		4
.L_110:
        /*0298*/ 	.word	index@(_ZN10layer_norm13ln_fwd_kernelINS_13Kernel_traitsI6__halffS2_fjLj3072ELj1ELj1ELj4ELj16ENS_18Kernel_traits_baseILj3072ES2_fS2_fjLj128EEEEEEEvNS_9FwdParamsE)
        /*029c*/ 	.word	0x00000000


	//----- nvinfo : EIATTR_REGCOUNT
	.align		4
.L_111:
        /*02a0*/ 	.byte	0x04, 0x2f
        /*02a2*/ 	.short	(.L_113 - .L_112)
	.align		4
.L_112:
        /*02a4*/ 	.word	index@(_ZN10layer_norm13ln_fwd_kernelINS_13Kernel_traitsI13__nv_bfloat16S2_S2_fjLj3072ELj1ELj1ELj4ELj16ENS_18Kernel_traits_baseILj3072ES2_S2_S2_fjLj128EEEEEEEvNS_9FwdParamsE)
        /*02a8*/ 	.word	0x00000048


	//----- nvinfo : EIATTR_FRAME_SIZE
	.align		4
.L_113:
        /*02ac*/ 	.byte	0x04, 0x11
        /*02ae*/ 	.short	(.L_115 - .L_114)
	.align		4
.L_114:
        /*02b0*/ 	.word	index@(_ZN10layer_norm13ln_fwd_kernelINS_13Kernel_traitsI13__nv_bfloat16S2_S2_fjLj3072ELj1ELj1ELj4ELj16ENS_18Kernel_traits_baseILj3072ES2_S2_S2_fjLj128EEEEEEEvNS_9FwdParamsE)
        /*02b4*/ 	.word	0x00000000


	//----- nvinfo : EIATTR_REGCOUNT
	.align		4
.L_115:
        /*02b8*/ 	.byte	0x04, 0x2f
        /*02ba*/ 	.short	(.L_117 - .L_116)
	.align		4
.L_116:
        /*02bc*/ 	.word	index@(_ZN10layer_norm13ln_fwd_kernelINS_13Kernel_traitsI13__nv_bfloat16fS2_fjLj3072ELj1ELj1ELj4ELj16ENS_18Kernel_traits_baseILj3072ES2_fS2_fjLj128EEEEEEEvNS_9FwdParamsE)
        /*02c0*/ 	.word	0x00000050


	//----- nvinfo : EIATTR_FRAME_SIZE
	.align		4
.L_117:
        /*02c4*/ 	.byte	0x04, 0x11
        /*02c6*/ 	.short	(.L_119 - .L_118)
	.align		4
.L_118:
        /*02c8*/ 	.word	index@(_ZN10layer_norm13ln_fwd_kernelINS_13Kernel_traitsI13__nv_bfloat16fS2_fjLj3072ELj1ELj1ELj4ELj16ENS_18Kernel_traits_baseILj3072ES2_fS2_fjLj128EEEEEEEvNS_9FwdParamsE)
        /*02cc*/ 	.word	0x00000000


	//----- nvinfo : EIATTR_REGCOUNT
	.align		4
.L_119:
        /*02d0*/ 	.byte	0x04, 0x2f
        /*02d2*/ 	.short	(.L_121 - .L_120)
	.align		4
.L_120:
        /*02d4*/ 	.word	index@(_ZN10layer_norm13ln_fwd_kernelINS_13Kernel_traitsIffffjLj3840ELj1ELj1ELj4ELj4ENS_18Kernel_traits_baseILj3840EffffjLj128EEEEEEEvNS_9FwdParamsE)
        /*02d8*/ 	.word	0x0000007e


	//----- nvinfo : EIATTR_FRAME_SIZE
	.align		4
.L_121:
        /*02dc*/ 	.byte	0x04, 0x11
        /*02de*/ 	.short	(.L_123 - .L_122)
	.align		4
.L_122:
        /*02e0*/ 	.word	index@(_ZN10layer_norm13ln_fwd_kernelINS_13Kernel_traitsIffffjLj3840ELj1ELj1ELj4ELj4ENS_18Kernel_traits_baseILj3840EffffjLj128EEEEEEEvNS_9FwdParamsE)
        /*02e4*/ 	.word	0x00000000


	//----- nvinfo : EIATTR_REGCOUNT
	.align		4
.L_123:
        /*02e8*/ 	.byte	0x04, 0x2f
        /*02ea*/ 	.short	(.L_125 - .L_124)
	.align		4
.L_124:
        /*02ec*/ 	.word	index@(_ZN10layer_norm13ln_fwd_kernelINS_13Kernel_traitsI6__halfS2_S2_fjLj3840ELj1ELj1ELj4ELj4ENS_18Kernel_traits_baseILj3840ES2_S2_S2_fjLj128EEEEEEEvNS_9FwdParamsE)
        /*02f0*/ 	.word	0x00000060


	//----- nvinfo : EIATTR_FRAME_SIZE
	.align		4
.L_125:
        /*02f4*/ 	.byte	0x04, 0x11
        /*02f6*/ 	.short	(.L_127 - .L_126)
	.align		4
.L_126:
        /*02f8*/ 	.word	index@(_ZN10layer_norm13ln_fwd_kernelINS_13Kernel_traitsI6__halfS2_S2_fjLj3840ELj1ELj1ELj4ELj4ENS_18Kernel_traits_baseILj3840ES2_S2_S2_fjLj128EEEEEEEvNS_9FwdParamsE)
        /*02fc*/ 	.word	0x00000000


	//----- nvinfo : EIATTR_REGCOUNT
	.align		4
.L_127:
        /*0300*/ 	.byte	0x04, 0x2f
        /*0302*/ 	.short	(.L_129 - .L_128)
	.align		4
.L_128:
        /*0304*/ 	.word	index@(_ZN10layer_norm13ln_fwd_kernelINS_13Kernel_traitsI6__halffS2_fjLj3840ELj1ELj1ELj4ELj4ENS_18Kernel_traits_baseILj3840ES2_fS2_fjLj128EEEEEEEvNS_9FwdParamsE)
        /*0308*/ 	.word	0x00000082


	//----- nvinfo : EIATTR_FRAME_SIZE
	.align		4
.L_129:
        /*030c*/ 	.byte	0x04, 0x11
        /*030e*/ 	.short	(.L_131 - .L_130)
	.align		4
.L_130:
        /*0310*/ 	.word	index@(_ZN10layer_norm13ln_fwd_kernelINS_13Kernel_traitsI6__halffS2_fjLj3840ELj1ELj1ELj4ELj4ENS_18Kernel_traits_baseILj3840ES2_fS2_fjLj128EEEEEEEvNS_9FwdParamsE)
        /*0314*/ 	.word	0x00000000


	//----- nvinfo : EIATTR_REGCOUNT
	.align		4
.L_131:
        /*0318*/ 	.byte	0x04, 0x2f
        /*031a*/ 	.short	(.L_133 - .L_132)
	.align		4
.L_132:
        /*031c*/ 	.word	index@(_ZN10layer_norm13ln_fwd_kernelINS_13Kernel_traitsI13__nv_bfloat16S2_S2_fjLj3840ELj1ELj1ELj4ELj4ENS_18Kernel_traits_baseILj3840ES2_S2_S2_fjLj128EEEEEEEvNS_9FwdParamsE)
        /*0320*/ 	.word	0x00000060


	//----- nvinfo : EIATTR_FRAME_SIZE
	.align		4
.L_133:
        /*0324*/ 	.byte	0x04, 0x11
        /*0326*/ 	.short	(.L_135 - .L_134)
	.align		4
.L_134:
        /*0328*/ 	.word	index@(_ZN10layer_norm13ln_fwd_kernelINS_13Kernel_traitsI13__nv_bfloat16S2_S2_fjLj3840ELj1ELj1ELj4ELj4ENS_18Kernel_traits_baseILj3840ES2_S2_S2_fjLj128EEEEEEEvNS_9FwdParamsE)
        /*032c*/ 	.word	0x00000000


	//----- nvinfo : EIATTR_REGCOUNT
	.align		4
.L_135:
        /*0330*/ 	.byte	0x04, 0x2f
        /*0332*/ 	.short	(.L_137 - .L_136)
	.align		4
.L_136:
        /*0334*/ 	.word	index@(_ZN10layer_norm13ln_fwd_kernelINS_13Kernel_traitsI13__nv_bfloat16fS2_fjLj3840ELj1ELj1ELj4ELj4ENS_18Kernel_traits_baseILj3840ES2_fS2_fjLj128EEEEEEEvNS_9FwdParamsE)
        /*0338*/ 	.word	0x00000082


	//----- nvinfo : EIATTR_FRAME_SIZE
	.align		4
.L_137:
        /*033c*/ 	.byte	0x04, 0x11
        /*033e*/ 	.short	(.L_139 - .L_138)
	.align		4
.L_138:
        /*0340*/ 	.word	index@(_ZN10layer_norm13ln_fwd_kernelINS_13Kernel_traitsI13__nv_bfloat16fS2_fjLj3840ELj1ELj1ELj4ELj4ENS_18Kernel_traits_baseILj3840ES2_fS2_fjLj128EEEEEEEvNS_9FwdParamsE)
        /*0344*/ 	.word	0x00000000


	//----- nvinfo : EIATTR_REGCOUNT
	.align		4
.L_139:
        /*0348*/ 	.byte	0x04, 0x2f
        /*034a*/ 	.short	(.L_141 - .L_140)
	.align		4
.L_140:
        /*034c*/ 	.word	index@(_ZN10layer_norm13ln_fwd_kernelINS_13Kernel_traitsIffffjLj4096ELj1ELj1ELj4ELj16ENS_18Kernel_traits_baseILj4096EffffjLj128EEEEEEEvNS_9FwdParamsE)
        /*0350*/ 	.word	0x0000007c


	//----- nvinfo : EIATTR_FRAME_SIZE
	.align		4
.L_141:
        /*0354*/ 	.byte	0x04, 0x11
        /*0356*/ 	.short	(.L_143 - .L_142)
	.align		4
.L_142:
        /*0358*/ 	.word	index@(_ZN10layer_norm13ln_fwd_kernelINS_13Kernel_traitsIffffjLj4096ELj1ELj1ELj4ELj16ENS_18Kernel_traits_baseILj4096EffffjLj128EEEEEEEvNS_9FwdParamsE)
        /*035c*/ 	.word	0x00000000


	//----- nvinfo : EIATTR_REGCOUNT
	.align		4
.L_143:
        /*0360*/ 	.byte	0x04, 0x2f
        /*0362*/ 	.short	(.L_145 - .L_144)
	.align		4
.L_144:
        /*0364*/ 	.word	index@(_ZN10layer_norm13ln_fwd_kernelINS_13Kernel_traitsI6__halfS2_S2_fjLj4096ELj1ELj1ELj4ELj16ENS_18Kernel_traits_baseILj4096ES2_S2_S2_fjLj128EEEEEEEvNS_9FwdParamsE)
        /*0368*/ 	.word	0x00000050


	//----- nvinfo : EIATTR_FRAME_SIZE
	.align		4
.L_145:
        /*036c*/ 	.byte	0x04, 0x11
        /*036e*/ 	.short	(.L_147 - .L_146)
	.align		4
.L_146:
        /*0370*/ 	.word	index@(_ZN10layer_norm13ln_fwd_kernelINS_13Kernel_traitsI6__halfS2_S2_fjLj4096ELj1ELj1ELj4ELj16ENS_18Kernel_traits_baseILj4096ES2_S2_S2_fjLj128EEEEEEEvNS_9FwdParamsE)
        /*0374*/ 	.word	0x00000000


	//----- nvinfo : EIATTR_REGCOUNT
	.align		4
.L_147:
        /*0378*/ 	.byte	0x04, 0x2f
        /*037a*/ 	.short	(.L_149 - .L_148)
	.align		4
.L_148:
        /*037c*/ 	.word	index@(_ZN10layer_norm13ln_fwd_kernelINS_13Kernel_traitsI6__halffS2_fjLj4096ELj1ELj1ELj4ELj16ENS_18Kernel_traits_baseILj4096ES2_fS2_fjLj128EEEEEEEvNS_9FwdParamsE)
        /*0380*/ 	.word	0x0000005e


	//----- nvinfo : EIATTR_FRAME_SIZE
	.align		4
.L_149:
        /*0384*/ 	.byte	0x04, 0x11
        /*0386*/ 	.short	(.L_151 - .L_150)
	.align		4
.L_150:
        /*0388*/ 	.word	index@(_ZN10layer_norm13ln_fwd_kernelINS_13Kernel_traitsI6__halffS2_fjLj4096ELj1ELj1ELj4ELj16ENS_18Kernel_traits_baseILj4096ES2_fS2_fjLj128EEEEEEEvNS_9FwdParamsE)
        /*038c*/ 	.word	0x00000000


	//----- nvinfo : EIATTR_REGCOUNT
	.align		4
.L_151:
        /*0390*/ 	.byte	0x04, 0x2f
        /*0392*/ 	.short	(.L_153 - .L_152)
	.align		4
.L_152:
        /*0394*/ 	.word	index@(_ZN10layer_norm13ln_fwd_kernelINS_13Kernel_traitsI13__nv_bfloat16S2_S2_fjLj4096ELj1ELj1ELj4ELj16ENS_18Kernel_traits_baseILj4096ES2_S2_S2_fjLj128EEEEEEEvNS_9FwdParamsE)
        /*0398*/ 	.word	0x00000050


	//----- nvinfo : EIATTR_FRAME_SIZE
	.align		4
.L_153:
        /*039c*/ 	.byte	0x04, 0x11
        /*039e*/ 	.short	(.L_155 - .L_154)
	.align		4
.L_154:
        /*03a0*/ 	.word	index@(_ZN10layer_norm13ln_fwd_kernelINS_13Kernel_traitsI13__nv_bfloat16S2_S2_fjLj4096ELj1ELj1ELj4ELj16ENS_18Kernel_traits_baseILj4096ES2_S2_S2_fjLj128EEEEEEEvNS_9FwdParamsE)
        /*03a4*/ 	.word	0x00000000


	//----- nvinfo : EIATTR_REGCOUNT
	.align		4
.L_155:
        /*03a8*/ 	.byte	0x04, 0x2f
        /*03aa*/ 	.short	(.L_157 - .L_156)
	.align		4
.L_156:
        /*03ac*/ 	.word	index@(_ZN10layer_norm13ln_fwd_kernelINS_13Kernel_traitsI13__nv_bfloat16fS2_fjLj4096ELj1ELj1ELj4ELj16ENS_18Kernel_traits_baseILj4096ES2_fS2_fjLj128EEEEEEEvNS_9FwdParamsE)
        /*03b0*/ 	.word	0x0000005e


	//----- nvinfo : EIATTR_FRAME_SIZE
	.align		4
.L_157:
        /*03b4*/ 	.byte	0x04, 0x11
        /*03b6*/ 	.short	(.L_159 - .L_158)
	.align		4
.L_158:
        /*03b8*/ 	.word	index@(_ZN10layer_norm13ln_fwd_kernelINS_13Kernel_traitsI13__nv_bfloat16fS2_fjLj4096ELj1ELj1ELj4ELj16ENS_18Kernel_traits_baseILj4096ES2_fS2_fjLj128EEEEEEEvNS_9FwdParamsE)
        /*03bc*/ 	.word	0x00000000


	//----- nvinfo : EIATTR_REGCOUNT
	.align		4
.L_159:
        /*03c0*/ 	.byte	0x04, 0x2f
        /*03c2*/ 	.short	(.L_161 - .L_160)
	.align		4
.L_160:
        /*03c4*/ 	.word	index@(_ZN10layer_norm13ln_fwd_kernelINS_13Kernel_traitsIffffjLj5120ELj1ELj1ELj4ELj16ENS_18Kernel_traits_baseILj5120EffffjLj128EEEEEEEvNS_9FwdParamsE)
        /*03c8*/ 	.word	0x000000a6


	//----- nvinfo : EIATTR_FRAME_SIZE
	.align		4
.L_161:
        /*03cc*/ 	.byte	0x04, 0x11
        /*03ce*/ 	.short	(.L_163 - .L_162)
	.align		4
.L_162:
        /*03d0*/ 	.word	index@(_ZN10layer_norm13ln_fwd_kernelINS_13Kernel_traitsIffffjLj5120ELj1ELj1ELj4ELj16ENS_18Kernel_traits_baseILj5120EffffjLj128EEEEEEEvNS_9FwdParamsE)
        /*03d4*/ 	.word	0x00000000


	//----- nvinfo : EIATTR_REGCOUNT
	.align		4
.L_163:
        /*03d8*/ 	.byte	0x04, 0x2f
        /*03da*/ 	.short	(.L_165 - .L_164)
	.align		4
.L_164:
        /*03dc*/ 	.word	index@(_ZN10layer_norm13ln_fwd_kernelINS_13Kernel_traitsI6__halfS2_S2_fjLj5120ELj1ELj1ELj4ELj16ENS_18Kernel_traits_baseILj5120ES2_S2_S2_fjLj128EEEEEEEvNS_9FwdParamsE)
        /*03e0*/ 	.word	0x00000060


	//----- nvinfo : EIATTR_FRAME_SIZE
	.align		4
.L_165:
        /*03e4*/ 	.byte	0x04, 0x11
        /*03e6*/ 	.short	(.L_167 - .L_166)
	.align		4
.L_166:
        /*03e8*/ 	.word	index@(_ZN10layer_norm13ln_fwd_kernelINS_13Kernel_traitsI6__halfS2_S2_fjLj5120ELj1ELj1ELj4ELj16ENS_18Kernel_traits_baseILj5120ES2_S2_S2_fjLj128EEEEEEEvNS_9FwdParamsE)
        /*03ec*/ 	.word	0x00000000


	//----- nvinfo : EIATTR_REGCOUNT
	.align		4
.L_167:
        /*03f0*/ 	.byte	0x04, 0x2f
        /*03f2*/ 	.short	(.L_169 - .L_168)
	.align		4
.L_168:
        /*03f4*/ 	.word	index@(_ZN10layer_norm13ln_fwd_kernelINS_13Kernel_traitsI6__halffS2_fjLj5120ELj1ELj1ELj4ELj16ENS_18Kernel_traits_baseILj5120ES2_fS2_fjLj128EEEEEEEvNS_9FwdParamsE)
        /*03f8*/ 	.word	0x0000007c


	//----- nvinfo : EIATTR_FRAME_SIZE
	.align		4
.L_169:
        /*03fc*/ 	.byte	0x04, 0x11
        /*03fe*/ 	.short	(.L_171 - .L_170)
	.align		4
.L_170:
        /*0400*/ 	.word	index@(_ZN10layer_norm13ln_fwd_kernelINS_13Kernel_traitsI6__halffS2_fjLj5120ELj1ELj1ELj4ELj16ENS_18Kernel_traits_baseILj5120ES2_fS2_fjLj128EEEEEEEvNS_9FwdParamsE)
        /*0404*/ 	.word	0x00000000


	//----- nvinfo : EIATTR_REGCOUNT
	.align		4
.L_171:
        /*0408*/ 	.byte	0x04, 0x2f
        /*040a*/ 	.short	(.L_173 - .L_172)
	.align		4
.L_172:
        /*040c*/ 	.word	index@(_ZN10layer_norm13ln_fwd_kernelINS_13Kernel_traitsI13__nv_bfloat16S2_S2_fjLj5120ELj1ELj1ELj4ELj16ENS_18Kernel_traits_baseILj5120ES2_S2_S2_fjLj128EEEEEEEvNS_9FwdParamsE)
        /*0410*/ 	.word	0x00000060


	//----- nvinfo : EIATTR_FRAME_SIZE
	.align		4
.L_173:
        /*0414*/ 	.byte	0x04, 0x11
        /*0416*/ 	.short	(.L_175 - .L_174)
	.align		4
.L_174:
        /*0418*/ 	.word	index@(_ZN10layer_norm13ln_fwd_kernelINS_13Kernel_traitsI13__nv_bfloat16S2_S2_fjLj5120ELj1ELj1ELj4ELj16ENS_18Kernel_traits_baseILj5120ES2_S2_S2_fjLj128EEEEEEEvNS_9FwdParamsE)
        /*041c*/ 	.word	0x00000000


	//----- nvinfo : EIATTR_REGCOUNT
	.align		4
.L_175:
        /*0420*/ 	.byte	0x04, 0x2f
        /*0422*/ 	.short	(.L_177 - .L_176)
	.align		4
.L_176:
        /*0424*/ 	.word	index@(_ZN10layer_norm13ln_fwd_kernelINS_13Kernel_traitsI13__nv_bfloat16fS2_fjLj5120ELj1ELj1ELj4ELj16ENS_18Kernel_traits_baseILj5120ES2_fS2_fjLj128EEEEEEEvNS_9FwdParamsE)
        /*0428*/ 	.word	0x0000007c


	//----- nvinfo : EIATTR_FRAME_SIZE
	.align		4
.L_177:
        /*042c*/ 	.byte	0x04, 0x11
        /*042e*/ 	.short	(.L_179 - .L_178)
	.align		4
.L_178:
        /*0430*/ 	.word	index@(_ZN10layer_norm13ln_fwd_kernelINS_13Kernel_traitsI13__nv_bfloat16fS2_fjLj5120ELj1ELj1ELj4ELj16ENS_18Kernel_traits_baseILj5120ES2_fS2_fjLj128EEEEEEEvNS_9FwdParamsE)
        /*0434*/ 	.word	0x00000000


	//----- nvinfo : EIATTR_REGCOUNT
	.align		4
.L_179:
        /*0438*/ 	.byte	0x04, 0x2f
        /*043a*/ 	.short	(.L_181 - .L_180)
	.align		4
.L_180:
        /*043c*/ 	.word	index@(_ZN10layer_norm13ln_fwd_kernelINS_13Kernel_traitsIffffjLj6144ELj1ELj1ELj4ELj16ENS_18Kernel_traits_baseILj6144EffffjLj128EEEEEEEvNS_9FwdParamsE)
        /*0440*/ 	.word	0x000000a8


	//----- nvinfo : EIATTR_FRAME_SIZE
	.align		4
.L_181:
        /*0444*/ 	.byte	0x04, 0x11
        /*0446*/ 	.short	(.L_183 - .L_182)
	.align		4
.L_182:
        /*0448*/ 	.word	index@(_ZN10layer_norm13ln_fwd_kernelINS_13Kernel_traitsIffffjLj6144ELj1ELj1ELj4ELj16ENS_18Kernel_traits_baseILj6144EffffjLj128EEEEEEEvNS_9FwdParamsE)
        /*044c*/ 	.word	0x00000000


	//----- nvinfo : EIATTR_REGCOUNT
	.align		4
.L_183:
        /*0450*/ 	.byte	0x04, 0x2f
        /*0452*/ 	.short	(.L_185 - .L_184)
	.align		4
.L_184:
        /*0454*/ 	.word	index@(_ZN10layer_norm13ln_fwd_kernelINS_13Kernel_traitsI6__halfS2_S2_fjLj6144ELj1ELj1ELj4ELj16ENS_18Kernel_traits_baseILj6144ES2_S2_S2_fjLj128EEEEEEEvNS_9FwdParamsE)
        /*0458*/ 	.word	0x00000080


	//----- nvinfo : EIATTR_FRAME_SIZE
	.align		4
.L_185:
        /*045c*/ 	.byte	0x04, 0x11
        /*045e*/ 	.short	(.L_187 - .L_186)
	.align		4
.L_186:
        /*0460*/ 	.word	index@(_ZN10layer_norm13ln_fwd_kernelINS_13Kernel_traitsI6__halfS2_S2_fjLj6144ELj1ELj1ELj4ELj16ENS_18Kernel_traits_baseILj6144ES2_S2_S2_fjLj128EEEEEEEvNS_9FwdParamsE)
        /*0464*/ 	.word	0x00000000


	//----- nvinfo : EIATTR_REGCOUNT
	.align		4
.L_187:
        /*0468*/ 	.byte	0x04, 0x2f
        /*046a*/ 	.short	(.L_189 - .L_188)
	.align		4
.L_188:
        /*046c*/ 	.word	index@(_ZN10layer_norm13ln_fwd_kernelINS_13Kernel_traitsI6__halffS2_fjLj6144ELj1ELj1ELj4ELj16ENS_18Kernel_traits_baseILj6144ES2_fS2_fjLj128EEEEEEEvNS_9FwdParamsE)
        /*0470*/ 	.word	0x000000a8


	//----- nvinfo : EIATTR_FRAME_SIZE
	.align		4
.L_189:
        /*0474*/ 	.byte	0x04, 0x11
        /*0476*/ 	.short	(.L_191 - .L_190)
	.align		4
.L_190:
        /*0478*/ 	.word	index@(_ZN10layer_norm13ln_fwd_kernelINS_13Kernel_traitsI6__halffS2_fjLj6144ELj1ELj1ELj4ELj16ENS_18Kernel_traits_baseILj6144ES2_fS2_fjLj128EEEEEEEvNS_9FwdParamsE)
        /*047c*/ 	.word	0x00000000


	//----- nvinfo : EIATTR_REGCOUNT
	.align		4
.L_191:
        /*0480*/ 	.byte	0x04, 0x2f
        /*0482*/ 	.short	(.L_193 - .L_192)
	.align		4
.L_192:
        /*0484*/ 	.word	index@(_ZN10layer_norm13ln_fwd_kernelINS_13Kernel_traitsI13__nv_bfloat16S2_S2_fjLj6144ELj1ELj1ELj4ELj16ENS_18Kernel_traits_baseILj6144ES2_S2_S2_fjLj128EEEEEEEvNS_9FwdParamsE)
        /*0488*/ 	.word	0x00000080


	//----- nvinfo : EIATTR_FRAME_SIZE
	.align		4
.L_193:
        /*048c*/ 	.byte	0x04, 0x11
        /*048e*/ 	.short	(.L_195 - .L_194)
	.align		4
.L_194:
        /*0490*/ 	.word	index@(_ZN10layer_norm13ln_fwd_kernelINS_13Kernel_traitsI13__nv_bfloat16S2_S2_fjLj6144ELj1ELj1ELj4ELj16ENS_18Kernel_traits_baseILj6144ES2_S2_S2_fjLj128EEEEEEEvNS_9FwdParamsE)
        /*0494*/ 	.word	0x00000000


	//----- nvinfo : EIATTR_REGCOUNT
	.align		4
.L_195:
        /*0498*/ 	.byte	0x04, 0x2f
        /*049a*/ 	.short	(.L_197 - .L_196)
	.align		4
.L_196:
        /*049c*/ 	.word	index@(_ZN10layer_norm13ln_fwd_kernelINS_13Kernel_traitsI13__nv_bfloat16fS2_fjLj6144ELj1ELj1ELj4ELj16ENS_18Kernel_traits_baseILj6144ES2_fS2_fjLj128EEEEEEEvNS_9FwdParamsE)
        /*04a0*/ 	.word	0x000000a8


	//----- nvinfo : EIATTR_FRAME_SIZE
	.align		4
.L_197:
        /*04a4*/ 	.byte	0x04, 0x11
        /*04a6*/ 	.short	(.L_199 - .L_198)
	.align		4
.L_198:
        /*04a8*/ 	.word	index@(_ZN10layer_norm13ln_fwd_kernelINS_13Kernel_traitsI13__nv_bfloat16fS2_fjLj6144ELj1ELj1ELj4ELj16ENS_18Kernel_traits_baseILj6144ES2_fS2_fjLj128EEEEEEEvNS_9FwdParamsE)
        /*04ac*/ 	.word	0x00000000


	//----- nvinfo : EIATTR_REGCOUNT
	.align		4
.L_199:
        /*04b0*/ 	.byte	0x04, 0x2f
        /*04b2*/ 	.short	(.L_201 - .L_200)
	.align		4
.L_200:
        /*04b4*/ 	.word	index@(_ZN10layer_norm13ln_fwd_kernelINS_13Kernel_traitsIffffjLj8192ELj1ELj1ELj4ELj16ENS_18Kernel_traits_baseILj8192EffffjLj128EEEEEEEvNS_9FwdParamsE)
        /*04b8*/ 	.word	0x000000e3


	//----- nvinfo : EIATTR_FRAME_SIZE
	.align		4
.L_201:
        /*04bc*/ 	.byte	0x04, 0x11
        /*04be*/ 	.short	(.L_203 - .L_202)
	.align		4
.L_202:
        /*04c0*/ 	.word	index@(_ZN10layer_norm13ln_fwd_kernelINS_13Kernel_traitsIffffjLj8192ELj1ELj1ELj4ELj16ENS_18Kernel_traits_baseILj8192EffffjLj128EEEEEEEvNS_9FwdParamsE)
        /*04c4*/ 	.word	0x00000000


	//----- nvinfo : EIATTR_REGCOUNT
	.align		4
.L_203:
        /*04c8*/ 	.byte	0x04, 0x2f
        /*04ca*/ 	.short	(.L_205 - .L_204)
	.align		4
.L_204:
        /*04cc*/ 	.word	index@(_ZN10layer_norm13ln_fwd_kernelINS_13Kernel_traitsI6__halfS2_S2_fjLj8192ELj1ELj1ELj4ELj16ENS_18Kernel_traits_baseILj8192ES2_S2_S2_fjLj128EEEEEEEvNS_9FwdParamsE)
        /*04d0*/ 	.word	0x000000a8


	//----- nvinfo : EIATTR_FRAME_SIZE
	.align		4
.L_205:
        /*04d4*/ 	.byte	0x04, 0x11
        /*04d6*/ 	.short	(.L_207 - .L_206)
	.align		4
.L_206:
        /*04d8*/ 	.word	index@(_ZN10layer_norm13ln_fwd_kernelINS_13Kernel_traitsI6__halfS2_S2_fjLj8192ELj1ELj1ELj4ELj16ENS_18Kernel_traits_baseILj8192ES2_S2_S2_fjLj128EEEEEEEvNS_9FwdParamsE)
        /*04dc*/ 	.word	0x00000000


	//----- nvinfo : EIATTR_REGCOUNT
	.align		4
.L_207:
        /*04e0*/ 	.byte	0x04, 0x2f
        /*04e2*/ 	.short	(.L_209 - .L_208)
	.align		4
.L_208:
        /*04e4*/ 	.word	index@(_ZN10layer_norm13ln_fwd_kernelINS_13Kernel_traitsI6__halffS2_fjLj8192ELj1ELj1ELj4ELj16ENS_18Kernel_traits_baseILj8192ES2_fS2_fjLj128EEEEEEEvNS_9FwdParamsE)
        /*04e8*/ 	.word	0x000000fe


	//----- nvinfo : EIATTR_FRAME_SIZE
	.align		4
.L_209:
        /*04ec*/ 	.byte	0x04, 0x11
        /*04ee*/ 	.short	(.L_211 - .L_210)
	.align		4
.L_210:
        /*04f0*/ 	.word	index@(_ZN10layer_norm13ln_fwd_kernelINS_13Kernel_traitsI6__halffS2_fjLj8192ELj1ELj1ELj4ELj16ENS_18Kernel_traits_baseILj8192ES2_fS2_fjLj128EEEEEEEvNS_9FwdParamsE)
        /*04f4*/ 	.word	0x00000000


	//----- nvinfo : EIATTR_REGCOUNT
	.align		4
.L_211:
        /*04f8*/ 	.byte	0x04, 0x2f
        /*04fa*/ 	.short	(.L_213 - .L_212)
	.align		4
.L_212:
        /*04fc*/ 	.word	index@(_ZN10layer_norm13ln_fwd_kernelINS_13Kernel_traitsI13__nv_bfloat16S2_S2_fjLj8192ELj1ELj1ELj4ELj16ENS_18Kernel_traits_baseILj8192ES2_S2_S2_fjLj128EEEEEEEvNS_9FwdParamsE)
        /*0500*/ 	.word	0x000000a8


	//----- nvinfo : EIATTR_FRAME_SIZE
	.align		4
.L_213:
        /*0504*/ 	.byte	0x04, 0x11
        /*0506*/ 	.short	(.L_215 - .L_214)
	.align		4
.L_214:
        /*0508*/ 	.word	index@(_ZN10layer_norm13ln_fwd_kernelINS_13Kernel_traitsI13__nv_bfloat16S2_S2_fjLj8192ELj1ELj1ELj4ELj16ENS_18Kernel_traits_baseILj8192ES2_S2_S2_fjLj128EEEEEEEvNS_9FwdParamsE)
        /*050c*/ 	.word	0x00000000


	//----- nvinfo : EIATTR_REGCOUNT
	.align		4
.L_215:
        /*0510*/ 	.byte	0x04, 0x2f
        /*0512*/ 	.short	(.L_217 - .L_216)
	.align		4
.L_216:
        /*0514*/ 	.word	index@(_ZN10layer_norm13ln_fwd_kernelINS_13Kernel_traitsI13__nv_bfloat16fS2_fjLj8192ELj1ELj1ELj4ELj16ENS_18Kernel_traits_baseILj8192ES2_fS2_fjLj128EEEEEEEvNS_9FwdParamsE)
        /*0518*/ 	.word	0x000000fe


	//----- nvinfo : EIATTR_FRAME_SIZE
	.align		4
.L_217:
        /*051c*/ 	.byte	0x04, 0x11
        /*051e*/ 	.short	(.L_219 - .L_218)
	.align		4
.L_218:
        /*0520*/ 	.word	index@(_ZN10layer_norm13ln_fwd_kernelINS_13Kernel_traitsI13__nv_bfloat16fS2_fjLj8192ELj1ELj1ELj4ELj16ENS_18Kernel_traits_baseILj8192ES2_fS2_fjLj128EEEEEEEvNS_9FwdParamsE)
        /*0524*/ 	.word	0x00000000


	//----- nvinfo : EIATTR_REGCOUNT
	.align		4
.L_219:
        /*0528*/ 	.byte	0x04, 0x2f
        /*052a*/ 	.short	(.L_221 - .L_220)
	.align		4
.L_220:
        /*052c*/ 	.word	index@(_ZN10layer_norm13ln_fwd_kernelINS_13Kernel_traitsIffffjLj10240ELj2ELj1ELj4ELj16ENS_18Kernel_traits_baseILj10240EffffjLj128EEEEEEEvNS_9FwdParamsE)
        /*0530*/ 	.word	0x000000a8


	//----- nvinfo : EIATTR_FRAME_SIZE
	.align		4
.L_221:
        /*0534*/ 	.byte	0x04, 0x11
        /*0536*/ 	.short	(.L_223 - .L_222)
	.align		4
.L_222:
        /*0538*/ 	.word	index@(_ZN10layer_norm13ln_fwd_kernelINS_13Kernel_traitsIffffjLj10240ELj2ELj1ELj4ELj16ENS_18Kernel_traits_baseILj10240EffffjLj128EEEEEEEvNS_9FwdParamsE)
        /*053c*/ 	.word	0x00000000


	//----- nvinfo : EIATTR_REGCOUNT
	.align		4
.L_223:
        /*0540*/ 	.byte	0x04, 0x2f
        /*0542*/ 	.short	(.L_225 - .L_224)
	.align		4
.L_224:
        /*0544*/ 	.word	index@(_ZN10layer_norm13ln_fwd_kernelINS_13Kernel_traitsI6__halfS2_S2_fjLj10240ELj1ELj1ELj4ELj16ENS_18Kernel_traits_baseILj10240ES2_S2_S2_fjLj128EEEEEEEvNS_9FwdParamsE)
        /*0548*/ 	.word	0x000000fe


	//----- nvinfo : EIATTR_FRAME_SIZE
	.align		4
.L_225:
        /*054c*/ 	.byte	0x04, 0x11
        /*054e*/ 	.short	(.L_227 - .L_226)
	.align		4
.L_226:
        /*0550*/ 	.word	index@(_ZN10layer_norm13ln_fwd_kernelINS_13Kernel_traitsI6__halfS2_S2_fjLj10240ELj1ELj1ELj4ELj16ENS_18Kernel_traits_baseILj10240ES2_S2_S2_fjLj128EEEEEEEvNS_9FwdParamsE)
        /*0554*/ 	.word	0x00000000


	//----- nvinfo : EIATTR_REGCOUNT
	.align		4
.L_227:
        /*0558*/ 	.byte	0x04, 0x2f
        /*055a*/ 	.short	(.L_229 - .L_228)
	.align		4
.L_228:
        /*055c*/ 	.word	index@(_ZN10layer_norm13ln_fwd_kernelINS_13Kernel_traitsI6__halffS2_fjLj10240ELj1ELj1ELj4ELj16ENS_18Kernel_traits_baseILj10240ES2_fS2_fjLj128EEEEEEEvNS_9FwdParamsE)
        /*0560*/ 	.word	0x000000ff


	//----- nvinfo : EIATTR_FRAME_SIZE
	.align		4
.L_229:
        /*0564*/ 	.byte	0x04, 0x11
        /*0566*/ 	.short	(.L_231 - .L_230)
	.align		4
.L_230:
        /*0568*/ 	.word	index@(_ZN10layer_norm13ln_fwd_kernelINS_13Kernel_traitsI6__halffS2_fjLj10240ELj1ELj1ELj4ELj16ENS_18Kernel_traits_baseILj10240ES2_fS2_fjLj128EEEEEEEvNS_9FwdParamsE)
        /*056c*/ 	.word	0x00000000


	//----- nvinfo : EIATTR_REGCOUNT
	.align		4
.L_231:
        /*0570*/ 	.byte	0x04, 0x2f
        /*0572*/ 	.short	(.L_233 - .L_232)
	.align		4
.L_232:
        /*0574*/ 	.word	index@(_ZN10layer_norm13ln_fwd_kernelINS_13Kernel_traitsI13__nv_bfloat16S2_S2_fjLj10240ELj1ELj1ELj4ELj16ENS_18Kernel_traits_baseILj10240ES2_S2_S2_fjLj128EEEEEEEvNS_9FwdParamsE)
        /*0578*/ 	.word	0x000000fe


	//----- nvinfo : EIATTR_FRAME_SIZE
	.align		4
.L_233:
        /*057c*/ 	.byte	0x04, 0x11
        /*057e*/ 	.short	(.L_235 - .L_234)
	.align		4
.L_234:
        /*0580*/ 	.word	index@(_ZN10layer_norm13ln_fwd_kernelINS_13Kernel_traitsI13__nv_bfloat16S2_S2_fjLj10240ELj1ELj1ELj4ELj16ENS_18Kernel_traits_baseILj10240ES2_S2_S2_fjLj128EEEEEEEvNS_9FwdParamsE)
        /*0584*/ 	.word	0x00000000


	//----- nvinfo : EIATTR_REGCOUNT
	.align		4
.L_235:
        /*0588*/ 	.byte	0x04, 0x2f
        /*058a*/ 	.short	(.L_237 - .L_236)
	.align		4
.L_236:
        /*058c*/ 	.word	index@(_ZN10layer_norm13ln_fwd_kernelINS_13Kernel_traitsI13__nv_bfloat16fS2_fjLj10240ELj1ELj1ELj4ELj16ENS_18Kernel_traits_baseILj10240ES2_fS2_fjLj128EEEEEEEvNS_9FwdParamsE)
        /*0590*/ 	.word	0x000000ff


	//----- nvinfo : EIATTR_FRAME_SIZE
	.align		4
.L_237:
        /*0594*/ 	.byte	0x04, 0x11
        /*0596*/ 	.short	(.L_239 - .L_238)
	.align		4
.L_238:
        /*0598*/ 	.word	index@(_ZN10layer_norm13ln_fwd_kernelINS_13Kernel_traitsI13__nv_bfloat16fS2_fjLj10240ELj1ELj1ELj4ELj16ENS_18Kernel_traits_baseILj10240ES2_fS2_fjLj128EEEEEEEvNS_9FwdParamsE)
        /*059c*/ 	.word	0x00000000


	//----- nvinfo : EIATTR_REGCOUNT
	.align		4
.L_239:
        /*05a0*/ 	.byte	0x04, 0x2f
        /*05a2*/ 	.short	(.L_241 - .L_240)
	.align		4
.L_240:
        /*05a4*/ 	.word	index@(_ZN10layer_norm13ln_fwd_kernelINS_13Kernel_traitsIffffjLj12288ELj2ELj1ELj4ELj16ENS_18Kernel_traits_baseILj12288EffffjLj128EEEEEEEvNS_9FwdParamsE)
        /*05a8*/ 	.word	0x000000a8


	//----- nvinfo : EIATTR_FRAME_SIZE
	.align		4
.L_241:
        /*05ac*/ 	.byte	0x04, 0x11
        /*05ae*/ 	.short	(.L_243 - .L_242)
	.align		4
.L_242:
        /*05b0*/ 	.word	index@(_ZN10layer_norm13ln_fwd_kernelINS_13Kernel_traitsIffffjLj12288ELj2ELj1ELj4ELj16ENS_18Kernel_traits_baseILj12288EffffjLj128EEEEEEEvNS_9FwdParamsE)
        /*05b4*/ 	.word	0x00000000


	//----- nvinfo : EIATTR_REGCOUNT
	.align		4
.L_243:
        /*05b8*/ 	.byte	0x04, 0x2f
        /*05ba*/ 	.short	(.L_245 - .L_244)
	.align		4
.L_244:
        /*05bc*/ 	.word	index@(_ZN10layer_norm13ln_fwd_kernelINS_13Kernel_traitsI6__halfS2_S2_fjLj12288ELj2ELj1ELj4ELj16ENS_18Kernel_traits_baseILj12288ES2_S2_S2_fjLj128EEEEEEEvNS_9FwdParamsE)
        /*05c0*/ 	.word	0x00000077


	//----- nvinfo : EIATTR_FRAME_SIZE
	.align		4
.L_245:
        /*05c4*/ 	.byte	0x04, 0x11
        /*05c6*/ 	.short	(.L_247 - .L_246)
	.align		4
.L_246:
        /*05c8*/ 	.word	index@(_ZN10layer_norm13ln_fwd_kernelINS_13Kernel_traitsI6__halfS2_S2_fjLj12288ELj2ELj1ELj4ELj16ENS_18Kernel_traits_baseILj12288ES2_S2_S2_fjLj128EEEEEEEvNS_9FwdParamsE)
        /*05cc*/ 	.word	0x00000000


	//----- nvinfo : EIATTR_REGCOUNT
	.align		4
.L_247:
        /*05d0*/ 	.byte	0x04, 0x2f
        /*05d2*/ 	.short	(.L_249 - .L_248)
	.align		4
.L_248:
        /*05d4*/ 	.word	index@(_ZN10layer_norm13ln_fwd_kernelINS_13Kernel_traitsI6__halffS2_fjLj12288ELj2ELj1ELj4ELj16ENS_18Kernel_traits_baseILj12288ES2_fS2_fjLj128EEEEEEEvNS_9FwdParamsE)
        /*05d8*/ 	.word	0x000000a8


	//----- nvinfo : EIATTR_FRAME_SIZE
	.align		4
.L_249:
        /*05dc*/ 	.byte	0x04, 0x11
        /*05de*/ 	.short	(.L_251 - .L_250)
	.align		4
.L_250:
        /*05e0*/ 	.word	index@(_ZN10layer_norm13ln_fwd_kernelINS_13Kernel_traitsI6__halffS2_fjLj12288ELj2ELj1ELj4ELj16ENS_18Kernel_traits_baseILj12288ES2_fS2_fjLj128EEEEEEEvNS_9FwdParamsE)
        /*05e4*/ 	.word	0x00000000


	//----- nvinfo : EIATTR_REGCOUNT
	.align		4
.L_251:
        /*05e8*/ 	.byte	0x04, 0x2f
        /*05ea*/ 	.short	(.L_253 - .L_252)
	.align		4
.L_252:
        /*05ec*/ 	.word	index@(_ZN10layer_norm13ln_fwd_kernelINS_13Kernel_traitsI13__nv_bfloat16S2_S2_fjLj12288ELj2ELj1ELj4ELj16ENS_18Kernel_traits_baseILj12288ES2_S2_S2_fjLj128EEEEEEEvNS_9FwdParamsE)
        /*05f0*/ 	.word	0x00000077


	//----- nvinfo : EIATTR_FRAME_SIZE
	.align		4
.L_253:
        /*05f4*/ 	.byte	0x04, 0x11
        /*05f6*/ 	.short	(.L_255 - .L_254)
	.align		4
.L_254:
        /*05f8*/ 	.word	index@(_ZN10layer_norm13ln_fwd_kernelINS_13Kernel_traitsI13__nv_bfloat16S2_S2_fjLj12288ELj2ELj1ELj4ELj16ENS_18Kernel_traits_baseILj12288ES2_S2_S2_fjLj128EEEEEEEvNS_9FwdParamsE)
        /*05fc*/ 	.word	0x00000000


	//----- nvinfo : EIATTR_REGCOUNT
	.align		4
.L_255:
        /*0600*/ 	.byte	0x04, 0x2f
        /*0602*/ 	.short	(.L_257 - .L_256)
	.align		4
.L_256:
        /*0604*/ 	.word	index@(_ZN10layer_norm13ln_fwd_kernelINS_13Kernel_traitsI13__nv_bfloat16fS2_fjLj12288ELj2ELj1ELj4ELj16ENS_18Kernel_traits_baseILj12288ES2_fS2_fjLj128EEEEEEEvNS_9FwdParamsE)
        /*0608*/ 	.word	0x000000a8


	//----- nvinfo : EIATTR_FRAME_SIZE
	.align		4
.L_257:
        /*060c*/ 	.byte	0x04, 0x11
        /*060e*/ 	.short	(.L_259 - .L_258)
	.align		4
.L_258:
        /*0610*/ 	.word	index@(_ZN10layer_norm13ln_fwd_kernelINS_13Kernel_traitsI13__nv_bfloat16fS2_fjLj12288ELj2ELj1ELj4ELj16ENS_18Kernel_traits_baseILj12288ES2_fS2_fjLj128EEEEEEEvNS_9FwdParamsE)
        /*0614*/ 	.word	0x00000000


	//----- nvinfo : EIATTR_REGCOUNT
	.align		4
.L_259:
        /*0618*/ 	.byte	0x04, 0x2f
        /*061a*/ 	.short	(.L_261 - .L_260)
	.align		4
.L_260:
        /*061c*/ 	.word	index@(_ZN10layer_norm13ln_fwd_kernelINS_13Kernel_traitsIffffjLj12800ELj2ELj1ELj4ELj4ENS_18Kernel_traits_baseILj12800EffffjLj128EEEEEEEvNS_9FwdParamsE)
        /*0620*/ 	.word	0x000000f4


	//----- nvinfo : EIATTR_FRAME_SIZE
	.align		4
.L_261:
        /*0624*/ 	.byte	0x04, 0x11
        /*0626*/ 	.short	(.L_263 - .L_262)
	.align		4
.L_262:
        /*0628*/ 	.word	index@(_ZN10layer_norm13ln_fwd_kernelINS_13Kernel_traitsIffffjLj12800ELj2ELj1ELj4ELj4ENS_18Kernel_traits_baseILj12800EffffjLj128EEEEEEEvNS_9FwdParamsE)
        /*062c*/ 	.word	0x00000000


	//----- nvinfo : EIATTR_REGCOUNT
	.align		4
.L_263:
        /*0630*/ 	.byte	0x04, 0x2f
        /*0632*/ 	.short	(.L_265 - .L_264)
	.align		4
.L_264:
        /*0634*/ 	.word	index@(_ZN10layer_norm13ln_fwd_kernelINS_13Kernel_traitsI6__halfS2_S2_fjLj12800ELj2ELj1ELj4ELj4ENS_18Kernel_traits_baseILj12800ES2_S2_S2_fjLj128EEEEEEEvNS_9FwdParamsE)
        /*0638*/ 	.word	0x000000a8


	//----- nvinfo : EIATTR_FRAME_SIZE
	.align		4
.L_265:
        /*063c*/ 	.byte	0x04, 0x11
        /*063e*/ 	.short	(.L_267 - .L_266)
	.align		4
.L_266:
        /*0640*/ 	.word	index@(_ZN10layer_norm13ln_fwd_kernelINS_13Kernel_traitsI6__halfS2_S2_fjLj12800ELj2ELj1ELj4ELj4ENS_18Kernel_traits_baseILj12800ES2_S2_S2_fjLj128EEEEEEEvNS_9FwdParamsE)
        /*0644*/ 	.word	0x00000000


	//----- nvinfo : EIATTR_REGCOUNT
	.align		4
.L_267:
        /*0648*/ 	.byte	0x04, 0x2f
        /*064a*/ 	.short	(.L_269 - .L_268)
	.align		4
.L_268:
        /*064c*/ 	.word	index@(_ZN10layer_norm13ln_fwd_kernelINS_13Kernel_traitsI6__halffS2_fjLj12800ELj2ELj1ELj4ELj4ENS_18Kernel_traits_baseILj12800ES2_fS2_fjLj128EEEEEEEvNS_9FwdParamsE)
        /*0650*/ 	.word	0x000000ff


	//----- nvinfo : EIATTR_FRAME_SIZE
	.align		4
.L_269:
        /*0654*/ 	.byte	0x04, 0x11
        /*0656*/ 	.short	(.L_271 - .L_270)
	.align		4
.L_270:
        /*0658*/ 	.word	index@(_ZN10layer_norm13ln_fwd_kernelINS_13Kernel_traitsI6__halffS2_fjLj12800ELj2ELj1ELj4ELj4ENS_18Kernel_traits_baseILj12800ES2_fS2_fjLj128EEEEEEEvNS_9FwdParamsE)
        /*065c*/ 	.word	0x00000000


	//----- nvinfo : EIATTR_REGCOUNT
	.align		4
.L_271:
        /*0660*/ 	.byte	0x04, 0x2f
        /*0662*/ 	.short	(.L_273 - .L_272)
	.align		4
.L_272:
        /*0664*/ 	.word	index@(_ZN10layer_norm13ln_fwd_kernelINS_13Kernel_traitsI13__nv_bfloat16S2_S2_fjLj12800ELj2ELj1ELj4ELj4ENS_18Kernel_traits_baseILj12800ES2_S2_S2_fjLj128EEEEEEEvNS_9FwdParamsE)
        /*0668*/ 	.word	0x000000a8


	//----- nvinfo : EIATTR_FRAME_SIZE
	.align		4
.L_273:
        /*066c*/ 	.byte	0x04, 0x11
        /*066e*/ 	.short	(.L_275 - .L_274)
	.align		4
.L_274:
        /*0670*/ 	.word	index@(_ZN10layer_norm13ln_fwd_kernelINS_13Kernel_traitsI13__nv_bfloat16S2_S2_fjLj12800ELj2ELj1ELj4ELj4ENS_18Kernel_traits_baseILj12800ES2_S2_S2_fjLj128EEEEEEEvNS_9FwdParamsE)
        /*0674*/ 	.word	0x00000000


	//----- nvinfo : EIATTR_REGCOUNT
	.align		4
.L_275:
        /*0678*/ 	.byte	0x04, 0x2f
        /*067a*/ 	.short	(.L_277 - .L_276)
	.align		4
.L_276:
        /*067c*/ 	.word	index@(_ZN10layer_norm13ln_fwd_kernelINS_13Kernel_traitsI13__nv_bfloat16fS2_fjLj12800ELj2ELj1ELj4ELj4ENS_18Kernel_traits_baseILj12800ES2_fS2_fjLj128EEEEEEEvNS_9FwdParamsE)
        /*0680*/ 	.word	0x000000ff


	//----- nvinfo : EIATTR_FRAME_SIZE
	.align		4
.L_277:
        /*0684*/ 	.byte	0x04, 0x11
        /*0686*/ 	.short	(.L_279 - .L_278)
	.align		4
.L_278:
        /*0688*/ 	.word	index@(_ZN10layer_norm13ln_fwd_kernelINS_13Kernel_traitsI13__nv_bfloat16fS2_fjLj12800ELj2ELj1ELj4ELj4ENS_18Kernel_traits_baseILj12800ES2_fS2_fjLj128EEEEEEEvNS_9FwdParamsE)
        /*068c*/ 	.word	0x00000000


	//----- nvinfo : EIATTR_REGCOUNT
	.align		4
.L_279:
        /*0690*/ 	.byte	0x04, 0x2f
        /*0692*/ 	.short	(.L_281 - .L_280)
	.align		4
.L_280:
        /*0694*/ 	.word	index@(_ZN10layer_norm13ln_fwd_kernelINS_13Kernel_traitsIffffjLj14336ELj2ELj1ELj4ELj16ENS_18Kernel_traits_baseILj14336EffffjLj128EEEEEEEvNS_9FwdParamsE)
        /*0698*/ 	.word	0x000000ff


	//----- nvinfo : EIATTR_FRAME_SIZE
	.align		4
.L_281:
        /*069c*/ 	.byte	0x04, 0x11
        /*069e*/ 	.short	(.L_283 - .L_282)
	.align		4
.L_282:
        /*06a0*/ 	.word	index@(_ZN10layer_norm13ln_fwd_kernelINS_13Kernel_traitsIffffjLj14336ELj2ELj1ELj4ELj16ENS_18Kernel_traits_baseILj14336EffffjLj128EEEEEEEvNS_9FwdParamsE)
        /*06a4*/ 	.word	0x00000000


	//----- nvinfo : EIATTR_REGCOUNT
	.align		4
.L_283:
        /*06a8*/ 	.byte	0x04, 0x2f
        /*06aa*/ 	.short	(.L_285 - .L_284)
	.align		4
.L_284:
        /*06ac*/ 	.word	index@(_ZN10layer_norm13ln_fwd_kernelINS_13Kernel_traitsI6__halfS2_S2_fjLj14336ELj2ELj1ELj4ELj16ENS_18Kernel_traits_baseILj14336ES2_S2_S2_fjLj128EEEEEEEvNS_9FwdParamsE)
        /*06b0*/ 	.word	0x000000a8


	//----- nvinfo : EIATTR_FRAME_SIZE
	.align		4
.L_285:
        /*06b4*/ 	.byte	0x04, 0x11
        /*06b6*/ 	.short	(.L_287 - .L_286)
	.align		4
.L_286:
        /*06b8*/ 	.word	index@(_ZN10layer_norm13ln_fwd_kernelINS_13Kernel_traitsI6__halfS2_S2_fjLj14336ELj2ELj1ELj4ELj16ENS_18Kernel_traits_baseILj14336ES2_S2_S2_fjLj128EEEEEEEvNS_9FwdParamsE)
        /*06bc*/ 	.word	0x00000000


	//----- nvinfo : EIATTR_REGCOUNT
	.align		4
.L_287:
        /*06c0*/ 	.byte	0x04, 0x2f
        /*06c2*/ 	.short	(.L_289 - .L_288)
	.align		4
.L_288:
        /*06c4*/ 	.word	index@(_ZN10layer_norm13ln_fwd_kernelINS_13Kernel_traitsI6__halffS2_fjLj14336ELj2ELj1ELj4ELj16ENS_18Kernel_traits_baseILj14336ES2_fS2_fjLj128EEEEEEEvNS_9FwdParamsE)
        /*06c8*/ 	.word	0x000000a2


	//----- nvinfo : EIATTR_FRAME_SIZE
	.align		4
.L_289:
        /*06cc*/ 	.byte	0x04, 0x11
        /*06ce*/ 	.short	(.L_291 - .L_290)
	.align		4
.L_290:
        /*06d0*/ 	.word	index@(_ZN10layer_norm13ln_fwd_kernelINS_13Kernel_traitsI6__halffS2_fjLj14336ELj2ELj1ELj4ELj16ENS_18Kernel_traits_baseILj14336ES2_fS2_fjLj128EEEEEEEvNS_9FwdParamsE)
        /*06d4*/ 	.word	0x00000000


	//----- nvinfo : EIATTR_REGCOUNT
	.align		4
.L_291:
        /*06d8*/ 	.byte	0x04, 0x2f
        /*06da*/ 	.short	(.L_293 - .L_292)
	.align		4
.L_292:
        /*06dc*/ 	.word	index@(_ZN10layer_norm13ln_fwd_kernelINS_13Kernel_traitsI13__nv_bfloat16S2_S2_fjLj14336ELj2ELj1ELj4ELj16ENS_18Kernel_traits_baseILj14336ES2_S2_S2_fjLj128EEEEEEEvNS_9FwdParamsE)
        /*06e0*/ 	.word	0x000000a8


	//----- nvinfo : EIATTR_FRAME_SIZE
	.align		4
.L_293:
        /*06e4*/ 	.byte	0x04, 0x11
        /*06e6*/ 	.short	(.L_295 - .L_294)
	.align		4
.L_294:
        /*06e8*/ 	.word	index@(_ZN10layer_norm13ln_fwd_kernelINS_13Kernel_traitsI13__nv_bfloat16S2_S2_fjLj14336ELj2ELj1ELj4ELj16ENS_18Kernel_traits_baseILj14336ES2_S2_S2_fjLj128EEEEEEEvNS_9FwdParamsE)
        /*06ec*/ 	.word	0x00000000


	//----- nvinfo : EIATTR_REGCOUNT
	.align		4
.L_295:
        /*06f0*/ 	.byte	0x04, 0x2f
        /*06f2*/ 	.short	(.L_297 - .L_296)
	.align		4
.L_296:
        /*06f4*/ 	.word	index@(_ZN10layer_norm13ln_fwd_kernelINS_13Kernel_traitsI13__nv_bfloat16fS2_fjLj14336ELj2ELj1ELj4ELj8ENS_18Kernel_traits_baseILj14336ES2_fS2_fjLj128EEEEEEEvNS_9FwdParamsE)
        /*06f8*/ 	.word	0x000000a6


	//----- nvinfo : EIATTR_FRAME_SIZE
	.align		4
.L_297:
        /*06fc*/ 	.byte	0x04, 0x11
        /*06fe*/ 	.short	(.L_299 - .L_298)
	.align		4
.L_298:
        /*0700*/ 	.word	index@(_ZN10layer_norm13ln_fwd_kernelINS_13Kernel_traitsI13__nv_bfloat16fS2_fjLj14336ELj2ELj1ELj4ELj8ENS_18Kernel_traits_baseILj14336ES2_fS2_fjLj128EEEEEEEvNS_9FwdParamsE)
        /*0704*/ 	.word	0x00000000


	//----- nvinfo : EIATTR_REGCOUNT
	.align		4
.L_299:
        /*0708*/ 	.byte	0x04, 0x2f
        /*070a*/ 	.short	(.L_301 - .L_300)
	.align		4
.L_300:
        /*070c*/ 	.word	index@(_ZN10layer_norm13ln_fwd_kernelINS_13Kernel_traitsIffffjLj15360ELj2ELj1ELj4ELj8ENS_18Kernel_traits_baseILj15360EffffjLj128EEEEEEEvNS_9FwdParamsE)
        /*0710*/ 	.word	0x000000ee


	//----- nvinfo : EIATTR_FRAME_SIZE
	.align		4
.L_301:
        /*0714*/ 	.byte	0x04, 0x11
        /*0716*/ 	.short	(.L_303 - .L_302)
	.align		4
.L_302:
        /*0718*/ 	.word	index@(_ZN10layer_norm13ln_fwd_kernelINS_13Kernel_traitsIffffjLj15360ELj2ELj1ELj4ELj8ENS_18Kernel_traits_baseILj15360EffffjLj128EEEEEEEvNS_9FwdParamsE)
        /*071c*/ 	.word	0x00000000


	//----- nvinfo : EIATTR_REGCOUNT
	.align		4
.L_303:
        /*0720*/ 	.byte	0x04, 0x2f
        /*0722*/ 	.short	(.L_305 - .L_304)
	.align		4
.L_304:
        /*0724*/ 	.word	index@(_ZN10layer_norm13ln_fwd_kernelINS_13Kernel_traitsI6__halfS2_S2_fjLj15360ELj2ELj1ELj4ELj8ENS_18Kernel_traits_baseILj15360ES2_S2_S2_fjLj128EEEEEEEvNS_9FwdParamsE)
        /*0728*/ 	.word	0x000000da


	//----- nvinfo : EIATTR_FRAME_SIZE
	.align		4
.L_305:
        /*072c*/ 	.byte	0x04, 0x11
        /*072e*/ 	.short	(.L_307 - .L_306)
	.align		4
.L_306:
        /*0730*/ 	.word	index@(_ZN10layer_norm13ln_fwd_kernelINS_13Kernel_traitsI6__halfS2_S2_fjLj15360ELj2ELj1ELj4ELj8ENS_18Kernel_traits_baseILj15360ES2_S2_S2_fjLj128EEEEEEEvNS_9FwdParamsE)
        /*0734*/ 	.word	0x00000000


	//----- nvinfo : EIATTR_REGCOUNT
	.align		4
.L_307:
        /*0738*/ 	.byte	0x04, 0x2f
        /*073a*/ 	.short	(.L_309 - .L_308)
	.align		4
.L_308:
        /*073c*/ 	.word	index@(_ZN10layer_norm13ln_fwd_kernelINS_13Kernel_traitsI6__halffS2_fjLj15360ELj2ELj1ELj4ELj8ENS_18Kernel_traits_baseILj15360ES2_fS2_fjLj128EEEEEEEvNS_9FwdParamsE)
        /*0740*/ 	.word	0x000000a6


	//----- nvinfo : EIATTR_FRAME_SIZE
	.align		4
.L_309:
        /*0744*/ 	.byte	0x04, 0x11
        /*0746*/ 	.short	(.L_311 - .L_310)
	.align		4
.L_310:
        /*0748*/ 	.word	index@(_ZN10layer_norm13ln_fwd_kernelINS_13Kernel_traitsI6__halffS2_fjLj15360ELj2ELj1ELj4ELj8ENS_18Kernel_traits_baseILj15360ES2_fS2_fjLj128EEEEEEEvNS_9FwdParamsE)
        /*074c*/ 	.word	0x00000000


	//----- nvinfo : EIATTR_REGCOUNT
	.align		4
.L_311:
        /*0750*/ 	.byte	0x04, 0x2f
        /*0752*/ 	.short	(.L_313 - .L_312)
	.align		4
.L_312:
        /*0754*/ 	.word	index@(_ZN10layer_norm13ln_fwd_kernelINS_13Kernel_traitsI13__nv_bfloat16S2_S2_fjLj15360ELj2ELj1ELj4ELj8ENS_18Kernel_traits_baseILj15360ES2_S2_S2_fjLj128EEEEEEEvNS_9FwdParamsE)
        /*0758*/ 	.word	0x000000d8


	//----- nvinfo : EIATTR_FRAME_SIZE
	.align		4
.L_313:
        /*075c*/ 	.byte	0x04, 0x11
        /*075e*/ 	.short	(.L_315 - .L_314)
	.align		4
.L_314:
        /*0760*/ 	.word	index@(_ZN10layer_norm13ln_fwd_kernelINS_13Kernel_traitsI13__nv_bfloat16S2_S2_fjLj15360ELj2ELj1ELj4ELj8ENS_18Kernel_traits_baseILj15360ES2_S2_S2_fjLj128EEEEEEEvNS_9FwdParamsE)
        /*0764*/ 	.word	0x00000000


	//----- nvinfo : EIATTR_REGCOUNT
	.align		4
.L_315:
        /*0768*/ 	.byte	0x04, 0x2f
        /*076a*/ 	.short	(.L_317 - .L_316)
	.align		4
.L_316:
        /*076c*/ 	.word	index@(_ZN10layer_norm13ln_fwd_kernelINS_13Kernel_traitsI13__nv_bfloat16fS2_fjLj15360ELj2ELj1ELj4ELj8ENS_18Kernel_traits_baseILj15360ES2_fS2_fjLj128EEEEEEEvNS_9FwdParamsE)
        /*0770*/ 	.word	0x000000a6


	//----- nvinfo : EIATTR_FRAME_SIZE
	.align		4
.L_317:
        /*0774*/ 	.byte	0x04, 0x11
        /*0776*/ 	.short	(.L_319 - .L_318)
	.align		4
.L_318:
        /*0778*/ 	.word	index@(_ZN10layer_norm13ln_fwd_kernelINS_13Kernel_traitsI13__nv_bfloat16fS2_fjLj15360ELj2ELj1ELj4ELj8ENS_18Kernel_traits_baseILj15360ES2_fS2_fjLj128EEEEEEEvNS_9FwdParamsE)
        /*077c*/ 	.word	0x00000000


	//----- nvinfo : EIATTR_REGCOUNT
	.align		4
.L_319:
        /*0780*/ 	.byte	0x04, 0x2f
        /*0782*/ 	.short	(.L_321 - .L_320)
	.align		4
.L_320:
        /*0784*/ 	.word	index@(_ZN10layer_norm13ln_fwd_kernelINS_13Kernel_traitsIffffjLj16384ELj2ELj1ELj4ELj16ENS_18Kernel_traits_baseILj16384EffffjLj128EEEEEEEvNS_9FwdParamsE)
        /*0788*/ 	.word	0x000000e9


	//----- nvinfo : EIATTR_FRAME_SIZE
	.align		4
.L_321:
        /*078c*/ 	.byte	0x04, 0x11
        /*078e*/ 	.short	(.L_323 - .L_322)
	.align		4
.L_322:
        /*0790*/ 	.word	index@(_ZN10layer_norm13ln_fwd_kernelINS_13Kernel_traitsIffffjLj16384ELj2ELj1ELj4ELj16ENS_18Kernel_traits_baseILj16384EffffjLj128EEEEEEEvNS_9FwdParamsE)
        /*0794*/ 	.word	0x00000000


	//----- nvinfo : EIATTR_REGCOUNT
	.align		4
.L_323:
        /*0798*/ 	.byte	0x04, 0x2f
        /*079a*/ 	.short	(.L_325 - .L_324)
	.align		4
.L_324:
        /*079c*/ 	.word	index@(_ZN10layer_norm13ln_fwd_kernelINS_13Kernel_traitsI6__halfS2_S2_fjLj16384ELj2ELj1ELj4ELj16ENS_18Kernel_traits_baseILj16384ES2_S2_S2_fjLj128EEEEEEEvNS_9FwdParamsE)
        /*07a0*/ 	.word	0x000000a8


	//----- nvinfo : EIATTR_FRAME_SIZE
	.align		4
.L_325:
        /*07a4*/ 	.byte	0x04, 0x11
        /*07a6*/ 	.short	(.L_327 - .L_326)
	.align		4
.L_326:
        /*07a8*/ 	.word	index@(_ZN10layer_norm13ln_fwd_kernelINS_13Kernel_traitsI6__halfS2_S2_fjLj16384ELj2ELj1ELj4ELj16ENS_18Kernel_traits_baseILj16384ES2_S2_S2_fjLj128EEEEEEEvNS_9FwdParamsE)
        /*07ac*/ 	.word	0x00000000


	//----- nvinfo : EIATTR_REGCOUNT
	.align		4
.L_327:
        /*07b0*/ 	.byte	0x04, 0x2f
        /*07b2*/ 	.short	(.L_329 - .L_328)
	.align		4
.L_328:
        /*07b4*/ 	.word	index@(_ZN10layer_norm13ln_fwd_kernelINS_13Kernel_traitsI6__halffS2_fjLj16384ELj2ELj1ELj4ELj16ENS_18Kernel_traits_baseILj16384ES2_fS2_fjLj128EEEEEEEvNS_9FwdParamsE)
        /*07b8*/ 	.word	0x000000fe


	//----- nvinfo : EIATTR_FRAME_SIZE
	.align		4
.L_329:
        /*07bc*/ 	.byte	0x04, 0x11
        /*07be*/ 	.short	(.L_331 - .L_330)
	.align		4
.L_330:
        /*07c0*/ 	.word	index@(_ZN10layer_norm13ln_fwd_kernelINS_13Kernel_traitsI6__halffS2_fjLj16384ELj2ELj1ELj4ELj16ENS_18Kernel_traits_baseILj16384ES2_fS2_fjLj128EEEEEEEvNS_9FwdParamsE)
        /*07c4*/ 	.word	0x00000000


	//----- nvinfo : EIATTR_REGCOUNT
	.align		4
.L_331:
        /*07c8*/ 	.byte	0x04, 0x2f
        /*07ca*/ 	.short	(.L_333 - .L_332)
	.align		4
.L_332:
        /*07cc*/ 	.word	index@(_ZN10layer_norm13ln_fwd_kernelINS_13Kernel_traitsI13__nv_bfloat16S2_S2_fjLj16384ELj2ELj1ELj4ELj16ENS_18Kernel_traits_baseILj16384ES2_S2_S2_fjLj128EEEEEEEvNS_9FwdParamsE)
        /*07d0*/ 	.word	0x000000a8


	//----- nvinfo : EIATTR_FRAME_SIZE
	.align		4
.L_333:
        /*07d4*/ 	.byte	0x04, 0x11
        /*07d6*/ 	.short	(.L_335 - .L_334)
	.align		4
.L_334:
        /*07d8*/ 	.word	index@(_ZN10layer_norm13ln_fwd_kernelINS_13Kernel_traitsI13__nv_bfloat16S2_S2_fjLj16384ELj2ELj1ELj4ELj16ENS_18Kernel_traits_baseILj16384ES2_S2_S2_fjLj128EEEEEEEvNS_9FwdParamsE)
        /*07dc*/ 	.word	0x00000000


	//----- nvinfo : EIATTR_REGCOUNT
	.align		4
.L_335:
        /*07e0*/ 	.byte	0x04, 0x2f
        /*07e2*/ 	.short	(.L_337 - .L_336)
	.align		4
.L_336:
        /*07e4*/ 	.word	index@(_ZN10layer_norm13ln_fwd_kernelINS_13Kernel_traitsI13__nv_bfloat16fS2_fjLj16384ELj2ELj1ELj4ELj16ENS_18Kernel_traits_baseILj16384ES2_fS2_fjLj128EEEEEEEvNS_9FwdParamsE)
        /*07e8*/ 	.word	0x000000fe


	//----- nvinfo : EIATTR_FRAME_SIZE
	.align		4
.L_337:
        /*07ec*/ 	.byte	0x04, 0x11
        /*07ee*/ 	.short	(.L_339 - .L_338)
	.align		4
.L_338:
        /*07f0*/ 	.word	index@(_ZN10layer_norm13ln_fwd_kernelINS_13Kernel_traitsI13__nv_bfloat16fS2_fjLj16384ELj2ELj1ELj4ELj16ENS_18Kernel_traits_baseILj16384ES2_fS2_fjLj128EEEEEEEvNS_9FwdParamsE)
        /*07f4*/ 	.word	0x00000000


	//----- nvinfo : EIATTR_REGCOUNT
	.align		4
.L_339:
        /*07f8*/ 	.byte	0x04, 0x2f
        /*07fa*/ 	.short	(.L_341 - .L_340)
	.align		4
.L_340:
        /*07fc*/ 	.word	index@(_ZN10layer_norm13ln_fwd_kernelINS_13Kernel_traitsIffffjLj18432ELj4ELj1ELj4ELj16ENS_18Kernel_traits_baseILj18432EffffjLj128EEEEEEEvNS_9FwdParamsE)
        /*0800*/ 	.word	0x00000080


	//----- nvinfo : EIATTR_FRAME_SIZE
	.align		4
.L_341:
        /*0804*/ 	.byte	0x04, 0x11
        /*0806*/ 	.short	(.L_343 - .L_342)
	.align		4
.L_342:
        /*0808*/ 	.word	index@(_ZN10layer_norm13ln_fwd_kernelINS_13Kernel_traitsIffffjLj18432ELj4ELj1ELj4ELj16ENS_18Kernel_traits_baseILj18432EffffjLj128EEEEEEEvNS_9FwdParamsE)
        /*080c*/ 	.word	0x00000000


	//----- nvinfo : EIATTR_REGCOUNT
	.align		4
.L_343:
        /*0810*/ 	.byte	0x04, 0x2f
        /*0812*/ 	.short	(.L_345 - .L_344)
	.align		4
.L_344:
        /*0814*/ 	.word	index@(_ZN10layer_norm13ln_fwd_kernelINS_13Kernel_traitsI6__halfS2_S2_fjLj18432ELj2ELj1ELj4ELj16ENS_18Kernel_traits_baseILj18432ES2_S2_S2_fjLj128EEEEEEEvNS_9FwdParamsE)
        /*0818*/ 	.word	0x000000a8


	//----- nvinfo : EIATTR_FRAME_SIZE
	.align		4
.L_345:
        /*081c*/ 	.byte	0x04, 0x11
        /*081e*/ 	.short	(.L_347 - .L_346)
	.align		4
.L_346:
        /*0820*/ 	.word	index@(_ZN10layer_norm13ln_fwd_kernelINS_13Kernel_traitsI6__halfS2_S2_fjLj18432ELj2ELj1ELj4ELj16ENS_18Kernel_traits_baseILj18432ES2_S2_S2_fjLj128EEEEEEEvNS_9FwdParamsE)
        /*0824*/ 	.word	0x00000000


	//----- nvinfo : EIATTR_REGCOUNT
	.align		4
.L_347:
        /*0828*/ 	.byte	0x04, 0x2f
        /*082a*/ 	.short	(.L_349 - .L_348)
	.align		4
.L_348:
        /*082c*/ 	.word	index@(_ZN10layer_norm13ln_fwd_kernelINS_13Kernel_traitsI6__halffS2_fjLj18432ELj2ELj1ELj4ELj16ENS_18Kernel_traits_baseILj18432ES2_fS2_fjLj128EEEEEEEvNS_9FwdParamsE)
        /*0830*/ 	.word	0x000000fe


	//----- nvinfo : EIATTR_FRAME_SIZE
	.align		4
.L_349:
        /*0834*/ 	.byte	0x04, 0x11
        /*0836*/ 	.short	(.L_351 - .L_350)
	.align		4
.L_350:
        /*0838*/ 	.word	index@(_ZN10layer_norm13ln_fwd_kernelINS_13Kernel_traitsI6__halffS2_fjLj18432ELj2ELj1ELj4ELj16ENS_18Kernel_traits_baseILj18432ES2_fS2_fjLj128EEEEEEEvNS_9FwdParamsE)
        /*083c*/ 	.word	0x00000000


	//----- nvinfo : EIATTR_REGCOUNT
	.align		4
.L_351:
        /*0840*/ 	.byte	0x04, 0x2f
        /*0842*/ 	.short	(.L_353 - .L_352)
	.align		4
.L_352:
        /*0844*/ 	.word	index@(_ZN10layer_norm13ln_fwd_kernelINS_13Kernel_traitsI13__nv_bfloat16S2_S2_fjLj18432ELj2ELj1ELj4ELj16ENS_18Kernel_traits_baseILj18432ES2_S2_S2_fjLj128EEEEEEEvNS_9FwdParamsE)
        /*0848*/ 	.word	0x000000a8


	//----- nvinfo : EIATTR_FRAME_SIZE
	.align		4
.L_353:
        /*084c*/ 	.byte	0x04, 0x11
        /*084e*/ 	.short	(.L_355 - .L_354)
	.align		4
.L_354:
        /*0850*/ 	.word	index@(_ZN10layer_norm13ln_fwd_kernelINS_13Kernel_traitsI13__nv_bfloat16S2_S2_fjLj18432ELj2ELj1ELj4ELj16ENS_18Kernel_traits_baseILj18432ES2_S2_S2_fjLj128EEEEEEEvNS_9FwdParamsE)
        /*0854*/ 	.word	0x00000000


	//----- nvinfo : EIATTR_REGCOUNT
	.align		4
.L_355:
        /*0858*/ 	.byte	0x04, 0x2f
        /*085a*/ 	.short	(.L_357 - .L_356)
	.align		4
.L_356:
        /*085c*/ 	.word	index@(_ZN10layer_norm13ln_fwd_kernelINS_13Kernel_traitsI13__nv_bfloat16fS2_fjLj18432ELj4ELj1ELj4ELj16ENS_18Kernel_traits_baseILj18432ES2_fS2_fjLj128EEEEEEEvNS_9FwdParamsE)
        /*0860*/ 	.word	0x0000007c


	//----- nvinfo : EIATTR_FRAME_SIZE
	.align		4
.L_357:
        /*0864*/ 	.byte	0x04, 0x11
        /*0866*/ 	.short	(.L_359 - .L_358)
	.align		4
.L_358:
        /*0868*/ 	.word	index@(_ZN10layer_norm13ln_fwd_kernelINS_13Kernel_traitsI13__nv_bfloat16fS2_fjLj18432ELj4ELj1ELj4ELj16ENS_18Kernel_traits_baseILj18432ES2_fS2_fjLj128EEEEEEEvNS_9FwdParamsE)
        /*086c*/ 	.word	0x00000000


	//----- nvinfo : EIATTR_REGCOUNT
	.align		4
.L_359:
        /*0870*/ 	.byte	0x04, 0x2f
        /*0872*/ 	.short	(.L_361 - .L_360)
	.align		4
.L_360:
        /*0874*/ 	.word	index@(_ZN10layer_norm13ln_fwd_kernelINS_13Kernel_traitsIffffjLj20480ELj2ELj1ELj4ELj16ENS_18Kernel_traits_baseILj20480EffffjLj128EEEEEEEvNS_9FwdParamsE)
        /*0878*/ 	.word	0x000000ff


	//----- nvinfo : EIATTR_FRAME_SIZE
	.align		4
.L_361:
        /*087c*/ 	.byte	0x04, 0x11
        /*087e*/ 	.short	(.L_363 - .L_362)
	.align		4
.L_362:
        /*0880*/ 	.word	index@(_ZN10layer_norm13ln_fwd_kernelINS_13Kernel_traitsIffffjLj20480ELj2ELj1ELj4ELj16ENS_18Kernel_traits_baseILj20480EffffjLj128EEEEEEEvNS_9FwdParamsE)
        /*0884*/ 	.word	0x00000050


	//----- nvinfo : EIATTR_REGCOUNT
	.align		4
.L_363:
        /*0888*/ 	.byte	0x04, 0x2f
        /*088a*/ 	.short	(.L_365 - .L_364)
	.align		4
.L_364:
        /*088c*/ 	.word	index@(_ZN10layer_norm13ln_fwd_kernelINS_13Kernel_traitsI6__halfS2_S2_fjLj20480ELj2ELj1ELj4ELj16ENS_18Kernel_traits_baseILj20480ES2_S2_S2_fjLj128EEEEEEEvNS_9FwdParamsE)
        /*0890*/ 	.word	0x000000fe


	//----- nvinfo : EIATTR_FRAME_SIZE
	.align		4
.L_365:
        /*0894*/ 	.byte	0x04, 0x11
        /*0896*/ 	.short	(.L_367 - .L_366)
	.align		4
.L_366:
        /*0898*/ 	.word	index@(_ZN10layer_norm13ln_fwd_kernelINS_13Kernel_traitsI6__halfS2_S2_fjLj20480ELj2ELj1ELj4ELj16ENS_18Kernel_traits_baseILj20480ES2_S2_S2_fjLj128EEEEEEEvNS_9FwdParamsE)
        /*089c*/ 	.word	0x00000000


	//----- nvinfo : EIATTR_REGCOUNT
	.align		4
.L_367:
        /*08a0*/ 	.byte	0x04, 0x2f
        /*08a2*/ 	.short	(.L_369 - .L_368)
	.align		4
.L_368:
        /*08a4*/ 	.word	index@(_ZN10layer_norm13ln_fwd_kernelINS_13Kernel_traitsI6__halffS2_fjLj20480ELj2ELj1ELj4ELj16ENS_18Kernel_traits_baseILj20480ES2_fS2_fjLj128EEEEEEEvNS_9FwdParamsE)
        /*08a8*/ 	.word	0x000000ff


	//----- nvinfo : EIATTR_FRAME_SIZE
	.align		4
.L_369:
        /*08ac*/ 	.byte	0x04, 0x11
        /*08ae*/ 	.short	(.L_371 - .L_370)
	.align		4
.L_370:
        /*08b0*/ 	.word	index@(_ZN10layer_norm13ln_fwd_kernelINS_13Kernel_traitsI6__halffS2_fjLj20480ELj2ELj1ELj4ELj16ENS_18Kernel_traits_baseILj20480ES2_fS2_fjLj128EEEEEEEvNS_9FwdParamsE)
        /*08b4*/ 	.word	0x00000000


	//----- nvinfo : EIATTR_REGCOUNT
	.align		4
.L_371:
        /*08b8*/ 	.byte	0x04, 0x2f
        /*08ba*/ 	.short	(.L_373 - .L_372)
	.align		4
.L_372:
        /*08bc*/ 	.word	index@(_ZN10layer_norm13ln_fwd_kernelINS_13Kernel_traitsI13__nv_bfloat16S2_S2_fjLj20480ELj2ELj1ELj4ELj16ENS_18Kernel_traits_baseILj20480ES2_S2_S2_fjLj128EEEEEEEvNS_9FwdParamsE)
        /*08c0*/ 	.word	0x000000fe


	//----- nvinfo : EIATTR_FRAME_SIZE
	.align		4
.L_373:
        /*08c4*/ 	.byte	0x04, 0x11
        /*08c6*/ 	.short	(.L_375 - .L_374)
	.align		4
.L_374:
        /*08c8*/ 	.word	index@(_ZN10layer_norm13ln_fwd_kernelINS_13Kernel_traitsI13__nv_bfloat16S2_S2_fjLj20480ELj2ELj1ELj4ELj16ENS_18Kernel_traits_baseILj20480ES2_S2_S2_fjLj128EEEEEEEvNS_9FwdParamsE)
        /*08cc*/ 	.word	0x00000000


	//----- nvinfo : EIATTR_REGCOUNT
	.align		4
.L_375:
        /*08d0*/ 	.byte	0x04, 0x2f
        /*08d2*/ 	.short	(.L_377 - .L_376)
	.align		4
.L_376:
        /*08d4*/ 	.word	index@(_ZN10layer_norm13ln_fwd_kernelINS_13Kernel_traitsI13__nv_bfloat16fS2_fjLj20480ELj2ELj1ELj4ELj16ENS_18Kernel_traits_baseILj20480ES2_fS2_fjLj128EEEEEEEvNS_9FwdParamsE)
        /*08d8*/ 	.word	0x000000ff


	//----- nvinfo : EIATTR_FRAME_SIZE
	.align		4
.L_377:
        /*08dc*/ 	.byte	0x04, 0x11
        /*08de*/ 	.short	(.L_379 - .L_378)
	.align		4
.L_378:
        /*08e0*/ 	.word	index@(_ZN10layer_norm13ln_fwd_kernelINS_13Kernel_traitsI13__nv_bfloat16fS2_fjLj20480ELj2ELj1ELj4ELj16ENS_18Kernel_traits_baseILj20480ES2_fS2_fjLj128EEEEEEEvNS_9FwdParamsE)
        /*08e4*/ 	.word	0x00000000


	//----- nvinfo : EIATTR_REGCOUNT
	.align		4
.L_379:
        /*08e8*/ 	.byte	0x04, 0x2f
        /*08ea*/ 	.short	(.L_381 - .L_380)
	.align		4
.L_380:
        /*08ec*/ 	.word	index@(_ZN10layer_norm13ln_fwd_kernelINS_13Kernel_traitsIffffjLj24576ELj4ELj1ELj4ELj16ENS_18Kernel_traits_baseILj24576EffffjLj128EEEEEEEvNS_9FwdParamsE)
        /*08f0*/ 	.word	0x000000a8


	//----- nvinfo : EIATTR_FRAME_SIZE
	.align		4
.L_381:
        /*08f4*/ 	.byte	0x04, 0x11
        /*08f6*/ 	.short	(.L_383 - .L_382)
	.align		4
.L_382:
        /*08f8*/ 	.word	index@(_ZN10layer_norm13ln_fwd_kernelINS_13Kernel_traitsIffffjLj24576ELj4ELj1ELj4ELj16ENS_18Kernel_traits_baseILj24576EffffjLj128EEEEEEEvNS_9FwdParamsE)
        /*08fc*/ 	.word	0x00000000


	//----- nvinfo : EIATTR_REGCOUNT
	.align		4
.L_383:
        /*0900*/ 	.byte	0x04, 0x2f
        /*0902*/ 	.short	(.L_385 - .L_384)
	.align		4
.L_384:
        /*0904*/ 	.word	index@(_ZN10layer_norm13ln_fwd_kernelINS_13Kernel_traitsI6__halfS2_S2_fjLj24576ELj2ELj1ELj4ELj16ENS_18Kernel_traits_baseILj24576ES2_S2_S2_fjLj128EEEEEEEvNS_9FwdParamsE)
        /*0908*/ 	.word	0x000000dd


	//----- nvinfo : EIATTR_FRAME_SIZE
	.align		4
.L_385:
        /*090c*/ 	.byte	0x04, 0x11
        /*090e*/ 	.short	(.L_387 - .L_386)
	.align		4
.L_386:
        /*0910*/ 	.word	index@(_ZN10layer_norm13ln_fwd_kernelINS_13Kernel_traitsI6__halfS2_S2_fjLj24576ELj2ELj1ELj4ELj16ENS_18Kernel_traits_baseILj24576ES2_S2_S2_fjLj128EEEEEEEvNS_9FwdParamsE)
        /*0914*/ 	.word	0x00000000


	//----- nvinfo : EIATTR_REGCOUNT
	.align		4
.L_387:
        /*0918*/ 	.byte	0x04, 0x2f
        /*091a*/ 	.short	(.L_389 - .L_388)
	.align		4
.L_388:
        /*091c*/ 	.word	index@(_ZN10layer_norm13ln_fwd_kernelINS_13Kernel_traitsI6__halffS2_fjLj24576ELj2ELj1ELj4ELj16ENS_18Kernel_traits_baseILj24576ES2_fS2_fjLj128EEEEEEEvNS_9FwdParamsE)
        /*0920*/ 	.word	0x000000ff


	//----- nvinfo : EIATTR_FRAME_SIZE
	.align		4
.L_389:
        /*0924*/ 	.byte	0x04, 0x11
        /*0926*/ 	.short	(.L_391 - .L_390)
	.align		4
.L_390:
        /*0928*/ 	.word	index@(_ZN10layer_norm13ln_fwd_kernelINS_13Kernel_traitsI6__halffS2_fjLj24576ELj2ELj1ELj4ELj16ENS_18Kernel_traits_baseILj24576ES2_fS2_fjLj128EEEEEEEvNS_9FwdParamsE)
        /*092c*/ 	.word	0x00000000


	//----- nvinfo : EIATTR_REGCOUNT
	.align		4
.L_391:
        /*0930*/ 	.byte	0x04, 0x2f
        /*0932*/ 	.short	(.L_393 - .L_392)
	.align		4
.L_392:
        /*0934*/ 	.word	index@(_ZN10layer_norm13ln_fwd_kernelINS_13Kernel_traitsI13__nv_bfloat16S2_S2_fjLj24576ELj2ELj1ELj4ELj16ENS_18Kernel_traits_baseILj24576ES2_S2_S2_fjLj128EEEEEEEvNS_9FwdParamsE)
        /*0938*/ 	.word	0x000000fe


	//----- nvinfo : EIATTR_FRAME_SIZE
	.align		4
.L_393:
        /*093c*/ 	.byte	0x04, 0x11
        /*093e*/ 	.short	(.L_395 - .L_394)
	.align		4
.L_394:
        /*0940*/ 	.word	index@(_ZN10layer_norm13ln_fwd_kernelINS_13Kernel_traitsI13__nv_bfloat16S2_S2_fjLj24576ELj2ELj1ELj4ELj16ENS_18Kernel_traits_baseILj24576ES2_S2_S2_fjLj128EEEEEEEvNS_9FwdParamsE)
        /*0944*/ 	.word	0x00000000


	//----- nvinfo : EIATTR_REGCOUNT
	.align		4
.L_395:
        /*0948*/ 	.byte	0x04, 0x2f
        /*094a*/ 	.short	(.L_397 - .L_396)
	.align		4
.L_396:
        /*094c*/ 	.word	index@(_ZN10layer_norm13ln_fwd_kernelINS_13Kernel_traitsI13__nv_bfloat16fS2_fjLj24576ELj2ELj1ELj4ELj16ENS_18Kernel_traits_baseILj24576ES2_fS2_fjLj128EEEEEEEvNS_9FwdParamsE)
        /*0950*/ 	.word	0x000000ff


	//----- nvinfo : EIATTR_FRAME_SIZE
	.align		4
.L_397:
        /*0954*/ 	.byte	0x04, 0x11
        /*0956*/ 	.short	(.L_399 - .L_398)
	.align		4
.L_398:
        /*0958*/ 	.word	index@(_ZN10layer_norm13ln_fwd_kernelINS_13Kernel_traitsI13__nv_bfloat16fS2_fjLj24576ELj2ELj1ELj4ELj16ENS_18Kernel_traits_baseILj24576ES2_fS2_fjLj128EEEEEEEvNS_9FwdParamsE)
        /*095c*/ 	.word	0x00000000


	//----- nvinfo : EIATTR_REGCOUNT
	.align		4
.L_399:
        /*0960*/ 	.byte	0x04, 0x2f
        /*0962*/ 	.short	(.L_401 - .L_400)
	.align		4
.L_400:
        /*0964*/ 	.word	index@(_ZN10layer_norm13ln_fwd_kernelINS_13Kernel_traitsIffffjLj25600ELj4ELj1ELj4ELj4ENS_18Kernel_traits_baseILj25600EffffjLj128EEEEEEEvNS_9FwdParamsE)
        /*0968*/ 	.word	0x000000f4


	//----- nvinfo : EIATTR_FRAME_SIZE
	.align		4
.L_401:
        /*096c*/ 	.byte	0x04, 0x11
        /*096e*/ 	.short	(.L_403 - .L_402)
	.align		4
.L_402:
        /*0970*/ 	.word	index@(_ZN10layer_norm13ln_fwd_kernelINS_13Kernel_traitsIffffjLj25600ELj4ELj1ELj4ELj4ENS_18Kernel_traits_baseILj25600EffffjLj128EEEEEEEvNS_9FwdParamsE)
        /*0974*/ 	.word	0x00000000


	//----- nvinfo : EIATTR_REGCOUNT
	.align		4
.L_403:
        /*0978*/ 	.byte	0x04, 0x2f
        /*097a*/ 	.short	(.L_405 - .L_404)
	.align		4
.L_404:
        /*097c*/ 	.word	index@(_ZN10layer_norm13ln_fwd_kernelINS_13Kernel_traitsI6__halfS2_S2_fjLj25600ELj2ELj1ELj4ELj8ENS_18Kernel_traits_baseILj25600ES2_S2_S2_fjLj128EEEEEEEvNS_9FwdParamsE)
        /*0980*/ 	.word	0x000000ff


	//----- nvinfo : EIATTR_FRAME_SIZE
	.align		4
.L_405:
        /*0984*/ 	.byte	0x04, 0x11
        /*0986*/ 	.short	(.L_407 - .L_406)
	.align		4
.L_406:
        /*0988*/ 	.word	index@(_ZN10layer_norm13ln_fwd_kernelINS_13Kernel_traitsI6__halfS2_S2_fjLj25600ELj2ELj1ELj4ELj8ENS_18Kernel_traits_baseILj25600ES2_S2_S2_fjLj128EEEEEEEvNS_9FwdParamsE)
        /*098c*/ 	.word	0x00000008


	//----- nvinfo : EIATTR_REGCOUNT
	.align		4
.L_407:
        /*0990*/ 	.byte	0x04, 0x2f
        /*0992*/ 	.short	(.L_409 - .L_408)
	.align		4
.L_408:
        /*0994*/ 	.word	index@(_ZN10layer_norm13ln_fwd_kernelINS_13Kernel_traitsI6__halffS2_fjLj25600ELj4ELj1ELj4ELj4ENS_18Kernel_traits_baseILj25600ES2_fS2_fjLj128EEEEEEEvNS_9FwdParamsE)
        /*0998*/ 	.word	0x000000ff


	//----- nvinfo : EIATTR_FRAME_SIZE
	.align		4
.L_409:
        /*099c*/ 	.byte	0x04, 0x11
        /*099e*/ 	.short	(.L_411 - .L_410)
	.align		4
.L_410:
        /*09a0*/ 	.word	index@(_ZN10layer_norm13ln_fwd_kernelINS_13Kernel_traitsI6__halffS2_fjLj25600ELj4ELj1ELj4ELj4ENS_18Kernel_traits_baseILj25600ES2_fS2_fjLj128EEEEEEEvNS_9FwdParamsE)
        /*09a4*/ 	.word	0x00000000


	//----- nvinfo : EIATTR_REGCOUNT
	.align		4
.L_411:
        /*09a8*/ 	.byte	0x04, 0x2f
        /*09aa*/ 	.short	(.L_413 - .L_412)
	.align		4
.L_412:
        /*09ac*/ 	.word	index@(_ZN10layer_norm13ln_fwd_kernelINS_13Kernel_traitsI13__nv_bfloat16S2_S2_fjLj25600ELj2ELj1ELj4ELj8ENS_18Kernel_traits_baseILj25600ES2_S2_S2_fjLj128EEEEEEEvNS_9FwdParamsE)
        /*09b0*/ 	.word	0x000000ff


	//----- nvinfo : EIATTR_FRAME_SIZE
	.align		4
.L_413:
        /*09b4*/ 	.byte	0x04, 0x11
        /*09b6*/ 	.short	(.L_415 - .L_414)
	.align		4
.L_414:
        /*09b8*/ 	.word	index@(_ZN10layer_norm13ln_fwd_kernelINS_13Kernel_traitsI13__nv_bfloat16S2_S2_fjLj25600ELj2ELj1ELj4ELj8ENS_18Kernel_traits_baseILj25600ES2_S2_S2_fjLj128EEEEEEEvNS_9FwdParamsE)
        /*09bc*/ 	.word	0x00000000


	//----- nvinfo : EIATTR_REGCOUNT
	.align		4
.L_415:
        /*09c0*/ 	.byte	0x04, 0x2f
        /*09c2*/ 	.short	(.L_417 - .L_416)
	.align		4
.L_416:
        /*09c4*/ 	.word	index@(_ZN10layer_norm13ln_fwd_kernelINS_13Kernel_traitsI13__nv_bfloat16fS2_fjLj25600ELj4ELj1ELj4ELj4ENS_18Kernel_traits_baseILj25600ES2_fS2_fjLj128EEEEEEEvNS_9FwdParamsE)
        /*09c8*/ 	.word	0x000000ff


	//----- nvinfo : EIATTR_FRAME_SIZE
	.align		4
.L_417:
        /*09cc*/ 	.byte	0x04, 0x11
        /*09ce*/ 	.short	(.L_419 - .L_418)
	.align		4
.L_418:
        /*09d0*/ 	.word	index@(_ZN10layer_norm13ln_fwd_kernelINS_13Kernel_traitsI13__nv_bfloat16fS2_fjLj25600ELj4ELj1ELj4ELj4ENS_18Kernel_traits_baseILj25600ES2_fS2_fjLj128EEEEEEEvNS_9FwdParamsE)
        /*09d4*/ 	.word	0x00000000


	//----- nvinfo : EIATTR_REGCOUNT
	.align		4
.L_419:
        /*09d8*/ 	.byte	0x04, 0x2f
        /*09da*/ 	.short	(.L_421 - .L_420)
	.align		4
.L_420:
        /*09dc*/ 	.word	index@(_ZN10layer_norm13ln_fwd_kernelINS_13Kernel_traitsIffffjLj30720ELj4ELj1ELj4ELj4ENS_18Kernel_traits_baseILj30720EffffjLj128EEEEEEEvNS_9FwdParamsE)
        /*09e0*/ 	.word	0x000000ff


	//----- nvinfo : EIATTR_FRAME_SIZE
	.align		4
.L_421:
        /*09e4*/ 	.byte	0x04, 0x11
        /*09e6*/ 	.short	(.L_423 - .L_422)
	.align		4
.L_422:
        /*09e8*/ 	.word	index@(_ZN10layer_norm13ln_fwd_kernelINS_13Kernel_traitsIffffjLj30720ELj4ELj1ELj4ELj4ENS_18Kernel_traits_baseILj30720EffffjLj128EEEEEEEvNS_9FwdParamsE)
        /*09ec*/ 	.word	0x00000000


	//----- nvinfo : EIATTR_REGCOUNT
	.align		4
.L_423:
        /*09f0*/ 	.byte	0x04, 0x2f
        /*09f2*/ 	.short	(.L_425 - .L_424)
	.align		4
.L_424:
        /*09f4*/ 	.word	index@(_ZN10layer_norm13ln_fwd_kernelINS_13Kernel_traitsI6__halfS2_S2_fjLj30720ELj4ELj1ELj4ELj4ENS_18Kernel_traits_baseILj30720ES2_S2_S2_fjLj128EEEEEEEvNS_9FwdParamsE)
        /*09f8*/ 	.word	0x0000009e


	//----- nvinfo : EIATTR_FRAME_SIZE
	.align		4
.L_425:
        /*09fc*/ 	.byte	0x04, 0x11
        /*09fe*/ 	.short	(.L_427 - .L_426)
	.align		4
.L_426:
        /*0a00*/ 	.word	index@(_ZN10layer_norm13ln_fwd_kernelINS_13Kernel_traitsI6__halfS2_S2_fjLj30720ELj4ELj1ELj4ELj4ENS_18Kernel_traits_baseILj30720ES2_S2_S2_fjLj128EEEEEEEvNS_9FwdParamsE)
        /*0a04*/ 	.word	0x00000000


	//----- nvinfo : EIATTR_REGCOUNT
	.align		4
.L_427:
        /*0a08*/ 	.byte	0x04, 0x2f
        /*0a0a*/ 	.short	(.L_429 - .L_428)
	.align		4
.L_428:
        /*0a0c*/ 	.word	index@(_ZN10layer_norm13ln_fwd_kernelINS_13Kernel_traitsI6__halffS2_fjLj30720ELj4ELj1ELj4ELj4ENS_18Kernel_traits_baseILj30720ES2_fS2_fjLj128EEEEEEEvNS_9FwdParamsE)
        /*0a10*/ 	.word	0x000000ff


	//----- nvinfo : EIATTR_FRAME_SIZE
	.align		4
.L_429:
        /*0a14*/ 	.byte	0x04, 0x11
        /*0a16*/ 	.short	(.L_431 - .L_430)
	.align		4
.L_430:
        /*0a18*/ 	.word	index@(_ZN10layer_norm13ln_fwd_kernelINS_13Kernel_traitsI6__halffS2_fjLj30720ELj4ELj1ELj4ELj4ENS_18Kernel_traits_baseILj30720ES2_fS2_fjLj128EEEEEEEvNS_9FwdParamsE)
        /*0a1c*/ 	.word	0x00000040


	//----- nvinfo : EIATTR_REGCOUNT
	.align		4
.L_431:
        /*0a20*/ 	.byte	0x04, 0x2f
        /*0a22*/ 	.short	(.L_433 - .L_432)
	.align		4
.L_432:
        /*0a24*/ 	.word	index@(_ZN10layer_norm13ln_fwd_kernelINS_13Kernel_traitsI13__nv_bfloat16S2_S2_fjLj30720ELj4ELj1ELj4ELj4ENS_18Kernel_traits_baseILj30720ES2_S2_S2_fjLj128EEEEEEEvNS_9FwdParamsE)
        /*0a28*/ 	.word	0x0000009e


	//----- nvinfo : EIATTR_FRAME_SIZE
	.align		4
.L_433:
        /*0a2c*/ 	.byte	0x04, 0x11
        /*0a2e*/ 	.short	(.L_435 - .L_434)
	.align		4
.L_434:
        /*0a30*/ 	.word	index@(_ZN10layer_norm13ln_fwd_kernelINS_13Kernel_traitsI13__nv_bfloat16S2_S2_fjLj30720ELj4ELj1ELj4ELj4ENS_18Kernel_traits_baseILj30720ES2_S2_S2_fjLj128EEEEEEEvNS_9FwdParamsE)
        /*0a34*/ 	.word	0x00000000


	//----- nvinfo : EIATTR_REGCOUNT
	.align		4
.L_435:
        /*0a38*/ 	.byte	0x04, 0x2f
        /*0a3a*/ 	.short	(.L_437 - .L_436)
	.align		4
.L_436:
        /*0a3c*/ 	.word	index@(_ZN10layer_norm13ln_fwd_kernelINS_13Kernel_traitsI13__nv_bfloat16fS2_fjLj30720ELj4ELj1ELj4ELj4ENS_18Kernel_traits_baseILj30720ES2_fS2_fjLj128EEEEEEEvNS_9FwdParamsE)
        /*0a40*/ 	.word	0x000000ff


	//----- nvinfo : EIATTR_FRAME_SIZE
	.align		4
.L_437:
        /*0a44*/ 	.byte	0x04, 0x11
        /*0a46*/ 	.short	(.L_439 - .L_438)
	.align		4
.L_438:
        /*0a48*/ 	.word	index@(_ZN10layer_norm13ln_fwd_kernelINS_13Kernel_traitsI13__nv_bfloat16fS2_fjLj30720ELj4ELj1ELj4ELj4ENS_18Kernel_traits_baseILj30720ES2_fS2_fjLj128EEEEEEEvNS_9FwdParamsE)
        /*0a4c*/ 	.word	0x00000040


	//----- nvinfo : EIATTR_REGCOUNT
	.align		4
.L_439:
        /*0a50*/ 	.byte	0x04, 0x2f
        /*0a52*/ 	.short	(.L_441 - .L_440)
	.align		4
.L_440:
        /*0a54*/ 	.word	index@(_ZN10layer_norm13ln_fwd_kernelINS_13Kernel_traitsIffffjLj32768ELj4ELj1ELj4ELj16ENS_18Kernel_traits_baseILj32768EffffjLj128EEEEEEEvNS_9FwdParamsE)
        /*0a58*/ 	.word	0x000000e9


	//----- nvinfo : EIATTR_FRAME_SIZE
	.align		4
.L_441:
        /*0a5c*/ 	.byte	0x04, 0x11
        /*0a5e*/ 	.short	(.L_443 - .L_442)
	.align		4
.L_442:
        /*0a60*/ 	.word	index@(_ZN10layer_norm13ln_fwd_kernelINS_13Kernel_traitsIffffjLj32768ELj4ELj1ELj4ELj16ENS_18Kernel_traits_baseILj32768EffffjLj128EEEEEEEvNS_9FwdParamsE)
        /*0a64*/ 	.word	0x00000000


	//----- nvinfo : EIATTR_REGCOUNT
	.align		4
.L_443:
        /*0a68*/ 	.byte	0x04, 0x2f
        /*0a6a*/ 	.short	(.L_445 - .L_444)
	.align		4
.L_444:
        /*0a6c*/ 	.word	index@(_ZN10layer_norm13ln_fwd_kernelINS_13Kernel_traitsI6__halfS2_S2_fjLj32768ELj4ELj1ELj4ELj16ENS_18Kernel_traits_baseILj32768ES2_S2_S2_fjLj128EEEEEEEvNS_9FwdParamsE)
        /*0a70*/ 	.word	0x000000a8


	//----- nvinfo : EIATTR_FRAME_SIZE
	.align		4
.L_445:
        /*0a74*/ 	.byte	0x04, 0x11
        /*0a76*/ 	.short	(.L_447 - .L_446)
	.align		4
.L_446:
        /*0a78*/ 	.word	index@(_ZN10layer_norm13ln_fwd_kernelINS_13Kernel_traitsI6__halfS2_S2_fjLj32768ELj4ELj1ELj4ELj16ENS_18Kernel_traits_baseILj32768ES2_S2_S2_fjLj128EEEEEEEvNS_9FwdParamsE)
        /*0a7c*/ 	.word	0x00000000


	//----- nvinfo : EIATTR_REGCOUNT
	.align		4
.L_447:
        /*0a80*/ 	.byte	0x04, 0x2f
        /*0a82*/ 	.short	(.L_449 - .L_448)
	.align		4
.L_448:
        /*0a84*/ 	.word	index@(_ZN10layer_norm13ln_fwd_kernelINS_13Kernel_traitsI6__halffS2_fjLj32768ELj4ELj1ELj4ELj16ENS_18Kernel_traits_baseILj32768ES2_fS2_fjLj128EEEEEEEvNS_9FwdParamsE)
        /*0a88*/ 	.word	0x000000fe


	//----- nvinfo : EIATTR_FRAME_SIZE
	.align		4
.L_449:
        /*0a8c*/ 	.byte	0x04, 0x11
        /*0a8e*/ 	.short	(.L_451 - .L_450)
	.align		4
.L_450:
        /*0a90*/ 	.word	index@(_ZN10layer_norm13ln_fwd_kernelINS_13Kernel_traitsI6__halffS2_fjLj32768ELj4ELj1ELj4ELj16ENS_18Kernel_traits_baseILj32768ES2_fS2_fjLj128EEEEEEEvNS_9FwdParamsE)
        /*0a94*/ 	.word	0x00000000


	//----- nvinfo : EIATTR_REGCOUNT
	.align		4
.L_451:
        /*0a98*/ 	.byte	0x04, 0x2f
        /*0a9a*/ 	.short	(.L_453 - .L_452)
	.align		4
.L_452:
        /*0a9c*/ 	.word	index@(_ZN10layer_norm13ln_fwd_kernelINS_13Kernel_traitsI13__nv_bfloat16S2_S2_fjLj32768ELj4ELj1ELj4ELj16ENS_18Kernel_traits_baseILj32768ES2_S2_S2_fjLj128EEEEEEEvNS_9FwdParamsE)
        /*0aa0*/ 	.word	0x000000a8


	//----- nvinfo : EIATTR_FRAME_SIZE
	.align		4
.L_453:
        /*0aa4*/ 	.byte	0x04, 0x11
        /*0aa6*/ 	.short	(.L_455 - .L_454)
	.align		4
.L_454:
        /*0aa8*/ 	.word	index@(_ZN10layer_norm13ln_fwd_kernelINS_13Kernel_traitsI13__nv_bfloat16S2_S2_fjLj32768ELj4ELj1ELj4ELj16ENS_18Kernel_traits_baseILj32768ES2_S2_S2_fjLj128EEEEEEEvNS_9FwdParamsE)
        /*0aac*/ 	.word	0x00000000


	//----- nvinfo : EIATTR_REGCOUNT
	.align		4
.L_455:
        /*0ab0*/ 	.byte	0x04, 0x2f
        /*0ab2*/ 	.short	(.L_457 - .L_456)
	.align		4
.L_456:
        /*0ab4*/ 	.word	index@(_ZN10layer_norm13ln_fwd_kernelINS_13Kernel_traitsI13__nv_bfloat16fS2_fjLj32768ELj4ELj1ELj4ELj16ENS_18Kernel_traits_baseILj32768ES2_fS2_fjLj128EEEEEEEvNS_9FwdParamsE)
        /*0ab8*/ 	.word	0x000000fe


	//----- nvinfo : EIATTR_FRAME_SIZE
	.align		4
.L_457:
        /*0abc*/ 	.byte	0x04, 0x11
        /*0abe*/ 	.short	(.L_459 - .L_458)
	.align		4
.L_458:
        /*0ac0*/ 	.word	index@(_ZN10layer_norm13ln_fwd_kernelINS_13Kernel_traitsI13__nv_bfloat16fS2_fjLj32768ELj4ELj1ELj4ELj16ENS_18Kernel_traits_baseILj32768ES2_fS2_fjLj128EEEEEEEvNS_9FwdParamsE)
        /*0ac4*/ 	.word	0x00000000


	//----- nvinfo : EIATTR_REGCOUNT
	.align		4
.L_459:
        /*0ac8*/ 	.byte	0x04, 0x2f
        /*0aca*/ 	.short	(.L_461 - .L_460)
	.align		4
.L_460:
        /*0acc*/ 	.word	index@(_ZN10layer_norm13ln_fwd_kernelINS_13Kernel_traitsIffffjLj40960ELj4ELj1ELj4ELj16ENS_18Kernel_traits_baseILj40960EffffjLj128EEEEEEEvNS_9FwdParamsE)
        /*0ad0*/ 	.word	0x000000ff


	//----- nvinfo : EIATTR_FRAME_SIZE
	.align		4
.L_461:
        /*0ad4*/ 	.byte	0x04, 0x11
        /*0ad6*/ 	.short	(.L_463 - .L_462)
	.align		4
.L_462:
        /*0ad8*/ 	.word	index@(_ZN10layer_norm13ln_fwd_kernelINS_13Kernel_traitsIffffjLj40960ELj4ELj1ELj4ELj16ENS_18Kernel_traits_baseILj40960EffffjLj128EEEEEEEvNS_9FwdParamsE)
        /*0adc*/ 	.word	0x00000050


	//----- nvinfo : EIATTR_REGCOUNT
	.align		4
.L_463:
        /*0ae0*/ 	.byte	0x04, 0x2f
        /*0ae2*/ 	.short	(.L_465 - .L_464)
	.align		4
.L_464:
        /*0ae4*/ 	.word	index@(_ZN10layer_norm13ln_fwd_kernelINS_13Kernel_traitsI6__halfS2_S2_fjLj40960ELj4ELj1ELj4ELj16ENS_18Kernel_traits_baseILj40960ES2_S2_S2_fjLj128EEEEEEEvNS_9FwdParamsE)
        /*0ae8*/ 	.word	0x000000fe


	//----- nvinfo : EIATTR_FRAME_SIZE
	.align		4
.L_465:
        /*0aec*/ 	.byte	0x04, 0x11
        /*0aee*/ 	.short	(.L_467 - .L_466)
	.align		4
.L_466:
        /*0af0*/ 	.word	index@(_ZN10layer_norm13ln_fwd_kernelINS_13Kernel_traitsI6__halfS2_S2_fjLj40960ELj4ELj1ELj4ELj16ENS_18Kernel_traits_baseILj40960ES2_S2_S2_fjLj128EEEEEEEvNS_9FwdParamsE)
        /*0af4*/ 	.word	0x00000000


	//----- nvinfo : EIATTR_REGCOUNT
	.align		4
.L_467:
        /*0af8*/ 	.byte	0x04, 0x2f
        /*0afa*/ 	.short	(.L_469 - .L_468)
	.align		4
.L_468:
        /*0afc*/ 	.word	index@(_ZN10layer_norm13ln_fwd_kernelINS_13Kernel_traitsI6__halffS2_fjLj40960ELj4ELj1ELj4ELj16ENS_18Kernel_traits_baseILj40960ES2_fS2_fjLj128EEEEEEEvNS_9FwdParamsE)
        /*0b00*/ 	.word	0x000000ff


	//----- nvinfo : EIATTR_FRAME_SIZE
	.align		4
.L_469:
        /*0b04*/ 	.byte	0x04, 0x11
        /*0b06*/ 	.short	(.L_471 - .L_470)
	.align		4
.L_470:
        /*0b08*/ 	.word	index@(_ZN10layer_norm13ln_fwd_kernelINS_13Kernel_traitsI6__halffS2_fjLj40960ELj4ELj1ELj4ELj16ENS_18Kernel_traits_baseILj40960ES2_fS2_fjLj128EEEEEEEvNS_9FwdParamsE)
        /*0b0c*/ 	.word	0x00000000


	//----- nvinfo : EIATTR_REGCOUNT
	.align		4
.L_471:
        /*0b10*/ 	.byte	0x04, 0x2f
        /*0b12*/ 	.short	(.L_473 - .L_472)
	.align		4
.L_472:
        /*0b14*/ 	.word	index@(_ZN10layer_norm13ln_fwd_kernelINS_13Kernel_traitsI13__nv_bfloat16S2_S2_fjLj40960ELj4ELj1ELj4ELj16ENS_18Kernel_traits_baseILj40960ES2_S2_S2_fjLj128EEEEEEEvNS_9FwdParamsE)
        /*0b18*/ 	.word	0x000000fe


	//----- nvinfo : EIATTR_FRAME_SIZE
	.align		4
.L_473:
        /*0b1c*/ 	.byte	0x04, 0x11
        /*0b1e*/ 	.short	(.L_475 - .L_474)
	.align		4
.L_474:
        /*0b20*/ 	.word	index@(_ZN10layer_norm13ln_fwd_kernelINS_13Kernel_traitsI13__nv_bfloat16S2_S2_fjLj40960ELj4ELj1ELj4ELj16ENS_18Kernel_traits_baseILj40960ES2_S2_S2_fjLj128EEEEEEEvNS_9FwdParamsE)
        /*0b24*/ 	.word	0x00000000


	//----- nvinfo : EIATTR_REGCOUNT
	.align		4
.L_475:
        /*0b28*/ 	.byte	0x04, 0x2f
        /*0b2a*/ 	.short	(.L_477 - .L_476)
	.align		4
.L_476:
        /*0b2c*/ 	.word	index@(_ZN10layer_norm13ln_fwd_kernelINS_13Kernel_traitsI13__nv_bfloat16fS2_fjLj40960ELj4ELj1ELj4ELj16ENS_18Kernel_traits_baseILj40960ES2_fS2_fjLj128EEEEEEEvNS_9FwdParamsE)
        /*0b30*/ 	.word	0x000000ff


	//----- nvinfo : EIATTR_FRAME_SIZE
	.align		4
.L_477:
        /*0b34*/ 	.byte	0x04, 0x11
        /*0b36*/ 	.short	(.L_479 - .L_478)
	.align		4
.L_478:
        /*0b38*/ 	.word	index@(_ZN10layer_norm13ln_fwd_kernelINS_13Kernel_traitsI13__nv_bfloat16fS2_fjLj40960ELj4ELj1ELj4ELj16ENS_18Kernel_traits_baseILj40960ES2_fS2_fjLj128EEEEEEEvNS_9FwdParamsE)
        /*0b3c*/ 	.word	0x00000000


	//----- nvinfo : EIATTR_REGCOUNT
	.align		4
.L_479:
        /*0b40*/ 	.byte	0x04, 0x2f
        /*0b42*/ 	.short	(.L_481 - .L_480)
	.align		4
.L_480:
        /*0b44*/ 	.word	index@(_ZN10layer_norm13ln_fwd_kernelINS_13Kernel_traitsIffffjLj49152ELj8ELj1ELj4ELj16ENS_18Kernel_traits_baseILj49152EffffjLj128EEEEEEEvNS_9FwdParamsE)
        /*0b48*/ 	.word	0x000000a8


	//----- nvinfo : EIATTR_FRAME_SIZE
	.align		4
.L_481:
        /*0b4c*/ 	.byte	0x04, 0x11
        /*0b4e*/ 	.short	(.L_483 - .L_482)
	.align		4
.L_482:
        /*0b50*/ 	.word	index@(_ZN10layer_norm13ln_fwd_kernelINS_13Kernel_traitsIffffjLj49152ELj8ELj1ELj4ELj16ENS_18Kernel_traits_baseILj49152EffffjLj128EEEEEEEvNS_9FwdParamsE)
        /*0b54*/ 	.word	0x00000000


	//----- nvinfo : EIATTR_REGCOUNT
	.align		4
.L_483:
        /*0b58*/ 	.byte	0x04, 0x2f
        /*0b5a*/ 	.short	(.L_485 - .L_484)
	.align		4
.L_484:
        /*0b5c*/ 	.word	index@(_ZN10layer_norm13ln_fwd_kernelINS_13Kernel_traitsI6__halfS2_S2_fjLj49152ELj4ELj1ELj4ELj16ENS_18Kernel_traits_baseILj49152ES2_S2_S2_fjLj128EEEEEEEvNS_9FwdParamsE)
        /*0b60*/ 	.word	0x000000dd


	//----- nvinfo : EIATTR_FRAME_SIZE
	.align		4
.L_485:
        /*0b64*/ 	.byte	0x04, 0x11
        /*0b66*/ 	.short	(.L_487 - .L_486)
	.align		4
.L_486:
        /*0b68*/ 	.word	index@(_ZN10layer_norm13ln_fwd_kernelINS_13Kernel_traitsI6__halfS2_S2_fjLj49152ELj4ELj1ELj4ELj16ENS_18Kernel_traits_baseILj49152ES2_S2_S2_fjLj128EEEEEEEvNS_9FwdParamsE)
        /*0b6c*/ 	.word	0x00000000


	//----- nvinfo : EIATTR_REGCOUNT
	.align		4
.L_487:
        /*0b70*/ 	.byte	0x04, 0x2f
        /*0b72*/ 	.short	(.L_489 - .L_488)
	.align		4
.L_488:
        /*0b74*/ 	.word	index@(_ZN10layer_norm13ln_fwd_kernelINS_13Kernel_traitsI6__halffS2_fjLj49152ELj4ELj1ELj4ELj16ENS_18Kernel_traits_baseILj49152ES2_fS2_fjLj128EEEEEEEvNS_9FwdParamsE)
        /*0b78*/ 	.word	0x000000ff


	//----- nvinfo : EIATTR_FRAME_SIZE
	.align		4
.L_489:
        /*0b7c*/ 	.byte	0x04, 0x11
        /*0b7e*/ 	.short	(.L_491 - .L_490)
	.align		4
.L_490:
        /*0b80*/ 	.word	index@(_ZN10layer_norm13ln_fwd_kernelINS_13Kernel_traitsI6__halffS2_fjLj49152ELj4ELj1ELj4ELj16ENS_18Kernel_traits_baseILj49152ES2_fS2_fjLj128EEEEEEEvNS_9FwdParamsE)
        /*0b84*/ 	.word	0x00000000


	//----- nvinfo : EIATTR_REGCOUNT
	.align		4
.L_491:
        /*0b88*/ 	.byte	0x04, 0x2f
        /*0b8a*/ 	.short	(.L_493 - .L_492)
	.align		4
.L_492:
        /*0b8c*/ 	.word	index@(_ZN10layer_norm13ln_fwd_kernelINS_13Kernel_traitsI13__nv_bfloat16S2_S2_fjLj49152ELj4ELj1ELj4ELj16ENS_18Kernel_traits_baseILj49152ES2_S2_S2_fjLj128EEEEEEEvNS_9FwdParamsE)
        /*0b90*/ 	.word	0x000000fe


	//----- nvinfo : EIATTR_FRAME_SIZE
	.align		4
.L_493:
        /*0b94*/ 	.byte	0x04, 0x11
        /*0b96*/ 	.short	(.L_495 - .L_494)
	.align		4
.L_494:
        /*0b98*/ 	.word	index@(_ZN10layer_norm13ln_fwd_kernelINS_13Kernel_traitsI13__nv_bfloat16S2_S2_fjLj49152ELj4ELj1ELj4ELj16ENS_18Kernel_traits_baseILj49152ES2_S2_S2_fjLj128EEEEEEEvNS_9FwdParamsE)
        /*0b9c*/ 	.word	0x00000000


	//----- nvinfo : EIATTR_REGCOUNT
	.align		4
.L_495:
        /*0ba0*/ 	.byte	0x04, 0x2f
        /*0ba2*/ 	.short	(.L_497 - .L_496)
	.align		4
.L_496:
        /*0ba4*/ 	.word	index@(_ZN10layer_norm13ln_fwd_kernelINS_13Kernel_traitsI13__nv_bfloat16fS2_fjLj49152ELj4ELj1ELj4ELj16ENS_18Kernel_traits_baseILj49152ES2_fS2_fjLj128EEEEEEEvNS_9FwdParamsE)
        /*0ba8*/ 	.word	0x000000ff


	//----- nvinfo : EIATTR_FRAME_SIZE
	.align		4
.L_497:
        /*0bac*/ 	.byte	0x04, 0x11
        /*0bae*/ 	.short	(.L_499 - .L_498)
	.align		4
.L_498:
        /*0bb0*/ 	.word	index@(_ZN10layer_norm13ln_fwd_kernelINS_13Kernel_traitsI13__nv_bfloat16fS2_fjLj49152ELj4ELj1ELj4ELj16ENS_18Kernel_traits_baseILj49152ES2_fS2_fjLj128EEEEEEEvNS_9FwdParamsE)
        /*0bb4*/ 	.word	0x00000000


	//----- nvinfo : EIATTR_REGCOUNT
	.align		4
.L_499:
        /*0bb8*/ 	.byte	0x04, 0x2f
        /*0bba*/ 	.short	(.L_501 - .L_500)
	.align		4
.L_500:
        /*0bbc*/ 	.word	index@(_ZN10layer_norm13ln_fwd_kernelINS_13Kernel_traitsIffffjLj65536ELj8ELj1ELj4ELj16ENS_18Kernel_traits_baseILj65536EffffjLj128EEEEEEEvNS_9FwdParamsE)
        /*0bc0*/ 	.word	0x000000e9


	//----- nvinfo : EIATTR_FRAME_SIZE
	.align		4
.L_501:
        /*0bc4*/ 	.byte	0x04, 0x11
        /*0bc6*/ 	.short	(.L_503 - .L_502)
	.align		4
.L_502:
        /*0bc8*/ 	.word	index@(_ZN10layer_norm13ln_fwd_kernelINS_13Kernel_traitsIffffjLj65536ELj8ELj1ELj4ELj16ENS_18Kernel_traits_baseILj65536EffffjLj128EEEEEEEvNS_9FwdParamsE)
        /*0bcc*/ 	.word	0x00000000


	//----- nvinfo : EIATTR_REGCOUNT
	.align		4
.L_503:
        /*0bd0*/ 	.byte	0x04, 0x2f
        /*0bd2*/ 	.short	(.L_505 - .L_504)
	.align		4
.L_504:
        /*0bd4*/ 	.word	index@(_ZN10layer_norm13ln_fwd_kernelINS_13Kernel_traitsI6__halfS2_S2_fjLj65536ELj8ELj1ELj4ELj16ENS_18Kernel_traits_baseILj65536ES2_S2_S2_fjLj128EEEEEEEvNS_9FwdParamsE)
        /*0bd8*/ 	.word	0x000000a8


	//----- nvinfo : EIATTR_FRAME_SIZE
	.align		4
.L_505:
        /*0bdc*/ 	.byte	0x04, 0x11
        /*0bde*/ 	.short	(.L_507 - .L_506)
	.align		4
.L_506:
        /*0be0*/ 	.word	index@(_ZN10layer_norm13ln_fwd_kernelINS_13Kernel_traitsI6__halfS2_S2_fjLj65536ELj8ELj1ELj4ELj16ENS_18Kernel_traits_baseILj65536ES2_S2_S2_fjLj128EEEEEEEvNS_9FwdParamsE)
        /*0be4*/ 	.word	0x00000000


	//----- nvinfo : EIATTR_REGCOUNT
	.align		4
.L_507:
        /*0be8*/ 	.byte	0x04, 0x2f
        /*0bea*/ 	.short	(.L_509 - .L_508)
	.align		4
.L_508:
        /*0bec*/ 	.word	index@(_ZN10layer_norm13ln_fwd_kernelINS_13Kernel_traitsI6__halffS2_fjLj65536ELj8ELj1ELj4ELj16ENS_18Kernel_traits_baseILj65536ES2_fS2_fjLj128EEEEEEEvNS_9FwdParamsE)
        /*0bf0*/ 	.word	0x000000fe


	//----- nvinfo : EIATTR_FRAME_SIZE
	.align		4
.L_509:
        /*0bf4*/ 	.byte	0x04, 0x11
        /*0bf6*/ 	.short	(.L_511 - .L_510)
	.align		4
.L_510:
        /*0bf8*/ 	.word	index@(_ZN10layer_norm13ln_fwd_kernelINS_13Kernel_traitsI6__halffS2_fjLj65536ELj8ELj1ELj4ELj16ENS_18Kernel_traits_baseILj65536ES2_fS2_fjLj128EEEEEEEvNS_9FwdParamsE)
        /*0bfc*/ 	.word	0x00000000


	//----- nvinfo : EIATTR_REGCOUNT
	.align		4
.L_511:
        /*0c00*/ 	.byte	0x04, 0x2f
        /*0c02*/ 	.short	(.L_513 - .L_512)
	.align		4
.L_512:
        /*0c04*/ 	.word	index@(_ZN10layer_norm13ln_fwd_kernelINS_13Kernel_traitsI13__nv_bfloat16S2_S2_fjLj65536ELj8ELj1ELj4ELj16ENS_18Kernel_traits_baseILj65536ES2_S2_S2_fjLj128EEEEEEEvNS_9FwdParamsE)
        /*0c08*/ 	.word	0x000000a8


	//----- nvinfo : EIATTR_FRAME_SIZE
	.align		4
.L_513:
        /*0c0c*/ 	.byte	0x04, 0x11
        /*0c0e*/ 	.short	(.L_515 - .L_514)
	.align		4
.L_514:
        /*0c10*/ 	.word	index@(_ZN10layer_norm13ln_fwd_kernelINS_13Kernel_traitsI13__nv_bfloat16S2_S2_fjLj65536ELj8ELj1ELj4ELj16ENS_18Kernel_traits_baseILj65536ES2_S2_S2_fjLj128EEEEEEEvNS_9FwdParamsE)
        /*0c14*/ 	.word	0x00000000


	//----- nvinfo : EIATTR_REGCOUNT
	.align		4
.L_515:
        /*0c18*/ 	.byte	0x04, 0x2f
        /*0c1a*/ 	.short	(.L_517 - .L_516)
	.align		4
.L_516:
        /*0c1c*/ 	.word	index@(_ZN10layer_norm13ln_fwd_kernelINS_13Kernel_traitsI13__nv_bfloat16fS2_fjLj65536ELj8ELj1ELj4ELj16ENS_18Kernel_traits_baseILj65536ES2_fS2_fjLj128EEEEEEEvNS_9FwdParamsE)
        /*0c20*/ 	.word	0x000000fe


	//----- nvinfo : EIATTR_FRAME_SIZE
	.align		4
.L_517:
        /*0c24*/ 	.byte	0x04, 0x11
        /*0c26*/ 	.short	(.L_519 - .L_518)
	.align		4
.L_518:
        /*0c28*/ 	.word	index@(_ZN10layer_norm13ln_fwd_kernelINS_13Kernel_traitsI13__nv_bfloat16fS2_fjLj65536ELj8ELj1ELj4ELj16ENS_18Kernel_traits_baseILj65536ES2_fS2_fjLj128EEEEEEEvNS_9FwdParamsE)
        /*0c2c*/ 	.word	0x00000000


	//----- nvinfo : EIATTR_MIN_STACK_SIZE
	.align		4
.L_519:
        /*0c30*/ 	.byte	0x04, 0x12
        /*0c32*/ 	.short	(.L_521 - .L_520)
	.align		4
.L_520:
        /*0c34*/ 	.word	index@(_ZN10layer_norm13ln_fwd_kernelINS_13Kernel_traitsI13__nv_bfloat16fS2_fjLj65536ELj8ELj1ELj4ELj16ENS_18Kernel_traits_baseILj65536ES2_fS2_fjLj128EEEEEEEvNS_9FwdParamsE)
        /*0c38*/ 	.word	0x00000000


	//----- nvinfo : EIATTR_MIN_STACK_SIZE
	.align		4
.L_521:
        /*0c3c*/ 	.byte	0x04, 0x12
        /*0c3e*/ 	.short	(.L_523 - .L_522)
	.align		4
.L_522:
        /*0c40*/ 	.word	index@(_ZN10layer_norm13ln_fwd_kernelINS_13Kernel_traitsI13__nv_bfloat16S2_S2_fjLj65536ELj8ELj1ELj4ELj16ENS_18Kernel_traits_baseILj65536ES2_S2_S2_fjLj128EEEEEEEvNS_9FwdParamsE)
        /*0c44*/ 	.word	0x00000000


	//----- nvinfo : EIATTR_MIN_STACK_SIZE
	.align		4
.L_523:
        /*0c48*/ 	.byte	0x04, 0x12
        /*0c4a*/ 	.short	(.L_525 - .L_524)
	.align		4
.L_524:
        /*0c4c*/ 	.word	index@(_ZN10layer_norm13ln_fwd_kernelINS_13Kernel_traitsI6__halffS2_fjLj65536ELj8ELj1ELj4ELj16ENS_18Kernel_traits_baseILj65536ES2_fS2_fjLj128EEEEEEEvNS_9FwdParamsE)
        /*0c50*/ 	.word	0x00000000


	//----- nvinfo : EIATTR_MIN_STACK_SIZE
	.align		4
.L_525:
        /*0c54*/ 	.byte	0x04, 0x12
        /*0c56*/ 	.short	(.L_527 - .L_526)
	.align		4
.L_526:
        /*0c58*/ 	.word	index@(_ZN10layer_norm13ln_fwd_kernelINS_13Kernel_traitsI6__halfS2_S2_fjLj65536ELj8ELj1ELj4ELj16ENS_18Kernel_traits_baseILj65536ES2_S2_S2_fjLj128EEEEEEEvNS_9FwdParamsE)
        /*0c5c*/ 	.word	0x00000000


	//----- nvinfo : EIATTR_MIN_STACK_SIZE
	.align		4
.L_527:
        /*0c60*/ 	.byte	0x04, 0x12
        /*0c62*/ 	.short	(.L_529 - .L_528)
	.align		4
.L_528:
        /*0c64*/ 	.word	index@(_ZN10layer_norm13ln_fwd_kernelINS_13Kernel_traitsIffffjLj65536ELj8ELj1ELj4ELj16ENS_18Kernel_traits_baseILj65536EffffjLj128EEEEEEEvNS_9FwdParamsE)
        /*0c68*/ 	.word	0x00000000


	//----- nvinfo : EIATTR_MIN_STACK_SIZE
	.align		4
.L_529:
        /*0c6c*/ 	.byte	0x04, 0x12
        /*0c6e*/ 	.short	(.L_531 - .L_530)
	.align		4
.L_530:
        /*0c70*/ 	.word	index@(_ZN10layer_norm13ln_fwd_kernelINS_13Kernel_traitsI13__nv_bfloat16fS2_fjLj49152ELj4ELj1ELj4ELj16ENS_18Kernel_traits_baseILj49152ES2_fS2_fjLj128EEEEEEEvNS_9FwdParamsE)
        /*0c74*/ 	.word	0x00000000


	//----- nvinfo : EIATTR_MIN_STACK_SIZE
	.align		4
.L_531:
        /*0c78*/ 	.byte	0x04, 0x12
        /*0c7a*/ 	.short	(.L_533 - .L_532)
	.align		4
.L_532:
        /*0c7c*/ 	.word	index@(_ZN10layer_norm13ln_fwd_kernelINS_13Kernel_traitsI13__nv_bfloat16S2_S2_fjLj49152ELj4ELj1ELj4ELj16ENS_18Kernel_traits_baseILj49152ES2_S2_S2_fjLj128EEEEEEEvNS_9FwdParamsE)
        /*0c80*/ 	.word	0x00000000


	//----- nvinfo : EIATTR_MIN_STACK_SIZE
	.align		4
.L_533:
        /*0c84*/ 	.byte	0x04, 0x12
        /*0c86*/ 	.short	(.L_535 - .L_534)
	.align		4
.L_534:
        /*0c88*/ 	.word	index@(_ZN10layer_norm13ln_fwd_kernelINS_13Kernel_traitsI6__halffS2_fjLj49152ELj4ELj1ELj4ELj16ENS_18Kernel_traits_baseILj49152ES2_fS2_fjLj128EEEEEEEvNS_9FwdParamsE)
        /*0c8c*/ 	.word	0x00000000


	//----- nvinfo : EIATTR_MIN_STACK_SIZE
	.align		4
.L_535:
        /*0c90*/ 	.byte	0x04, 0x12
        /*0c92*/ 	.short	(.L_537 - .L_536)
	.align		4
.L_536:
        /*0c94*/ 	.word	index@(_ZN10layer_norm13ln_fwd_kernelINS_13Kernel_traitsI6__halfS2_S2_fjLj49152ELj4ELj1ELj4ELj16ENS_18Kernel_traits_baseILj49152ES2_S2_S2_fjLj128EEEEEEEvNS_9FwdParamsE)
        /*0c98*/ 	.word	0x00000000


	//----- nvinfo : EIATTR_MIN_STACK_SIZE
	.align		4
.L_537:
        /*0c9c*/ 	.byte	0x04, 0x12
        /*0c9e*/ 	.short	(.L_539 - .L_538)
	.align		4
.L_538:
        /*0ca0*/ 	.word	index@(_ZN10layer_norm13ln_fwd_kernelINS_13Kernel_traitsIffffjLj49152ELj8ELj1ELj4ELj16ENS_18Kernel_traits_baseILj49152EffffjLj128EEEEEEEvNS_9FwdParamsE)
        /*0ca4*/ 	.word	0x00000000


	//----- nvinfo : EIATTR_MIN_STACK_SIZE
	.align		4
.L_539:
        /*0ca8*/ 	.byte	0x04, 0x12
        /*0caa*/ 	.short	(.L_541 - .L_540)
	.align		4
.L_540:
        /*0cac*/ 	.word	index@(_ZN10layer_norm13ln_fwd_kernelINS_13Kernel_traitsI13__nv_bfloat16fS2_fjLj40960ELj4ELj1ELj4ELj16ENS_18Kernel_traits_baseILj40960ES2_fS2_fjLj128EEEEEEEvNS_9FwdParamsE)
        /*0cb0*/ 	.word	0x00000000


	//----- nvinfo : EIATTR_MIN_STACK_SIZE
	.align		4
.L_541:
        /*0cb4*/ 	.byte	0x04, 0x12
        /*0cb6*/ 	.short	(.L_543 - .L_542)
	.align		4
.L_542:
        /*0cb8*/ 	.word	index@(_ZN10layer_norm13ln_fwd_kernelINS_13Kernel_traitsI13__nv_bfloat16S2_S2_fjLj40960ELj4ELj1ELj4ELj16ENS_18Kernel_traits_baseILj40960ES2_S2_S2_fjLj128EEEEEEEvNS_9FwdParamsE)
        /*0cbc*/ 	.word	0x00000000


	//----- nvinfo : EIATTR_MIN_STACK_SIZE
	.align		4
.L_543:
        /*0cc0*/ 	.byte	0x04, 0x12
        /*0cc2*/ 	.short	(.L_545 - .L_544)
	.align		4
.L_544:
        /*0cc4*/ 	.word	index@(_ZN10layer_norm13ln_fwd_kernelINS_13Kernel_traitsI6__halffS2_fjLj40960ELj4ELj1ELj4ELj16ENS_18Kernel_traits_baseILj40960ES2_fS2_fjLj128EEEEEEEvNS_9FwdParamsE)
        /*0cc8*/ 	.word	0x00000000


	//----- nvinfo : EIATTR_MIN_STACK_SIZE
	.align		4
.L_545:
        /*0ccc*/ 	.byte	0x04, 0x12
        /*0cce*/ 	.short	(.L_547 - .L_546)
	.align		4
.L_546:
        /*0cd0*/ 	.word	index@(_ZN10layer_norm13ln_fwd_kernelINS_13Kernel_traitsI6__halfS2_S2_fjLj40960ELj4ELj1ELj4ELj16ENS_18Kernel_traits_baseILj40960ES2_S2_S2_fjLj128EEEEEEEvNS_9FwdParamsE)
        /*0cd4*/ 	.word	0x00000000


	//----- nvinfo : EIATTR_MIN_STACK_SIZE
	.align		4
.L_547:
        /*0cd8*/ 	.byte	0x04, 0x12
        /*0cda*/ 	.short	(.L_549 - .L_548)
	.align		4
.L_548:
        /*0cdc*/ 	.word	index@(_ZN10layer_norm13ln_fwd_kernelINS_13Kernel_traitsIffffjLj40960ELj4ELj1ELj4ELj16ENS_18Kernel_traits_baseILj40960EffffjLj128EEEEEEEvNS_9FwdParamsE)
        /*0ce0*/ 	.word	0x00000050


	//----- nvinfo : EIATTR_MIN_STACK_SIZE
	.align		4
.L_549:
        /*0ce4*/ 	.byte	0x04, 0x12
        /*0ce6*/ 	.short	(.L_551 - .L_550)
	.align		4
.L_550:
        /*0ce8*/ 	.word	index@(_ZN10layer_norm13ln_fwd_kernelINS_13Kernel_traitsI13__nv_bfloat16fS2_fjLj32768ELj4ELj1ELj4ELj16ENS_18Kernel_traits_baseILj32768ES2_fS2_fjLj128EEEEEEEvNS_9FwdParamsE)
        /*0cec*/ 	.word	0x00000000


	//----- nvinfo : EIATTR_MIN_STACK_SIZE
	.align		4
.L_551:
        /*0cf0*/ 	.byte	0x04, 0x12
        /*0cf2*/ 	.short	(.L_553 - .L_552)
	.align		4
.L_552:
        /*0cf4*/ 	.word	index@(_ZN10layer_norm13ln_fwd_kernelINS_13Kernel_traitsI13__nv_bfloat16S2_S2_fjLj32768ELj4ELj1ELj4ELj16ENS_18Kernel_traits_baseILj32768ES2_S2_S2_fjLj128EEEEEEEvNS_9FwdParamsE)
        /*0cf8*/ 	.word	0x00000000


	//----- nvinfo : EIATTR_MIN_STACK_SIZE
	.align		4
.L_553:
        /*0cfc*/ 	.byte	0x04, 0x12
        /*0cfe*/ 	.short	(.L_555 - .L_554)
	.align		4
.L_554:
        /*0d00*/ 	.word	index@(_ZN10layer_norm13ln_fwd_kernelINS_13Kernel_traitsI6__halffS2_fjLj32768ELj4ELj1ELj4ELj16ENS_18Kernel_traits_baseILj32768ES2_fS2_fjLj128EEEEEEEvNS_9FwdParamsE)
        /*0d04*/ 	.word	0x00000000


	//----- nvinfo : EIATTR_MIN_STACK_SIZE
	.align		4
.L_555:
        /*0d08*/ 	.byte	0x04, 0x12
        /*0d0a*/ 	.short	(.L_557 - .L_556)
	.align		4
.L_556:
        /*0d0c*/ 	.word	index@(_ZN10layer_norm13ln_fwd_kernelINS_13Kernel_traitsI6__halfS2_S2_fjLj32768ELj4ELj1ELj4ELj16ENS_18Kernel_traits_baseILj32768ES2_S2_S2_fjLj128EEEEEEEvNS_9FwdParamsE)
        /*0d10*/ 	.word	0x00000000


	//----- nvinfo : EIATTR_MIN_STACK_SIZE
	.align		4
.L_557:
        /*0d14*/ 	.byte	0x04, 0x12
        /*0d16*/ 	.short	(.L_559 - .L_558)
	.align		4
.L_558:
        /*0d18*/ 	.word	index@(_ZN10layer_norm13ln_fwd_kernelINS_13Kernel_traitsIffffjLj32768ELj4ELj1ELj4ELj16ENS_18Kernel_traits_baseILj32768EffffjLj128EEEEEEEvNS_9FwdParamsE)
        /*0d1c*/ 	.word	0x00000000


	//----- nvinfo : EIATTR_MIN_STACK_SIZE
	.align		4
.L_559:
        /*0d20*/ 	.byte	0x04, 0x12
        /*0d22*/ 	.short	(.L_561 - .L_560)
	.align		4
.L_560:
        /*0d24*/ 	.word	index@(_ZN10layer_norm13ln_fwd_kernelINS_13Kernel_traitsI13__nv_bfloat16fS2_fjLj30720ELj4ELj1ELj4ELj4ENS_18Kernel_traits_baseILj30720ES2_fS2_fjLj128EEEEEEEvNS_9FwdParamsE)
        /*0d28*/ 	.word	0x00000040


	//----- nvinfo : EIATTR_MIN_STACK_SIZE
	.align		4
.L_561:
        /*0d2c*/ 	.byte	0x04, 0x12
        /*0d2e*/ 	.short	(.L_563 - .L_562)
	.align		4
.L_562:
        /*0d30*/ 	.word	index@(_ZN10layer_norm13ln_fwd_kernelINS_13Kernel_traitsI13__nv_bfloat16S2_S2_fjLj30720ELj4ELj1ELj4ELj4ENS_18Kernel_traits_baseILj30720ES2_S2_S2_fjLj128EEEEEEEvNS_9FwdParamsE)
        /*0d34*/ 	.word	0x00000000


	//----- nvinfo : EIATTR_MIN_STACK_SIZE
	.align		4
.L_563:
        /*0d38*/ 	.byte	0x04, 0x12
        /*0d3a*/ 	.short	(.L_565 - .L_564)
	.align		4
.L_564:
        /*0d3c*/ 	.word	index@(_ZN10layer_norm13ln_fwd_kernelINS_13Kernel_traitsI6__halffS2_fjLj30720ELj4ELj1ELj4ELj4ENS_18Kernel_traits_baseILj30720ES2_fS2_fjLj128EEEEEEEvNS_9FwdParamsE)
        /*0d40*/ 	.word	0x00000040


	//----- nvinfo : EIATTR_MIN_STACK_SIZE
	.align		4
.L_565:
        /*0d44*/ 	.byte	0x04, 0x12
        /*0d46*/ 	.short	(.L_567 - .L_566)
	.align		4
.L_566:
        /*0d48*/ 	.word	index@(_ZN10layer_norm13ln_fwd_kernelINS_13Kernel_traitsI6__halfS2_S2_fjLj30720ELj4ELj1ELj4ELj4ENS_18Kernel_traits_baseILj30720ES2_S2_S2_fjLj128EEEEEEEvNS_9FwdParamsE)
        /*0d4c*/ 	.word	0x00000000


	//----- nvinfo : EIATTR_MIN_STACK_SIZE
	.align		4
.L_567:
        /*0d50*/ 	.byte	0x04, 0x12
        /*0d52*/ 	.short	(.L_569 - .L_568)
	.align		4
.L_568:
        /*0d54*/ 	.word	index@(_ZN10layer_norm13ln_fwd_kernelINS_13Kernel_traitsIffffjLj30720ELj4ELj1ELj4ELj4ENS_18Kernel_traits_baseILj30720EffffjLj128EEEEEEEvNS_9FwdParamsE)
        /*0d58*/ 	.word	0x00000000


	//----- nvinfo : EIATTR_MIN_STACK_SIZE
	.align		4
.L_569:
        /*0d5c*/ 	.byte	0x04, 0x12
        /*0d5e*/ 	.short	(.L_571 - .L_570)
	.align		4
.L_570:
        /*0d60*/ 	.word	index@(_ZN10layer_norm13ln_fwd_kernelINS_13Kernel_traitsI13__nv_bfloat16fS2_fjLj25600ELj4ELj1ELj4ELj4ENS_18Kernel_traits_baseILj25600ES2_fS2_fjLj128EEEEEEEvNS_9FwdParamsE)
        /*0d64*/ 	.word	0x00000000


	//----- nvinfo : EIATTR_MIN_STACK_SIZE
	.align		4
.L_571:
        /*0d68*/ 	.byte	0x04, 0x12
        /*0d6a*/ 	.short	(.L_573 - .L_572)
	.align		4
.L_572:
        /*0d6c*/ 	.word	index@(_ZN10layer_norm13ln_fwd_kernelINS_13Kernel_traitsI13__nv_bfloat16S2_S2_fjLj25600ELj2ELj1ELj4ELj8ENS_18Kernel_traits_baseILj25600ES2_S2_S2_fjLj128EEEEEEEvNS_9FwdParamsE)
        /*0d70*/ 	.word	0x00000000


	//----- nvinfo : EIATTR_MIN_STACK_SIZE
	.align		4
.L_573:
        /*0d74*/ 	.byte	0x04, 0x12
        /*0d76*/ 	.short	(.L_575 - .L_574)
	.align		4
.L_574:
        /*0d78*/ 	.word	index@(_ZN10layer_norm13ln_fwd_kernelINS_13Kernel_traitsI6__halffS2_fjLj25600ELj4ELj1ELj4ELj4ENS_18Kernel_traits_baseILj25600ES2_fS2_fjLj128EEEEEEEvNS_9FwdParamsE)
        /*0d7c*/ 	.word	0x00000000


	//----- nvinfo : EIATTR_MIN_STACK_SIZE
	.align		4
.L_575:
        /*0d80*/ 	.byte	0x04, 0x12
        /*0d82*/ 	.short	(.L_577 - .L_576)
	.align		4
.L_576:
        /*0d84*/ 	.word	index@(_ZN10layer_norm13ln_fwd_kernelINS_13Kernel_traitsI6__halfS2_S2_fjLj25600ELj2ELj1ELj4ELj8ENS_18Kernel_traits_baseILj25600ES2_S2_S2_fjLj128EEEEEEEvNS_9FwdParamsE)
        /*0d88*/ 	.word	0x00000008


	//----- nvinfo : EIATTR_MIN_STACK_SIZE
	.align		4
.L_577:
        /*0d8c*/ 	.byte	0x04, 0x12
        /*0d8e*/ 	.short	(.L_579 - .L_578)
	.align		4
.L_578:
        /*0d90*/ 	.word	index@(_ZN10layer_norm13ln_fwd_kernelINS_13Kernel_traitsIffffjLj25600ELj4ELj1ELj4ELj4ENS_18Kernel_traits_baseILj25600EffffjLj128EEEEEEEvNS_9FwdParamsE)
        /*0d94*/ 	.word	0x00000000


	//----- nvinfo : EIATTR_MIN_STACK_SIZE
	.align		4
.L_579:
        /*0d98*/ 	.byte	0x04, 0x12
        /*0d9a*/ 	.short	(.L_581 - .L_580)
	.align		4
.L_580:
        /*0d9c*/ 	.word	index@(_ZN10layer_norm13ln_fwd_kernelINS_13Kernel_traitsI13__nv_bfloat16fS2_fjLj24576ELj2ELj1ELj4ELj16ENS_18Kernel_traits_baseILj24576ES2_fS2_fjLj128EEEEEEEvNS_9FwdParamsE)
        /*0da0*/ 	.word	0x00000000


	//----- nvinfo : EIATTR_MIN_STACK_SIZE
	.align		4
.L_581:
        /*0da4*/ 	.byte	0x04, 0x12
        /*0da6*/ 	.short	(.L_583 - .L_582)
	.align		4
.L_582:
        /*0da8*/ 	.word	index@(_ZN10layer_norm13ln_fwd_kernelINS_13Kernel_traitsI13__nv_bfloat16S2_S2_fjLj24576ELj2ELj1ELj4ELj16ENS_18Kernel_traits_baseILj24576ES2_S2_S2_fjLj128EEEEEEEvNS_9FwdParamsE)
        /*0dac*/ 	.word	0x00000000


	//----- nvinfo : EIATTR_MIN_STACK_SIZE
	.align		4
.L_583:
        /*0db0*/ 	.byte	0x04, 0x12
        /*0db2*/ 	.short	(.L_585 - .L_584)
	.align		4
.L_584:
        /*0db4*/ 	.word	index@(_ZN10layer_norm13ln_fwd_kernelINS_13Kernel_traitsI6__halffS2_fjLj24576ELj2ELj1ELj4ELj16ENS_18Kernel_traits_baseILj24576ES2_fS2_fjLj128EEEEEEEvNS_9FwdParamsE)
        /*0db8*/ 	.word	0x00000000


	//----- nvinfo : EIATTR_MIN_STACK_SIZE
	.align		4
.L_585:
        /*0dbc*/ 	.byte	0x04, 0x12
        /*0dbe*/ 	.short	(.L_587 - .L_586)
	.align		4
.L_586:
        /*0dc0*/ 	.word	index@(_ZN10layer_norm13ln_fwd_kernelINS_13Kernel_traitsI6__halfS2_S2_fjLj24576ELj2ELj1ELj4ELj16ENS_18Kernel_traits_baseILj24576ES2_S2_S2_fjLj128EEEEEEEvNS_9FwdParamsE)
        /*0dc4*/ 	.word	0x00000000


	//----- nvinfo : EIATTR_MIN_STACK_SIZE
	.align		4
.L_587:
        /*0dc8*/ 	.byte	0x04, 0x12
        /*0dca*/ 	.short	(.L_589 - .L_588)
	.align		4
.L_588:
        /*0dcc*/ 	.word	index@(_ZN10layer_norm13ln_fwd_kernelINS_13Kernel_traitsIffffjLj24576ELj4ELj1ELj4ELj16ENS_18Kernel_traits_baseILj24576EffffjLj128EEEEEEEvNS_9FwdParamsE)
        /*0dd0*/ 	.word	0x00000000


	//----- nvinfo : EIATTR_MIN_STACK_SIZE
	.align		4
.L_589:
        /*0dd4*/ 	.byte	0x04, 0x12
        /*0dd6*/ 	.short	(.L_591 - .L_590)
	.align		4
.L_590:
        /*0dd8*/ 	.word	index@(_ZN10layer_norm13ln_fwd_kernelINS_13Kernel_traitsI13__nv_bfloat16fS2_fjLj20480ELj2ELj1ELj4ELj16ENS_18Kernel_traits_baseILj20480ES2_fS2_fjLj128EEEEEEEvNS_9FwdParamsE)
        /*0ddc*/ 	.word	0x00000000


	//----- nvinfo : EIATTR_MIN_STACK_SIZE
	.align		4
.L_591:
        /*0de0*/ 	.byte	0x04, 0x12
        /*0de2*/ 	.short	(.L_593 - .L_592)
	.align		4
.L_592:
        /*0de4*/ 	.word	index@(_ZN10layer_norm13ln_fwd_kernelINS_13Kernel_traitsI13__nv_bfloat16S2_S2_fjLj20480ELj2ELj1ELj4ELj16ENS_18Kernel_traits_baseILj20480ES2_S2_S2_fjLj128EEEEEEEvNS_9FwdParamsE)
        /*0de8*/ 	.word	0x00000000


	//----- nvinfo : EIATTR_MIN_STACK_SIZE
	.align		4
.L_593:
        /*0dec*/ 	.byte	0x04, 0x12
        /*0dee*/ 	.short	(.L_595 - .L_594)
	.align		4
.L_594:
        /*0df0*/ 	.word	index@(_ZN10layer_norm13ln_fwd_kernelINS_13Kernel_traitsI6__halffS2_fjLj20480ELj2ELj1ELj4ELj16ENS_18Kernel_traits_baseILj20480ES2_fS2_fjLj128EEEEEEEvNS_9FwdParamsE)
        /*0df4*/ 	.word	0x00000000


	//----- nvinfo : EIATTR_MIN_STACK_SIZE
	.align		4
.L_595:
        /*0df8*/ 	.byte	0x04, 0x12
        /*0dfa*/ 	.short	(.L_597 - .L_596)
	.align		4
.L_596:
        /*0dfc*/ 	.word	index@(_ZN10layer_norm13ln_fwd_kernelINS_13Kernel_traitsI6__halfS2_S2_fjLj20480ELj2ELj1ELj4ELj16ENS_18Kernel_traits_baseILj20480ES2_S2_S2_fjLj128EEEEEEEvNS_9FwdParamsE)
        /*0e00*/ 	.word	0x00000000


	//----- nvinfo : EIATTR_MIN_STACK_SIZE
	.align		4
.L_597:
        /*0e04*/ 	.byte	0x04, 0x12
        /*0e06*/ 	.short	(.L_599 - .L_598)
	.align		4
.L_598:
        /*0e08*/ 	.word	index@(_ZN10layer_norm13ln_fwd_kernelINS_13Kernel_traitsIffffjLj20480ELj2ELj1ELj4ELj16ENS_18Kernel_traits_baseILj20480EffffjLj128EEEEEEEvNS_9FwdParamsE)
        /*0e0c*/ 	.word	0x00000050


	//----- nvinfo : EIATTR_MIN_STACK_SIZE
	.align		4
.L_599:
        /*0e10*/ 	.byte	0x04, 0x12
        /*0e12*/ 	.short	(.L_601 - .L_600)
	.align		4
.L_600:
        /*0e14*/ 	.word	index@(_ZN10layer_norm13ln_fwd_kernelINS_13Kernel_traitsI13__nv_bfloat16fS2_fjLj18432ELj4ELj1ELj4ELj16ENS_18Kernel_traits_baseILj18432ES2_fS2_fjLj128EEEEEEEvNS_9FwdParamsE)
        /*0e18*/ 	.word	0x00000000


	//----- nvinfo : EIATTR_MIN_STACK_SIZE
	.align		4
.L_601:
        /*0e1c*/ 	.byte	0x04, 0x12
        /*0e1e*/ 	.short	(.L_603 - .L_602)
	.align		4
.L_602:
        /*0e20*/ 	.word	index@(_ZN10layer_norm13ln_fwd_kernelINS_13Kernel_traitsI13__nv_bfloat16S2_S2_fjLj18432ELj2ELj1ELj4ELj16ENS_18Kernel_traits_baseILj18432ES2_S2_S2_fjLj128EEEEEEEvNS_9FwdParamsE)
        /*0e24*/ 	.word	0x00000000


	//----- nvinfo : EIATTR_MIN_STACK_SIZE
	.align		4
.L_603:
        /*0e28*/ 	.byte	0x04, 0x12
        /*0e2a*/ 	.short	(.L_605 - .L_604)
	.align		4
.L_604:
        /*0e2c*/ 	.word	index@(_ZN10layer_norm13ln_fwd_kernelINS_13Kernel_traitsI6__halffS2_fjLj18432ELj2ELj1ELj4ELj16ENS_18Kernel_traits_baseILj18432ES2_fS2_fjLj128EEEEEEEvNS_9FwdParamsE)
        /*0e30*/ 	.word	0x00000000


	//----- nvinfo : EIATTR_MIN_STACK_SIZE
	.align		4
.L_605:
        /*0e34*/ 	.byte	0x04, 0x12
        /*0e36*/ 	.short	(.L_607 - .L_606)
	.align		4
.L_606:
        /*0e38*/ 	.word	index@(_ZN10layer_norm13ln_fwd_kernelINS_13Kernel_traitsI6__halfS2_S2_fjLj18432ELj2ELj1ELj4ELj16ENS_18Kernel_traits_baseILj18432ES2_S2_S2_fjLj128EEEEEEEvNS_9FwdParamsE)
        /*0e3c*/ 	.word	0x00000000


	//----- nvinfo : EIATTR_MIN_STACK_SIZE
	.align		4
.L_607:
        /*0e40*/ 	.byte	0x04, 0x12
        /*0e42*/ 	.short	(.L_609 - .L_608)
	.align		4
.L_608:
        /*0e44*/ 	.word	index@(_ZN10layer_norm13ln_fwd_kernelINS_13Kernel_traitsIffffjLj18432ELj4ELj1ELj4ELj16ENS_18Kernel_traits_baseILj18432EffffjLj128EEEEEEEvNS_9FwdParamsE)
        /*0e48*/ 	.word	0x00000000


	//----- nvinfo : EIATTR_MIN_STACK_SIZE
	.align		4
.L_609:
        /*0e4c*/ 	.byte	0x04, 0x12
        /*0e4e*/ 	.short	(.L_611 - .L_610)
	.align		4
.L_610:
        /*0e50*/ 	.word	index@(_ZN10layer_norm13ln_fwd_kernelINS_13Kernel_traitsI13__nv_bfloat16fS2_fjLj16384ELj2ELj1ELj4ELj16ENS_18Kernel_traits_baseILj16384ES2_fS2_fjLj128EEEEEEEvNS_9FwdParamsE)
        /*0e54*/ 	.word	0x00000000


	//----- nvinfo : EIATTR_MIN_STACK_SIZE
	.align		4
.L_611:
        /*0e58*/ 	.byte	0x04, 0x12
        /*0e5a*/ 	.short	(.L_613 - .L_612)
	.align		4
.L_612:
        /*0e5c*/ 	.word	index@(_ZN10layer_norm13ln_fwd_kernelINS_13Kernel_traitsI13__nv_bfloat16S2_S2_fjLj16384ELj2ELj1ELj4ELj16ENS_18Kernel_traits_baseILj16384ES2_S2_S2_fjLj128EEEEEEEvNS_9FwdParamsE)
        /*0e60*/ 	.word	0x00000000


	//----- nvinfo : EIATTR_MIN_STACK_SIZE
	.align		4
.L_613:
        /*0e64*/ 	.byte	0x04, 0x12
        /*0e66*/ 	.short	(.L_615 - .L_614)
	.align		4
.L_614:
        /*0e68*/ 	.word	index@(_ZN10layer_norm13ln_fwd_kernelINS_13Kernel_traitsI6__halffS2_fjLj16384ELj2ELj1ELj4ELj16ENS_18Kernel_traits_baseILj16384ES2_fS2_fjLj128EEEEEEEvNS_9FwdParamsE)
        /*0e6c*/ 	.word	0x00000000


	//----- nvinfo : EIATTR_MIN_STACK_SIZE
	.align		4
.L_615:
        /*0e70*/ 	.byte	0x04, 0x12
        /*0e72*/ 	.short	(.L_617 - .L_616)
	.align		4
.L_616:
        /*0e74*/ 	.word	index@(_ZN10layer_norm13ln_fwd_kernelINS_13Kernel_traitsI6__halfS2_S2_fjLj16384ELj2ELj1ELj4ELj16ENS_18Kernel_traits_baseILj16384ES2_S2_S2_fjLj128EEEEEEEvNS_9FwdParamsE)
        /*0e78*/ 	.word	0x00000000


	//----- nvinfo : EIATTR_MIN_STACK_SIZE
	.align		4
.L_617:
        /*0e7c*/ 	.byte	0x04, 0x12
        /*0e7e*/ 	.short	(.L_619 - .L_618)
	.align		4
.L_618:
        /*0e80*/ 	.word	index@(_ZN10layer_norm13ln_fwd_kernelINS_13Kernel_traitsIffffjLj16384ELj2ELj1ELj4ELj16ENS_18Kernel_traits_baseILj16384EffffjLj128EEEEEEEvNS_9FwdParamsE)
        /*0e84*/ 	.word	0x00000000


	//----- nvinfo : EIATTR_MIN_STACK_SIZE
	.align		4
.L_619:
        /*0e88*/ 	.byte	0x04, 0x12
        /*0e8a*/ 	.short	(.L_621 - .L_620)
	.align		4
.L_620:
        /*0e8c*/ 	.word	index@(_ZN10layer_norm13ln_fwd_kernelINS_13Kernel_traitsI13__nv_bfloat16fS2_fjLj15360ELj2ELj1ELj4ELj8ENS_18Kernel_traits_baseILj15360ES2_fS2_fjLj128EEEEEEEvNS_9FwdParamsE)
        /*0e90*/ 	.word	0x00000000


	//----- nvinfo : EIATTR_MIN_STACK_SIZE
	.align		4
.L_621:
        /*0e94*/ 	.byte	0x04, 0x12
        /*0e96*/ 	.short	(.L_623 - .L_622)
	.align		4
.L_622:
        /*0e98*/ 	.word	index@(_ZN10layer_norm13ln_fwd_kernelINS_13Kernel_traitsI13__nv_bfloat16S2_S2_fjLj15360ELj2ELj1ELj4ELj8ENS_18Kernel_traits_baseILj15360ES2_S2_S2_fjLj128EEEEEEEvNS_9FwdParamsE)
        /*0e9c*/ 	.word	0x00000000


	//----- nvinfo : EIATTR_MIN_STACK_SIZE
	.align		4
.L_623:
        /*0ea0*/ 	.byte	0x04, 0x12
        /*0ea2*/ 	.short	(.L_625 - .L_624)
	.align		4
.L_624:
        /*0ea4*/ 	.word	index@(_ZN10layer_norm13ln_fwd_kernelINS_13Kernel_traitsI6__halffS2_fjLj15360ELj2ELj1ELj4ELj8ENS_18Kernel_traits_baseILj15360ES2_fS2_fjLj128EEEEEEEvNS_9FwdParamsE)
        /*0ea8*/ 	.word	0x00000000


	//----- nvinfo : EIATTR_MIN_STACK_SIZE
	.align		4
.L_625:
        /*0eac*/ 	.byte	0x04, 0x12
        /*0eae*/ 	.short	(.L_627 - .L_626)
	.align		4
.L_626:
        /*0eb0*/ 	.word	index@(_ZN10layer_norm13ln_fwd_kernelINS_13Kernel_traitsI6__halfS2_S2_fjLj15360ELj2ELj1ELj4ELj8ENS_18Kernel_traits_baseILj15360ES2_S2_S2_fjLj128EEEEEEEvNS_9FwdParamsE)
        /*0eb4*/ 	.word	0x00000000


	//----- nvinfo : EIATTR_MIN_STACK_SIZE
	.align		4
.L_627:
        /*0eb8*/ 	.byte	0x04, 0x12
        /*0eba*/ 	.short	(.L_629 - .L_628)
	.align		4
.L_628:
        /*0ebc*/ 	.word	index@(_ZN10layer_norm13ln_fwd_kernelINS_13Kernel_traitsIffffjLj15360ELj2ELj1ELj4ELj8ENS_18Kernel_traits_baseILj15360EffffjLj128EEEEEEEvNS_9FwdParamsE)
        /*0ec0*/ 	.word	0x00000000


	//----- nvinfo : EIATTR_MIN_STACK_SIZE
	.align		4
.L_629:
        /*0ec4*/ 	.byte	0x04, 0x12
        /*0ec6*/ 	.short	(.L_631 - .L_630)
	.align		4
.L_630:
        /*0ec8*/ 	.word	index@(_ZN10layer_norm13ln_fwd_kernelINS_13Kernel_traitsI13__nv_bfloat16fS2_fjLj14336ELj2ELj1ELj4ELj8ENS_18Kernel_traits_baseILj14336ES2_fS2_fjLj128EEEEEEEvNS_9FwdParamsE)
        /*0ecc*/ 	.word	0x00000000


	//----- nvinfo : EIATTR_MIN_STACK_SIZE
	.align		4
.L_631:
        /*0ed0*/ 	.byte	0x04, 0x12
        /*0ed2*/ 	.short	(.L_633 - .L_632)
	.align		4
.L_632:
        /*0ed4*/ 	.word	index@(_ZN10layer_norm13ln_fwd_kernelINS_13Kernel_traitsI13__nv_bfloat16S2_S2_fjLj14336ELj2ELj1ELj4ELj16ENS_18Kernel_traits_baseILj14336ES2_S2_S2_fjLj128EEEEEEEvNS_9FwdParamsE)
        /*0ed8*/ 	.word	0x00000000


	//----- nvinfo : EIATTR_MIN_STACK_SIZE
	.align		4
.L_633:
        /*0edc*/ 	.byte	0x04, 0x12
        /*0ede*/ 	.short	(.L_635 - .L_634)
	.align		4
.L_634:
        /*0ee0*/ 	.word	index@(_ZN10layer_norm13ln_fwd_kernelINS_13Kernel_traitsI6__halffS2_fjLj14336ELj2ELj1ELj4ELj16ENS_18Kernel_traits_baseILj14336ES2_fS2_fjLj128EEEEEEEvNS_9FwdParamsE)
        /*0ee4*/ 	.word	0x00000000


	//----- nvinfo : EIATTR_MIN_STACK_SIZE
	.align		4
.L_635:
        /*0ee8*/ 	.byte	0x04, 0x12
        /*0eea*/ 	.short	(.L_637 - .L_636)
	.align		4
.L_636:
        /*0eec*/ 	.word	index@(_ZN10layer_norm13ln_fwd_kernelINS_13Kernel_traitsI6__halfS2_S2_fjLj14336ELj2ELj1ELj4ELj16ENS_18Kernel_traits_baseILj14336ES2_S2_S2_fjLj128EEEEEEEvNS_9FwdParamsE)
        /*0ef0*/ 	.word	0x00000000


	//----- nvinfo : EIATTR_MIN_STACK_SIZE
	.align		4
.L_637:
        /*0ef4*/ 	.byte	0x04, 0x12
        /*0ef6*/ 	.short	(.L_639 - .L_638)
	.align		4
.L_638:
        /*0ef8*/ 	.word	index@(_ZN10layer_norm13ln_fwd_kernelINS_13Kernel_traitsIffffjLj14336ELj2ELj1ELj4ELj16ENS_18Kernel_traits_baseILj14336EffffjLj128EEEEEEEvNS_9FwdParamsE)
        /*0efc*/ 	.word	0x00000000


	//----- nvinfo : EIATTR_MIN_STACK_SIZE
	.align		4
.L_639:
        /*0f00*/ 	.byte	0x04, 0x12
        /*0f02*/ 	.short	(.L_641 - .L_640)
	.align		4
.L_640:
        /*0f04*/ 	.word	index@(_ZN10layer_norm13ln_fwd_kernelINS_13Kernel_traitsI13__nv_bfloat16fS2_fjLj12800ELj2ELj1ELj4ELj4ENS_18Kernel_traits_baseILj12800ES2_fS2_fjLj128EEEEEEEvNS_9FwdParamsE)
        /*0f08*/ 	.word	0x00000000


	//----- nvinfo : EIATTR_MIN_STACK_SIZE
	.align		4
.L_641:
        /*0f0c*/ 	.byte	0x04, 0x12
        /*0f0e*/ 	.short	(.L_643 - .L_642)
	.align		4
.L_642:
        /*0f10*/ 	.word	index@(_ZN10layer_norm13ln_fwd_kernelINS_13Kernel_traitsI13__nv_bfloat16S2_S2_fjLj12800ELj2ELj1ELj4ELj4ENS_18Kernel_traits_baseILj12800ES2_S2_S2_fjLj128EEEEEEEvNS_9FwdParamsE)
        /*0f14*/ 	.word	0x00000000


	//----- nvinfo : EIATTR_MIN_STACK_SIZE
	.align		4
.L_643:
        /*0f18*/ 	.byte	0x04, 0x12
        /*0f1a*/ 	.short	(.L_645 - .L_644)
	.align		4
.L_644:
        /*0f1c*/ 	.word	index@(_ZN10layer_norm13ln_fwd_kernelINS_13Kernel_traitsI6__halffS2_fjLj12800ELj2ELj1ELj4ELj4ENS_18Kernel_traits_baseILj12800ES2_fS2_fjLj128EEEEEEEvNS_9FwdParamsE)
        /*0f20*/ 	.word	0x00000000


	//----- nvinfo : EIATTR_MIN_STACK_SIZE
	.align		4
.L_645:
        /*0f24*/ 	.byte	0x04, 0x12
        /*0f26*/ 	.short	(.L_647 - .L_646)
	.align		4
.L_646:
        /*0f28*/ 	.word	index@(_ZN10layer_norm13ln_fwd_kernelINS_13Kernel_traitsI6__halfS2_S2_fjLj12800ELj2ELj1ELj4ELj4ENS_18Kernel_traits_baseILj12800ES2_S2_S2_fjLj128EEEEEEEvNS_9FwdParamsE)
        /*0f2c*/ 	.word	0x00000000


	//----- nvinfo : EIATTR_MIN_STACK_SIZE
	.align		4
.L_647:
        /*0f30*/ 	.byte	0x04, 0x12
        /*0f32*/ 	.short	(.L_649 - .L_648)
	.align		4
.L_648:
        /*0f34*/ 	.word	index@(_ZN10layer_norm13ln_fwd_kernelINS_13Kernel_traitsIffffjLj12800ELj2ELj1ELj4ELj4ENS_18Kernel_traits_baseILj12800EffffjLj128EEEEEEEvNS_9FwdParamsE)
        /*0f38*/ 	.word	0x00000000


	//----- nvinfo : EIATTR_MIN_STACK_SIZE
	.align		4
.L_649:
        /*0f3c*/ 	.byte	0x04, 0x12
        /*0f3e*/ 	.short	(.L_651 - .L_650)
	.align		4
.L_650:
        /*0f40*/ 	.word	index@(_ZN10layer_norm13ln_fwd_kernelINS_13Kernel_traitsI13__nv_bfloat16fS2_fjLj12288ELj2ELj1ELj4ELj16ENS_18Kernel_traits_baseILj12288ES2_fS2_fjLj128EEEEEEEvNS_9FwdParamsE)
        /*0f44*/ 	.word	0x00000000


	//----- nvinfo : EIATTR_MIN_STACK_SIZE
	.align		4
.L_651:
        /*0f48*/ 	.byte	0x04, 0x12
        /*0f4a*/ 	.short	(.L_653 - .L_652)
	.align		4
.L_652:
        /*0f4c*/ 	.word	index@(_ZN10layer_norm13ln_fwd_kernelINS_13Kernel_traitsI13__nv_bfloat16S2_S2_fjLj12288ELj2ELj1ELj4ELj16ENS_18Kernel_traits_baseILj12288ES2_S2_S2_fjLj128EEEEEEEvNS_9FwdParamsE)
        /*0f50*/ 	.word	0x00000000


	//----- nvinfo : EIATTR_MIN_STACK_SIZE
	.align		4
.L_653:
        /*0f54*/ 	.byte	0x04, 0x12
        /*0f56*/ 	.short	(.L_655 - .L_654)
	.align		4
.L_654:
        /*0f58*/ 	.word	index@(_ZN10layer_norm13ln_fwd_kernelINS_13Kernel_traitsI6__halffS2_fjLj12288ELj2ELj1ELj4ELj16ENS_18Kernel_traits_baseILj12288ES2_fS2_fjLj128EEEEEEEvNS_9FwdParamsE)
        /*0f5c*/ 	.word	0x00000000


	//----- nvinfo : EIATTR_MIN_STACK_SIZE
	.align		4
.L_655:
        /*0f60*/ 	.byte	0x04, 0x12
        /*0f62*/ 	.short	(.L_657 - .L_656)
	.align		4
.L_656:
        /*0f64*/ 	.word	index@(_ZN10layer_norm13ln_fwd_kernelINS_13Kernel_traitsI6__halfS2_S2_fjLj12288ELj2ELj1ELj4ELj16ENS_18Kernel_traits_baseILj12288ES2_S2_S2_fjLj128EEEEEEEvNS_9FwdParamsE)
        /*0f68*/ 	.word	0x00000000


	//----- nvinfo : EIATTR_MIN_STACK_SIZE
	.align		4
.L_657:
        /*0f6c*/ 	.byte	0x04, 0x12
        /*0f6e*/ 	.short	(.L_659 - .L_658)
	.align		4
.L_658:
        /*0f70*/ 	.word	index@(_ZN10layer_norm13ln_fwd_kernelINS_13Kernel_traitsIffffjLj12288ELj2ELj1ELj4ELj16ENS_18Kernel_traits_baseILj12288EffffjLj128EEEEEEEvNS_9FwdParamsE)
        /*0f74*/ 	.word	0x00000000


	//----- nvinfo : EIATTR_MIN_STACK_SIZE
	.align		4
.L_659:
        /*0f78*/ 	.byte	0x04, 0x12
        /*0f7a*/ 	.short	(.L_661 - .L_660)
	.align		4
.L_660:
        /*0f7c*/ 	.word	index@(_ZN10layer_norm13ln_fwd_kernelINS_13Kernel_traitsI13__nv_bfloat16fS2_fjLj10240ELj1ELj1ELj4ELj16ENS_18Kernel_traits_baseILj10240ES2_fS2_fjLj128EEEEEEEvNS_9FwdParamsE)
        /*0f80*/ 	.word	0x00000000


	//----- nvinfo : EIATTR_MIN_STACK_SIZE
	.align		4
.L_661:
        /*0f84*/ 	.byte	0x04, 0x12
        /*0f86*/ 	.short	(.L_663 - .L_662)
	.align		4
.L_662:
        /*0f88*/ 	.word	index@(_ZN10layer_norm13ln_fwd_kernelINS_13Kernel_traitsI13__nv_bfloat16S2_S2_fjLj10240ELj1ELj1ELj4ELj16ENS_18Kernel_traits_baseILj10240ES2_S2_S2_fjLj128EEEEEEEvNS_9FwdParamsE)
        /*0f8c*/ 	.word	0x00000000


	//----- nvinfo : EIATTR_MIN_STACK_SIZE
	.align		4
.L_663:
        /*0f90*/ 	.byte	0x04, 0x12
        /*0f92*/ 	.short	(.L_665 - .L_664)
	.align		4
.L_664:
        /*0f94*/ 	.word	index@(_ZN10layer_norm13ln_fwd_kernelINS_13Kernel_traitsI6__halffS2_fjLj10240ELj1ELj1ELj4ELj16ENS_18Kernel_traits_baseILj10240ES2_fS2_fjLj128EEEEEEEvNS_9FwdParamsE)
        /*0f98*/ 	.word	0x00000000


	//----- nvinfo : EIATTR_MIN_STACK_SIZE
	.align		4
.L_665:
        /*0f9c*/ 	.byte	0x04, 0x12
        /*0f9e*/ 	.short	(.L_667 - .L_666)
	.align		4
.L_666:
        /*0fa0*/ 	.word	index@(_ZN10layer_norm13ln_fwd_kernelINS_13Kernel_traitsI6__halfS2_S2_fjLj10240ELj1ELj1ELj4ELj16ENS_18Kernel_traits_baseILj10240ES2_S2_S2_fjLj128EEEEEEEvNS_9FwdParamsE)
        /*0fa4*/ 	.word	0x00000000


	//----- nvinfo : EIATTR_MIN_STACK_SIZE
	.align		4
.L_667:
        /*0fa8*/ 	.byte	0x04, 0x12
        /*0faa*/ 	.short	(.L_669 - .L_668)
	.align		4
.L_668:
        /*0fac*/ 	.word	index@(_ZN10layer_norm13ln_fwd_kernelINS_13Kernel_traitsIffffjLj10240ELj2ELj1ELj4ELj16ENS_18Kernel_traits_baseILj10240EffffjLj128EEEEEEEvNS_9FwdParamsE)
        /*0fb0*/ 	.word	0x00000000


	//----- nvinfo : EIATTR_MIN_STACK_SIZE
	.align		4
.L_669:
        /*0fb4*/ 	.byte	0x04, 0x12
        /*0fb6*/ 	.short	(.L_671 - .L_670)
	.align		4
.L_670:
        /*0fb8*/ 	.word	index@(_ZN10layer_norm13ln_fwd_kernelINS_13Kernel_traitsI13__nv_bfloat16fS2_fjLj8192ELj1ELj1ELj4ELj16ENS_18Kernel_traits_baseILj8192ES2_fS2_fjLj128EEEEEEEvNS_9FwdParamsE)
        /*0fbc*/ 	.word	0x00000000


	//----- nvinfo : EIATTR_MIN_STACK_SIZE
	.align		4
.L_671:
        /*0fc0*/ 	.byte	0x04, 0x12
        /*0fc2*/ 	.short	(.L_673 - .L_672)
	.align		4
.L_672:
        /*0fc4*/ 	.word	index@(_ZN10layer_norm13ln_fwd_kernelINS_13Kernel_traitsI13__nv_bfloat16S2_S2_fjLj8192ELj1ELj1ELj4ELj16ENS_18Kernel_traits_baseILj8192ES2_S2_S2_fjLj128EEEEEEEvNS_9FwdParamsE)
        /*0fc8*/ 	.word	0x00000000


	//----- nvinfo : EIATTR_MIN_STACK_SIZE
	.align		4
.L_673:
        /*0fcc*/ 	.byte	0x04, 0x12
        /*0fce*/ 	.short	(.L_675 - .L_674)
	.align		4
.L_674:
        /*0fd0*/ 	.word	index@(_ZN10layer_norm13ln_fwd_kernelINS_13Kernel_traitsI6__halffS2_fjLj8192ELj1ELj1ELj4ELj16ENS_18Kernel_traits_baseILj8192ES2_fS2_fjLj128EEEEEEEvNS_9FwdParamsE)
        /*0fd4*/ 	.word	0x00000000


	//----- nvinfo : EIATTR_MIN_STACK_SIZE
	.align		4
.L_675:
        /*0fd8*/ 	.byte	0x04, 0x12
        /*0fda*/ 	.short	(.L_677 - .L_676)
	.align		4
.L_676:
        /*0fdc*/ 	.word	index@(_ZN10layer_norm13ln_fwd_kernelINS_13Kernel_traitsI6__halfS2_S2_fjLj8192ELj1ELj1ELj4ELj16ENS_18Kernel_traits_baseILj8192ES2_S2_S2_fjLj128EEEEEEEvNS_9FwdParamsE)
        /*0fe0*/ 	.word	0x00000000


	//----- nvinfo : EIATTR_MIN_STACK_SIZE
	.align		4
.L_677:
        /*0fe4*/ 	.byte	0x04, 0x12
        /*0fe6*/ 	.short	(.L_679 - .L_678)
	.align		4
.L_678:
        /*0fe8*/ 	.word	index@(_ZN10layer_norm13ln_fwd_kernelINS_13Kernel_traitsIffffjLj8192ELj1ELj1ELj4ELj16ENS_18Kernel_traits_baseILj8192EffffjLj128EEEEEEEvNS_9FwdParamsE)
        /*0fec*/ 	.word	0x00000000


	//----- nvinfo : EIATTR_MIN_STACK_SIZE
	.align		4
.L_679:
        /*0ff0*/ 	.byte	0x04, 0x12
        /*0ff2*/ 	.short	(.L_681 - .L_680)
	.align		4
.L_680:
        /*0ff4*/ 	.word	index@(_ZN10layer_norm13ln_fwd_kernelINS_13Kernel_traitsI13__nv_bfloat16fS2_fjLj6144ELj1ELj1ELj4ELj16ENS_18Kernel_traits_baseILj6144ES2_fS2_fjLj128EEEEEEEvNS_9FwdParamsE)
        /*0ff8*/ 	.word	0x00000000


	//----- nvinfo : EIATTR_MIN_STACK_SIZE
	.align		4
.L_681:
        /*0ffc*/ 	.byte	0x04, 0x12
        /*0ffe*/ 	.short	(.L_683 - .L_682)
	.align		4
.L_682:
        /*1000*/ 	.word	index@(_ZN10layer_norm13ln_fwd_kernelINS_13Kernel_traitsI13__nv_bfloat16S2_S2_fjLj6144ELj1ELj1ELj4ELj16ENS_18Kernel_traits_baseILj6144ES2_S2_S2_fjLj128EEEEEEEvNS_9FwdParamsE)
        /*1004*/ 	.word	0x00000000


	//----- nvinfo : EIATTR_MIN_STACK_SIZE
	.align		4
.L_683:
        /*1008*/ 	.byte	0x04, 0x12
        /*100a*/ 	.short	(.L_685 - .L_684)
	.align		4
.L_684:
        /*100c*/ 	.word	index@(_ZN10layer_norm13ln_fwd_kernelINS_13Kernel_traitsI6__halffS2_fjLj6144ELj1ELj1ELj4ELj16ENS_18Kernel_traits_baseILj6144ES2_fS2_fjLj128EEEEEEEvNS_9FwdParamsE)
        /*1010*/ 	.word	0x00000000


	//----- nvinfo : EIATTR_MIN_STACK_SIZE
	.align		4
.L_685:
        /*1014*/ 	.byte	0x04, 0x12
        /*1016*/ 	.short	(.L_687 - .L_686)
	.align		4
.L_686:
        /*1018*/ 	.word	index@(_ZN10layer_norm13ln_fwd_kernelINS_13Kernel_traitsI6__halfS2_S2_fjLj6144ELj1ELj1ELj4ELj16ENS_18Kernel_traits_baseILj6144ES2_S2_S2_fjLj128EEEEEEEvNS_9FwdParamsE)
        /*101c*/ 	.word	0x00000000


	//----- nvinfo : EIATTR_MIN_STACK_SIZE
	.align		4
.L_687:
        /*1020*/ 	.byte	0x04, 0x12
        /*1022*/ 	.short	(.L_689 - .L_688)
	.align		4
.L_688:
        /*1024*/ 	.word	index@(_ZN10layer_norm13ln_fwd_kernelINS_13Kernel_traitsIffffjLj6144ELj1ELj1ELj4ELj16ENS_18Kernel_traits_baseILj6144EffffjLj128EEEEEEEvNS_9FwdParamsE)
        /*1028*/ 	.word	0x00000000


	//----- nvinfo : EIATTR_MIN_STACK_SIZE
	.align		4
.L_689:
        /*102c*/ 	.byte	0x04, 0x12
        /*102e*/ 	.short	(.L_691 - .L_690)
	.align		4
.L_690:
        /*1030*/ 	.word	index@(_ZN10layer_norm13ln_fwd_kernelINS_13Kernel_traitsI13__nv_bfloat16fS2_fjLj5120ELj1ELj1ELj4ELj16ENS_18Kernel_traits_baseILj5120ES2_fS2_fjLj128EEEEEEEvNS_9FwdParamsE)
        /*1034*/ 	.word	0x00000000


	//----- nvinfo : EIATTR_MIN_STACK_SIZE
	.align		4
.L_691:
        /*1038*/ 	.byte	0x04, 0x12
        /*103a*/ 	.short	(.L_693 - .L_692)
	.align		4
.L_692:
        /*103c*/ 	.word	index@(_ZN10layer_norm13ln_fwd_kernelINS_13Kernel_traitsI13__nv_bfloat16S2_S2_fjLj5120ELj1ELj1ELj4ELj16ENS_18Kernel_traits_baseILj5120ES2_S2_S2_fjLj128EEEEEEEvNS_9FwdParamsE)
        /*1040*/ 	.word	0x00000000


	//----- nvinfo : EIATTR_MIN_STACK_SIZE
	.align		4
.L_693:
        /*1044*/ 	.byte	0x04, 0x12
        /*1046*/ 	.short	(.L_695 - .L_694)
	.align		4
.L_694:
        /*1048*/ 	.word	index@(_ZN10layer_norm13ln_fwd_kernelINS_13Kernel_traitsI6__halffS2_fjLj5120ELj1ELj1ELj4ELj16ENS_18Kernel_traits_baseILj5120ES2_fS2_fjLj128EEEEEEEvNS_9FwdParamsE)
        /*104c*/ 	.word	0x00000000


	//----- nvinfo : EIATTR_MIN_STACK_SIZE
	.align		4
.L_695:
        /*1050*/ 	.byte	0x04, 0x12
        /*1052*/ 	.short	(.L_697 - .L_696)
	.align		4
.L_696:
        /*1054*/ 	.word	index@(_ZN10layer_norm13ln_fwd_kernelINS_13Kernel_traitsI6__halfS2_S2_fjLj5120ELj1ELj1ELj4ELj16ENS_18Kernel_traits_baseILj5120ES2_S2_S2_fjLj128EEEEEEEvNS_9FwdParamsE)
        /*1058*/ 	.word	0x00000000


	//----- nvinfo : EIATTR_MIN_STACK_SIZE
	.align		4
.L_697:
        /*105c*/ 	.byte	0x04, 0x12
        /*105e*/ 	.short	(.L_699 - .L_698)
	.align		4
.L_698:
        /*1060*/ 	.word	index@(_ZN10layer_norm13ln_fwd_kernelINS_13Kernel_traitsIffffjLj5120ELj1ELj1ELj4ELj16ENS_18Kernel_traits_baseILj5120EffffjLj128EEEEEEEvNS_9FwdParamsE)
        /*1064*/ 	.word	0x00000000


	//----- nvinfo : EIATTR_MIN_STACK_SIZE
	.align		4
.L_699:
        /*1068*/ 	.byte	0x04, 0x12
        /*106a*/ 	.short	(.L_701 - .L_700)
	.align		4
.L_700:
        /*106c*/ 	.word	index@(_ZN10layer_norm13ln_fwd_kernelINS_13Kernel_traitsI13__nv_bfloat16fS2_fjLj4096ELj1ELj1ELj4ELj16ENS_18Kernel_traits_baseILj4096ES2_fS2_fjLj128EEEEEEEvNS_9FwdParamsE)
        /*1070*/ 	.word	0x00000000


	//----- nvinfo : EIATTR_MIN_STACK_SIZE
	.align		4
.L_701:
        /*1074*/ 	.byte	0x04, 0x12
        /*1076*/ 	.short	(.L_703 - .L_702)
	.align		4
.L_702:
        /*1078*/ 	.word	index@(_ZN10layer_norm13ln_fwd_kernelINS_13Kernel_traitsI13__nv_bfloat16S2_S2_fjLj4096ELj1ELj1ELj4ELj16ENS_18Kernel_traits_baseILj4096ES2_S2_S2_fjLj128EEEEEEEvNS_9FwdParamsE)
        /*107c*/ 	.word	0x00000000


	//----- nvinfo : EIATTR_MIN_STACK_SIZE
	.align		4
.L_703:
        /*1080*/ 	.byte	0x04, 0x12
        /*1082*/ 	.short	(.L_705 - .L_704)
	.align		4
.L_704:
        /*1084*/ 	.word	index@(_ZN10layer_norm13ln_fwd_kernelINS_13Kernel_traitsI6__halffS2_fjLj4096ELj1ELj1ELj4ELj16ENS_18Kernel_traits_baseILj4096ES2_fS2_fjLj128EEEEEEEvNS_9FwdParamsE)
        /*1088*/ 	.word	0x00000000


	//----- nvinfo : EIATTR_MIN_STACK_SIZE
	.align		4
.L_705:
        /*108c*/ 	.byte	0x04, 0x12
        /*108e*/ 	.short	(.L_707 - .L_706)
	.align		4
.L_706:
        /*1090*/ 	.word	index@(_ZN10layer_norm13ln_fwd_kernelINS_13Kernel_traitsI6__halfS2_S2_fjLj4096ELj1ELj1ELj4ELj16ENS_18Kernel_traits_baseILj4096ES2_S2_S2_fjLj128EEEEEEEvNS_9FwdParamsE)
        /*1094*/ 	.word	0x00000000


	//----- nvinfo : EIATTR_MIN_STACK_SIZE
	.align		4
.L_707:
        /*1098*/ 	.byte	0x04, 0x12
        /*109a*/ 	.short	(.L_709 - .L_708)
	.align		4
.L_708:
        /*109c*/ 	.word	index@(_ZN10layer_norm13ln_fwd_kernelINS_13Kernel_traitsIffffjLj4096ELj1ELj1ELj4ELj16ENS_18Kernel_traits_baseILj4096EffffjLj128EEEEEEEvNS_9FwdParamsE)
        /*10a0*/ 	.word	0x00000000


	//----- nvinfo : EIATTR_MIN_STACK_SIZE
	.align		4
.L_709:
        /*10a4*/ 	.byte	0x04, 0x12
        /*10a6*/ 	.short	(.L_711 - .L_710)
	.align		4
.L_710:
        /*10a8*/ 	.word	index@(_ZN10layer_norm13ln_fwd_kernelINS_13Kernel_traitsI13__nv_bfloat16fS2_fjLj3840ELj1ELj1ELj4ELj4ENS_18Kernel_traits_baseILj3840ES2_fS2_fjLj128EEEEEEEvNS_9FwdParamsE)
        /*10ac*/ 	.word	0x00000000


	//----- nvinfo : EIATTR_MIN_STACK_SIZE
	.align		4
.L_711:
        /*10b0*/ 	.byte	0x04, 0x12
        /*10b2*/ 	.short	(.L_713 - .L_712)
	.align		4
.L_712:
        /*10b4*/ 	.word	index@(_ZN10layer_norm13ln_fwd_kernelINS_13Kernel_traitsI13__nv_bfloat16S2_S2_fjLj3840ELj1ELj1ELj4ELj4ENS_18Kernel_traits_baseILj3840ES2_S2_S2_fjLj128EEEEEEEvNS_9FwdParamsE)
        /*10b8*/ 	.word	0x00000000


	//----- nvinfo : EIATTR_MIN_STACK_SIZE
	.align		4
.L_713:
        /*10bc*/ 	.byte	0x04, 0x12
        /*10be*/ 	.short	(.L_715 - .L_714)
	.align		4
.L_714:
        /*10c0*/ 	.word	index@(_ZN10layer_norm13ln_fwd_kernelINS_13Kernel_traitsI6__halffS2_fjLj3840ELj1ELj1ELj4ELj4ENS_18Kernel_traits_baseILj3840ES2_fS2_fjLj128EEEEEEEvNS_9FwdParamsE)
        /*10c4*/ 	.word	0x00000000


	//----- nvinfo : EIATTR_MIN_STACK_SIZE
	.align		4
.L_715:
        /*10c8*/ 	.byte	0x04, 0x12
        /*10ca*/ 	.short	(.L_717 - .L_716)
	.align		4
.L_716:
        /*10cc*/ 	.word	index@(_ZN10layer_norm13ln_fwd_kernelINS_13Kernel_traitsI6__halfS2_S2_fjLj3840ELj1ELj1ELj4ELj4ENS_18Kernel_traits_baseILj3840ES2_S2_S2_fjLj128EEEEEEEvNS_9FwdParamsE)
        /*10d0*/ 	.word	0x00000000


	//----- nvinfo : EIATTR_MIN_STACK_SIZE
	.align		4
.L_717:
        /*10d4*/ 	.byte	0x04, 0x12
        /*10d6*/ 	.short	(.L_719 - .L_718)
	.align		4
.L_718:
        /*10d8*/ 	.word	index@(_ZN10layer_norm13ln_fwd_kernelINS_13Kernel_traitsIffffjLj3840ELj1ELj1ELj4ELj4ENS_18Kernel_traits_baseILj3840EffffjLj128EEEEEEEvNS_9FwdParamsE)
        /*10dc*/ 	.word	0x00000000


	//----- nvinfo : EIATTR_MIN_STACK_SIZE
	.align		4
.L_719:
        /*10e0*/ 	.byte	0x04, 0x12
        /*10e2*/ 	.short	(.L_721 - .L_720)
	.align		4
.L_720:
        /*10e4*/ 	.word	index@(_ZN10layer_norm13ln_fwd_kernelINS_13Kernel_traitsI13__nv_bfloat16fS2_fjLj3072ELj1ELj1ELj4ELj16ENS_18Kernel_traits_baseILj3072ES2_fS2_fjLj128EEEEEEEvNS_9FwdParamsE)
        /*10e8*/ 	.word	0x00000000


	//----- nvinfo : EIATTR_MIN_STACK_SIZE
	.align		4
.L_721:
        /*10ec*/ 	.byte	0x04, 0x12
        /*10ee*/ 	.short	(.L_723 - .L_722)
	.align		4
.L_722:
        /*10f0*/ 	.word	index@(_ZN10layer_norm13ln_fwd_kernelINS_13Kernel_traitsI13__nv_bfloat16S2_S2_fjLj3072ELj1ELj1ELj4ELj16ENS_18Kernel_traits_baseILj3072ES2_S2_S2_fjLj128EEEEEEEvNS_9FwdParamsE)
        /*10f4*/ 	.word	0x00000000


	//----- nvinfo : EIATTR_MIN_STACK_SIZE
	.align		4
.L_723:
        /*10f8*/ 	.byte	0x04, 0x12
        /*10fa*/ 	.short	(.L_725 - .L_724)
	.align		4
.L_724:
        /*10fc*/ 	.word	index@(_ZN10layer_norm13ln_fwd_kernelINS_13Kernel_traitsI6__halffS2_fjLj3072ELj1ELj1ELj4ELj16ENS_18Kernel_traits_baseILj3072ES2_fS2_fjLj128EEEEEEEvNS_9FwdParamsE)
        /*1100*/ 	.word	0x00000000


	//----- nvinfo : EIATTR_MIN_STACK_SIZE
	.align		4
.L_725:
        /*1104*/ 	.byte	0x04, 0x12
        /*1106*/ 	.short	(.L_727 - .L_726)
	.align		4
.L_726:
        /*1108*/ 	.word	index@(_ZN10layer_norm13ln_fwd_kernelINS_13Kernel_traitsI6__halfS2_S2_fjLj3072ELj1ELj1ELj4ELj16ENS_18Kernel_traits_baseILj3072ES2_S2_S2_fjLj128EEEEEEEvNS_9FwdParamsE)
        /*110c*/ 	.word	0x00000000


	//----- nvinfo : EIATTR_MIN_STACK_SIZE
	.align		4
.L_727:
        /*1110*/ 	.byte	0x04, 0x12
        /*1112*/ 	.short	(.L_729 - .L_728)
	.align		4
.L_728:
        /*1114*/ 	.word	index@(_ZN10layer_norm13ln_fwd_kernelINS_13Kernel_traitsIffffjLj3072ELj1ELj1ELj4ELj16ENS_18Kernel_traits_baseILj3072EffffjLj128EEEEEEEvNS_9FwdParamsE)
        /*1118*/ 	.word	0x00000000


	//----- nvinfo : EIATTR_MIN_STACK_SIZE
	.align		4
.L_729:
        /*111c*/ 	.byte	0x04, 0x12
        /*111e*/ 	.short	(.L_731 - .L_730)
	.align		4
.L_730:
        /*1120*/ 	.word	index@(_ZN10layer_norm13ln_fwd_kernelINS_13Kernel_traitsI13__nv_bfloat16fS2_fjLj2304ELj1ELj4ELj1ELj16ENS_18Kernel_traits_baseILj2304ES2_fS2_fjLj128EEEEEEEvNS_9FwdParamsE)
        /*1124*/ 	.word	0x00000000


	//----- nvinfo : EIATTR_MIN_STACK_SIZE
	.align		4
.L_731:
        /*1128*/ 	.byte	0x04, 0x12
        /*112a*/ 	.short	(.L_733 - .L_732)
	.align		4
.L_732:
        /*112c*/ 	.word	index@(_ZN10layer_norm13ln_fwd_kernelINS_13Kernel_traitsI13__nv_bfloat16S2_S2_fjLj2304ELj1ELj4ELj1ELj16ENS_18Kernel_traits_baseILj2304ES2_S2_S2_fjLj128EEEEEEEvNS_9FwdParamsE)
        /*1130*/ 	.word	0x00000000


	//----- nvinfo : EIATTR_MIN_STACK_SIZE
	.align		4
.L_733:
        /*1134*/ 	.byte	0x04, 0x12
        /*1136*/ 	.short	(.L_735 - .L_734)
	.align		4
.L_734:
        /*1138*/ 	.word	index@(_ZN10layer_norm13ln_fwd_kernelINS_13Kernel_traitsI6__halffS2_fjLj2304ELj1ELj4ELj1ELj16ENS_18Kernel_traits_baseILj2304ES2_fS2_fjLj128EEEEEEEvNS_9FwdParamsE)
        /*113c*/ 	.word	0x00000000


	//----- nvinfo : EIATTR_MIN_STACK_SIZE
	.align		4
.L_735:
        /*1140*/ 	.byte	0x04, 0x12
        /*1142*/ 	.short	(.L_737 - .L_736)
	.align		4
.L_736:
        /*1144*/ 	.word	index@(_ZN10layer_norm13ln_fwd_kernelINS_13Kernel_traitsI6__halfS2_S2_fjLj2304ELj1ELj4ELj1ELj16ENS_18Kernel_traits_baseILj2304ES2_S2_S2_fjLj128EEEEEEEvNS_9FwdParamsE)
        /*1148*/ 	.word	0x00000000


	//----- nvinfo : EIATTR_MIN_STACK_SIZE
	.align		4
.L_737:
        /*114c*/ 	.byte	0x04, 0x12
        /*114e*/ 	.short	(.L_739 - .L_738)
	.align		4
.L_738:
        /*1150*/ 	.word	index@(_ZN10layer_norm13ln_fwd_kernelINS_13Kernel_traitsIffffjLj2304ELj1ELj4ELj1ELj16ENS_18Kernel_traits_baseILj2304EffffjLj128EEEEEEEvNS_9FwdParamsE)
        /*1154*/ 	.word	0x00000000


	//----- nvinfo : EIATTR_MIN_STACK_SIZE
	.align		4
.L_739:
        /*1158*/ 	.byte	0x04, 0x12
        /*115a*/ 	.short	(.L_741 - .L_740)
	.align		4
.L_740:
        /*115c*/ 	.word	index@(_ZN10layer_norm13ln_fwd_kernelINS_13Kernel_traitsI13__nv_bfloat16fS2_fjLj2048ELj1ELj4ELj1ELj16ENS_18Kernel_traits_baseILj2048ES2_fS2_fjLj128EEEEEEEvNS_9FwdParamsE)
        /*1160*/ 	.word	0x00000000


	//----- nvinfo : EIATTR_MIN_STACK_SIZE
	.align		4
.L_741:
        /*1164*/ 	.byte	0x04, 0x12
        /*1166*/ 	.short	(.L_743 - .L_742)
	.align		4
.L_742:
        /*1168*/ 	.word	index@(_ZN10layer_norm13ln_fwd_kernelINS_13Kernel_traitsI13__nv_bfloat16S2_S2_fjLj2048ELj1ELj4ELj1ELj16ENS_18Kernel_traits_baseILj2048ES2_S2_S2_fjLj128EEEEEEEvNS_9FwdParamsE)
        /*116c*/ 	.word	0x00000000


	//----- nvinfo : EIATTR_MIN_STACK_SIZE
	.align		4
.L_743:
        /*1170*/ 	.byte	0x04, 0x12
        /*1172*/ 	.short	(.L_745 - .L_744)
	.align		4
.L_744:
        /*1174*/ 	.word	index@(_ZN10layer_norm13ln_fwd_kernelINS_13Kernel_traitsI6__halffS2_fjLj2048ELj1ELj4ELj1ELj16ENS_18Kernel_traits_baseILj2048ES2_fS2_fjLj128EEEEEEEvNS_9FwdParamsE)
        /*1178*/ 	.word	0x00000000


	//----- nvinfo : EIATTR_MIN_STACK_SIZE
	.align		4
.L_745:
        /*117c*/ 	.byte	0x04, 0x12
        /*117e*/ 	.short	(.L_747 - .L_746)
	.align		4
.L_746:
        /*1180*/ 	.word	index@(_ZN10layer_norm13ln_fwd_kernelINS_13Kernel_traitsI6__halfS2_S2_fjLj2048ELj1ELj4ELj1ELj16ENS_18Kernel_traits_baseILj2048ES2_S2_S2_fjLj128EEEEEEEvNS_9FwdParamsE)
        /*1184*/ 	.word	0x00000000


	//----- nvinfo : EIATTR_MIN_STACK_SIZE
	.align		4
.L_747:
        /*1188*/ 	.byte	0x04, 0x12
        /*118a*/ 	.short	(.L_749 - .L_748)
	.align		4
.L_748:
        /*118c*/ 	.word	index@(_ZN10layer_norm13ln_fwd_kernelINS_13Kernel_traitsIffffjLj2048ELj1ELj4ELj1ELj16ENS_18Kernel_traits_baseILj2048EffffjLj128EEEEEEEvNS_9FwdParamsE)
        /*1190*/ 	.word	0x00000000


	//----- nvinfo : EIATTR_MIN_STACK_SIZE
	.align		4
.L_749:
        /*1194*/ 	.byte	0x04, 0x12
        /*1196*/ 	.short	(.L_751 - .L_750)
	.align		4
.L_750:
        /*1198*/ 	.word	index@(_ZN10layer_norm13ln_fwd_kernelINS_13Kernel_traitsI13__nv_bfloat16fS2_fjLj1536ELj1ELj4ELj1ELj16ENS_18Kernel_traits_baseILj1536ES2_fS2_fjLj128EEEEEEEvNS_9FwdParamsE)
        /*119c*/ 	.word	0x00000000


	//----- nvinfo : EIATTR_MIN_STACK_SIZE
	.align		4
.L_751:
        /*11a0*/ 	.byte	0x04, 0x12
        /*11a2*/ 	.short	(.L_753 - .L_752)
	.align		4
.L_752:
        /*11a4*/ 	.word	index@(_ZN10layer_norm13ln_fwd_kernelINS_13Kernel_traitsI13__nv_bfloat16S2_S2_fjLj1536ELj1ELj4ELj1ELj16ENS_18Kernel_traits_baseILj1536ES2_S2_S2_fjLj128EEEEEEEvNS_9FwdParamsE)
        /*11a8*/ 	.word	0x00000000


	//----- nvinfo : EIATTR_MIN_STACK_SIZE
	.align		4
.L_753:
        /*11ac*/ 	.byte	0x04, 0x12
        /*11ae*/ 	.short	(.L_755 - .L_754)
	.align		4
.L_754:
        /*11b0*/ 	.word	index@(_ZN10layer_norm13ln_fwd_kernelINS_13Kernel_traitsI6__halffS2_fjLj1536ELj1ELj4ELj1ELj16ENS_18Kernel_traits_baseILj1536ES2_fS2_fjLj128EEEEEEEvNS_9FwdParamsE)
        /*11b4*/ 	.word	0x00000000


	//----- nvinfo : EIATTR_MIN_STACK_SIZE
	.align		4
.L_755:
        /*11b8*/ 	.byte	0x04, 0x12
        /*11ba*/ 	.short	(.L_757 - .L_756)
	.align		4
.L_756:
        /*11bc*/ 	.word	index@(_ZN10layer_norm13ln_fwd_kernelINS_13Kernel_traitsI6__halfS2_S2_fjLj1536ELj1ELj4ELj1ELj16ENS_18Kernel_traits_baseILj1536ES2_S2_S2_fjLj128EEEEEEEvNS_9FwdParamsE)
        /*11c0*/ 	.word	0x00000000


	//----- nvinfo : EIATTR_MIN_STACK_SIZE
	.align		4
.L_757:
        /*11c4*/ 	.byte	0x04, 0x12
        /*11c6*/ 	.short	(.L_759 - .L_758)
	.align		4
.L_758:
        /*11c8*/ 	.word	index@(_ZN10layer_norm13ln_fwd_kernelINS_13Kernel_traitsIffffjLj1536ELj1ELj4ELj1ELj16ENS_18Kernel_traits_baseILj1536EffffjLj128EEEEEEEvNS_9FwdParamsE)
        /*11cc*/ 	.word	0x00000000


	//----- nvinfo : EIATTR_MIN_STACK_SIZE
	.align		4
.L_759:
        /*11d0*/ 	.byte	0x04, 0x12
        /*11d2*/ 	.short	(.L_761 - .L_760)
	.align		4
.L_760:
        /*11d4*/ 	.word	index@(_ZN10layer_norm13ln_fwd_kernelINS_13Kernel_traitsI13__nv_bfloat16fS2_fjLj1024ELj1ELj4ELj1ELj16ENS_18Kernel_traits_baseILj1024ES2_fS2_fjLj128EEEEEEEvNS_9FwdParamsE)
        /*11d8*/ 	.word	0x00000000


	//----- nvinfo : EIATTR_MIN_STACK_SIZE
	.align		4
.L_761:
        /*11dc*/ 	.byte	0x04, 0x12
        /*11de*/ 	.short	(.L_763 - .L_762)
	.align		4
.L_762:
        /*11e0*/ 	.word	index@(_ZN10layer_norm13ln_fwd_kernelINS_13Kernel_traitsI13__nv_bfloat16S2_S2_fjLj1024ELj1ELj4ELj1ELj16ENS_18Kernel_traits_baseILj1024ES2_S2_S2_fjLj128EEEEEEEvNS_9FwdParamsE)
        /*11e4*/ 	.word	0x00000000


	//----- nvinfo : EIATTR_MIN_STACK_SIZE
	.align		4
.L_763:
        /*11e8*/ 	.byte	0x04, 0x12
        /*11ea*/ 	.short	(.L_765 - .L_764)
	.align		4
.L_764:
        /*11ec*/ 	.word	index@(_ZN10layer_norm13ln_fwd_kernelINS_13Kernel_traitsI6__halffS2_fjLj1024ELj1ELj4ELj1ELj16ENS_18Kernel_traits_baseILj1024ES2_fS2_fjLj128EEEEEEEvNS_9FwdParamsE)
        /*11f0*/ 	.word	0x00000000


	//----- nvinfo : EIATTR_MIN_STACK_SIZE
	.align		4
.L_765:
        /*11f4*/ 	.byte	0x04, 0x12
        /*11f6*/ 	.short	(.L_767 - .L_766)
	.align		4
.L_766:
        /*11f8*/ 	.word	index@(_ZN10layer_norm13ln_fwd_kernelINS_13Kernel_traitsI6__halfS2_S2_fjLj1024ELj1ELj4ELj1ELj16ENS_18Kernel_traits_baseILj1024ES2_S2_S2_fjLj128EEEEEEEvNS_9FwdParamsE)
        /*11fc*/ 	.word	0x00000000


	//----- nvinfo : EIATTR_MIN_STACK_SIZE
	.align		4
.L_767:
        /*1200*/ 	.byte	0x04, 0x12
        /*1202*/ 	.short	(.L_769 - .L_768)
	.align		4
.L_768:
        /*1204*/ 	.word	index@(_ZN10layer_norm13ln_fwd_kernelINS_13Kernel_traitsIffffjLj1024ELj1ELj4ELj1ELj16ENS_18Kernel_traits_baseILj1024EffffjLj128EEEEEEEvNS_9FwdParamsE)
        /*1208*/ 	.word	0x00000000


	//----- nvinfo : EIATTR_MIN_STACK_SIZE
	.align		4
.L_769:
        /*120c*/ 	.byte	0x04, 0x12
        /*120e*/ 	.short	(.L_771 - .L_770)
	.align		4
.L_770:
        /*1210*/ 	.word	index@(_ZN10layer_norm13ln_fwd_kernelINS_13Kernel_traitsI13__nv_bfloat16fS2_fjLj768ELj1ELj4ELj1ELj16ENS_18Kernel_traits_baseILj768ES2_fS2_fjLj128EEEEEEEvNS_9FwdParamsE)
        /*1214*/ 	.word	0x00000000


	//----- nvinfo : EIATTR_MIN_STACK_SIZE
	.align		4
.L_771:
        /*1218*/ 	.byte	0x04, 0x12
        /*121a*/ 	.short	(.L_773 - .L_772)
	.align		4
.L_772:
        /*121c*/ 	.word	index@(_ZN10layer_norm13ln_fwd_kernelINS_13Kernel_traitsI13__nv_bfloat16S2_S2_fjLj768ELj1ELj4ELj1ELj16ENS_18Kernel_traits_baseILj768ES2_S2_S2_fjLj128EEEEEEEvNS_9FwdParamsE)
        /*1220*/ 	.word	0x00000000


	//----- nvinfo : EIATTR_MIN_STACK_SIZE
	.align		4
.L_773:
        /*1224*/ 	.byte	0x04, 0x12
        /*1226*/ 	.short	(.L_775 - .L_774)
	.align		4
.L_774:
        /*1228*/ 	.word	index@(_ZN10layer_norm13ln_fwd_kernelINS_13Kernel_traitsI6__halffS2_fjLj768ELj1ELj4ELj1ELj16ENS_18Kernel_traits_baseILj768ES2_fS2_fjLj128EEEEEEEvNS_9FwdParamsE)
        /*122c*/ 	.word	0x00000000


	//----- nvinfo : EIATTR_MIN_STACK_SIZE
	.align		4
.L_775:
        /*1230*/ 	.byte	0x04, 0x12
        /*1232*/ 	.short	(.L_777 - .L_776)
	.align		4
.L_776:
        /*1234*/ 	.word	index@(_ZN10layer_norm13ln_fwd_kernelINS_13Kernel_traitsI6__halfS2_S2_fjLj768ELj1ELj4ELj1ELj16ENS_18Kernel_traits_baseILj768ES2_S2_S2_fjLj128EEEEEEEvNS_9FwdParamsE)
        /*1238*/ 	.word	0x00000000


	//----- nvinfo : EIATTR_MIN_STACK_SIZE
	.align		4
.L_777:
        /*123c*/ 	.byte	0x04, 0x12
        /*123e*/ 	.short	(.L_779 - .L_778)
	.align		4
.L_778:
        /*1240*/ 	.word	index@(_ZN10layer_norm13ln_fwd_kernelINS_13Kernel_traitsIffffjLj768ELj1ELj4ELj1ELj16ENS_18Kernel_traits_baseILj768EffffjLj128EEEEEEEvNS_9FwdParamsE)
        /*1244*/ 	.word	0x00000000
.L_779:


//--------------------- .nv.compat                --------------------------
	.section	.nv.compat,"",@"SHT_CUDA_COMPAT_INFO"
	.align	4
        /*0000*/ 	.byte	0x02, 0x09, 0x01, 0x00, 0x02, 0x02, 0x01, 0x00, 0x02, 0x05, 0x05, 0x00, 0x03, 0x07, 0x01, 0x01
        /*0010*/ 	.byte	0x02, 0x03, 0x00, 0x00, 0x02, 0x06, 0x01, 0x00, 0x04, 0x0b, 0x08, 0x00, 0x09, 0x00, 0x00, 0x00
        /*0020*/ 	.byte	0x00, 0x00, 0x00, 0x00


//--------------------- .nv.info._ZN10layer_norm13ln_fwd_kernelINS_13Kernel_traitsI13__nv_bfloat16fS2_fjLj65536ELj8ELj1ELj4ELj16ENS_18Kernel_traits_baseILj65536ES2_fS2_fjLj128EEEEEEEvNS_9FwdParamsE --------------------------
	.section	.nv.info._ZN10layer_norm13ln_fwd_kernelINS_13Kernel_traitsI13__nv_bfloat16fS2_fjLj65536ELj8ELj1ELj4ELj16ENS_18Kernel_traits_baseILj65536ES2_fS2_fjLj128EEEEEEEvNS_9FwdParamsE,"",@"SHT_CUDA_INFO"
	.sectionflags	@""
	.align	4


	//----- nvinfo : EIATTR_CUDA_API_VERSION
	.align		4
        /*0000*/ 	.byte	0x04, 0x37
        /*0002*/ 	.short	(.L_781 - .L_780)
.L_780:
        /*0004*/ 	.word	0x00000082


	//----- nvinfo : EIATTR_KPARAM_INFO
	.align		4
.L_781:
        /*0008*/ 	.byte	0x04, 0x17
        /*000a*/ 	.short	(.L_783 - .L_782)
.L_782:
        /*000c*/ 	.word	0x00000000
        /*0010*/ 	.short	0x0000
        /*0012*/ 	.short	0x0000
        /*0014*/ 	.byte	0x00, 0xf0, 0x61, 0x01


	//----- nvinfo : EIATTR_SPARSE_MMA_MASK
	.align		4
.L_783:
        /*0018*/ 	.byte	0x03, 0x50
        /*001a*/ 	.short	0x0000


	//----- nvinfo : EIATTR_MAXREG_COUNT
	.align		4
        /*001c*/ 	.byte	0x03, 0x1b
        /*001e*/ 	.short	0x00ff


	//----- nvinfo : EIATTR_NUM_BARRIERS
	.align		4
        /*0020*/ 	.byte	0x02, 0x4c
        /*0022*/ 	.byte	0x01
	.zero		1


	//----- nvinfo : EIATTR_MERCURY_ISA_VERSION
	.align		4
        /*0024*/ 	.byte	0x03, 0x5f
        /*0026*/ 	.short	0x0101


	//----- nvinfo : EIATTR_COOP_GROUP_MASK_REGIDS
	.align		4
        /*0028*/ 	.byte	0x04, 0x29
        /*002a*/ 	.short	(.L_785 - .L_784)


	//   ....[0]....
.L_784:
        /*002c*/ 	.word	0xffffffff


	//   ....[1]....
        /*0030*/ 	.word	0xffffffff


	//   ....[2]....
        /*0034*/ 	.word	0xffffffff


	//   ....[3]....
        /*0038*/ 	.word	0xffffffff


	//   ....[4]....
        /*003c*/ 	.word	0xffffffff


	//   ....[5]....
        /*0040*/ 	.word	0xffffffff


	//   ....[6]....
        /*0044*/ 	.word	0xffffffff


	//   ....[7]....
        /*0048*/ 	.word	0xffffffff


	//   ....[8]....
        /*004c*/ 	.word	0xffffffff


	//   ....[9]....
        /*0050*/ 	.word	0xffffffff


	//   ....[10]....
        /*0054*/ 	.word	0xffffffff


	//   ....[11]....
        /*0058*/ 	.word	0xffffffff


	//   ....[12]....
        /*005c*/ 	.word	0xffffffff


	//   ....[13]....
        /*0060*/ 	.word	0xffffffff


	//   ....[14]....
        /*0064*/ 	.word	0xffffffff


	//   ....[15]....
        /*0068*/ 	.word	0xffffffff


	//   ....[16]....
        /*006c*/ 	.word	0xffffffff


	//   ....[17]....
        /*0070*/ 	.word	0xffffffff


	//   ....[18]....
        /*0074*/ 	.word	0xffffffff


	//   ....[19]....
        /*0078*/ 	.word	0xffffffff


	//   ....[20]....
        /*007c*/ 	.word	0xffffffff


	//   ....[21]....
        /*0080*/ 	.word	0xffffffff


	//   ....[22]....
        /*0084*/ 	.word	0xffffffff


	//   ....[23]....
        /*0088*/ 	.word	0xffffffff


	//   ....[24]....
        /*008c*/ 	.word	0xffffffff


	//   ....[25]....
        /*0090*/ 	.word	0xffffffff


	//   ....[26]....
        /*0094*/ 	.word	0xffffffff


	//   ....[27]....
        /*0098*/ 	.word	0xffffffff


	//   ....[28]....
        /*009c*/ 	.word	0xffffffff


	//----- nvinfo : EIATTR_COOP_GROUP_INSTR_OFFSETS
	.align		4
.L_785:
        /*00a0*/ 	.byte	0x04, 0x28
        /*00a2*/ 	.short	(.L_787 - .L_786)


	//   ....[0]....
.L_786:
        /*00a4*/ 	.word	0x00001100


	//   ....[1]....
        /*00a8*/ 	.word	0x00001120


	//   ....[2]....
        /*00ac*/ 	.word	0x00001140


	//   ....[3]....
        /*00b0*/ 	.word	0x00001160


	//   ....[4]....
        /*00b4*/ 	.word	0x00001180


	//   ....[5]....
        /*00b8*/ 	.word	0x000019b0


	//   ....[6]....
        /*00bc*/ 	.word	0x000019d0


	//   ....[7]....
        /*00c0*/ 	.word	0x000019f0


	//   ....[8]....
        /*00c4*/ 	.word	0x00001a10


	//   ....[9]....
        /*00c8*/ 	.word	0x00001a30


	//   ....[10]....
        /*00cc*/ 	.word	0x00001be0


	//   ....[11]....
        /*00d0*/ 	.word	0x00001c10


	//   ....[12]....
        /*00d4*/ 	.word	0x00001c20


	//   ....[13]....
        /*00d8*/ 	.word	0x00001c70


	//   ....[14]....
        /*00dc*/ 	.word	0x00001d00


	//   ....[15]....
        /*00e0*/ 	.word	0x00001d10


	//   ....[16]....
        /*00e4*/ 	.word	0x00001de0


	//   ....[17]....
        /*00e8*/ 	.word	0x00001df0


	//   ....[18]....
        /*00ec*/ 	.word	0x000021d0


	//   ....[19]....
        /*00f0*/ 	.word	0x000022e0


	//   ....[20]....
        /*00f4*/ 	.word	0x000023f0


	//   ....[21]....
        /*00f8*/ 	.word	0x00002440


	//   ....[22]....
        /*00fc*/ 	.word	0x00002450


	//   ....[23]....
        /*0100*/ 	.word	0x000024d0


	//   ....[24]....
        /*0104*/ 	.word	0x00002510


	//   ....[25]....
        /*0108*/ 	.word	0x000025a0


	//   ....[26]....
        /*010c*/ 	.word	0x000025d0


	//   ....[27]....
        /*0110*/ 	.word	0x00002660


	//   ....[28]....
        /*0114*/ 	.word	0x00002680


	//----- nvinfo : EIATTR_VRC_CTA_INIT_COUNT
	.align		4
.L_787:
        /*0118*/ 	.byte	0x02, 0x4a
	.zero		1
	.zero		1


	//----- nvinfo : EIATTR_EXIT_INSTR_OFFSETS
	.align		4
        /*011c*/ 	.byte	0x04, 0x1c
        /*011e*/ 	.short	(.L_789 - .L_788)


	//   ....[0]....
.L_788:
        /*0120*/ 	.word	0x00000060


	//   ....[1]....
        /*0124*/ 	.word	0x00004140


	//----- nvinfo : EIATTR_MAX_THREADS
	.align		4
.L_789:
        /*0128*/ 	.byte	0x04, 0x05
        /*012a*/ 	.short	(.L_791 - .L_790)
.L_790:
        /*012c*/ 	.word	0x00000080
        /*0130*/ 	.word	0x00000001
        /*0134*/ 	.word	0x00000001


	//----- nvinfo : EIATTR_CRS_STACK_SIZE
	.align		4
.L_791:
        /*0138*/ 	.byte	0x04, 0x1e
        /*013a*/ 	.short	(.L_793 - .L_792)
.L_792:
        /*013c*/ 	.word	0x00000000


	//----- nvinfo : EIATTR_CBANK_PARAM_SIZE
	.align		4
.L_793:
        /*0140*/ 	.byte	0x03, 0x19
        /*0142*/ 	.short	0x0058


	//----- nvinfo : EIATTR_PARAM_CBANK
	.align		4
        /*0144*/ 	.byte	0x04, 0x0a
        /*0146*/ 	.short	(.L_795 - .L_794)
	.align		4
.L_794:
        /*0148*/ 	.word	index@(.nv.constant0._ZN10layer_norm13ln_fwd_kernelINS_13Kernel_traitsI13__nv_bfloat16fS2_fjLj65536ELj8ELj1ELj4ELj16ENS_18Kernel_traits_baseILj65536ES2_fS2_fjLj128EEEEEEEvNS_9FwdParamsE)
        /*014c*/ 	.short	0x0380
        /*014e*/ 	.short	0x0058


	//----- nvinfo : EIATTR_SW_WAR
	.align		4
.L_795:
        /*0150*/ 	.byte	0x04, 0x36
        /*0152*/ 	.short	(.L_797 - .L_796)
.L_796:
        /*0154*/ 	.word	0x00000008
.L_797:


//--------------------- .nv.info._ZN10layer_norm13ln_fwd_kernelINS_13Kernel_traitsI13__nv_bfloat16S2_S2_fjLj65536ELj8ELj1ELj4ELj16ENS_18Kernel_traits_baseILj65536ES2_S2_S2_fjLj128EEEEEEEvNS_9FwdParamsE --------------------------
	.section	.nv.info._ZN10layer_norm13ln_fwd_kernelINS_13Kernel_traitsI13__nv_bfloat16S2_S2_fjLj65536ELj8ELj1ELj4ELj16ENS_18Kernel_traits_baseILj65536ES2_S2_S2_fjLj128EEEEEEEvNS_9FwdParamsE,"",@"SHT_CUDA_INFO"
	.sectionflags	@""
	.align	4


	//----- nvinfo : EIATTR_CUDA_API_VERSION
	.align		4
        /*0000*/ 	.byte	0x04, 0x37
        /*0002*/ 	.short	(.L_799 - .L_798)
.L_798:
        /*0004*/ 	.word	0x00000082


	//----- nvinfo : EIATTR_KPARAM_INFO
	.align		4
.L_799:
        /*0008*/ 	.byte	0x04, 0x17
        /*000a*/ 	.short	(.L_801 - .L_800)
.L_800:
        /*000c*/ 	.word	0x00000000
        /*0010*/ 	.short	0x0000
        /*0012*/ 	.short	0x0000
        /*0014*/ 	.byte	0x00, 0xf0, 0x61, 0x01


	//----- nvinfo : EIATTR_SPARSE_MMA_MASK
	.align		4
.L_801:
        /*0018*/ 	.byte	0x03, 0x50
        /*001a*/ 	.short	0x0000


	//----- nvinfo : EIATTR_MAXREG_COUNT
	.align		4
        /*001c*/ 	.byte	0x03, 0x1b
        /*001e*/ 	.short	0x00ff


	//----- nvinfo : EIATTR_NUM_BARRIERS
	.align		4
        /*0020*/ 	.byte	0x02, 0x4c
        /*0022*/ 	.byte	0x01
	.zero		1


	//----- nvinfo : EIATTR_MERCURY_ISA_VERSION
	.align		4
        /*0024*/ 	.byte	0x03, 0x5f
        /*0026*/ 	.short	0x0101


	//----- nvinfo : EIATTR_COOP_GROUP_MASK_REGIDS
	.align		4
        /*0028*/ 	.byte	0x04, 0x29
        /*002a*/ 	.short	(.L_803 - .L_802)


	//   ....[0]....
.L_802:
        /*002c*/ 	.word	0xffffffff


	//   ....[1]....
        /*0030*/ 	.word	0xffffffff


	//   ....[2]....
        /*0034*/ 	.word	0xffffffff


	//   ....[3]....
        /*0038*/ 	.word	0xffffffff


	//   ....[4]....
        /*003c*/ 	.word	0xffffffff


	//   ....[5]....
        /*0040*/ 	.word	0xffffffff


	//   ....[6]....
        /*0044*/ 	.word	0xffffffff


	//   ....[7]....
        /*0048*/ 	.word	0xffffffff


	//   ....[8]....
        /*004c*/ 	.word	0xffffffff


	//   ....[9]....
        /*0050*/ 	.word	0xffffffff


	//   ....[10]....
        /*0054*/ 	.word	0xffffffff


	//   ....[11]....
        /*0058*/ 	.word	0xffffffff


	//   ....[12]....
        /*005c*/ 	.word	0xffffffff


	//   ....[13]....
        /*0060*/ 	.word	0xffffffff


	//   ....[14]....
        /*0064*/ 	.word	0xffffffff


	//   ....[15]....
        /*0068*/ 	.word	0xffffffff


	//   ....[16]....
        /*006c*/ 	.word	0xffffffff


	//   ....[17]....
        /*0070*/ 	.word	0xffffffff


	//   ....[18]....
        /*0074*/ 	.word	0xffffffff


	//   ....[19]....
        /*0078*/ 	.word	0xffffffff


	//   ....[20]....
        /*007c*/ 	.word	0xffffffff


	//   ....[21]....
        /*0080*/ 	.word	0xffffffff


	//   ....[22]....
        /*0084*/ 	.word	0xffffffff


	//   ....[23]....
        /*0088*/ 	.word	0xffffffff


	//   ....[24]....
        /*008c*/ 	.word	0xffffffff


	//   ....[25]....
        /*0090*/ 	.word	0xffffffff


	//   ....[26]....
        /*0094*/ 	.word	0xffffffff


	//   ....[27]....
        /*0098*/ 	.word	0xffffffff


	//   ....[28]....
        /*009c*/ 	.word	0xffffffff


	//----- nvinfo : EIATTR_COOP_GROUP_INSTR_OFFSETS
	.align		4
.L_803:
        /*00a0*/ 	.byte	0x04, 0x28
        /*00a2*/ 	.short	(.L_805 - .L_804)


	//   ....[0]....
.L_804:
        /*00a4*/ 	.word	0x00000d70


	//   ....[1]....
        /*00a8*/ 	.word	0x00000d90


	//   ....[2]....
        /*00ac*/ 	.word	0x00000db0


	//   ....[3]....
        /*00b0*/ 	.word	0x00000dd0


	//   ....[4]....
        /*00b4*/ 	.word	0x00000df0


	//   ....[5]....
        /*00b8*/ 	.word	0x00001620


	//   ....[6]....
        /*00bc*/ 	.word	0x00001640


	//   ....[7]....
        /*00c0*/ 	.word	0x00001660


	//   ....[8]....
        /*00c4*/ 	.word	0x00001690


	//   ....[9]....
        /*00c8*/ 	.word	0x000016c0


	//   ....[10]....
        /*00cc*/ 	.word	0x00001870


	//   ....[11]....
        /*00d0*/ 	.word	0x000018a0


	//   ....[12]....
        /*00d4*/ 	.word	0x000018b0


	//   ....[13]....
        /*00d8*/ 	.word	0x00001900


	//   ....[14]....
        /*00dc*/ 	.word	0x00001990


	//   ....[15]....
        /*00e0*/ 	.word	0x000019a0


	//   ....[16]....
        /*00e4*/ 	.word	0x00001a50


	//   ....[17]....
        /*00e8*/ 	.word	0x00001a80


	//   ....[18]....
        /*00ec*/ 	.word	0x00001e60


	//   ....[19]....
        /*00f0*/ 	.word	0x00001ea0


	//   ....[20]....
        /*00f4*/ 	.word	0x00001eb0


	//   ....[21]....
        /*00f8*/ 	.word	0x00001ec0


	//   ....[22]....
        /*00fc*/ 	.word	0x00001f50


	//   ....[23]....
        /*0100*/ 	.word	0x00001f90


	//   ....[24]....
        /*0104*/ 	.word	0x00001fe0


	//   ....[25]....
        /*0108*/ 	.word	0x00002020


	//   ....[26]....
        /*010c*/ 	.word	0x00002050


	//   ....[27]....
        /*0110*/ 	.word	0x00002120


	//   ....[28]....
        /*0114*/ 	.word	0x00002140


	//----- nvinfo : EIATTR_VRC_CTA_INIT_COUNT
	.align		4
.L_805:
        /*0118*/ 	.byte	0x02, 0x4a
	.zero		1
	.zero		1


	//----- nvinfo : EIATTR_EXIT_INSTR_OFFSETS
	.align		4
        /*011c*/ 	.byte	0x04, 0x1c
        /*011e*/ 	.short	(.L_807 - .L_806)


	//   ....[0]....
.L_806:
        /*0120*/ 	.word	0x00000060


	//   ....[1]....
        /*0124*/ 	.word	0x00003290


	//----- nvinfo : EIATTR_MAX_THREADS
	.align		4
.L_807:
        /*0128*/ 	.byte	0x04, 0x05
        /*012a*/ 	.short	(.L_809 - .L_808)
.L_808:
        /*012c*/ 	.word	0x00000080
        /*0130*/ 	.word	0x00000001
        /*0134*/ 	.word	0x00000001


	//----- nvinfo : EIATTR_CRS_STACK_SIZE
	.align		4
.L_809:
        /*0138*/ 	.byte	0x04, 0x1e
        /*013a*/ 	.short	(.L_811 - .L_810)
.L_810:
        /*013c*/ 	.word	0x00000000


	//----- nvinfo : EIATTR_CBANK_PARAM_SIZE
	.align		4
.L_811:
        /*0140*/ 	.byte	0x03, 0x19
        /*0142*/ 	.short	0x0058


	//----- nvinfo : EIATTR_PARAM_CBANK
	.align		4
        /*0144*/ 	.byte	0x04, 0x0a
        /*0146*/ 	.short	(.L_813 - .L_812)
	.align		4
.L_812:
        /*0148*/ 	.word	index@(.nv.constant0._ZN10layer_norm13ln_fwd_kernelINS_13Kernel_traitsI13__nv_bfloat16S2_S2_fjLj65536ELj8ELj1ELj4ELj16ENS_18Kernel_traits_baseILj65536ES2_S2_S2_fjLj128EEEEEEEvNS_9FwdParamsE)
        /*014c*/ 	.short	0x0380
        /*014e*/ 	.short	0x0058


	//----- nvinfo : EIATTR_SW_WAR
	.align		4
.L_813:
        /*0150*/ 	.byte	0x04, 0x36
        /*0152*/ 	.short	(.L_815 - .L_814)
.L_814:
        /*0154*/ 	.word	0x00000008
.L_815:


//--------------------- .nv.info._ZN10layer_norm13ln_fwd_kernelINS_13Kernel_traitsI6__halffS2_fjLj65536ELj8ELj1ELj4ELj16ENS_18Kernel_traits_baseILj65536ES2_fS2_fjLj128EEEEEEEvNS_9FwdParamsE --------------------------
	.section	.nv.info._ZN10layer_norm13ln_fwd_kernelINS_13Kernel_traitsI6__halffS2_fjLj65536ELj8ELj1ELj4ELj16ENS_18Kernel_traits_baseILj65536ES2_fS2_fjLj128EEEEEEEvNS_9FwdParamsE,"",@"SHT_CUDA_INFO"
	.sectionflags	@""
	.align	4


	//----- nvinfo : EIATTR_CUDA_API_VERSION
	.align		4
        /*0000*/ 	.byte	0x04, 0x37
        /*0002*/ 	.short	(.L_817 - .L_816)
.L_816:
        /*0004*/ 	.word	0x00000082


	//----- nvinfo : EIATTR_KPARAM_INFO
	.align		4
.L_817:
        /*0008*/ 	.byte	0x04, 0x17
        /*000a*/ 	.short	(.L_819 - .L_818)
.L_818:
        /*000c*/ 	.word	0x00000000
        /*0010*/ 	.short	0x0000
        /*0012*/ 	.short	0x0000
        /*0014*/ 	.byte	0x00, 0xf0, 0x61, 0x01


	//----- nvinfo : EIATTR_SPARSE_MMA_MASK
	.align		4
.L_819:
        /*0018*/ 	.byte	0x03, 0x50
        /*001a*/ 	.short	0x0000


	//----- nvinfo : EIATTR_MAXREG_COUNT
	.align		4
        /*001c*/ 	.byte	0x03, 0x1b
        /*001e*/ 	.short	0x00ff


	//----- nvinfo : EIATTR_NUM_BARRIERS
	.align		4
        /*0020*/ 	.byte	0x02, 0x4c
        /*0022*/ 	.byte	0x01
	.zero		1


	//----- nvinfo : EIATTR_MERCURY_ISA_VERSION
	.align		4
        /*0024*/ 	.byte	0x03, 0x5f
        /*0026*/ 	.short	0x0101


	//----- nvinfo : EIATTR_COOP_GROUP_MASK_REGIDS
	.align		4
        /*0028*/ 	.byte	0x04, 0x29
        /*002a*/ 	.short	(.L_821 - .L_820)


	//   ....[0]....
.L_820:
        /*002c*/ 	.word	0xffffffff


	//   ....[1]....
        /*0030*/ 	.word	0xffffffff


	//   ....[2]....
        /*0034*/ 	.word	0xffffffff


	//   ....[3]....
        /*0038*/ 	.word	0xffffffff


	//   ....[4]....
        /*003c*/ 	.word	0xffffffff


	//   ....[5]....
        /*0040*/ 	.word	0xffffffff


	//   ....[6]....
        /*0044*/ 	.word	0xffffffff


	//   ....[7]....
        /*0048*/ 	.word	0xffffffff


	//   ....[8]....
        /*004c*/ 	.word	0xffffffff


	//   ....[9]....
        /*0050*/ 	.word	0xffffffff


	//   ....[10]....
        /*0054*/ 	.word	0xffffffff


	//   ....[11]....
        /*0058*/ 	.word	0xffffffff


	//   ....[12]....
        /*005c*/ 	.word	0xffffffff


	//   ....[13]....
        /*0060*/ 	.word	0xffffffff


	//   ....[14]....
        /*0064*/ 	.word	0xffffffff


	//   ....[15]....
        /*0068*/ 	.word	0xffffffff


	//   ....[16]....
        /*006c*/ 	.word	0xffffffff


	//   ....[17]....
        /*0070*/ 	.word	0xffffffff


	//   ....[18]....
        /*0074*/ 	.word	0xffffffff


	//   ....[19]....
        /*0078*/ 	.word	0xffffffff


	//   ....[20]....
        /*007c*/ 	.word	0xffffffff


	//   ....[21]....
        /*0080*/ 	.word	0xffffffff


	//   ....[22]....
        /*0084*/ 	.word	0xffffffff


	//   ....[23]....
        /*0088*/ 	.word	0xffffffff


	//   ....[24]....
        /*008c*/ 	.word	0xffffffff


	//   ....[25]....
        /*0090*/ 	.word	0xffffffff


	//   ....[26]....
        /*0094*/ 	.word	0xffffffff


	//   ....[27]....
        /*0098*/ 	.word	0xffffffff


	//   ....[28]....
        /*009c*/ 	.word	0xffffffff


	//----- nvinfo : EIATTR_COOP_GROUP_INSTR_OFFSETS
	.align		4
.L_821:
        /*00a0*/ 	.byte	0x04, 0x28
        /*00a2*/ 	.short	(.L_823 - .L_822)


	//   ....[0]....
.L_822:
        /*00a4*/ 	.word	0x00001100


	//   ....[1]....
        /*00a8*/ 	.word	0x00001120


	//   ....[2]....
        /*00ac*/ 	.word	0x00001140


	//   ....[3]....
        /*00b0*/ 	.word	0x00001160


	//   ....[4]....
        /*00b4*/ 	.word	0x00001180


	//   ....[5]....
        /*00b8*/ 	.word	0x000019b0


	//   ....[6]....
        /*00bc*/ 	.word	0x000019d0


	//   ....[7]....
        /*00c0*/ 	.word	0x000019f0


	//   ....[8]....
        /*00c4*/ 	.word	0x00001a10


	//   ....[9]....
        /*00c8*/ 	.word	0x00001a30


	//   ....[10]....
        /*00cc*/ 	.word	0x00001be0


	//   ....[11]....
        /*00d0*/ 	.word	0x00001c10


	//   ....[12]....
        /*00d4*/ 	.word	0x00001c20


	//   ....[13]....
        /*00d8*/ 	.word	0x00001c70


	//   ....[14]....
        /*00dc*/ 	.word	0x00001d00


	//   ....[15]....
        /*00e0*/ 	.word	0x00001d10


	//   ....[16]....
        /*00e4*/ 	.word	0x00001de0


	//   ....[17]....
        /*00e8*/ 	.word	0x00001df0


	//   ....[18]....
        /*00ec*/ 	.word	0x000021d0


	//   ....[19]....
        /*00f0*/ 	.word	0x000022e0


	//   ....[20]....
        /*00f4*/ 	.word	0x000023f0


	//   ....[21]....
        /*00f8*/ 	.word	0x00002440


	//   ....[22]....
        /*00fc*/ 	.word	0x00002450


	//   ....[23]....
        /*0100*/ 	.word	0x000024d0


	//   ....[24]....
        /*0104*/ 	.word	0x00002510


	//   ....[25]....
        /*0108*/ 	.word	0x000025a0


	//   ....[26]....
        /*010c*/ 	.word	0x000025d0


	//   ....[27]....
        /*0110*/ 	.word	0x00002660


	//   ....[28]....
        /*0114*/ 	.word	0x00002680


	//----- nvinfo : EIATTR_VRC_CTA_INIT_COUNT
	.align		4
.L_823:
        /*0118*/ 	.byte	0x02, 0x4a
	.zero		1
	.zero		1


	//----- nvinfo : EIATTR_EXIT_INSTR_OFFSETS
	.align		4
        /*011c*/ 	.byte	0x04, 0x1c
        /*011e*/ 	.short	(.L_825 - .L_824)


	//   ....[0]....
.L_824:
        /*0120*/ 	.word	0x00000060


	//   ....[1]....
        /*0124*/ 	.word	0x00004140


	//----- nvinfo : EIATTR_MAX_THREADS
	.align		4
.L_825:
        /*0128*/ 	.byte	0x04, 0x05
        /*012a*/ 	.short	(.L_827 - .L_826)
.L_826:
        /*012c*/ 	.word	0x00000080
        /*0130*/ 	.word	0x00000001
        /*0134*/ 	.word	0x00000001


	//----- nvinfo : EIATTR_CRS_STACK_SIZE
	.align		4
.L_827:
        /*0138*/ 	.byte	0x04, 0x1e
        /*013a*/ 	.short	(.L_829 - .L_828)
.L_828:
        /*013c*/ 	.word	0x00000000


	//----- nvinfo : EIATTR_CBANK_PARAM_SIZE
	.align		4
.L_829:
        /*0140*/ 	.byte	0x03, 0x19
        /*0142*/ 	.short	0x0058


	//----- nvinfo : EIATTR_PARAM_CBANK
	.align		4
        /*0144*/ 	.byte	0x04, 0x0a
        /*0146*/ 	.short	(.L_831 - .L_830)
	.align		4
.L_830:
        /*0148*/ 	.word	index@(.nv.constant0._ZN10layer_norm13ln_fwd_kernelINS_13Kernel_traitsI6__halffS2_fjLj65536ELj8ELj1ELj4ELj16ENS_18Kernel_traits_baseILj65536ES2_fS2_fjLj128EEEEEEEvNS_9FwdParamsE)
        /*014c*/ 	.short	0x0380
        /*014e*/ 	.short	0x0058


	//----- nvinfo : EIATTR_SW_WAR
	.align		4
.L_831:
        /*0150*/ 	.byte	0x04, 0x36
        /*0152*/ 	.short	(.L_833 - .L_832)
.L_832:
        /*0154*/ 	.word	0x00000008
.L_833:


//--------------------- .nv.info._ZN10layer_norm13ln_fwd_kernelINS_13Kernel_traitsI6__halfS2_S2_fjLj65536ELj8ELj1ELj4ELj16ENS_18Kernel_traits_baseILj65536ES2_S2_S2_fjLj128EEEEEEEvNS_9FwdParamsE --------------------------
	.section	.nv.info._ZN10layer_norm13ln_fwd_kernelINS_13Kernel_traitsI6__halfS2_S2_fjLj65536ELj8ELj1ELj4ELj16ENS_18Kernel_traits_baseILj65536ES2_S2_S2_fjLj128EEEEEEEvNS_9FwdParamsE,"",@"SHT_CUDA_INFO"
	.sectionflags	@""
	.align	4


	//----- nvinfo : EIATTR_CUDA_API_VERSION
	.align		4
        /*0000*/ 	.byte	0x04, 0x37
        /*0002*/ 	.short	(.L_835 - .L_834)
.L_834:
        /*0004*/ 	.word	0x00000082


	//----- nvinfo : EIATTR_KPARAM_INFO
	.align		4
.L_835:
        /*0008*/ 	.byte	0x04, 0x17
        /*000a*/ 	.short	(.L_837 - .L_836)
.L_836:
        /*000c*/ 	.word	0x00000000
        /*0010*/ 	.short	0x0000
        /*0012*/ 	.short	0x0000
        /*0014*/ 	.byte	0x00, 0xf0, 0x61, 0x01


	//----- nvinfo : EIATTR_SPARSE_MMA_MASK
	.align		4
.L_837:
        /*0018*/ 	.byte	0x03, 0x50
        /*001a*/ 	.short	0x0000


	//----- nvinfo : EIATTR_MAXREG_COUNT
	.align		4
        /*001c*/ 	.byte	0x03, 0x1b
        /*001e*/ 	.short	0x00ff


	//----- nvinfo : EIATTR_NUM_BARRIERS
	.align		4
        /*0020*/ 	.byte	0x02, 0x4c
        /*0022*/ 	.byte	0x01
	.zero		1


	//----- nvinfo : EIATTR_MERCURY_ISA_VERSION
	.align		4
        /*0024*/ 	.byte	0x03, 0x5f
        /*0026*/ 	.short	0x0101


	//----- nvinfo : EIATTR_COOP_GROUP_MASK_REGIDS
	.align		4
        /*0028*/ 	.byte	0x04, 0x29
        /*002a*/ 	.short	(.L_839 - .L_838)


	//   ....[0]....
.L_838:
        /*002c*/ 	.word	0xffffffff


	//   ....[1]....
        /*0030*/ 	.word	0xffffffff


	//   ....[2]....
        /*0034*/ 	.word	0xffffffff


	//   ....[3]....
        /*0038*/ 	.word	0xffffffff


	//   ....[4]....
        /*003c*/ 	.word	0xffffffff


	//   ....[5]....
        /*0040*/ 	.word	0xffffffff


	//   ....[6]....
        /*0044*/ 	.word	0xffffffff


	//   ....[7]....
        /*0048*/ 	.word	0xffffffff


	//   ....[8]....
        /*004c*/ 	.word	0xffffffff


	//   ....[9]....
        /*0050*/ 	.word	0xffffffff


	//   ....[10]....
        /*0054*/ 	.word	0xffffffff


	//   ....[11]....
        /*0058*/ 	.word	0xffffffff


	//   ....[12]....
        /*005c*/ 	.word	0xffffffff


	//   ....[13]....
        /*0060*/ 	.word	0xffffffff


	//   ....[14]....
        /*0064*/ 	.word	0xffffffff


	//   ....[15]....
        /*0068*/ 	.word	0xffffffff


	//   ....[16]....
        /*006c*/ 	.word	0xffffffff


	//   ....[17]....
        /*0070*/ 	.word	0xffffffff


	//   ....[18]....
        /*0074*/ 	.word	0xffffffff


	//   ....[19]....
        /*0078*/ 	.word	0xffffffff


	//   ....[20]....
        /*007c*/ 	.word	0xffffffff


	//   ....[21]....
        /*0080*/ 	.word	0xffffffff


	//   ....[22]....
        /*0084*/ 	.word	0xffffffff


	//   ....[23]....
        /*0088*/ 	.word	0xffffffff


	//   ....[24]....
        /*008c*/ 	.word	0xffffffff


	//   ....[25]....
        /*0090*/ 	.word	0xffffffff


	//   ....[26]....
        /*0094*/ 	.word	0xffffffff


	//   ....[27]....
        /*0098*/ 	.word	0xffffffff


	//   ....[28]....
        /*009c*/ 	.word	0xffffffff


	//----- nvinfo : EIATTR_COOP_GROUP_INSTR_OFFSETS
	.align		4
.L_839:
        /*00a0*/ 	.byte	0x04, 0x28
        /*00a2*/ 	.short	(.L_841 - .L_840)


	//   ....[0]....
.L_840:
        /*00a4*/ 	.word	0x00000b70


	//   ....[1]....
        /*00a8*/ 	.word	0x00000b90


	//   ....[2]....
        /*00ac*/ 	.word	0x00000bb0


	//   ....[3]....
        /*00b0*/ 	.word	0x00000bd0


	//   ....[4]....
        /*00b4*/ 	.word	0x00000bf0


	//   ....[5]....
        /*00b8*/ 	.word	0x00001420


	//   ....[6]....
        /*00bc*/ 	.word	0x00001440


	//   ....[7]....
        /*00c0*/ 	.word	0x00001460


	//   ....[8]....
        /*00c4*/ 	.word	0x00001490


	//   ....[9]....
        /*00c8*/ 	.word	0x000014c0


	//   ....[10]....
        /*00cc*/ 	.word	0x00001670


	//   ....[11]....
        /*00d0*/ 	.word	0x000016a0


	//   ....[12]....
        /*00d4*/ 	.word	0x000016b0


	//   ....[13]....
        /*00d8*/ 	.word	0x00001700


	//   ....[14]....
        /*00dc*/ 	.word	0x00001790


	//   ....[15]....
        /*00e0*/ 	.word	0x000017a0


	//   ....[16]....
        /*00e4*/ 	.word	0x00001850


	//   ....[17]....
        /*00e8*/ 	.word	0x00001880


	//   ....[18]....
        /*00ec*/ 	.word	0x00001c60


	//   ....[19]....
        /*00f0*/ 	.word	0x00001ca0


	//   ....[20]....
        /*00f4*/ 	.word	0x00001cb0


	//   ....[21]....
        /*00f8*/ 	.word	0x00001cc0


	//   ....[22]....
        /*00fc*/ 	.word	0x00001d50


	//   ....[23]....
        /*0100*/ 	.word	0x00001d90


	//   ....[24]....
        /*0104*/ 	.word	0x00001de0


	//   ....[25]....
        /*0108*/ 	.word	0x00001e20


	//   ....[26]....
        /*010c*/ 	.word	0x00001e50


	//   ....[27]....
        /*0110*/ 	.word	0x00001f20


	//   ....[28]....
        /*0114*/ 	.word	0x00001f40


	//----- nvinfo : EIATTR_VRC_CTA_INIT_COUNT
	.align		4
.L_841:
        /*0118*/ 	.byte	0x02, 0x4a
	.zero		1
	.zero		1


	//----- nvinfo : EIATTR_EXIT_INSTR_OFFSETS
	.align		4
        /*011c*/ 	.byte	0x04, 0x1c
        /*011e*/ 	.short	(.L_843 - .L_842)


	//   ....[0]....
.L_842:
        /*0120*/ 	.word	0x00000060


	//   ....[1]....
        /*0124*/ 	.word	0x00003090


	//----- nvinfo : EIATTR_MAX_THREADS
	.align		4
.L_843:
        /*0128*/ 	.byte	0x04, 0x05
        /*012a*/ 	.short	(.L_845 - .L_844)
.L_844:
        /*012c*/ 	.word	0x00000080
        /*0130*/ 	.word	0x00000001
        /*0134*/ 	.word	0x00000001


	//----- nvinfo : EIATTR_CRS_STACK_SIZE
	.align		4
.L_845:
        /*0138*/ 	.byte	0x04, 0x1e
        /*013a*/ 	.short	(.L_847 - .L_846)
.L_846:
        /*013c*/ 	.word	0x00000000


	//----- nvinfo : EIATTR_CBANK_PARAM_SIZE
	.align		4
.L_847:
        /*0140*/ 	.byte	0x03, 0x19
        /*0142*/ 	.short	0x0058


	//----- nvinfo : EIATTR_PARAM_CBANK
	.align		4
        /*0144*/ 	.byte	0x04, 0x0a
        /*0146*/ 	.short	(.L_849 - .L_848)
	.align		4
.L_848:
        /*0148*/ 	.word	index@(.nv.constant0._ZN10layer_norm13ln_fwd_kernelINS_13Kernel_traitsI6__halfS2_S2_fjLj65536ELj8ELj1ELj4ELj16ENS_18Kernel_traits_baseILj65536ES2_S2_S2_fjLj128EEEEEEEvNS_9FwdParamsE)
        /*014c*/ 	.short	0x0380
        /*014e*/ 	.short	0x0058


	//----- nvinfo : EIATTR_SW_WAR
	.align		4
.L_849:
        /*0150*/ 	.byte	0x04, 0x36
        /*0152*/ 	.short	(.L_851 - .L_850)
.L_850:
        /*0154*/ 	.word	0x00000008
.L_851:


//--------------------- .nv.info._ZN10layer_norm13ln_fwd_kernelINS_13Kernel_traitsIffffjLj65536ELj8ELj1ELj4ELj16ENS_18Kernel_traits_baseILj65536EffffjLj128EEEEEEEvNS_9FwdParamsE --------------------------
	.section	.nv.info._ZN10layer_norm13ln_fwd_kernelINS_13Kernel_traitsIffffjLj65536ELj8ELj1ELj4ELj16ENS_18Kernel_traits_baseILj65536EffffjLj128EEEEEEEvNS_9FwdParamsE,"",@"SHT_CUDA_INFO"
	.sectionflags	@""
	.align	4


	//----- nvinfo : EIATTR_CUDA_API_VERSION
	.align		4
        /*0000*/ 	.byte	0x04, 0x37
        /*0002*/ 	.short	(.L_853 - .L_852)
.L_852:
        /*0004*/ 	.word	0x00000082


	//----- nvinfo : EIATTR_KPARAM_INFO
	.align		4
.L_853:
        /*0008*/ 	.byte	0x04, 0x17
        /*000a*/ 	.short	(.L_855 - .L_854)
.L_854:
        /*000c*/ 	.word	0x00000000
        /*0010*/ 	.short	0x0000
        /*0012*/ 	.short	0x0000
        /*0014*/ 	.byte	0x00, 0xf0, 0x61, 0x01


	//----- nvinfo : EIATTR_SPARSE_MMA_MASK
	.align		4
.L_855:
        /*0018*/ 	.byte	0x03, 0x50
        /*001a*/ 	.short	0x0000


	//----- nvinfo : EIATTR_MAXREG_COUNT
	.align		4
        /*001c*/ 	.byte	0x03, 0x1b
        /*001e*/ 	.short	0x00ff


	//----- nvinfo : EIATTR_NUM_BARRIERS
	.align		4
        /*0020*/ 	.byte	0x02, 0x4c
        /*0022*/ 	.byte	0x01
	.zero		1


	//----- nvinfo : EIATTR_MERCURY_ISA_VERSION
	.align		4
        /*0024*/ 	.byte	0x03, 0x5f
        /*0026*/ 	.short	0x0101


	//----- nvinfo : EIATTR_COOP_GROUP_MASK_REGIDS
	.align		4
        /*0028*/ 	.byte	0x04, 0x29
        /*002a*/ 	.short	(.L_857 - .L_856)


	//   ....[0]....
.L_856:
        /*002c*/ 	.word	0xffffffff


	//   ....[1]....
        /*0030*/ 	.word	0xffffffff


	//   ....[2]....
        /*0034*/ 	.word	0xffffffff


	//   ....[3]....
        /*0038*/ 	.word	0xffffffff


	//   ....[4]....
        /*003c*/ 	.word	0xffffffff


	//   ....[5]....
        /*0040*/ 	.word	0xffffffff


	//   ....[6]....
        /*0044*/ 	.word	0xffffffff


	//   ....[7]....
        /*0048*/ 	.word	0xffffffff


	//   ....[8]....
        /*004c*/ 	.word	0xffffffff


	//   ....[9]....
        /*0050*/ 	.word	0xffffffff


	//   ....[10]....
        /*0054*/ 	.word	0xffffffff


	//   ....[11]....
        /*0058*/ 	.word	0xffffffff


	//   ....[12]....
        /*005c*/ 	.word	0xffffffff


	//   ....[13]....
        /*0060*/ 	.word	0xffffffff


	//   ....[14]....
        /*0064*/ 	.word	0xffffffff


	//   ....[15]....
        /*0068*/ 	.word	0xffffffff


	//   ....[16]....
        /*006c*/ 	.word	0xffffffff


	//   ....[17]....
        /*0070*/ 	.word	0xffffffff


	//   ....[18]....
        /*0074*/ 	.word	0xffffffff


	//   ....[19]....
        /*0078*/ 	.word	0xffffffff


	//   ....[20]....
        /*007c*/ 	.word	0xffffffff


	//   ....[21]....
        /*0080*/ 	.word	0xffffffff


	//   ....[22]....
        /*0084*/ 	.word	0xffffffff


	//   ....[23]....
        /*0088*/ 	.word	0xffffffff


	//   ....[24]....
        /*008c*/ 	.word	0xffffffff


	//   ....[25]....
        /*0090*/ 	.word	0xffffffff


	//   ....[26]....
        /*0094*/ 	.word	0xffffffff


	//   ....[27]....
        /*0098*/ 	.word	0xffffffff


	//   ....[28]....
        /*009c*/ 	.word	0xffffffff


	//----- nvinfo : EIATTR_COOP_GROUP_INSTR_OFFSETS
	.align		4
.L_857:
        /*00a0*/ 	.byte	0x04, 0x28
        /*00a2*/ 	.short	(.L_859 - .L_858)


	//   ....[0]....
.L_858:
        /*00a4*/ 	.word	0x00000900


	//   ....[1]....
        /*00a8*/ 	.word	0x00000920


	//   ....[2]....
        /*00ac*/ 	.word	0x00000940


	//   ....[3]....
        /*00b0*/ 	.word	0x00000960


	//   ....[4]....
        /*00b4*/ 	.word	0x00000980


	//   ....[5]....
        /*00b8*/ 	.word	0x000011c0


	//   ....[6]....
        /*00bc*/ 	.word	0x000011e0


	//   ....[7]....
        /*00c0*/ 	.word	0x00001200


	//   ....[8]....
        /*00c4*/ 	.word	0x00001220


	//   ....[9]....
        /*00c8*/ 	.word	0x00001240


	//   ....[10]....
        /*00cc*/ 	.word	0x000013f0


	//   ....[11]....
        /*00d0*/ 	.word	0x00001420


	//   ....[12]....
        /*00d4*/ 	.word	0x00001430


	//   ....[13]....
        /*00d8*/ 	.word	0x00001480


	//   ....[14]....
        /*00dc*/ 	.word	0x00001510


	//   ....[15]....
        /*00e0*/ 	.word	0x00001520


	//   ....[16]....
        /*00e4*/ 	.word	0x000015f0


	//   ....[17]....
        /*00e8*/ 	.word	0x00001600


	//   ....[18]....
        /*00ec*/ 	.word	0x000019e0


	//   ....[19]....
        /*00f0*/ 	.word	0x00001a20


	//   ....[20]....
        /*00f4*/ 	.word	0x00001a50


	//   ....[21]....
        /*00f8*/ 	.word	0x00001a60


	//   ....[22]....
        /*00fc*/ 	.word	0x00001a70


	//   ....[23]....
        /*0100*/ 	.word	0x00001b00


	//   ....[24]....
        /*0104*/ 	.word	0x00001b40


	//   ....[25]....
        /*0108*/ 	.word	0x00001bc0


	//   ....[26]....
        /*010c*/ 	.word	0x00001bf0


	//   ....[27]....
        /*0110*/ 	.word	0x00001c80


	//   ....[28]....
        /*0114*/ 	.word	0x00001d00


	//----- nvinfo : EIATTR_VRC_CTA_INIT_COUNT
	.align		4
.L_859:
        /*0118*/ 	.byte	0x02, 0x4a
	.zero		1
	.zero		1


	//----- nvinfo : EIATTR_EXIT_INSTR_OFFSETS
	.align		4
        /*011c*/ 	.byte	0x04, 0x1c
        /*011e*/ 	.short	(.L_861 - .L_860)


	//   ....[0]....
.L_860:
        /*0120*/ 	.word	0x00000060


	//   ....[1]....
        /*0124*/ 	.word	0x00002a90


	//----- nvinfo : EIATTR_MAX_THREADS
	.align		4
.L_861:
        /*0128*/ 	.byte	0x04, 0x05
        /*012a*/ 	.short	(.L_863 - .L_862)
.L_862:
        /*012c*/ 	.word	0x00000080
        /*0130*/ 	.word	0x00000001
        /*0134*/ 	.word	0x00000001


	//----- nvinfo : EIATTR_CRS_STACK_SIZE
	.align		4
.L_863:
        /*0138*/ 	.byte	0x04, 0x1e
        /*013a*/ 	.short	(.L_865 - .L_864)
.L_864:
        /*013c*/ 	.word	0x00000000


	//----- nvinfo : EIATTR_CBANK_PARAM_SIZE
	.align		4
.L_865:
        /*0140*/ 	.byte	0x03, 0x19
        /*0142*/ 	.short	0x0058


	//----- nvinfo : EIATTR_PARAM_CBANK
	.align		4
        /*0144*/ 	.byte	0x04, 0x0a
        /*0146*/ 	.short	(.L_867 - .L_866)
	.align		4
.L_866:
        /*0148*/ 	.word	index@(.nv.constant0._ZN10layer_norm13ln_fwd_kernelINS_13Kernel_traitsIffffjLj65536ELj8ELj1ELj4ELj16ENS_18Kernel_traits_baseILj65536EffffjLj128EEEEEEEvNS_9FwdParamsE)
        /*014c*/ 	.short	0x0380
        /*014e*/ 	.short	0x0058


	//----- nvinfo : EIATTR_SW_WAR
	.align		4
.L_867:
        /*0150*/ 	.byte	0x04, 0x36
        /*0152*/ 	.short	(.L_869 - .L_868)
.L_868:
        /*0154*/ 	.word	0x00000008
.L_869:


//--------------------- .nv.info._ZN10layer_norm13ln_fwd_kernelINS_13Kernel_traitsI13__nv_bfloat16fS2_fjLj49152ELj4ELj1ELj4ELj16ENS_18Kernel_traits_baseILj49152ES2_fS2_fjLj128EEEEEEEvNS_9FwdParamsE --------------------------
	.section	.nv.info._ZN10layer_norm13ln_fwd_kernelINS_13Kernel_traitsI13__nv_bfloat16fS2_fjLj49152ELj4ELj1ELj4ELj16ENS_18Kernel_traits_baseILj49152ES2_fS2_fjLj128EEEEEEEvNS_9FwdParamsE,"",@"SHT_CUDA_INFO"
	.sectionflags	@""
	.align	4


	//----- nvinfo : EIATTR_CUDA_API_VERSION
	.align		4
        /*0000*/ 	.byte	0x04, 0x37
        /*0002*/ 	.short	(.L_871 - .L_870)
.L_870:
        /*0004*/ 	.word	0x00000082


	//----- nvinfo : EIATTR_KPARAM_INFO
	.align		4
.L_871:
        /*0008*/ 	.byte	0x04, 0x17
        /*000a*/ 	.short	(.L_873 - .L_872)
.L_872:
        /*000c*/ 	.word	0x00000000
        /*0010*/ 	.short	0x0000
        /*0012*/ 	.short	0x0000
        /*0014*/ 	.byte	0x00, 0xf0, 0x61, 0x01


	//----- nvinfo : EIATTR_SPARSE_MMA_MASK
	.align		4
.L_873:
        /*0018*/ 	.byte	0x03, 0x50
        /*001a*/ 	.short	0x0000


	//----- nvinfo : EIATTR_MAXREG_COUNT
	.align		4
        /*001c*/ 	.byte	0x03, 0x1b
        /*001e*/ 	.short	0x00ff


	//----- nvinfo : EIATTR_NUM_BARRIERS
	.align		4
        /*0020*/ 	.byte	0x02, 0x4c
        /*0022*/ 	.byte	0x01
	.zero		1


	//----- nvinfo : EIATTR_MERCURY_ISA_VERSION
	.align		4
        /*0024*/ 	.byte	0x03, 0x5f
        /*0026*/ 	.short	0x0101


	//----- nvinfo : EIATTR_COOP_GROUP_MASK_REGIDS
	.align		4
        /*0028*/ 	.byte	0x04, 0x29
        /*002a*/ 	.short	(.L_875 - .L_874)


	//   ....[0]....
.L_874:
        /*002c*/ 	.word	0xffffffff


	//   ....[1]....
        /*0030*/ 	.word	0xffffffff


	//   ....[2]....
        /*0034*/ 	.word	0xffffffff


	//   ....[3]....
        /*0038*/ 	.word	0xffffffff


	//   ....[4]....
        /*003c*/ 	.word	0xffffffff


	//   ....[5]....
        /*0040*/ 	.word	0xffffffff


	//   ....[6]....
        /*0044*/ 	.word	0xffffffff


	//   ....[7]....
        /*0048*/ 	.word	0xffffffff


	//   ....[8]....
        /*004c*/ 	.word	0xffffffff


	//   ....[9]....
        /*0050*/ 	.word	0xffffffff


	//   ....[10]....
        /*0054*/ 	.word	0xffffffff


	//   ....[11]....
        /*0058*/ 	.word	0xffffffff


	//   ....[12]....
        /*005c*/ 	.word	0xffffffff


	//   ....[13]....
        /*0060*/ 	.word	0xffffffff


	//   ....[14]....
        /*0064*/ 	.word	0xffffffff


	//   ....[15]....
        /*0068*/ 	.word	0xffffffff


	//   ....[16]....
        /*006c*/ 	.word	0xffffffff


	//   ....[17]....
        /*0070*/ 	.word	0xffffffff


	//   ....[18]....
        /*0074*/ 	.word	0xffffffff


	//   ....[19]....
        /*0078*/ 	.word	0xffffffff


	//   ....[20]....
        /*007c*/ 	.word	0xffffffff


	//   ....[21]....
        /*0080*/ 	.word	0xffffffff


	//   ....[22]....
        /*0084*/ 	.word	0xffffffff


	//   ....[23]....
        /*0088*/ 	.word	0xffffffff


	//   ....[24]....
        /*008c*/ 	.word	0xffffffff


	//   ....[25]....
        /*0090*/ 	.word	0xffffffff


	//----- nvinfo : EIATTR_COOP_GROUP_INSTR_OFFSETS
	.align		4
.L_875:
        /*0094*/ 	.byte	0x04, 0x28
        /*0096*/ 	.short	(.L_877 - .L_876)


	//   ....[0]....
.L_876:
        /*0098*/ 	.word	0x00001590


	//   ....[1]....
        /*009c*/ 	.word	0x000015b0


	//   ....[2]....
        /*00a0*/ 	.word	0x000015d0


	//   ....[3]....
        /*00a4*/ 	.word	0x000015f0


	//   ....[4]....
        /*00a8*/ 	.word	0x00001610


	//   ....[5]....
        /*00ac*/ 	.word	0x00002240


	//   ....[6]....
        /*00b0*/ 	.word	0x00002260


	//   ....[7]....
        /*00b4*/ 	.word	0x00002280


	//   ....[8]....
        /*00b8*/ 	.word	0x000022a0


	//   ....[9]....
        /*00bc*/ 	.word	0x000022e0


	//   ....[10]....
        /*00c0*/ 	.word	0x000024d0


	//   ....[11]....
        /*00c4*/ 	.word	0x00002500


	//   ....[12]....
        /*00c8*/ 	.word	0x00002510


	//   ....[13]....
        /*00cc*/ 	.word	0x00002590


	//   ....[14]....
        /*00d0*/ 	.word	0x000025f0


	//   ....[15]....
        /*00d4*/ 	.word	0x00002600


	//   ....[16]....
        /*00d8*/ 	.word	0x000026c0


	//   ....[17]....
        /*00dc*/ 	.word	0x000026d0


	//   ....[18]....
        /*00e0*/ 	.word	0x00002ad0


	//   ....[19]....
        /*00e4*/ 	.word	0x00002ae0


	//   ....[20]....
        /*00e8*/ 	.word	0x00002b60


	//   ....[21]....
        /*00ec*/ 	.word	0x00002bb0


	//   ....[22]....
        /*00f0*/ 	.word	0x00002bc0


	//   ....[23]....
        /*00f4*/ 	.word	0x00002c10


	//   ....[24]....
        /*00f8*/ 	.word	0x00002ca0


	//   ....[25]....
        /*00fc*/ 	.word	0x00002cb0


	//----- nvinfo : EIATTR_VRC_CTA_INIT_COUNT
	.align		4
.L_877:
        /*0100*/ 	.byte	0x02, 0x4a
	.zero		1
	.zero		1


	//----- nvinfo : EIATTR_EXIT_INSTR_OFFSETS
	.align		4
        /*0104*/ 	.byte	0x04, 0x1c
        /*0106*/ 	.short	(.L_879 - .L_878)


	//   ....[0]....
.L_878:
        /*0108*/ 	.word	0x00000060


	//   ....[1]....
        /*010c*/ 	.word	0x00005980


	//----- nvinfo : EIATTR_MAX_THREADS
	.align		4
.L_879:
        /*0110*/ 	.byte	0x04, 0x05
        /*0112*/ 	.short	(.L_881 - .L_880)
.L_880:
        /*0114*/ 	.word	0x00000080
        /*0118*/ 	.word	0x00000001
        /*011c*/ 	.word	0x00000001


	//----- nvinfo : EIATTR_CRS_STACK_SIZE
	.align		4
.L_881:
        /*0120*/ 	.byte	0x04, 0x1e
        /*0122*/ 	.short	(.L_883 - .L_882)
.L_882:
        /*0124*/ 	.word	0x00000000


	//----- nvinfo : EIATTR_CBANK_PARAM_SIZE
	.align		4
.L_883:
        /*0128*/ 	.byte	0x03, 0x19
        /*012a*/ 	.short	0x0058


	//----- nvinfo : EIATTR_PARAM_CBANK
	.align		4
        /*012c*/ 	.byte	0x04, 0x0a
        /*012e*/ 	.short	(.L_885 - .L_884)
	.align		4
.L_884:
        /*0130*/ 	.word	index@(.nv.constant0._ZN10layer_norm13ln_fwd_kernelINS_13Kernel_traitsI13__nv_bfloat16fS2_fjLj49152ELj4ELj1ELj4ELj16ENS_18Kernel_traits_baseILj49152ES2_fS2_fjLj128EEEEEEEvNS_9FwdParamsE)
        /*0134*/ 	.short	0x0380
        /*0136*/ 	.short	0x0058


	//----- nvinfo : EIATTR_SW_WAR
	.align		4
.L_885:
        /*0138*/ 	.byte	0x04, 0x36
        /*013a*/ 	.short	(.L_887 - .L_886)
.L_886:
        /*013c*/ 	.word	0x00000008
.L_887:


//--------------------- .nv.info._ZN10layer_norm13ln_fwd_kernelINS_13Kernel_traitsI13__nv_bfloat16S2_S2_fjLj49152ELj4ELj1ELj4ELj16ENS_18Kernel_traits_baseILj49152ES2_S2_S2_fjLj128EEEEEEEvNS_9FwdParamsE --------------------------
	.section	.nv.info._ZN10layer_norm13ln_fwd_kernelINS_13Kernel_traitsI13__nv_bfloat16S2_S2_fjLj49152ELj4ELj1ELj4ELj16ENS_18Kernel_traits_baseILj49152ES2_S2_S2_fjLj128EEEEEEEvNS_9FwdParamsE,"",@"SHT_CUDA_INFO"
	.sectionflags	@""
	.align	4


	//----- nvinfo : EIATTR_CUDA_API_VERSION
	.align		4
        /*0000*/ 	.byte	0x04, 0x37
        /*0002*/ 	.short	(.L_889 - .L_888)
.L_888:
        /*0004*/ 	.word	0x00000082


	//----- nvinfo : EIATTR_KPARAM_INFO
	.align		4
.L_889:
        /*0008*/ 	.byte	0x04, 0x17
        /*000a*/ 	.short	(.L_891 - .L_890)
.L_890:
        /*000c*/ 	.word	0x00000000
        /*0010*/ 	.short	0x0000
        /*0012*/ 	.short	0x0000
        /*0014*/ 	.byte	0x00, 0xf0, 0x61, 0x01


	//----- nvinfo : EIATTR_SPARSE_MMA_MASK
	.align		4
.L_891:
        /*0018*/ 	.byte	0x03, 0x50
        /*001a*/ 	.short	0x0000


	//----- nvinfo : EIATTR_MAXREG_COUNT
	.align		4
        /*001c*/ 	.byte	0x03, 0x1b
        /*001e*/ 	.short	0x00ff


	//----- nvinfo : EIATTR_NUM_BARRIERS
	.align		4
        /*0020*/ 	.byte	0x02, 0x4c
        /*0022*/ 	.byte	0x01
	.zero		1


	//----- nvinfo : EIATTR_MERCURY_ISA_VERSION
	.align		4
        /*0024*/ 	.byte	0x03, 0x5f
        /*0026*/ 	.short	0x0101


	//----- nvinfo : EIATTR_COOP_GROUP_MASK_REGIDS
	.align		4
        /*0028*/ 	.byte	0x04, 0x29
        /*002a*/ 	.short	(.L_893 - .L_892)


	//   ....[0]....
.L_892:
        /*002c*/ 	.word	0xffffffff


	//   ....[1]....
        /*0030*/ 	.word	0xffffffff


	//   ....[2]....
        /*0034*/ 	.word	0xffffffff


	//   ....[3]....
        /*0038*/ 	.word	0xffffffff


	//   ....[4]....
        /*003c*/ 	.word	0xffffffff


	//   ....[5]....
        /*0040*/ 	.word	0xffffffff


	//   ....[6]....
        /*0044*/ 	.word	0xffffffff


	//   ....[7]....
        /*0048*/ 	.word	0xffffffff


	//   ....[8]....
        /*004c*/ 	.word	0xffffffff


	//   ....[9]....
        /*0050*/ 	.word	0xffffffff


	//   ....[10]....
        /*0054*/ 	.word	0xffffffff


	//   ....[11]....
        /*0058*/ 	.word	0xffffffff


	//   ....[12]....
        /*005c*/ 	.word	0xffffffff


	//   ....[13]....
        /*0060*/ 	.word	0xffffffff


	//   ....[14]....
        /*0064*/ 	.word	0xffffffff


	//   ....[15]....
        /*0068*/ 	.word	0xffffffff


	//   ....[16]....
        /*006c*/ 	.word	0xffffffff


	//   ....[17]....
        /*0070*/ 	.word	0xffffffff


	//   ....[18]....
        /*0074*/ 	.word	0xffffffff


	//   ....[19]....
        /*0078*/ 	.word	0xffffffff


	//   ....[20]....
        /*007c*/ 	.word	0xffffffff


	//   ....[21]....
        /*0080*/ 	.word	0xffffffff


	//   ....[22]....
        /*0084*/ 	.word	0xffffffff


	//   ....[23]....
        /*0088*/ 	.word	0xffffffff


	//   ....[24]....
        /*008c*/ 	.word	0xffffffff


	//   ....[25]....
        /*0090*/ 	.word	0xffffffff


	//----- nvinfo : EIATTR_COOP_GROUP_INSTR_OFFSETS
	.align		4
.L_893:
        /*0094*/ 	.byte	0x04, 0x28
        /*0096*/ 	.short	(.L_895 - .L_894)


	//   ....[0]....
.L_894:
        /*0098*/ 	.word	0x000013f0


	//   ....[1]....
        /*009c*/ 	.word	0x00001410


	//   ....[2]....
        /*00a0*/ 	.word	0x00001430


	//   ....[3]....
        /*00a4*/ 	.word	0x00001450


	//   ....[4]....
        /*00a8*/ 	.word	0x00001470


	//   ....[5]....
        /*00ac*/ 	.word	0x000020a0


	//   ....[6]....
        /*00b0*/ 	.word	0x000020c0


	//   ....[7]....
        /*00b4*/ 	.word	0x000020e0


	//   ....[8]....
        /*00b8*/ 	.word	0x00002110


	//   ....[9]....
        /*00bc*/ 	.word	0x00002140


	//   ....[10]....
        /*00c0*/ 	.word	0x00002330


	//   ....[11]....
        /*00c4*/ 	.word	0x00002350


	//   ....[12]....
        /*00c8*/ 	.word	0x00002360


	//   ....[13]....
        /*00cc*/ 	.word	0x000023b0


	//   ....[14]....
        /*00d0*/ 	.word	0x00002440


	//   ....[15]....
        /*00d4*/ 	.word	0x00002450


	//   ....[16]....
        /*00d8*/ 	.word	0x00002510


	//   ....[17]....
        /*00dc*/ 	.word	0x00002530


	//   ....[18]....
        /*00e0*/ 	.word	0x00002910


	//   ....[19]....
        /*00e4*/ 	.word	0x00002950


	//   ....[20]....
        /*00e8*/ 	.word	0x00002960


	//   ....[21]....
        /*00ec*/ 	.word	0x00002970


	//   ....[22]....
        /*00f0*/ 	.word	0x00002a00


	//   ....[23]....
        /*00f4*/ 	.word	0x00002a40


	//   ....[24]....
        /*00f8*/ 	.word	0x00002ae0


	//   ....[25]....
        /*00fc*/ 	.word	0x00002b10


	//----- nvinfo : EIATTR_VRC_CTA_INIT_COUNT
	.align		4
.L_895:
        /*0100*/ 	.byte	0x02, 0x4a
	.zero		1
	.zero		1


	//----- nvinfo : EIATTR_EXIT_INSTR_OFFSETS
	.align		4
        /*0104*/ 	.byte	0x04, 0x1c
        /*0106*/ 	.short	(.L_897 - .L_896)


	//   ....[0]....
.L_896:
        /*0108*/ 	.word	0x00000060


	//   ....[1]....
        /*010c*/ 	.word	0x00004520


	//----- nvinfo : EIATTR_MAX_THREADS
	.align		4
.L_897:
        /*0110*/ 	.byte	0x04, 0x05
        /*0112*/ 	.short	(.L_899 - .L_898)
.L_898:
        /*0114*/ 	.word	0x00000080
        /*0118*/ 	.word	0x00000001
        /*011c*/ 	.word	0x00000001


	//----- nvinfo : EIATTR_CRS_STACK_SIZE
	.align		4
.L_899:
        /*0120*/ 	.byte	0x04, 0x1e
        /*0122*/ 	.short	(.L_901 - .L_900)
.L_900:
        /*0124*/ 	.word	0x00000000


	//----- nvinfo : EIATTR_CBANK_PARAM_SIZE
	.align		4
.L_901:
        /*0128*/ 	.byte	0x03, 0x19
        /*012a*/ 	.short	0x0058


	//----- nvinfo : EIATTR_PARAM_CBANK
	.align		4
        /*012c*/ 	.byte	0x04, 0x0a
        /*012e*/ 	.short	(.L_903 - .L_902)
	.align		4
.L_902:
        /*0130*/ 	.word	index@(.nv.constant0._ZN10layer_norm13ln_fwd_kernelINS_13Kernel_traitsI13__nv_bfloat16S2_S2_fjLj49152ELj4ELj1ELj4ELj16ENS_18Kernel_traits_baseILj49152ES2_S2_S2_fjLj128EEEEEEEvNS_9FwdParamsE)
        /*0134*/ 	.short	0x0380
        /*0136*/ 	.short	0x0058


	//----- nvinfo : EIATTR_SW_WAR
	.align		4
.L_903:
        /*0138*/ 	.byte	0x04, 0x36
        /*013a*/ 	.short	(.L_905 - .L_904)
.L_904:
        /*013c*/ 	.word	0x00000008
.L_905:


//--------------------- .nv.info._ZN10layer_norm13ln_fwd_kernelINS_13Kernel_traitsI6__halffS2_fjLj49152ELj4ELj1ELj4ELj16ENS_18Kernel_traits_baseILj49152ES2_fS2_fjLj128EEEEEEEvNS_9FwdParamsE --------------------------
	.section	.nv.info._ZN10layer_norm13ln_fwd_kernelINS_13Kernel_traitsI6__halffS2_fjLj49152ELj4ELj1ELj4ELj16ENS_18Kernel_traits_baseILj49152ES2_fS2_fjLj128EEEEEEEvNS_9FwdParamsE,"",@"SHT_CUDA_INFO"
	.sectionflags	@""
	.align	4


	//----- nvinfo : EIATTR_CUDA_API_VERSION
	.align		4
        /*0000*/ 	.byte	0x04, 0x37
        /*0002*/ 	.short	(.L_907 - .L_906)
.L_906:
        /*0004*/ 	.word	0x00000082


	//----- nvinfo : EIATTR_KPARAM_INFO
	.align		4
.L_907:
        /*0008*/ 	.byte	0x04, 0x17
        /*000a*/ 	.short	(.L_909 - .L_908)
.L_908:
        /*000c*/ 	.word	0x00000000
        /*0010*/ 	.short	0x0000
        /*0012*/ 	.short	0x0000
        /*0014*/ 	.byte	0x00, 0xf0, 0x61, 0x01


	//----- nvinfo : EIATTR_SPARSE_MMA_MASK
	.align		4
.L_909:
        /*0018*/ 	.byte	0x03, 0x50
        /*001a*/ 	.short	0x0000


	//----- nvinfo : EIATTR_MAXREG_COUNT
	.align		4
        /*001c*/ 	.byte	0x03, 0x1b
        /*001e*/ 	.short	0x00ff


	//----- nvinfo : EIATTR_NUM_BARRIERS
	.align		4
        /*0020*/ 	.byte	0x02, 0x4c
        /*0022*/ 	.byte	0x01
	.zero		1


	//----- nvinfo : EIATTR_MERCURY_ISA_VERSION
	.align		4
        /*0024*/ 	.byte	0x03, 0x5f
        /*0026*/ 	.short	0x0101


	//----- nvinfo : EIATTR_COOP_GROUP_MASK_REGIDS
	.align		4
        /*0028*/ 	.byte	0x04, 0x29
        /*002a*/ 	.short	(.L_911 - .L_910)


	//   ....[0]....
.L_910:
        /*002c*/ 	.word	0xffffffff


	//   ....[1]....
        /*0030*/ 	.word	0xffffffff


	//   ....[2]....
        /*0034*/ 	.word	0xffffffff


	//   ....[3]....
        /*0038*/ 	.word	0xffffffff


	//   ....[4]....
        /*003c*/ 	.word	0xffffffff


	//   ....[5]....
        /*0040*/ 	.word	0xffffffff


	//   ....[6]....
        /*0044*/ 	.word	0xffffffff


	//   ....[7]....
        /*0048*/ 	.word	0xffffffff


	//   ....[8]....
        /*004c*/ 	.word	0xffffffff


	//   ....[9]....
        /*0050*/ 	.word	0xffffffff


	//   ....[10]....
        /*0054*/ 	.word	0xffffffff


	//   ....[11]....
        /*0058*/ 	.word	0xffffffff


	//   ....[12]....
        /*005c*/ 	.word	0xffffffff


	//   ....[13]....
        /*0060*/ 	.word	0xffffffff


	//   ....[14]....
        /*0064*/ 	.word	0xffffffff


	//   ....[15]....
        /*0068*/ 	.word	0xffffffff


	//   ....[16]....
        /*006c*/ 	.word	0xffffffff


	//   ....[17]....
        /*0070*/ 	.word	0xffffffff


	//   ....[18]....
        /*0074*/ 	.word	0xffffffff


	//   ....[19]....
        /*0078*/ 	.word	0xffffffff


	//   ....[20]....
        /*007c*/ 	.word	0xffffffff


	//   ....[21]....
        /*0080*/ 	.word	0xffffffff


	//   ....[22]....
        /*0084*/ 	.word	0xffffffff


	//   ....[23]....
        /*0088*/ 	.word	0xffffffff


	//   ....[24]....
        /*008c*/ 	.word	0xffffffff


	//   ....[25]....
        /*0090*/ 	.word	0xffffffff


	//----- nvinfo : EIATTR_COOP_GROUP_INSTR_OFFSETS
	.align		4
.L_911:
        /*0094*/ 	.byte	0x04, 0x28
        /*0096*/ 	.short	(.L_913 - .L_912)


	//   ....[0]....
.L_912:
        /*0098*/ 	.word	0x00001590


	//   ....[1]....
        /*009c*/ 	.word	0x000015b0


	//   ....[2]....
        /*00a0*/ 	.word	0x000015d0


	//   ....[3]....
        /*00a4*/ 	.word	0x000015f0


	//   ....[4]....
        /*00a8*/ 	.word	0x00001610


	//   ....[5]....
        /*00ac*/ 	.word	0x00002240


	//   ....[6]....
        /*00b0*/ 	.word	0x00002260


	//   ....[7]....
        /*00b4*/ 	.word	0x00002280


	//   ....[8]....
        /*00b8*/ 	.word	0x000022a0


	//   ....[9]....
        /*00bc*/ 	.word	0x000022e0


	//   ....[10]....
        /*00c0*/ 	.word	0x000024d0


	//   ....[11]....
        /*00c4*/ 	.word	0x00002500


	//   ....[12]....
        /*00c8*/ 	.word	0x00002510


	//   ....[13]....
        /*00cc*/ 	.word	0x00002590


	//   ....[14]....
        /*00d0*/ 	.word	0x000025f0


	//   ....[15]....
        /*00d4*/ 	.word	0x00002600


	//   ....[16]....
        /*00d8*/ 	.word	0x000026c0


	//   ....[17]....
        /*00dc*/ 	.word	0x000026d0


	//   ....[18]....
        /*00e0*/ 	.word	0x00002ad0


	//   ....[19]....
        /*00e4*/ 	.word	0x00002ae0


	//   ....[20]....
        /*00e8*/ 	.word	0x00002b60


	//   ....[21]....
        /*00ec*/ 	.word	0x00002bb0


	//   ....[22]....
        /*00f0*/ 	.word	0x00002bc0


	//   ....[23]....
        /*00f4*/ 	.word	0x00002c10


	//   ....[24]....
        /*00f8*/ 	.word	0x00002ca0


	//   ....[25]....
        /*00fc*/ 	.word	0x00002cb0


	//----- nvinfo : EIATTR_VRC_CTA_INIT_COUNT
	.align		4
.L_913:
        /*0100*/ 	.byte	0x02, 0x4a
	.zero		1
	.zero		1


	//----- nvinfo : EIATTR_EXIT_INSTR_OFFSETS
	.align		4
        /*0104*/ 	.byte	0x04, 0x1c
        /*0106*/ 	.short	(.L_915 - .L_914)


	//   ....[0]....
.L_914:
        /*0108*/ 	.word	0x00000060


	//   ....[1]....
        /*010c*/ 	.word	0x00005980


	//----- nvinfo : EIATTR_MAX_THREADS
	.align		4
.L_915:
        /*0110*/ 	.byte	0x04, 0x05
        /*0112*/ 	.short	(.L_917 - .L_916)
.L_916:
        /*0114*/ 	.word	0x00000080
        /*0118*/ 	.word	0x00000001
        /*011c*/ 	.word	0x00000001


	//----- nvinfo : EIATTR_CRS_STACK_SIZE
	.align		4
.L_917:
        /*0120*/ 	.byte	0x04, 0x1e
        /*0122*/ 	.short	(.L_919 - .L_918)
.L_918:
        /*0124*/ 	.word	0x00000000


	//----- nvinfo : EIATTR_CBANK_PARAM_SIZE
	.align		4
.L_919:
        /*0128*/ 	.byte	0x03, 0x19
        /*012a*/ 	.short	0x0058


	//----- nvinfo : EIATTR_PARAM_CBANK
	.align		4
        /*012c*/ 	.byte	0x04, 0x0a
        /*012e*/ 	.short	(.L_921 - .L_920)
	.align		4
.L_920:
        /*0130*/ 	.word	index@(.nv.constant0._ZN10layer_norm13ln_fwd_kernelINS_13Kernel_traitsI6__halffS2_fjLj49152ELj4ELj1ELj4ELj16ENS_18Kernel_traits_baseILj49152ES2_fS2_fjLj128EEEEEEEvNS_9FwdParamsE)
        /*0134*/ 	.short	0x0380
        /*0136*/ 	.short	0x0058


	//----- nvinfo : EIATTR_SW_WAR
	.align		4
.L_921:
        /*0138*/ 	.byte	0x04, 0x36
        /*013a*/ 	.short	(.L_923 - .L_922)
.L_922:
        /*013c*/ 	.word	0x00000008
.L_923:


//--------------------- .nv.info._ZN10layer_norm13ln_fwd_kernelINS_13Kernel_traitsI6__halfS2_S2_fjLj49152ELj4ELj1ELj4ELj16ENS_18Kernel_traits_baseILj49152ES2_S2_S2_fjLj128EEEEEEEvNS_9FwdParamsE --------------------------
	.section	.nv.info._ZN10layer_norm13ln_fwd_kernelINS_13Kernel_traitsI6__halfS2_S2_fjLj49152ELj4ELj1ELj4ELj16ENS_18Kernel_traits_baseILj49152ES2_S2_S2_fjLj128EEEEEEEvNS_9FwdParamsE,"",@"SHT_CUDA_INFO"
	.sectionflags	@""
	.align	4


	//----- nvinfo : EIATTR_CUDA_API_VERSION
	.align		4
        /*0000*/ 	.byte	0x04, 0x37
        /*0002*/ 	.short	(.L_925 - .L_924)
.L_924:
        /*0004*/ 	.word	0x00000082


	//----- nvinfo : EIATTR_KPARAM_INFO
	.align		4
.L_925:
        /*0008*/ 	.byte	0x04, 0x17
        /*000a*/ 	.short	(.L_927 - .L_926)
.L_926:
        /*000c*/ 	.word	0x00000000
        /*0010*/ 	.short	0x0000
        /*0012*/ 	.short	0x0000
        /*0014*/ 	.byte	0x00, 0xf0, 0x61, 0x01


	//----- nvinfo : EIATTR_SPARSE_MMA_MASK
	.align		4
.L_927:
        /*0018*/ 	.byte	0x03, 0x50
        /*001a*/ 	.short	0x0000


	//----- nvinfo : EIATTR_MAXREG_COUNT
	.align		4
        /*001c*/ 	.byte	0x03, 0x1b
        /*001e*/ 	.short	0x00ff


	//----- nvinfo : EIATTR_NUM_BARRIERS
	.align		4
        /*0020*/ 	.byte	0x02, 0x4c
        /*0022*/ 	.byte	0x01
	.zero		1


	//----- nvinfo : EIATTR_MERCURY_ISA_VERSION
	.align		4
        /*0024*/ 	.byte	0x03, 0x5f
        /*0026*/ 	.short	0x0101


	//----- nvinfo : EIATTR_COOP_GROUP_MASK_REGIDS
	.align		4
        /*0028*/ 	.byte	0x04, 0x29
        /*002a*/ 	.short	(.L_929 - .L_928)


	//   ....[0]....
.L_928:
        /*002c*/ 	.word	0xffffffff


	//   ....[1]....
        /*0030*/ 	.word	0xffffffff


	//   ....[2]....
        /*0034*/ 	.word	0xffffffff


	//   ....[3]....
        /*0038*/ 	.word	0xffffffff


	//   ....[4]....
        /*003c*/ 	.word	0xffffffff


	//   ....[5]....
        /*0040*/ 	.word	0xffffffff


	//   ....[6]....
        /*0044*/ 	.word	0xffffffff


	//   ....[7]....
        /*0048*/ 	.word	0xffffffff


	//   ....[8]....
        /*004c*/ 	.word	0xffffffff


	//   ....[9]....
        /*0050*/ 	.word	0xffffffff


	//   ....[10]....
        /*0054*/ 	.word	0xffffffff


	//   ....[11]....
        /*0058*/ 	.word	0xffffffff


	//   ....[12]....
        /*005c*/ 	.word	0xffffffff


	//   ....[13]....
        /*0060*/ 	.word	0xffffffff


	//   ....[14]....
        /*0064*/ 	.word	0xffffffff


	//   ....[15]....
        /*0068*/ 	.word	0xffffffff


	//   ....[16]....
        /*006c*/ 	.word	0xffffffff


	//   ....[17]....
        /*0070*/ 	.word	0xffffffff


	//   ....[18]....
        /*0074*/ 	.word	0xffffffff


	//   ....[19]....
        /*0078*/ 	.word	0xffffffff


	//   ....[20]....
        /*007c*/ 	.word	0xffffffff


	//   ....[21]....
        /*0080*/ 	.word	0xffffffff


	//   ....[22]....
        /*0084*/ 	.word	0xffffffff


	//   ....[23]....
        /*0088*/ 	.word	0xffffffff


	//   ....[24]....
        /*008c*/ 	.word	0xffffffff


	//   ....[25]....
        /*0090*/ 	.word	0xffffffff


	//----- nvinfo : EIATTR_COOP_GROUP_INSTR_OFFSETS
	.align		4
.L_929:
        /*0094*/ 	.byte	0x04, 0x28
        /*0096*/ 	.short	(.L_931 - .L_930)


	//   ....[0]....
.L_930:
        /*0098*/ 	.word	0x000010f0


	//   ....[1]....
        /*009c*/ 	.word	0x00001110


	//   ....[2]....
        /*00a0*/ 	.word	0x00001130


	//   ....[3]....
        /*00a4*/ 	.word	0x00001150


	//   ....[4]....
        /*00a8*/ 	.word	0x00001170


	//   ....[5]....
        /*00ac*/ 	.word	0x00001da0


	//   ....[6]....
        /*00b0*/ 	.word	0x00001dc0


	//   ....[7]....
        /*00b4*/ 	.word	0x00001de0


	//   ....[8]....
        /*00b8*/ 	.word	0x00001e10


	//   ....[9]....
        /*00bc*/ 	.word	0x00001e40


	//   ....[10]....
        /*00c0*/ 	.word	0x00002030


	//   ....[11]....
        /*00c4*/ 	.word	0x00002050


	//   ....[12]....
        /*00c8*/ 	.word	0x00002060


	//   ....[13]....
        /*00cc*/ 	.word	0x000020b0


	//   ....[14]....
        /*00d0*/ 	.word	0x00002140


	//   ....[15]....
        /*00d4*/ 	.word	0x00002150


	//   ....[16]....
        /*00d8*/ 	.word	0x00002220


	//   ....[17]....
        /*00dc*/ 	.word	0x00002230


	//   ....[18]....
        /*00e0*/ 	.word	0x00002610


	//   ....[19]....
        /*00e4*/ 	.word	0x00002650


	//   ....[20]....
        /*00e8*/ 	.word	0x00002660


	//   ....[21]....
        /*00ec*/ 	.word	0x00002670


	//   ....[22]....
        /*00f0*/ 	.word	0x00002700


	//   ....[23]....
        /*00f4*/ 	.word	0x00002740


	//   ....[24]....
        /*00f8*/ 	.word	0x00002800


	//   ....[25]....
        /*00fc*/ 	.word	0x00002810


	//----- nvinfo : EIATTR_VRC_CTA_INIT_COUNT
	.align		4
.L_931:
        /*0100*/ 	.byte	0x02, 0x4a
	.zero		1
	.zero		1


	//----- nvinfo : EIATTR_EXIT_INSTR_OFFSETS
	.align		4
        /*0104*/ 	.byte	0x04, 0x1c
        /*0106*/ 	.short	(.L_933 - .L_932)


	//   ....[0]....
.L_932:
        /*0108*/ 	.word	0x00000060


	//   ....[1]....
        /*010c*/ 	.word	0x00004220


	//----- nvinfo : EIATTR_MAX_THREADS
	.align		4
.L_933:
        /*0110*/ 	.byte	0x04, 0x05
        /*0112*/ 	.short	(.L_935 - .L_934)
.L_934:
        /*0114*/ 	.word	0x00000080
        /*0118*/ 	.word	0x00000001
        /*011c*/ 	.word	0x00000001


	//----- nvinfo : EIATTR_CRS_STACK_SIZE
	.align		4
.L_935:
        /*0120*/ 	.byte	0x04, 0x1e
        /*0122*/ 	.short	(.L_937 - .L_936)
.L_936:
        /*0124*/ 	.word	0x00000000


	//----- nvinfo : EIATTR_CBANK_PARAM_SIZE
	.align		4
.L_937:
        /*0128*/ 	.byte	0x03, 0x19
        /*012a*/ 	.short	0x0058


	//----- nvinfo : EIATTR_PARAM_CBANK
	.align		4
        /*012c*/ 	.byte	0x04, 0x0a
        /*012e*/ 	.short	(.L_939 - .L_938)
	.align		4
.L_938:
        /*0130*/ 	.word	index@(.nv.constant0._ZN10layer_norm13ln_fwd_kernelINS_13Kernel_traitsI6__halfS2_S2_fjLj49152ELj4ELj1ELj4ELj16ENS_18Kernel_traits_baseILj49152ES2_S2_S2_fjLj128EEEEEEEvNS_9FwdParamsE)
        /*0134*/ 	.short	0x0380
        /*0136*/ 	.short	0x0058


	//----- nvinfo : EIATTR_SW_WAR
	.align		4
.L_939:
        /*0138*/ 	.byte	0x04, 0x36
        /*013a*/ 	.short	(.L_941 - .L_940)
.L_940:
        /*013c*/ 	.word	0x00000008
.L_941:


//--------------------- .nv.info._ZN10layer_norm13ln_fwd_kernelINS_13Kernel_traitsIffffjLj49152ELj8ELj1ELj4ELj16ENS_18Kernel_traits_baseILj49152EffffjLj128EEEEEEEvNS_9FwdParamsE --------------------------
	.section	.nv.info._ZN10layer_norm13ln_fwd_kernelINS_13Kernel_traitsIffffjLj49152ELj8ELj1ELj4ELj16ENS_18Kernel_traits_baseILj49152EffffjLj128EEEEEEEvNS_9FwdParamsE,"",@"SHT_CUDA_INFO"
	.sectionflags	@""
	.align	4


	//----- nvinfo : EIATTR_CUDA_API_VERSION
	.align		4
        /*0000*/ 	.byte	0x04, 0x37
        /*0002*/ 	.short	(.L_943 - .L_942)
.L_942:
        /*0004*/ 	.word	0x00000082


	//----- nvinfo : EIATTR_KPARAM_INFO
	.align		4
.L_943:
        /*0008*/ 	.byte	0x04, 0x17
        /*000a*/ 	.short	(.L_945 - .L_944)
.L_944:
        /*000c*/ 	.word	0x00000000
        /*0010*/ 	.short	0x0000
        /*0012*/ 	.short	0x0000
        /*0014*/ 	.byte	0x00, 0xf0, 0x61, 0x01


	//----- nvinfo : EIATTR_SPARSE_MMA_MASK
	.align		4
.L_945:
        /*0018*/ 	.byte	0x03, 0x50
        /*001a*/ 	.short	0x0000


	//----- nvinfo : EIATTR_MAXREG_COUNT
	.align		4
        /*001c*/ 	.byte	0x03, 0x1b
        /*001e*/ 	.short	0x00ff


	//----- nvinfo : EIATTR_NUM_BARRIERS
	.align		4
        /*0020*/ 	.byte	0x02, 0x4c
        /*0022*/ 	.byte	0x01
	.zero		1


	//----- nvinfo : EIATTR_MERCURY_ISA_VERSION
	.align		4
        /*0024*/ 	.byte	0x03, 0x5f
        /*0026*/ 	.short	0x0101


	//----- nvinfo : EIATTR_COOP_GROUP_MASK_REGIDS
	.align		4
        /*0028*/ 	.byte	0x04, 0x29
        /*002a*/ 	.short	(.L_947 - .L_946)


	//   ....[0]....
.L_946:
        /*002c*/ 	.word	0xffffffff


	//   ....[1]....
        /*0030*/ 	.word	0xffffffff


	//   ....[2]....
        /*0034*/ 	.word	0xffffffff


	//   ....[3]....
        /*0038*/ 	.word	0xffffffff


	//   ....[4]....
        /*003c*/ 	.word	0xffffffff


	//   ....[5]....
        /*0040*/ 	.word	0xffffffff


	//   ....[6]....
        /*0044*/ 	.word	0xffffffff


	//   ....[7]....
        /*0048*/ 	.word	0xffffffff


	//   ....[8]....
        /*004c*/ 	.word	0xffffffff


	//   ....[9]....
        /*0050*/ 	.word	0xffffffff


	//   ....[10]....
        /*0054*/ 	.word	0xffffffff


	//   ....[11]....
        /*0058*/ 	.word	0xffffffff


	//   ....[12]....
        /*005c*/ 	.word	0xffffffff


	//   ....[13]....
        /*0060*/ 	.word	0xffffffff


	//   ....[14]....
        /*0064*/ 	.word	0xffffffff


	//   ....[15]....
        /*0068*/ 	.word	0xffffffff


	//   ....[16]....
        /*006c*/ 	.word	0xffffffff


	//   ....[17]....
        /*0070*/ 	.word	0xffffffff


	//   ....[18]....
        /*0074*/ 	.word	0xffffffff


	//   ....[19]....
        /*0078*/ 	.word	0xffffffff


	//   ....[20]....
        /*007c*/ 	.word	0xffffffff


	//   ....[21]....
        /*0080*/ 	.word	0xffffffff


	//   ....[22]....
        /*0084*/ 	.word	0xffffffff


	//   ....[23]....
        /*0088*/ 	.word	0xffffffff


	//   ....[24]....
        /*008c*/ 	.word	0xffffffff


	//   ....[25]....
        /*0090*/ 	.word	0xffffffff


	//   ....[26]....
        /*0094*/ 	.word	0xffffffff


	//   ....[27]....
        /*0098*/ 	.word	0xffffffff


	//   ....[28]....
        /*009c*/ 	.word	0xffffffff


	//----- nvinfo : EIATTR_COOP_GROUP_INSTR_OFFSETS
	.align		4
.L_947:
        /*00a0*/ 	.byte	0x04, 0x28
        /*00a2*/ 	.short	(.L_949 - .L_948)


	//   ....[0]....
.L_948:
        /*00a4*/ 	.word	0x00000840


	//   ....[1]....
        /*00a8*/ 	.word	0x00000860


	//   ....[2]....
        /*00ac*/ 	.word	0x00000880


	//   ....[3]....
        /*00b0*/ 	.word	0x000008a0


	//   ....[4]....
        /*00b4*/ 	.word	0x000008c0


	//   ....[5]....
        /*00b8*/ 	.word	0x00000ef0


	//   ....[6]....
        /*00bc*/ 	.word	0x00000f20


	//   ....[7]....
        /*00c0*/ 	.word	0x00000f50


	//   ....[8]....
        /*00c4*/ 	.word	0x00000f70


	//   ....[9]....
        /*00c8*/ 	.word	0x00000f90


	//   ....[10]....
        /*00cc*/ 	.word	0x000010c0


	//   ....[11]....
        /*00d0*/ 	.word	0x000010e0


	//   ....[12]....
        /*00d4*/ 	.word	0x00001130


	//   ....[13]....
        /*00d8*/ 	.word	0x00001180


	//   ....[14]....
        /*00dc*/ 	.word	0x000011b0


	//   ....[15]....
        /*00e0*/ 	.word	0x000011e0


	//   ....[16]....
        /*00e4*/ 	.word	0x000012a0


	//   ....[17]....
        /*00e8*/ 	.word	0x000012b0


	//   ....[18]....
        /*00ec*/ 	.word	0x00001670


	//   ....[19]....
        /*00f0*/ 	.word	0x00001690


	//   ....[20]....
        /*00f4*/ 	.word	0x00001700


	//   ....[21]....
        /*00f8*/ 	.word	0x00001720


	//   ....[22]....
        /*00fc*/ 	.word	0x00001760


	//   ....[23]....
        /*0100*/ 	.word	0x00001780


	//   ....[24]....
        /*0104*/ 	.word	0x00001810


	//   ....[25]....
        /*0108*/ 	.word	0x00001840


	//   ....[26]....
        /*010c*/ 	.word	0x00001860


	//   ....[27]....
        /*0110*/ 	.word	0x00001930


	//   ....[28]....
        /*0114*/ 	.word	0x00001940


	//----- nvinfo : EIATTR_VRC_CTA_INIT_COUNT
	.align		4
.L_949:
        /*0118*/ 	.byte	0x02, 0x4a
	.zero		1
	.zero		1


	//----- nvinfo : EIATTR_EXIT_INSTR_OFFSETS
	.align		4
        /*011c*/ 	.byte	0x04, 0x1c
        /*011e*/ 	.short	(.L_951 - .L_950)


	//   ....[0]....
.L_950:
        /*0120*/ 	.word	0x00000060


	//   ....[1]....
        /*0124*/ 	.word	0x000024c0


	//----- nvinfo : EIATTR_MAX_THREADS
	.align		4
.L_951:
        /*0128*/ 	.byte	0x04, 0x05
        /*012a*/ 	.short	(.L_953 - .L_952)
.L_952:
        /*012c*/ 	.word	0x00000080
        /*0130*/ 	.word	0x00000001
        /*0134*/ 	.word	0x00000001


	//----- nvinfo : EIATTR_CRS_STACK_SIZE
	.align		4
.L_953:
        /*0138*/ 	.byte	0x04, 0x1e
        /*013a*/ 	.short	(.L_955 - .L_954)
.L_954:
        /*013c*/ 	.word	0x00000000


	//----- nvinfo : EIATTR_CBANK_PARAM_SIZE
	.align		4
.L_955:
        /*0140*/ 	.byte	0x03, 0x19
        /*0142*/ 	.short	0x0058


	//----- nvinfo : EIATTR_PARAM_CBANK
	.align		4
        /*0144*/ 	.byte	0x04, 0x0a
        /*0146*/ 	.short	(.L_957 - .L_956)
	.align		4
.L_956:
        /*0148*/ 	.word	index@(.nv.constant0._ZN10layer_norm13ln_fwd_kernelINS_13Kernel_traitsIffffjLj49152ELj8ELj1ELj4ELj16ENS_18Kernel_traits_baseILj49152EffffjLj128EEEEEEEvNS_9FwdParamsE)
        /*014c*/ 	.short	0x0380
        /*014e*/ 	.short	0x0058


	//----- nvinfo : EIATTR_SW_WAR
	.align		4
.L_957:
        /*0150*/ 	.byte	0x04, 0x36
        /*0152*/ 	.short	(.L_959 - .L_958)
.L_958:
        /*0154*/ 	.word	0x00000008
.L_959:


//--------------------- .nv.info._ZN10layer_norm13ln_fwd_kernelINS_13Kernel_traitsI13__nv_bfloat16fS2_fjLj40960ELj4ELj1ELj4ELj16ENS_18Kernel_traits_baseILj40960ES2_fS2_fjLj128EEEEEEEvNS_9FwdParamsE --------------------------
	.section	.nv.info._ZN10layer_norm13ln_fwd_kernelINS_13Kernel_traitsI13__nv_bfloat16fS2_fjLj40960ELj4ELj1ELj4ELj16ENS_18Kernel_traits_baseILj40960ES2_fS2_fjLj128EEEEEEEvNS_9FwdParamsE,"",@"SHT_CUDA_INFO"
	.sectionflags	@""
	.align	4


	//----- nvinfo : EIATTR_CUDA_API_VERSION
	.align		4
        /*0000*/ 	.byte	0x04, 0x37
        /*0002*/ 	.short	(.L_961 - .L_960)
.L_960:
        /*0004*/ 	.word	0x00000082


	//----- nvinfo : EIATTR_KPARAM_INFO
	.align		4
.L_961:
        /*0008*/ 	.byte	0x04, 0x17
        /*000a*/ 	.short	(.L_963 - .L_962)
.L_962:
        /*000c*/ 	.word	0x00000000
        /*0010*/ 	.short	0x0000
        /*0012*/ 	.short	0x0000
        /*0014*/ 	.byte	0x00, 0xf0, 0x61, 0x01


	//----- nvinfo : EIATTR_SPARSE_MMA_MASK
	.align		4
.L_963:
        /*0018*/ 	.byte	0x03, 0x50
        /*001a*/ 	.short	0x0000


	//----- nvinfo : EIATTR_MAXREG_COUNT
	.align		4
        /*001c*/ 	.byte	0x03, 0x1b
        /*001e*/ 	.short	0x00ff


	//----- nvinfo : EIATTR_NUM_BARRIERS
	.align		4
        /*0020*/ 	.byte	0x02, 0x4c
        /*0022*/ 	.byte	0x01
	.zero		1


	//----- nvinfo : EIATTR_MERCURY_ISA_VERSION
	.align		4
        /*0024*/ 	.byte	0x03, 0x5f
        /*0026*/ 	.short	0x0101


	//----- nvinfo : EIATTR_COOP_GROUP_MASK_REGIDS
	.align		4
        /*0028*/ 	.byte	0x04, 0x29
        /*002a*/ 	.short	(.L_965 - .L_964)


	//   ....[0]....
.L_964:
        /*002c*/ 	.word	0xffffffff


	//   ....[1]....
        /*0030*/ 	.word	0xffffffff


	//   ....[2]....
        /*0034*/ 	.word	0xffffffff


	//   ....[3]....
        /*0038*/ 	.word	0xffffffff


	//   ....[4]....
        /*003c*/ 	.word	0xffffffff


	//   ....[5]....
        /*0040*/ 	.word	0xffffffff


	//   ....[6]....
        /*0044*/ 	.word	0xffffffff


	//   ....[7]....
        /*0048*/ 	.word	0xffffffff


	//   ....[8]....
        /*004c*/ 	.word	0xffffffff


	//   ....[9]....
        /*0050*/ 	.word	0xffffffff


	//   ....[10]....
        /*0054*/ 	.word	0xffffffff


	//   ....[11]....
        /*0058*/ 	.word	0xffffffff


	//   ....[12]....
        /*005c*/ 	.word	0xffffffff


	//   ....[13]....
        /*0060*/ 	.word	0xffffffff


	//   ....[14]....
        /*0064*/ 	.word	0xffffffff


	//   ....[15]....
        /*0068*/ 	.word	0xffffffff


	//   ....[16]....
        /*006c*/ 	.word	0xffffffff


	//   ....[17]....
        /*0070*/ 	.word	0xffffffff


	//   ....[18]....
        /*0074*/ 	.word	0xffffffff


	//   ....[19]....
        /*0078*/ 	.word	0xffffffff


	//   ....[20]....
        /*007c*/ 	.word	0xffffffff


	//   ....[21]....
        /*0080*/ 	.word	0xffffffff


	//   ....[22]....
        /*0084*/ 	.word	0xffffffff


	//   ....[23]....
        /*0088*/ 	.word	0xffffffff


	//   ....[24]....
        /*008c*/ 	.word	0xffffffff


	//   ....[25]....
        /*0090*/ 	.word	0xffffffff


	//----- nvinfo : EIATTR_COOP_GROUP_INSTR_OFFSETS
	.align		4
.L_965:
        /*0094*/ 	.byte	0x04, 0x28
        /*0096*/ 	.short	(.L_967 - .L_966)


	//   ....[0]....
.L_966:
        /*0098*/ 	.word	0x000013c0


	//   ....[1]....
        /*009c*/ 	.word	0x000013e0


	//   ....[2]....
        /*00a0*/ 	.word	0x00001400


	//   ....[3]....
        /*00a4*/ 	.word	0x00001420


	//   ....[4]....
        /*00a8*/ 	.word	0x00001440


	//   ....[5]....
        /*00ac*/ 	.word	0x00001e70


	//   ....[6]....
        /*00b0*/ 	.word	0x00001e90


	//   ....[7]....
        /*00b4*/ 	.word	0x00001eb0


	//   ....[8]....
        /*00b8*/ 	.word	0x00001ee0


	//   ....[9]....
        /*00bc*/ 	.word	0x00001f10


	//   ....[10]....
        /*00c0*/ 	.word	0x00002100


	//   ....[11]....
        /*00c4*/ 	.word	0x00002120


	//   ....[12]....
        /*00c8*/ 	.word	0x00002130


	//   ....[13]....
        /*00cc*/ 	.word	0x00002180


	//   ....[14]....
        /*00d0*/ 	.word	0x000021e0


	//   ....[15]....
        /*00d4*/ 	.word	0x00002230


	//   ....[16]....
        /*00d8*/ 	.word	0x000022f0


	//   ....[17]....
        /*00dc*/ 	.word	0x00002300


	//   ....[18]....
        /*00e0*/ 	.word	0x000026e0


	//   ....[19]....
        /*00e4*/ 	.word	0x000027f0


	//   ....[20]....
        /*00e8*/ 	.word	0x000028f0


	//   ....[21]....
        /*00ec*/ 	.word	0x00002900


	//   ....[22]....
        /*00f0*/ 	.word	0x000029a0


	//   ....[23]....
        /*00f4*/ 	.word	0x000029f0


	//   ....[24]....
        /*00f8*/ 	.word	0x00002aa0


	//   ....[25]....
        /*00fc*/ 	.word	0x00002ac0


	//----- nvinfo : EIATTR_VRC_CTA_INIT_COUNT
	.align		4
.L_967:
        /*0100*/ 	.byte	0x02, 0x4a
	.zero		1
	.zero		1


	//----- nvinfo : EIATTR_EXIT_INSTR_OFFSETS
	.align		4
        /*0104*/ 	.byte	0x04, 0x1c
        /*0106*/ 	.short	(.L_969 - .L_968)


	//   ....[0]....
.L_968:
        /*0108*/ 	.word	0x00000060


	//   ....[1]....
        /*010c*/ 	.word	0x00004e10


	//----- nvinfo : EIATTR_MAX_THREADS
	.align		4
.L_969:
        /*0110*/ 	.byte	0x04, 0x05
        /*0112*/ 	.short	(.L_971 - .L_970)
.L_970:
        /*0114*/ 	.word	0x00000080
        /*0118*/ 	.word	0x00000001
        /*011c*/ 	.word	0x00000001


	//----- nvinfo : EIATTR_CRS_STACK_SIZE
	.align		4
.L_971:
        /*0120*/ 	.byte	0x04, 0x1e
        /*0122*/ 	.short	(.L_973 - .L_972)
.L_972:
        /*0124*/ 	.word	0x00000000


	//----- nvinfo : EIATTR_CBANK_PARAM_SIZE
	.align		4
.L_973:
        /*0128*/ 	.byte	0x03, 0x19
        /*012a*/ 	.short	0x0058


	//----- nvinfo : EIATTR_PARAM_CBANK
	.align		4
        /*012c*/ 	.byte	0x04, 0x0a
        /*012e*/ 	.short	(.L_975 - .L_974)
	.align		4
.L_974:
        /*0130*/ 	.word	index@(.nv.constant0._ZN10layer_norm13ln_fwd_kernelINS_13Kernel_traitsI13__nv_bfloat16fS2_fjLj40960ELj4ELj1ELj4ELj16ENS_18Kernel_traits_baseILj40960ES2_fS2_fjLj128EEEEEEEvNS_9FwdParamsE)
        /*0134*/ 	.short	0x0380
        /*0136*/ 	.short	0x0058


	//----- nvinfo : EIATTR_SW_WAR
	.align		4
.L_975:
        /*0138*/ 	.byte	0x04, 0x36
        /*013a*/ 	.short	(.L_977 - .L_976)
.L_976:
        /*013c*/ 	.word	0x00000008
.L_977:


//--------------------- .nv.info._ZN10layer_norm13ln_fwd_kernelINS_13Kernel_traitsI13__nv_bfloat16S2_S2_fjLj40960ELj4ELj1ELj4ELj16ENS_18Kernel_traits_baseILj40960ES2_S2_S2_fjLj128EEEEEEEvNS_9FwdParamsE --------------------------
	.section	.nv.info._ZN10layer_norm13ln_fwd_kernelINS_13Kernel_traitsI13__nv_bfloat16S2_S2_fjLj40960ELj4ELj1ELj4ELj16ENS_18Kernel_traits_baseILj40960ES2_S2_S2_fjLj128EEEEEEEvNS_9FwdParamsE,"",@"SHT_CUDA_INFO"
	.sectionflags	@""
	.align	4


	//----- nvinfo : EIATTR_CUDA_API_VERSION
	.align		4
        /*0000*/ 	.byte	0x04, 0x37
        /*0002*/ 	.short	(.L_979 - .L_978)
.L_978:
        /*0004*/ 	.word	0x00000082


	//----- nvinfo : EIATTR_KPARAM_INFO
	.align		4
.L_979:
        /*0008*/ 	.byte	0x04, 0x17
        /*000a*/ 	.short	(.L_981 - .L_980)
.L_980:
        /*000c*/ 	.word	0x00000000
        /*0010*/ 	.short	0x0000
        /*0012*/ 	.short	0x0000
        /*0014*/ 	.byte	0x00, 0xf0, 0x61, 0x01


	//----- nvinfo : EIATTR_SPARSE_MMA_MASK
	.align		4
.L_981:
        /*0018*/ 	.byte	0x03, 0x50
        /*001a*/ 	.short	0x0000


	//----- nvinfo : EIATTR_MAXREG_COUNT
	.align		4
        /*001c*/ 	.byte	0x03, 0x1b
        /*001e*/ 	.short	0x00ff


	//----- nvinfo : EIATTR_NUM_BARRIERS
	.align		4
        /*0020*/ 	.byte	0x02, 0x4c
        /*0022*/ 	.byte	0x01
	.zero		1


	//----- nvinfo : EIATTR_MERCURY_ISA_VERSION
	.align		4
        /*0024*/ 	.byte	0x03, 0x5f
        /*0026*/ 	.short	0x0101


	//----- nvinfo : EIATTR_COOP_GROUP_MASK_REGIDS
	.align		4
        /*0028*/ 	.byte	0x04, 0x29
        /*002a*/ 	.short	(.L_983 - .L_982)


	//   ....[0]....
.L_982:
        /*002c*/ 	.word	0xffffffff


	//   ....[1]....
        /*0030*/ 	.word	0xffffffff


	//   ....[2]....
        /*0034*/ 	.word	0xffffffff


	//   ....[3]....
        /*0038*/ 	.word	0xffffffff


	//   ....[4]....
        /*003c*/ 	.word	0xffffffff


	//   ....[5]....
        /*0040*/ 	.word	0xffffffff


	//   ....[6]....
        /*0044*/ 	.word	0xffffffff


	//   ....[7]....
        /*0048*/ 	.word	0xffffffff


	//   ....[8]....
        /*004c*/ 	.word	0xffffffff


	//   ....[9]....
        /*0050*/ 	.word	0xffffffff


	//   ....[10]....
        /*0054*/ 	.word	0xffffffff


	//   ....[11]....
        /*0058*/ 	.word	0xffffffff


	//   ....[12]....
        /*005c*/ 	.word	0xffffffff


	//   ....[13]....
        /*0060*/ 	.word	0xffffffff


	//   ....[14]....
        /*0064*/ 	.word	0xffffffff


	//   ....[15]....
        /*0068*/ 	.word	0xffffffff


	//   ....[16]....
        /*006c*/ 	.word	0xffffffff


	//   ....[17]....
        /*0070*/ 	.word	0xffffffff


	//   ....[18]....
        /*0074*/ 	.word	0xffffffff


	//   ....[19]....
        /*0078*/ 	.word	0xffffffff


	//   ....[20]....
        /*007c*/ 	.word	0xffffffff


	//   ....[21]....
        /*0080*/ 	.word	0xffffffff


	//   ....[22]....
        /*0084*/ 	.word	0xffffffff


	//   ....[23]....
        /*0088*/ 	.word	0xffffffff


	//   ....[24]....
        /*008c*/ 	.word	0xffffffff


	//   ....[25]....
        /*0090*/ 	.word	0xffffffff


	//----- nvinfo : EIATTR_COOP_GROUP_INSTR_OFFSETS
	.align		4
.L_983:
        /*0094*/ 	.byte	0x04, 0x28
        /*0096*/ 	.short	(.L_985 - .L_984)


	//   ....[0]....
.L_984:
        /*0098*/ 	.word	0x00001160


	//   ....[1]....
        /*009c*/ 	.word	0x00001180


	//   ....[2]....
        /*00a0*/ 	.word	0x000011a0


	//   ....[3]....
        /*00a4*/ 	.word	0x000011c0


	//   ....[4]....
        /*00a8*/ 	.word	0x000011e0


	//   ....[5]....
        /*00ac*/ 	.word	0x00001c10


	//   ....[6]....
        /*00b0*/ 	.word	0x00001c30


	//   ....[7]....
        /*00b4*/ 	.word	0x00001c50


	//   ....[8]....
        /*00b8*/ 	.word	0x00001c70


	//   ....[9]....
        /*00bc*/ 	.word	0x00001c90


	//   ....[10]....
        /*00c0*/ 	.word	0x00001e30


	//   ....[11]....
        /*00c4*/ 	.word	0x00001e50


	//   ....[12]....
        /*00c8*/ 	.word	0x00001e60


	//   ....[13]....
        /*00cc*/ 	.word	0x00001eb0


	//   ....[14]....
        /*00d0*/ 	.word	0x00001f40


	//   ....[15]....
        /*00d4*/ 	.word	0x00001f50


	//   ....[16]....
        /*00d8*/ 	.word	0x00002010


	//   ....[17]....
        /*00dc*/ 	.word	0x00002030


	//   ....[18]....
        /*00e0*/ 	.word	0x00002420


	//   ....[19]....
        /*00e4*/ 	.word	0x00002460


	//   ....[20]....
        /*00e8*/ 	.word	0x00002470


	//   ....[21]....
        /*00ec*/ 	.word	0x00002480


	//   ....[22]....
        /*00f0*/ 	.word	0x00002510


	//   ....[23]....
        /*00f4*/ 	.word	0x00002550


	//   ....[24]....
        /*00f8*/ 	.word	0x000025e0


	//   ....[25]....
        /*00fc*/ 	.word	0x00002610


	//----- nvinfo : EIATTR_VRC_CTA_INIT_COUNT
	.align		4
.L_985:
        /*0100*/ 	.byte	0x02, 0x4a
	.zero		1
	.zero		1


	//----- nvinfo : EIATTR_EXIT_INSTR_OFFSETS
	.align		4
        /*0104*/ 	.byte	0x04, 0x1c
        /*0106*/ 	.short	(.L_987 - .L_986)


	//   ....[0]....
.L_986:
        /*0108*/ 	.word	0x00000060


	//   ....[1]....
        /*010c*/ 	.word	0x00003c00


	//----- nvinfo : EIATTR_MAX_THREADS
	.align		4
.L_987:
        /*0110*/ 	.byte	0x04, 0x05
        /*0112*/ 	.short	(.L_989 - .L_988)
.L_988:
        /*0114*/ 	.word	0x00000080
        /*0118*/ 	.word	0x00000001
        /*011c*/ 	.word	0x00000001


	//----- nvinfo : EIATTR_CRS_STACK_SIZE
	.align		4
.L_989:
        /*0120*/ 	.byte	0x04, 0x1e
        /*0122*/ 	.short	(.L_991 - .L_990)
.L_990:
        /*0124*/ 	.word	0x00000000


	//----- nvinfo : EIATTR_CBANK_PARAM_SIZE
	.align		4
.L_991:
        /*0128*/ 	.byte	0x03, 0x19
        /*012a*/ 	.short	0x0058


	//----- nvinfo : EIATTR_PARAM_CBANK
	.align		4
        /*012c*/ 	.byte	0x04, 0x0a
        /*012e*/ 	.short	(.L_993 - .L_992)
	.align		4
.L_992:
        /*0130*/ 	.word	index@(.nv.constant0._ZN10layer_norm13ln_fwd_kernelINS_13Kernel_traitsI13__nv_bfloat16S2_S2_fjLj40960ELj4ELj1ELj4ELj16ENS_18Kernel_traits_baseILj40960ES2_S2_S2_fjLj128EEEEEEEvNS_9FwdParamsE)
        /*0134*/ 	.short	0x0380
        /*0136*/ 	.short	0x0058


	//----- nvinfo : EIATTR_SW_WAR
	.align		4
.L_993:
        /*0138*/ 	.byte	0x04, 0x36
        /*013a*/ 	.short	(.L_995 - .L_994)
.L_994:
        /*013c*/ 	.word	0x00000008
.L_995:


//--------------------- .nv.info._ZN10layer_norm13ln_fwd_kernelINS_13Kernel_traitsI6__halffS2_fjLj40960ELj4ELj1ELj4ELj16ENS_18Kernel_traits_baseILj40960ES2_fS2_fjLj128EEEEEEEvNS_9FwdParamsE --------------------------
	.section	.nv.info._ZN10layer_norm13ln_fwd_kernelINS_13Kernel_traitsI6__halffS2_fjLj40960ELj4ELj1ELj4ELj16ENS_18Kernel_traits_baseILj40960ES2_fS2_fjLj128EEEEEEEvNS_9FwdParamsE,"",@"SHT_CUDA_INFO"
	.sectionflags	@""
	.align	4


	//----- nvinfo : EIATTR_CUDA_API_VERSION
	.align		4
        /*0000*/ 	.byte	0x04, 0x37
        /*0002*/ 	.short	(.L_997 - .L_996)
.L_996:
        /*0004*/ 	.word	0x00000082


	//----- nvinfo : EIATTR_KPARAM_INFO
	.align		4
.L_997:
        /*0008*/ 	.byte	0x04, 0x17
        /*000a*/ 	.short	(.L_999 - .L_998)
.L_998:
        /*000c*/ 	.word	0x00000000
        /*0010*/ 	.short	0x0000
        /*0012*/ 	.short	0x0000
        /*0014*/ 	.byte	0x00, 0xf0, 0x61, 0x01


	//----- nvinfo : EIATTR_SPARSE_MMA_MASK
	.align		4
.L_999:
        /*0018*/ 	.byte	0x03, 0x50
        /*001a*/ 	.short	0x0000


	//----- nvinfo : EIATTR_MAXREG_COUNT
	.align		4
        /*001c*/ 	.byte	0x03, 0x1b
        /*001e*/ 	.short	0x00ff


	//----- nvinfo : EIATTR_NUM_BARRIERS
	.align		4
        /*0020*/ 	.byte	0x02, 0x4c
        /*0022*/ 	.byte	0x01
	.zero		1


	//----- nvinfo : EIATTR_MERCURY_ISA_VERSION
	.align		4
        /*0024*/ 	.byte	0x03, 0x5f
        /*0026*/ 	.short	0x0101


	//----- nvinfo : EIATTR_COOP_GROUP_MASK_REGIDS
	.align		4
        /*0028*/ 	.byte	0x04, 0x29
        /*002a*/ 	.short	(.L_1001 - .L_1000)


	//   ....[0]....
.L_1000:
        /*002c*/ 	.word	0xffffffff


	//   ....[1]....
        /*0030*/ 	.word	0xffffffff


	//   ....[2]....
        /*0034*/ 	.word	0xffffffff


	//   ....[3]....
        /*0038*/ 	.word	0xffffffff


	//   ....[4]....
        /*003c*/ 	.word	0xffffffff


	//   ....[5]....
        /*0040*/ 	.word	0xffffffff


	//   ....[6]....
        /*0044*/ 	.word	0xffffffff


	//   ....[7]....
        /*0048*/ 	.word	0xffffffff


	//   ....[8]....
        /*004c*/ 	.word	0xffffffff


	//   ....[9]....
        /*0050*/ 	.word	0xffffffff


	//   ....[10]....
        /*0054*/ 	.word	0xffffffff


	//   ....[11]....
        /*0058*/ 	.word	0xffffffff


	//   ....[12]....
        /*005c*/ 	.word	0xffffffff


	//   ....[13]....
        /*0060*/ 	.word	0xffffffff


	//   ....[14]....
        /*0064*/ 	.word	0xffffffff


	//   ....[15]....
        /*0068*/ 	.word	0xffffffff


	//   ....[16]....
        /*006c*/ 	.word	0xffffffff


	//   ....[17]....
        /*0070*/ 	.word	0xffffffff


	//   ....[18]....
        /*0074*/ 	.word	0xffffffff


	//   ....[19]....
        /*0078*/ 	.word	0xffffffff


	//   ....[20]....
        /*007c*/ 	.word	0xffffffff


	//   ....[21]....
        /*0080*/ 	.word	0xffffffff


	//   ....[22]....
        /*0084*/ 	.word	0xffffffff


	//   ....[23]....
        /*0088*/ 	.word	0xffffffff


	//   ....[24]....
        /*008c*/ 	.word	0xffffffff


	//   ....[25]....
        /*0090*/ 	.word	0xffffffff


	//----- nvinfo : EIATTR_COOP_GROUP_INSTR_OFFSETS
	.align		4
.L_1001:
        /*0094*/ 	.byte	0x04, 0x28
        /*0096*/ 	.short	(.L_1003 - .L_1002)


	//   ....[0]....
.L_1002:
        /*0098*/ 	.word	0x000013c0


	//   ....[1]....
        /*009c*/ 	.word	0x000013e0


	//   ....[2]....
        /*00a0*/ 	.word	0x00001400


	//   ....[3]....
        /*00a4*/ 	.word	0x00001420


	//   ....[4]....
        /*00a8*/ 	.word	0x00001440


	//   ....[5]....
        /*00ac*/ 	.word	0x00001e70


	//   ....[6]....
        /*00b0*/ 	.word	0x00001e90


	//   ....[7]....
        /*00b4*/ 	.word	0x00001eb0


	//   ....[8]....
        /*00b8*/ 	.word	0x00001ee0


	//   ....[9]....
        /*00bc*/ 	.word	0x00001f10


	//   ....[10]....
        /*00c0*/ 	.word	0x00002100


	//   ....[11]....
        /*00c4*/ 	.word	0x00002120


	//   ....[12]....
        /*00c8*/ 	.word	0x00002130


	//   ....[13]....
        /*00cc*/ 	.word	0x00002180


	//   ....[14]....
        /*00d0*/ 	.word	0x000021e0


	//   ....[15]....
        /*00d4*/ 	.word	0x00002230


	//   ....[16]....
        /*00d8*/ 	.word	0x000022f0


	//   ....[17]....
        /*00dc*/ 	.word	0x00002300


	//   ....[18]....
        /*00e0*/ 	.word	0x000026e0


	//   ....[19]....
        /*00e4*/ 	.word	0x000027f0


	//   ....[20]....
        /*00e8*/ 	.word	0x000028f0


	//   ....[21]....
        /*00ec*/ 	.word	0x00002900


	//   ....[22]....
        /*00f0*/ 	.word	0x000029a0


	//   ....[23]....
        /*00f4*/ 	.word	0x000029f0


	//   ....[24]....
        /*00f8*/ 	.word	0x00002aa0


	//   ....[25]....
        /*00fc*/ 	.word	0x00002ac0


	//----- nvinfo : EIATTR_VRC_CTA_INIT_COUNT
	.align		4
.L_1003:
        /*0100*/ 	.byte	0x02, 0x4a
	.zero		1
	.zero		1


	//----- nvinfo : EIATTR_EXIT_INSTR_OFFSETS
	.align		4
        /*0104*/ 	.byte	0x04, 0x1c
        /*0106*/ 	.short	(.L_1005 - .L_1004)


	//   ....[0]....
.L_1004:
        /*0108*/ 	.word	0x00000060


	//   ....[1]....
        /*010c*/ 	.word	0x00004e10


	//----- nvinfo : EIATTR_MAX_THREADS
	.align		4
.L_1005:
        /*0110*/ 	.byte	0x04, 0x05
        /*0112*/ 	.short	(.L_1007 - .L_1006)
.L_1006:
        /*0114*/ 	.word	0x00000080
        /*0118*/ 	.word	0x00000001
        /*011c*/ 	.word	0x00000001


	//----- nvinfo : EIATTR_CRS_STACK_SIZE
	.align		4
.L_1007:
        /*0120*/ 	.byte	0x04, 0x1e
        /*0122*/ 	.short	(.L_1009 - .L_1008)
.L_1008:
        /*0124*/ 	.word	0x00000000


	//----- nvinfo : EIATTR_CBANK_PARAM_SIZE
	.align		4
.L_1009:
        /*0128*/ 	.byte	0x03, 0x19
        /*012a*/ 	.short	0x0058


	//----- nvinfo : EIATTR_PARAM_CBANK
	.align		4
        /*012c*/ 	.byte	0x04, 0x0a
        /*012e*/ 	.short	(.L_1011 - .L_1010)
	.align		4
.L_1010:
        /*0130*/ 	.word	index@(.nv.constant0._ZN10layer_norm13ln_fwd_kernelINS_13Kernel_traitsI6__halffS2_fjLj40960ELj4ELj1ELj4ELj16ENS_18Kernel_traits_baseILj40960ES2_fS2_fjLj128EEEEEEEvNS_9FwdParamsE)
        /*0134*/ 	.short	0x0380
        /*0136*/ 	.short	0x0058


	//----- nvinfo : EIATTR_SW_WAR
	.align		4
.L_1011:
        /*0138*/ 	.byte	0x04, 0x36
        /*013a*/ 	.short	(.L_1013 - .L_1012)
.L_1012:
        /*013c*/ 	.word	0x00000008
.L_1013:


//--------------------- .nv.info._ZN10layer_norm13ln_fwd_kernelINS_13Kernel_traitsI6__halfS2_S2_fjLj40960ELj4ELj1ELj4ELj16ENS_18Kernel_traits_baseILj40960ES2_S2_S2_fjLj128EEEEEEEvNS_9FwdParamsE --------------------------
	.section	.nv.info._ZN10layer_norm13ln_fwd_kernelINS_13Kernel_traitsI6__halfS2_S2_fjLj40960ELj4ELj1ELj4ELj16ENS_18Kernel_traits_baseILj40960ES2_S2_S2_fjLj128EEEEEEEvNS_9FwdParamsE,"",@"SHT_CUDA_INFO"
	.sectionflags	@""
	.align	4


	//----- nvinfo : EIATTR_CUDA_API_VERSION
	.align		4
        /*0000*/ 	.byte	0x04, 0x37
        /*0002*/ 	.short	(.L_1015 - .L_1014)
.L_1014:
        /*0004*/ 	.word	0x00000082


	//----- nvinfo : EIATTR_KPARAM_INFO
	.align		4
.L_1015:
        /*0008*/ 	.byte	0x04, 0x17
        /*000a*/ 	.short	(.L_1017 - .L_1016)
.L_1016:
        /*000c*/ 	.word	0x00000000
        /*0010*/ 	.short	0x0000
        /*0012*/ 	.short	0x0000
        /*0014*/ 	.byte	0x00, 0xf0, 0x61, 0x01


	//----- nvinfo : EIATTR_SPARSE_MMA_MASK
	.align		4
.L_1017:
        /*0018*/ 	.byte	0x03, 0x50
        /*001a*/ 	.short	0x0000


	//----- nvinfo : EIATTR_MAXREG_COUNT
	.align		4
        /*001c*/ 	.byte	0x03, 0x1b
        /*001e*/ 	.short	0x00ff


	//----- nvinfo : EIATTR_NUM_BARRIERS
	.align		4
        /*0020*/ 	.byte	0x02, 0x4c
        /*0022*/ 	.byte	0x01
	.zero		1


	//----- nvinfo : EIATTR_MERCURY_ISA_VERSION
	.align		4
        /*0024*/ 	.byte	0x03, 0x5f
        /*0026*/ 	.short	0x0101


	//----- nvinfo : EIATTR_COOP_GROUP_MASK_REGIDS
	.align		4
        /*0028*/ 	.byte	0x04, 0x29
        /*002a*/ 	.short	(.L_1019 - .L_1018)


	//   ....[0]....
.L_1018:
        /*002c*/ 	.word	0xffffffff


	//   ....[1]....
        /*0030*/ 	.word	0xffffffff


	//   ....[2]....
        /*0034*/ 	.word	0xffffffff


	//   ....[3]....
        /*0038*/ 	.word	0xffffffff


	//   ....[4]....
        /*003c*/ 	.word	0xffffffff


	//   ....[5]....
        /*0040*/ 	.word	0xffffffff


	//   ....[6]....
        /*0044*/ 	.word	0xffffffff


	//   ....[7]....
        /*0048*/ 	.word	0xffffffff


	//   ....[8]....
        /*004c*/ 	.word	0xffffffff


	//   ....[9]....
        /*0050*/ 	.word	0xffffffff


	//   ....[10]....
        /*0054*/ 	.word	0xffffffff


	//   ....[11]....
        /*0058*/ 	.word	0xffffffff


	//   ....[12]....
        /*005c*/ 	.word	0xffffffff


	//   ....[13]....
        /*0060*/ 	.word	0xffffffff


	//   ....[14]....
        /*0064*/ 	.word	0xffffffff


	//   ....[15]....
        /*0068*/ 	.word	0xffffffff


	//   ....[16]....
        /*006c*/ 	.word	0xffffffff


	//   ....[17]....
        /*0070*/ 	.word	0xffffffff


	//   ....[18]....
        /*0074*/ 	.word	0xffffffff


	//   ....[19]....
        /*0078*/ 	.word	0xffffffff


	//   ....[20]....
        /*007c*/ 	.word	0xffffffff


	//   ....[21]....
        /*0080*/ 	.word	0xffffffff


	//   ....[22]....
        /*0084*/ 	.word	0xffffffff


	//   ....[23]....
        /*0088*/ 	.word	0xffffffff


	//   ....[24]....
        /*008c*/ 	.word	0xffffffff


	//   ....[25]....
        /*0090*/ 	.word	0xffffffff


	//----- nvinfo : EIATTR_COOP_GROUP_INSTR_OFFSETS
	.align		4
.L_1019:
        /*0094*/ 	.byte	0x04, 0x28
        /*0096*/ 	.short	(.L_1021 - .L_1020)


	//   ....[0]....
.L_1020:
        /*0098*/ 	.word	0x00000ee0


	//   ....[1]....
        /*009c*/ 	.word	0x00000f00


	//   ....[2]....
        /*00a0*/ 	.word	0x00000f20


	//   ....[3]....
        /*00a4*/ 	.word	0x00000f40


	//   ....[4]....
        /*00a8*/ 	.word	0x00000f60


	//   ....[5]....
        /*00ac*/ 	.word	0x00001990


	//   ....[6]....
        /*00b0*/ 	.word	0x000019b0


	//   ....[7]....
        /*00b4*/ 	.word	0x000019d0


	//   ....[8]....
        /*00b8*/ 	.word	0x000019f0


	//   ....[9]....
        /*00bc*/ 	.word	0x00001a10


	//   ....[10]....
        /*00c0*/ 	.word	0x00001bb0


	//   ....[11]....
        /*00c4*/ 	.word	0x00001bd0


	//   ....[12]....
        /*00c8*/ 	.word	0x00001be0


	//   ....[13]....
        /*00cc*/ 	.word	0x00001c30


	//   ....[14]....
        /*00d0*/ 	.word	0x00001cc0


	//   ....[15]....
        /*00d4*/ 	.word	0x00001cd0


	//   ....[16]....
        /*00d8*/ 	.word	0x00001d90


	//   ....[17]....
        /*00dc*/ 	.word	0x00001db0


	//   ....[18]....
        /*00e0*/ 	.word	0x000021a0


	//   ....[19]....
        /*00e4*/ 	.word	0x000021e0


	//   ....[20]....
        /*00e8*/ 	.word	0x000021f0


	//   ....[21]....
        /*00ec*/ 	.word	0x00002200


	//   ....[22]....
        /*00f0*/ 	.word	0x00002290


	//   ....[23]....
        /*00f4*/ 	.word	0x000022d0


	//   ....[24]....
        /*00f8*/ 	.word	0x00002360


	//   ....[25]....
        /*00fc*/ 	.word	0x00002390


	//----- nvinfo : EIATTR_VRC_CTA_INIT_COUNT
	.align		4
.L_1021:
        /*0100*/ 	.byte	0x02, 0x4a
	.zero		1
	.zero		1


	//----- nvinfo : EIATTR_EXIT_INSTR_OFFSETS
	.align		4
        /*0104*/ 	.byte	0x04, 0x1c
        /*0106*/ 	.short	(.L_1023 - .L_1022)


	//   ....[0]....
.L_1022:
        /*0108*/ 	.word	0x00000060


	//   ....[1]....
        /*010c*/ 	.word	0x00003980


	//----- nvinfo : EIATTR_MAX_THREADS
	.align		4
.L_1023:
        /*0110*/ 	.byte	0x04, 0x05
        /*0112*/ 	.short	(.L_1025 - .L_1024)
.L_1024:
        /*0114*/ 	.word	0x00000080
        /*0118*/ 	.word	0x00000001
        /*011c*/ 	.word	0x00000001


	//----- nvinfo : EIATTR_CRS_STACK_SIZE
	.align		4
.L_1025:
        /*0120*/ 	.byte	0x04, 0x1e
        /*0122*/ 	.short	(.L_1027 - .L_1026)
.L_1026:
        /*0124*/ 	.word	0x00000000


	//----- nvinfo : EIATTR_CBANK_PARAM_SIZE
	.align		4
.L_1027:
        /*0128*/ 	.byte	0x03, 0x19
        /*012a*/ 	.short	0x0058


	//----- nvinfo : EIATTR_PARAM_CBANK
	.align		4
        /*012c*/ 	.byte	0x04, 0x0a
        /*012e*/ 	.short	(.L_1029 - .L_1028)
	.align		4
.L_1028:
        /*0130*/ 	.word	index@(.nv.constant0._ZN10layer_norm13ln_fwd_kernelINS_13Kernel_traitsI6__halfS2_S2_fjLj40960ELj4ELj1ELj4ELj16ENS_18Kernel_traits_baseILj40960ES2_S2_S2_fjLj128EEEEEEEvNS_9FwdParamsE)
        /*0134*/ 	.short	0x0380
        /*0136*/ 	.short	0x0058


	//----- nvinfo : EIATTR_SW_WAR
	.align		4
.L_1029:
        /*0138*/ 	.byte	0x04, 0x36
        /*013a*/ 	.short	(.L_1031 - .L_1030)
.L_1030:
        /*013c*/ 	.word	0x00000008
.L_1031:


//--------------------- .nv.info._ZN10layer_norm13ln_fwd_kernelINS_13Kernel_traitsIffffjLj40960ELj4ELj1ELj4ELj16ENS_18Kernel_traits_baseILj40960EffffjLj128EEEEEEEvNS_9FwdParamsE --------------------------
	.section	.nv.info._ZN10layer_norm13ln_fwd_kernelINS_13Kernel_traitsIffffjLj40960ELj4ELj1ELj4ELj16ENS_18Kernel_traits_baseILj40960EffffjLj128EEEEEEEvNS_9FwdParamsE,"",@"SHT_CUDA_INFO"
	.sectionflags	@""
	.align	4


	//----- nvinfo : EIATTR_CUDA_API_VERSION
	.align		4
        /*0000*/ 	.byte	0x04, 0x37
        /*0002*/ 	.short	(.L_1033 - .L_1032)
.L_1032:
        /*0004*/ 	.word	0x00000082


	//----- nvinfo : EIATTR_KPARAM_INFO
	.align		4
.L_1033:
        /*0008*/ 	.byte	0x04, 0x17
        /*000a*/ 	.short	(.L_1035 - .L_1034)
.L_1034:
        /*000c*/ 	.word	0x00000000
        /*0010*/ 	.short	0x0000
        /*0012*/ 	.short	0x0000
        /*0014*/ 	.byte	0x00, 0xf0, 0x61, 0x01


	//----- nvinfo : EIATTR_SPARSE_MMA_MASK
	.align		4
.L_1035:
        /*0018*/ 	.byte	0x03, 0x50
        /*001a*/ 	.short	0x0000


	//----- nvinfo : EIATTR_MAXREG_COUNT
	.align		4
        /*001c*/ 	.byte	0x03, 0x1b
        /*001e*/ 	.short	0x00ff


	//----- nvinfo : EIATTR_NUM_BARRIERS
	.align		4
        /*0020*/ 	.byte	0x02, 0x4c
        /*0022*/ 	.byte	0x01
	.zero		1


	//----- nvinfo : EIATTR_ANNOTATIONS
	.align		4
        /*0024*/ 	.byte	0x04, 0x55
        /*0026*/ 	.short	(.L_1037 - .L_1036)


	//   ....[0]....
.L_1036:
        /*0028*/ 	.word	0x00000001
        /*002c*/ 	.byte	0x60, 0x03, 0x00, 0x00, 0x01, 0x00, 0x00, 0x00, 0x70, 0x03, 0x00, 0x00, 0x01, 0x00, 0x00, 0x00
        /* <DEDUP_REMOVED lines=17> */
        /*014c*/ 	.byte	0xb0, 0x25, 0x00, 0x00, 0x01, 0x00, 0x00, 0x00, 0xf0, 0x2d, 0x00, 0x00


	//----- nvinfo : EIATTR_MERCURY_ISA_VERSION
	.align		4
.L_1037:
        /*0158*/ 	.byte	0x03, 0x5f
        /*015a*/ 	.short	0x0101


	//----- nvinfo : EIATTR_COOP_GROUP_MASK_REGIDS
	.align		4
        /*015c*/ 	.byte	0x04, 0x29
        /*015e*/ 	.short	(.L_1039 - .L_1038)


	//   ....[0]....
.L_1038:
        /*0160*/ 	.word	0xffffffff


	//   ....[1]....
        /*0164*/ 	.word	0xffffffff


	//   ....[2]....
        /*0168*/ 	.word	0xffffffff


	//   ....[3]....
        /*016c*/ 	.word	0xffffffff


	//   ....[4]....
        /*0170*/ 	.word	0xffffffff


	//   ....[5]....
        /*0174*/ 	.word	0xffffffff


	//   ....[6]....
        /*0178*/ 	.word	0xffffffff


	//   ....[7]....
        /*017c*/ 	.word	0xffffffff


	//   ....[8]....
        /*0180*/ 	.word	0xffffffff


	//   ....[9]....
        /*0184*/ 	.word	0xffffffff


	//   ....[10]....
        /*0188*/ 	.word	0xffffffff


	//   ....[11]....
        /*018c*/ 	.word	0xffffffff


	//   ....[12]....
        /*0190*/ 	.word	0xffffffff


	//   ....[13]....
        /*0194*/ 	.word	0xffffffff


	//   ....[14]....
        /*0198*/ 	.word	0xffffffff


	//   ....[15]....
        /*019c*/ 	.word	0xffffffff


	//   ....[16]....
        /*01a0*/ 	.word	0xffffffff


	//   ....[17]....
        /*01a4*/ 	.word	0xffffffff


	//   ....[18]....
        /*01a8*/ 	.word	0xffffffff


	//   ....[19]....
        /*01ac*/ 	.word	0xffffffff


	//   ....[20]....
        /*01b0*/ 	.word	0xffffffff


	//   ....[21]....
        /*01b4*/ 	.word	0xffffffff


	//   ....[22]....
        /*01b8*/ 	.word	0xffffffff


	//   ....[23]....
        /*01bc*/ 	.word	0xffffffff


	//   ....[24]....
        /*01c0*/ 	.word	0xffffffff


	//   ....[25]....
        /*01c4*/ 	.word	0xffffffff


	//----- nvinfo : EIATTR_COOP_GROUP_INSTR_OFFSETS
	.align		4
.L_1039:
        /*01c8*/ 	.byte	0x04, 0x28
        /*01ca*/ 	.short	(.L_1041 - .L_1040)


	//   ....[0]....
.L_1040:
        /*01cc*/ 	.word	0x00000d10


	//   ....[1]....
        /*01d0*/ 	.word	0x00000d30


	//   ....[2]....
        /*01d4*/ 	.word	0x00000d50


	//   ....[3]....
        /*01d8*/ 	.word	0x00000d70


	//   ....[4]....
        /*01dc*/ 	.word	0x00000d90


	//   ....[5]....
        /*01e0*/ 	.word	0x000017c0


	//   ....[6]....
        /*01e4*/ 	.word	0x000017e0


	//   ....[7]....
        /*01e8*/ 	.word	0x00001800


	//   ....[8]....
        /*01ec*/ 	.word	0x00001820


	//   ....[9]....
        /*01f0*/ 	.word	0x00001860


	//   ....[10]....
        /*01f4*/ 	.word	0x00001a50


	//   ....[11]....
        /*01f8*/ 	.word	0x00001a60


	//   ....[12]....
        /*01fc*/ 	.word	0x00001a90


	//   ....[13]....
        /*0200*/ 	.word	0x00001b30


	//   ....[14]....
        /*0204*/ 	.word	0x00001b70


	//   ....[15]....
        /*0208*/ 	.word	0x00001b80


	//   ....[16]....
        /*020c*/ 	.word	0x00001c90


	//   ....[17]....
        /*0210*/ 	.word	0x00001ca0


	//   ....[18]....
        /*0214*/ 	.word	0x000021a0


	//   ....[19]....
        /*0218*/ 	.word	0x000021b0


	//   ....[20]....
        /*021c*/ 	.word	0x00002230


	//   ....[21]....
        /*0220*/ 	.word	0x00002280


	//   ....[22]....
        /*0224*/ 	.word	0x00002290


	//   ....[23]....
        /*0228*/ 	.word	0x00002310


	//   ....[24]....
        /*022c*/ 	.word	0x00002380


	//   ....[25]....
        /*0230*/ 	.word	0x00002390


	//----- nvinfo : EIATTR_VRC_CTA_INIT_COUNT
	.align		4
.L_1041:
        /*0234*/ 	.byte	0x02, 0x4a
	.zero		1
	.zero		1


	//----- nvinfo : EIATTR_EXIT_INSTR_OFFSETS
	.align		4
        /*0238*/ 	.byte	0x04, 0x1c
        /*023a*/ 	.short	(.L_1043 - .L_1042)


	//   ....[0]....
.L_1042:
        /*023c*/ 	.word	0x00000070


	//   ....[1]....
        /*0240*/ 	.word	0x000037a0


	//----- nvinfo : EIATTR_MAX_THREADS
	.align		4
.L_1043:
        /*0244*/ 	.byte	0x04, 0x05
        /*0246*/ 	.short	(.L_1045 - .L_1044)
.L_1044:
        /*0248*/ 	.word	0x00000080
        /*024c*/ 	.word	0x00000001
        /*0250*/ 	.word	0x00000001


	//----- nvinfo : EIATTR_CRS_STACK_SIZE
	.align		4
.L_1045:
        /*0254*/ 	.byte	0x04, 0x1e
        /*0256*/ 	.short	(.L_1047 - .L_1046)
.L_1046:
        /*0258*/ 	.word	0x00000000


	//----- nvinfo : EIATTR_CBANK_PARAM_SIZE
	.align		4
.L_1047:
        /*025c*/ 	.byte	0x03, 0x19
        /*025e*/ 	.short	0x0058


	//----- nvinfo : EIATTR_PARAM_CBANK
	.align		4
        /*0260*/ 	.byte	0x04, 0x0a
        /*0262*/ 	.short	(.L_1049 - .L_1048)
	.align		4
.L_1048:
        /*0264*/ 	.word	index@(.nv.constant0._ZN10layer_norm13ln_fwd_kernelINS_13Kernel_traitsIffffjLj40960ELj4ELj1ELj4ELj16ENS_18Kernel_traits_baseILj40960EffffjLj128EEEEEEEvNS_9FwdParamsE)
        /*0268*/ 	.short	0x0380
        /*026a*/ 	.short	0x0058


	//----- nvinfo : EIATTR_SW_WAR
	.align		4
.L_1049:
        /*026c*/ 	.byte	0x04, 0x36
        /*026e*/ 	.short	(.L_1051 - .L_1050)
.L_1050:
        /*0270*/ 	.word	0x00000008
.L_1051:


//--------------------- .nv.info._ZN10layer_norm13ln_fwd_kernelINS_13Kernel_traitsI13__nv_bfloat16fS2_fjLj32768ELj4ELj1ELj4ELj16ENS_18Kernel_traits_baseILj32768ES2_fS2_fjLj128EEEEEEEvNS_9FwdParamsE --------------------------
	.section	.nv.info._ZN10layer_norm13ln_fwd_kernelINS_13Kernel_traitsI13__nv_bfloat16fS2_fjLj32768ELj4ELj1ELj4ELj16ENS_18Kernel_traits_baseILj32768ES2_fS2_fjLj128EEEEEEEvNS_9FwdParamsE,"",@"SHT_CUDA_INFO"
	.sectionflags	@""
	.align	4


	//----- nvinfo : EIATTR_CUDA_API_VERSION
	.align		4
        /*0000*/ 	.byte	0x04, 0x37
        /*0002*/ 	.short	(.L_1053 - .L_1052)
.L_1052:
        /*0004*/ 	.word	0x00000082


	//----- nvinfo : EIATTR_KPARAM_INFO
	.align		4
.L_1053:
        /*0008*/ 	.byte	0x04, 0x17
        /*000a*/ 	.short	(.L_1055 - .L_1054)
.L_1054:
        /*000c*/ 	.word	0x00000000
        /*0010*/ 	.short	0x0000
        /*0012*/ 	.short	0x0000
        /*0014*/ 	.byte	0x00, 0xf0, 0x61, 0x01


	//----- nvinfo : EIATTR_SPARSE_MMA_MASK
	.align		4
.L_1055:
        /*0018*/ 	.byte	0x03, 0x50
        /*001a*/ 	.short	0x0000


	//----- nvinfo : EIATTR_MAXREG_COUNT
	.align		4
        /*001c*/ 	.byte	0x03, 0x1b
        /*001e*/ 	.short	0x00ff


	//----- nvinfo : EIATTR_NUM_BARRIERS
	.align		4
        /*0020*/ 	.byte	0x02, 0x4c
        /*0022*/ 	.byte	0x01
	.zero		1


	//----- nvinfo : EIATTR_MERCURY_ISA_VERSION
	.align		4
        /*0024*/ 	.byte	0x03, 0x5f
        /*0026*/ 	.short	0x0101


	//----- nvinfo : EIATTR_COOP_GROUP_MASK_REGIDS
	.align		4
        /*0028*/ 	.byte	0x04, 0x29
        /*002a*/ 	.short	(.L_1057 - .L_1056)


	//   ....[0]....
.L_1056:
        /*002c*/ 	.word	0xffffffff


	//   ....[1]....
        /*0030*/ 	.word	0xffffffff


	//   ....[2]....
        /*0034*/ 	.word	0xffffffff


	//   ....[3]....
        /*0038*/ 	.word	0xffffffff


	//   ....[4]....
        /*003c*/ 	.word	0xffffffff


	//   ....[5]....
        /*0040*/ 	.word	0xffffffff


	//   ....[6]....
        /*0044*/ 	.word	0xffffffff


	//   ....[7]....
        /*0048*/ 	.word	0xffffffff


	//   ....[8]....
        /*004c*/ 	.word	0xffffffff


	//   ....[9]....
        /*0050*/ 	.word	0xffffffff


	//   ....[10]....
        /*0054*/ 	.word	0xffffffff


	//   ....[11]....
        /*0058*/ 	.word	0xffffffff


	//   ....[12]....
        /*005c*/ 	.word	0xffffffff


	//   ....[13]....
        /*0060*/ 	.word	0xffffffff


	//   ....[14]....
        /*0064*/ 	.word	0xffffffff


	//   ....[15]....
        /*0068*/ 	.word	0xffffffff


	//   ....[16]....
        /*006c*/ 	.word	0xffffffff


	//   ....[17]....
        /*0070*/ 	.word	0xffffffff


	//   ....[18]....
        /*0074*/ 	.word	0xffffffff


	//   ....[19]....
        /*0078*/ 	.word	0xffffffff


	//   ....[20]....
        /*007c*/ 	.word	0xffffffff


	//   ....[21]....
        /*0080*/ 	.word	0xffffffff


	//   ....[22]....
        /*0084*/ 	.word	0xffffffff


	//   ....[23]....
        /*0088*/ 	.word	0xffffffff


	//   ....[24]....
        /*008c*/ 	.word	0xffffffff


	//   ....[25]....
        /*0090*/ 	.word	0xffffffff


	//----- nvinfo : EIATTR_COOP_GROUP_INSTR_OFFSETS
	.align		4
.L_1057:
        /*0094*/ 	.byte	0x04, 0x28
        /*0096*/ 	.short	(.L_1059 - .L_1058)


	//   ....[0]....
.L_1058:
        /*0098*/ 	.word	0x000010e0


	//   ....[1]....
        /*009c*/ 	.word	0x00001100


	//   ....[2]....
        /*00a0*/ 	.word	0x00001120


	//   ....[3]....
        /*00a4*/ 	.word	0x00001140


	//   ....[4]....
        /*00a8*/ 	.word	0x00001160


	//   ....[5]....
        /*00ac*/ 	.word	0x00001990


	//   ....[6]....
        /*00b0*/ 	.word	0x000019c0


	//   ....[7]....
        /*00b4*/ 	.word	0x000019f0


	//   ....[8]....
        /*00b8*/ 	.word	0x00001a10


	//   ....[9]....
        /*00bc*/ 	.word	0x00001a30


	//   ....[10]....
        /*00c0*/ 	.word	0x00001be0


	//   ....[11]....
        /*00c4*/ 	.word	0x00001c00


	//   ....[12]....
        /*00c8*/ 	.word	0x00001c10


	//   ....[13]....
        /*00cc*/ 	.word	0x00001c60


	//   ....[14]....
        /*00d0*/ 	.word	0x00001cf0


	//   ....[15]....
        /*00d4*/ 	.word	0x00001d00


	//   ....[16]....
        /*00d8*/ 	.word	0x00001dd0


	//   ....[17]....
        /*00dc*/ 	.word	0x00001de0


	//   ....[18]....
        /*00e0*/ 	.word	0x000021c0


	//   ....[19]....
        /*00e4*/ 	.word	0x000022d0


	//   ....[20]....
        /*00e8*/ 	.word	0x00002420


	//   ....[21]....
        /*00ec*/ 	.word	0x00002430


	//   ....[22]....
        /*00f0*/ 	.word	0x000024b0


	//   ....[23]....
        /*00f4*/ 	.word	0x000024e0


	//   ....[24]....
        /*00f8*/ 	.word	0x00002570


	//   ....[25]....
        /*00fc*/ 	.word	0x00002590


	//----- nvinfo : EIATTR_VRC_CTA_INIT_COUNT
	.align		4
.L_1059:
        /*0100*/ 	.byte	0x02, 0x4a
	.zero		1
	.zero		1


	//----- nvinfo : EIATTR_EXIT_INSTR_OFFSETS
	.align		4
        /*0104*/ 	.byte	0x04, 0x1c
        /*0106*/ 	.short	(.L_1061 - .L_1060)


	//   ....[0]....
.L_1060:
        /*0108*/ 	.word	0x00000060


	//   ....[1]....
        /*010c*/ 	.word	0x00004050


	//----- nvinfo : EIATTR_MAX_THREADS
	.align		4
.L_1061:
        /*0110*/ 	.byte	0x04, 0x05
        /*0112*/ 	.short	(.L_1063 - .L_1062)
.L_1062:
        /*0114*/ 	.word	0x00000080
        /*0118*/ 	.word	0x00000001
        /*011c*/ 	.word	0x00000001


	//----- nvinfo : EIATTR_CRS_STACK_SIZE
	.align		4
.L_1063:
        /*0120*/ 	.byte	0x04, 0x1e
        /*0122*/ 	.short	(.L_1065 - .L_1064)
.L_1064:
        /*0124*/ 	.word	0x00000000


	//----- nvinfo : EIATTR_CBANK_PARAM_SIZE
	.align		4
.L_1065:
        /*0128*/ 	.byte	0x03, 0x19
        /*012a*/ 	.short	0x0058


	//----- nvinfo : EIATTR_PARAM_CBANK
	.align		4
        /*012c*/ 	.byte	0x04, 0x0a
        /*012e*/ 	.short	(.L_1067 - .L_1066)
	.align		4
.L_1066:
        /*0130*/ 	.word	index@(.nv.constant0._ZN10layer_norm13ln_fwd_kernelINS_13Kernel_traitsI13__nv_bfloat16fS2_fjLj32768ELj4ELj1ELj4ELj16ENS_18Kernel_traits_baseILj32768ES2_fS2_fjLj128EEEEEEEvNS_9FwdParamsE)
        /*0134*/ 	.short	0x0380
        /*0136*/ 	.short	0x0058


	//----- nvinfo : EIATTR_SW_WAR
	.align		4
.L_1067:
        /*0138*/ 	.byte	0x04, 0x36
        /*013a*/ 	.short	(.L_1069 - .L_1068)
.L_1068:
        /*013c*/ 	.word	0x00000008
.L_1069:


//--------------------- .nv.info._ZN10layer_norm13ln_fwd_kernelINS_13Kernel_traitsI13__nv_bfloat16S2_S2_fjLj32768ELj4ELj1ELj4ELj16ENS_18Kernel_traits_baseILj32768ES2_S2_S2_fjLj128EEEEEEEvNS_9FwdParamsE --------------------------
	.section	.nv.info._ZN10layer_norm13ln_fwd_kernelINS_13Kernel_traitsI13__nv_bfloat16S2_S2_fjLj32768ELj4ELj1ELj4ELj16ENS_18Kernel_traits_baseILj32768ES2_S2_S2_fjLj128EEEEEEEvNS_9FwdParamsE,"",@"SHT_CUDA_INFO"
	.sectionflags	@""
	.align	4


	//----- nvinfo : EIATTR_CUDA_API_VERSION
	.align		4
        /*0000*/ 	.byte	0x04, 0x37
        /*0002*/ 	.short	(.L_1071 - .L_1070)
.L_1070:
        /*0004*/ 	.word	0x00000082


	//----- nvinfo : EIATTR_KPARAM_INFO
	.align		4
.L_1071:
        /*0008*/ 	.byte	0x04, 0x17
        /*000a*/ 	.short	(.L_1073 - .L_1072)
.L_1072:
        /*000c*/ 	.word	0x00000000
        /*0010*/ 	.short	0x0000
        /*0012*/ 	.short	0x0000
        /*0014*/ 	.byte	0x00, 0xf0, 0x61, 0x01


	//----- nvinfo : EIATTR_SPARSE_MMA_MASK
	.align		4
.L_1073:
        /*0018*/ 	.byte	0x03, 0x50
        /*001a*/ 	.short	0x0000


	//----- nvinfo : EIATTR_MAXREG_COUNT
	.align		4
        /*001c*/ 	.byte	0x03, 0x1b
        /*001e*/ 	.short	0x00ff


	//----- nvinfo : EIATTR_NUM_BARRIERS
	.align		4
        /*0020*/ 	.byte	0x02, 0x4c
        /*0022*/ 	.byte	0x01
	.zero		1


	//----- nvinfo : EIATTR_MERCURY_ISA_VERSION
	.align		4
        /*0024*/ 	.byte	0x03, 0x5f
        /*0026*/ 	.short	0x0101


	//----- nvinfo : EIATTR_COOP_GROUP_MASK_REGIDS
	.align		4
        /*0028*/ 	.byte	0x04, 0x29
        /*002a*/ 	.short	(.L_1075 - .L_1074)


	//   ....[0]....
.L_1074:
        /*002c*/ 	.word	0xffffffff


	//   ....[1]....
        /*0030*/ 	.word	0xffffffff


	//   ....[2]....
        /*0034*/ 	.word	0xffffffff


	//   ....[3]....
        /*0038*/ 	.word	0xffffffff


	//   ....[4]....
        /*003c*/ 	.word	0xffffffff


	//   ....[5]....
        /*0040*/ 	.word	0xffffffff


	//   ....[6]....
        /*0044*/ 	.word	0xffffffff


	//   ....[7]....
        /*0048*/ 	.word	0xffffffff


	//   ....[8]....
        /*004c*/ 	.word	0xffffffff


	//   ....[9]....
        /*0050*/ 	.word	0xffffffff


	//   ....[10]....
        /*0054*/ 	.word	0xffffffff


	//   ....[11]....
        /*0058*/ 	.word	0xffffffff


	//   ....[12]....
        /*005c*/ 	.word	0xffffffff


	//   ....[13]....
        /*0060*/ 	.word	0xffffffff


	//   ....[14]....
        /*0064*/ 	.word	0xffffffff


	//   ....[15]....
        /*0068*/ 	.word	0xffffffff


	//   ....[16]....
        /*006c*/ 	.word	0xffffffff


	//   ....[17]....
        /*0070*/ 	.word	0xffffffff


	//   ....[18]....
        /*0074*/ 	.word	0xffffffff


	//   ....[19]....
        /*0078*/ 	.word	0xffffffff


	//   ....[20]....
        /*007c*/ 	.word	0xffffffff


	//   ....[21]....
        /*0080*/ 	.word	0xffffffff


	//   ....[22]....
        /*0084*/ 	.word	0xffffffff


	//   ....[23]....
        /*0088*/ 	.word	0xffffffff


	//   ....[24]....
        /*008c*/ 	.word	0xffffffff


	//   ....[25]....
        /*0090*/ 	.word	0xffffffff


	//----- nvinfo : EIATTR_COOP_GROUP_INSTR_OFFSETS
	.align		4
.L_1075:
        /*0094*/ 	.byte	0x04, 0x28
        /*0096*/ 	.short	(.L_1077 - .L_1076)


	//   ....[0]....
.L_1076:
        /*0098*/ 	.word	0x00000d70


	//   ....[1]....
        /*009c*/ 	.word	0x00000d90


	//   ....[2]....
        /*00a0*/ 	.word	0x00000db0


	//   ....[3]....
        /*00a4*/ 	.word	0x00000dd0


	//   ....[4]....
        /*00a8*/ 	.word	0x00000df0


	//   ....[5]....
        /*00ac*/ 	.word	0x00001620


	//   ....[6]....
        /*00b0*/ 	.word	0x00001650


	//   ....[7]....
        /*00b4*/ 	.word	0x00001680


	//   ....[8]....
        /*00b8*/ 	.word	0x000016a0


	//   ....[9]....
        /*00bc*/ 	.word	0x000016c0


	//   ....[10]....
        /*00c0*/ 	.word	0x00001870


	//   ....[11]....
        /*00c4*/ 	.word	0x00001890


	//   ....[12]....
        /*00c8*/ 	.word	0x000018a0


	//   ....[13]....
        /*00cc*/ 	.word	0x000018f0


	//   ....[14]....
        /*00d0*/ 	.word	0x00001980


	//   ....[15]....
        /*00d4*/ 	.word	0x00001990


	//   ....[16]....
        /*00d8*/ 	.word	0x00001a60


	//   ....[17]....
        /*00dc*/ 	.word	0x00001a70


	//   ....[18]....
        /*00e0*/ 	.word	0x00001e50


	//   ....[19]....
        /*00e4*/ 	.word	0x00001e90


	//   ....[20]....
        /*00e8*/ 	.word	0x00001ea0


	//   ....[21]....
        /*00ec*/ 	.word	0x00001eb0


	//   ....[22]....
        /*00f0*/ 	.word	0x00001f40


	//   ....[23]....
        /*00f4*/ 	.word	0x00001f80


	//   ....[24]....
        /*00f8*/ 	.word	0x00002020


	//   ....[25]....
        /*00fc*/ 	.word	0x00002050


	//----- nvinfo : EIATTR_VRC_CTA_INIT_COUNT
	.align		4
.L_1077:
        /*0100*/ 	.byte	0x02, 0x4a
	.zero		1
	.zero		1


	//----- nvinfo : EIATTR_EXIT_INSTR_OFFSETS
	.align		4
        /*0104*/ 	.byte	0x04, 0x1c
        /*0106*/ 	.short	(.L_1079 - .L_1078)


	//   ....[0]....
.L_1078:
        /*0108*/ 	.word	0x00000060


	//   ....[1]....
        /*010c*/ 	.word	0x000031a0


	//----- nvinfo : EIATTR_MAX_THREADS
	.align		4
.L_1079:
        /*0110*/ 	.byte	0x04, 0x05
        /*0112*/ 	.short	(.L_1081 - .L_1080)
.L_1080:
        /*0114*/ 	.word	0x00000080
        /*0118*/ 	.word	0x00000001
        /*011c*/ 	.word	0x00000001


	//----- nvinfo : EIATTR_CRS_STACK_SIZE
	.align		4
.L_1081:
        /*0120*/ 	.byte	0x04, 0x1e
        /*0122*/ 	.short	(.L_1083 - .L_1082)
.L_1082:
        /*0124*/ 	.word	0x00000000


	//----- nvinfo : EIATTR_CBANK_PARAM_SIZE
	.align		4
.L_1083:
        /*0128*/ 	.byte	0x03, 0x19
        /*012a*/ 	.short	0x0058


	//----- nvinfo : EIATTR_PARAM_CBANK
	.align		4
        /*012c*/ 	.byte	0x04, 0x0a
        /*012e*/ 	.short	(.L_1085 - .L_1084)
	.align		4
.L_1084:
        /*0130*/ 	.word	index@(.nv.constant0._ZN10layer_norm13ln_fwd_kernelINS_13Kernel_traitsI13__nv_bfloat16S2_S2_fjLj32768ELj4ELj1ELj4ELj16ENS_18Kernel_traits_baseILj32768ES2_S2_S2_fjLj128EEEEEEEvNS_9FwdParamsE)
        /*0134*/ 	.short	0x0380
        /*0136*/ 	.short	0x0058


	//----- nvinfo : EIATTR_SW_WAR
	.align		4
.L_1085:
        /*0138*/ 	.byte	0x04, 0x36
        /*013a*/ 	.short	(.L_1087 - .L_1086)
.L_1086:
        /*013c*/ 	.word	0x00000008
.L_1087:


//--------------------- .nv.info._ZN10layer_norm13ln_fwd_kernelINS_13Kernel_traitsI6__halffS2_fjLj32768ELj4ELj1ELj4ELj16ENS_18Kernel_traits_baseILj32768ES2_fS2_fjLj128EEEEEEEvNS_9FwdParamsE --------------------------
	.section	.nv.info._ZN10layer_norm13ln_fwd_kernelINS_13Kernel_traitsI6__halffS2_fjLj32768ELj4ELj1ELj4ELj16ENS_18Kernel_traits_baseILj32768ES2_fS2_fjLj128EEEEEEEvNS_9FwdParamsE,"",@"SHT_CUDA_INFO"
	.sectionflags	@""
	.align	4


	//----- nvinfo : EIATTR_CUDA_API_VERSION
	.align		4
        /*0000*/ 	.byte	0x04, 0x37
        /*0002*/ 	.short	(.L_1089 - .L_1088)
.L_1088:
        /*0004*/ 	.word	0x00000082


	//----- nvinfo : EIATTR_KPARAM_INFO
	.align		4
.L_1089:
        /*0008*/ 	.byte	0x04, 0x17
        /*000a*/ 	.short	(.L_1091 - .L_1090)
.L_1090:
        /*000c*/ 	.word	0x00000000
        /*0010*/ 	.short	0x0000
        /*0012*/ 	.short	0x0000
        /*0014*/ 	.byte	0x00, 0xf0, 0x61, 0x01


	//----- nvinfo : EIATTR_SPARSE_MMA_MASK
	.align		4
.L_1091:
        /*0018*/ 	.byte	0x03, 0x50
        /*001a*/ 	.short	0x0000


	//----- nvinfo : EIATTR_MAXREG_COUNT
	.align		4
        /*001c*/ 	.byte	0x03, 0x1b
        /*001e*/ 	.short	0x00ff


	//----- nvinfo : EIATTR_NUM_BARRIERS
	.align		4
        /*0020*/ 	.byte	0x02, 0x4c
        /*0022*/ 	.byte	0x01
	.zero		1


	//----- nvinfo : EIATTR_MERCURY_ISA_VERSION
	.align		4
        /*0024*/ 	.byte	0x03, 0x5f
        /*0026*/ 	.short	0x0101


	//----- nvinfo : EIATTR_COOP_GROUP_MASK_REGIDS
	.align		4
        /*0028*/ 	.byte	0x04, 0x29
        /*002a*/ 	.short	(.L_1093 - .L_1092)


	//   ....[0]....
.L_1092:
        /*002c*/ 	.word	0xffffffff


	//   ....[1]....
        /*0030*/ 	.word	0xffffffff


	//   ....[2]....
        /*0034*/ 	.word	0xffffffff


	//   ....[3]....
        /*0038*/ 	.word	0xffffffff


	//   ....[4]....
        /*003c*/ 	.word	0xffffffff


	//   ....[5]....
        /*0040*/ 	.word	0xffffffff


	//   ....[6]....
        /*0044*/ 	.word	0xffffffff


	//   ....[7]....
        /*0048*/ 	.word	0xffffffff


	//   ....[8]....
        /*004c*/ 	.word	0xffffffff


	//   ....[9]....
        /*0050*/ 	.word	0xffffffff


	//   ....[10]....
        /*0054*/ 	.word	0xffffffff


	//   ....[11]....
        /*0058*/ 	.word	0xffffffff


	//   ....[12]....
        /*005c*/ 	.word	0xffffffff


	//   ....[13]....
        /*0060*/ 	.word	0xffffffff


	//   ....[14]....
        /*0064*/ 	.word	0xffffffff


	//   ....[15]....
        /*0068*/ 	.word	0xffffffff


	//   ....[16]....
        /*006c*/ 	.word	0xffffffff


	//   ....[17]....
        /*0070*/ 	.word	0xffffffff


	//   ....[18]....
        /*0074*/ 	.word	0xffffffff


	//   ....[19]....
        /*0078*/ 	.word	0xffffffff


	//   ....[20]....
        /*007c*/ 	.word	0xffffffff


	//   ....[21]....
        /*0080*/ 	.word	0xffffffff


	//   ....[22]....
        /*0084*/ 	.word	0xffffffff


	//   ....[23]....
        /*0088*/ 	.word	0xffffffff


	//   ....[24]....
        /*008c*/ 	.word	0xffffffff


	//   ....[25]....
        /*0090*/ 	.word	0xffffffff


	//----- nvinfo : EIATTR_COOP_GROUP_INSTR_OFFSETS
	.align		4
.L_1093:
        /*0094*/ 	.byte	0x04, 0x28
        /*0096*/ 	.short	(.L_1095 - .L_1094)


	//   ....[0]....
.L_1094:
        /*0098*/ 	.word	0x000010e0


	//   ....[1]....
        /*009c*/ 	.word	0x00001100


	//   ....[2]....
        /*00a0*/ 	.word	0x00001120


	//   ....[3]....
        /*00a4*/ 	.word	0x00001140


	//   ....[4]....
        /*00a8*/ 	.word	0x00001160


	//   ....[5]....
        /*00ac*/ 	.word	0x00001990


	//   ....[6]....
        /*00b0*/ 	.word	0x000019c0


	//   ....[7]....
        /*00b4*/ 	.word	0x000019f0


	//   ....[8]....
        /*00b8*/ 	.word	0x00001a10


	//   ....[9]....
        /*00bc*/ 	.word	0x00001a30


	//   ....[10]....
        /*00c0*/ 	.word	0x00001be0


	//   ....[11]....
        /*00c4*/ 	.word	0x00001c00


	//   ....[12]....
        /*00c8*/ 	.word	0x00001c10


	//   ....[13]....
        /*00cc*/ 	.word	0x00001c60


	//   ....[14]....
        /*00d0*/ 	.word	0x00001cf0


	//   ....[15]....
        /*00d4*/ 	.word	0x00001d00


	//   ....[16]....
        /*00d8*/ 	.word	0x00001dd0


	//   ....[17]....
        /*00dc*/ 	.word	0x00001de0


	//   ....[18]....
        /*00e0*/ 	.word	0x000021c0


	//   ....[19]....
        /*00e4*/ 	.word	0x000022d0


	//   ....[20]....
        /*00e8*/ 	.word	0x00002420


	//   ....[21]....
        /*00ec*/ 	.word	0x00002430


	//   ....[22]....
        /*00f0*/ 	.word	0x000024b0


	//   ....[23]....
        /*00f4*/ 	.word	0x000024e0


	//   ....[24]....
        /*00f8*/ 	.word	0x00002570


	//   ....[25]....
        /*00fc*/ 	.word	0x00002590


	//----- nvinfo : EIATTR_VRC_CTA_INIT_COUNT
	.align		4
.L_1095:
        /*0100*/ 	.byte	0x02, 0x4a
	.zero		1
	.zero		1


	//----- nvinfo : EIATTR_EXIT_INSTR_OFFSETS
	.align		4
        /*0104*/ 	.byte	0x04, 0x1c
        /*0106*/ 	.short	(.L_1097 - .L_1096)


	//   ....[0]....
.L_1096:
        /*0108*/ 	.word	0x00000060


	//   ....[1]....
        /*010c*/ 	.word	0x00004050


	//----- nvinfo : EIATTR_MAX_THREADS
	.align		4
.L_1097:
        /*0110*/ 	.byte	0x04, 0x05
        /*0112*/ 	.short	(.L_1099 - .L_1098)
.L_1098:
        /*0114*/ 	.word	0x00000080
        /*0118*/ 	.word	0x00000001
        /*011c*/ 	.word	0x00000001


	//----- nvinfo : EIATTR_CRS_STACK_SIZE
	.align		4
.L_1099:
        /*0120*/ 	.byte	0x04, 0x1e
        /*0122*/ 	.short	(.L_1101 - .L_1100)
.L_1100:
        /*0124*/ 	.word	0x00000000


	//----- nvinfo : EIATTR_CBANK_PARAM_SIZE
	.align		4
.L_1101:
        /*0128*/ 	.byte	0x03, 0x19
        /*012a*/ 	.short	0x0058


	//----- nvinfo : EIATTR_PARAM_CBANK
	.align		4
        /*012c*/ 	.byte	0x04, 0x0a
        /*012e*/ 	.short	(.L_1103 - .L_1102)
	.align		4
.L_1102:
        /*0130*/ 	.word	index@(.nv.constant0._ZN10layer_norm13ln_fwd_kernelINS_13Kernel_traitsI6__halffS2_fjLj32768ELj4ELj1ELj4ELj16ENS_18Kernel_traits_baseILj32768ES2_fS2_fjLj128EEEEEEEvNS_9FwdParamsE)
        /*0134*/ 	.short	0x0380
        /*0136*/ 	.short	0x0058


	//----- nvinfo : EIATTR_SW_WAR
	.align		4
.L_1103:
        /*0138*/ 	.byte	0x04, 0x36
        /*013a*/ 	.short	(.L_1105 - .L_1104)
.L_1104:
        /*013c*/ 	.word	0x00000008
.L_1105:


//--------------------- .nv.info._ZN10layer_norm13ln_fwd_kernelINS_13Kernel_traitsI6__halfS2_S2_fjLj32768ELj4ELj1ELj4ELj16ENS_18Kernel_traits_baseILj32768ES2_S2_S2_fjLj128EEEEEEEvNS_9FwdParamsE --------------------------
	.section	.nv.info._ZN10layer_norm13ln_fwd_kernelINS_13Kernel_traitsI6__halfS2_S2_fjLj32768ELj4ELj1ELj4ELj16ENS_18Kernel_traits_baseILj32768ES2_S2_S2_fjLj128EEEEEEEvNS_9FwdParamsE,"",@"SHT_CUDA_INFO"
	.sectionflags	@""
	.align	4


	//----- nvinfo : EIATTR_CUDA_API_VERSION
	.align		4
        /*0000*/ 	.byte	0x04, 0x37
        /*0002*/ 	.short	(.L_1107 - .L_1106)
.L_1106:
        /*0004*/ 	.word	0x00000082


	//----- nvinfo : EIATTR_KPARAM_INFO
	.align		4
.L_1107:
        /*0008*/ 	.byte	0x04, 0x17
        /*000a*/ 	.short	(.L_1109 - .L_1108)
.L_1108:
        /*000c*/ 	.word	0x00000000
        /*0010*/ 	.short	0x0000
        /*0012*/ 	.short	0x0000
        /*0014*/ 	.byte	0x00, 0xf0, 0x61, 0x01


	//----- nvinfo : EIATTR_SPARSE_MMA_MASK
	.align		4
.L_1109:
        /*0018*/ 	.byte	0x03, 0x50
        /*001a*/ 	.short	0x0000


	//----- nvinfo : EIATTR_MAXREG_COUNT
	.align		4
        /*001c*/ 	.byte	0x03, 0x1b
        /*001e*/ 	.short	0x00ff


	//----- nvinfo : EIATTR_NUM_BARRIERS
	.align		4
        /*0020*/ 	.byte	0x02, 0x4c
        /*0022*/ 	.byte	0x01
	.zero		1


	//----- nvinfo : EIATTR_MERCURY_ISA_VERSION
	.align		4
        /*0024*/ 	.byte	0x03, 0x5f
        /*0026*/ 	.short	0x0101


	//----- nvinfo : EIATTR_COOP_GROUP_MASK_REGIDS
	.align		4
        /*0028*/ 	.byte	0x04, 0x29
        /*002a*/ 	.short	(.L_1111 - .L_1110)


	//   ....[0]....
.L_1110:
        /*002c*/ 	.word	0xffffffff


	//   ....[1]....
        /*0030*/ 	.word	0xffffffff


	//   ....[2]....
        /*0034*/ 	.word	0xffffffff


	//   ....[3]....
        /*0038*/ 	.word	0xffffffff


	//   ....[4]....
        /*003c*/ 	.word	0xffffffff


	//   ....[5]....
        /*0040*/ 	.word	0xffffffff


	//   ....[6]....
        /*0044*/ 	.word	0xffffffff


	//   ....[7]....
        /*0048*/ 	.word	0xffffffff


	//   ....[8]....
        /*004c*/ 	.word	0xffffffff


	//   ....[9]....
        /*0050*/ 	.word	0xffffffff


	//   ....[10]....
        /*0054*/ 	.word	0xffffffff


	//   ....[11]....
        /*0058*/ 	.word	0xffffffff


	//   ....[12]....
        /*005c*/ 	.word	0xffffffff


	//   ....[13]....
        /*0060*/ 	.word	0xffffffff


	//   ....[14]....
        /*0064*/ 	.word	0xffffffff


	//   ....[15]....
        /*0068*/ 	.word	0xffffffff


	//   ....[16]....
        /*006c*/ 	.word	0xffffffff


	//   ....[17]....
        /*0070*/ 	.word	0xffffffff


	//   ....[18]....
        /*0074*/ 	.word	0xffffffff


	//   ....[19]....
        /*0078*/ 	.word	0xffffffff


	//   ....[20]....
        /*007c*/ 	.word	0xffffffff


	//   ....[21]....
        /*0080*/ 	.word	0xffffffff


	//   ....[22]....
        /*0084*/ 	.word	0xffffffff


	//   ....[23]....
        /*0088*/ 	.word	0xffffffff


	//   ....[24]....
        /*008c*/ 	.word	0xffffffff


	//   ....[25]....
        /*0090*/ 	.word	0xffffffff


	//----- nvinfo : EIATTR_COOP_GROUP_INSTR_OFFSETS
	.align		4
.L_1111:
        /*0094*/ 	.byte	0x04, 0x28
        /*0096*/ 	.short	(.L_1113 - .L_1112)


	//   ....[0]....
.L_1112:
        /*0098*/ 	.word	0x00000b70


	//   ....[1]....
        /*009c*/ 	.word	0x00000b90


	//   ....[2]....
        /*00a0*/ 	.word	0x00000bb0


	//   ....[3]....
        /*00a4*/ 	.word	0x00000bd0


	//   ....[4]....
        /*00a8*/ 	.word	0x00000bf0


	//   ....[5]....
        /*00ac*/ 	.word	0x00001420


	//   ....[6]....
        /*00b0*/ 	.word	0x00001450


	//   ....[7]....
        /*00b4*/ 	.word	0x00001480


	//   ....[8]....
        /*00b8*/ 	.word	0x000014a0


	//   ....[9]....
        /*00bc*/ 	.word	0x000014c0


	//   ....[10]....
        /*00c0*/ 	.word	0x00001670


	//   ....[11]....
        /*00c4*/ 	.word	0x00001690


	//   ....[12]....
        /*00c8*/ 	.word	0x000016a0


	//   ....[13]....
        /*00cc*/ 	.word	0x000016f0


	//   ....[14]....
        /*00d0*/ 	.word	0x00001780


	//   ....[15]....
        /*00d4*/ 	.word	0x00001790


	//   ....[16]....
        /*00d8*/ 	.word	0x00001860


	//   ....[17]....
        /*00dc*/ 	.word	0x00001870


	//   ....[18]....
        /*00e0*/ 	.word	0x00001c50


	//   ....[19]....
        /*00e4*/ 	.word	0x00001c90


	//   ....[20]....
        /*00e8*/ 	.word	0x00001ca0


	//   ....[21]....
        /*00ec*/ 	.word	0x00001cb0


	//   ....[22]....
        /*00f0*/ 	.word	0x00001d40


	//   ....[23]....
        /*00f4*/ 	.word	0x00001d80


	//   ....[24]....
        /*00f8*/ 	.word	0x00001e20


	//   ....[25]....
        /*00fc*/ 	.word	0x00001e50


	//----- nvinfo : EIATTR_VRC_CTA_INIT_COUNT
	.align		4
.L_1113:
        /*0100*/ 	.byte	0x02, 0x4a
	.zero		1
	.zero		1


	//----- nvinfo : EIATTR_EXIT_INSTR_OFFSETS
	.align		4
        /*0104*/ 	.byte	0x04, 0x1c
        /*0106*/ 	.short	(.L_1115 - .L_1114)


	//   ....[0]....
.L_1114:
        /*0108*/ 	.word	0x00000060


	//   ....[1]....
        /*010c*/ 	.word	0x00002fa0


	//----- nvinfo : EIATTR_MAX_THREADS
	.align		4
.L_1115:
        /*0110*/ 	.byte	0x04, 0x05
        /*0112*/ 	.short	(.L_1117 - .L_1116)
.L_1116:
        /*0114*/ 	.word	0x00000080
        /*0118*/ 	.word	0x00000001
        /*011c*/ 	.word	0x00000001


	//----- nvinfo : EIATTR_CRS_STACK_SIZE
	.align		4
.L_1117:
        /*0120*/ 	.byte	0x04, 0x1e
        /*0122*/ 	.short	(.L_1119 - .L_1118)
.L_1118:
        /*0124*/ 	.word	0x00000000


	//----- nvinfo : EIATTR_CBANK_PARAM_SIZE
	.align		4
.L_1119:
        /*0128*/ 	.byte	0x03, 0x19
        /*012a*/ 	.short	0x0058


	//----- nvinfo : EIATTR_PARAM_CBANK
	.align		4
        /*012c*/ 	.byte	0x04, 0x0a
        /*012e*/ 	.short	(.L_1121 - .L_1120)
	.align		4
.L_1120:
        /*0130*/ 	.word	index@(.nv.constant0._ZN10layer_norm13ln_fwd_kernelINS_13Kernel_traitsI6__halfS2_S2_fjLj32768ELj4ELj1ELj4ELj16ENS_18Kernel_traits_baseILj32768ES2_S2_S2_fjLj128EEEEEEEvNS_9FwdParamsE)
        /*0134*/ 	.short	0x0380
        /*0136*/ 	.short	0x0058


	//----- nvinfo : EIATTR_SW_WAR
	.align		4
.L_1121:
        /*0138*/ 	.byte	0x04, 0x36
        /*013a*/ 	.short	(.L_1123 - .L_1122)
.L_1122:
        /*013c*/ 	.word	0x00000008
.L_1123:


//--------------------- .nv.info._ZN10layer_norm13ln_fwd_kernelINS_13Kernel_traitsIffffjLj32768ELj4ELj1ELj4ELj16ENS_18Kernel_traits_baseILj32768EffffjLj128EEEEEEEvNS_9FwdParamsE --------------------------
	.section	.nv.info._ZN10layer_norm13ln_fwd_kernelINS_13Kernel_traitsIffffjLj32768ELj4ELj1ELj4ELj16ENS_18Kernel_traits_baseILj32768EffffjLj128EEEEEEEvNS_9FwdParamsE,"",@"SHT_CUDA_INFO"
	.sectionflags	@""
	.align	4


	//----- nvinfo : EIATTR_CUDA_API_VERSION
	.align		4
        /*0000*/ 	.byte	0x04, 0x37
        /*0002*/ 	.short	(.L_1125 - .L_1124)
.L_1124:
        /*0004*/ 	.word	0x00000082


	//----- nvinfo : EIATTR_KPARAM_INFO
	.align		4
.L_1125:
        /*0008*/ 	.byte	0x04, 0x17
        /*000a*/ 	.short	(.L_1127 - .L_1126)
.L_1126:
        /*000c*/ 	.word	0x00000000
        /*0010*/ 	.short	0x0000
        /*0012*/ 	.short	0x0000
        /*0014*/ 	.byte	0x00, 0xf0, 0x61, 0x01


	//----- nvinfo : EIATTR_SPARSE_MMA_MASK
	.align		4
.L_1127:
        /*0018*/ 	.byte	0x03, 0x50
        /*001a*/ 	.short	0x0000


	//----- nvinfo : EIATTR_MAXREG_COUNT
	.align		4
        /*001c*/ 	.byte	0x03, 0x1b
        /*001e*/ 	.short	0x00ff


	//----- nvinfo : EIATTR_NUM_BARRIERS
	.align		4
        /*0020*/ 	.byte	0x02, 0x4c
        /*0022*/ 	.byte	0x01
	.zero		1


	//----- nvinfo : EIATTR_MERCURY_ISA_VERSION
	.align		4
        /*0024*/ 	.byte	0x03, 0x5f
        /*0026*/ 	.short	0x0101


	//----- nvinfo : EIATTR_COOP_GROUP_MASK_REGIDS
	.align		4
        /*0028*/ 	.byte	0x04, 0x29
        /*002a*/ 	.short	(.L_1129 - .L_1128)


	//   ....[0]....
.L_1128:
        /*002c*/ 	.word	0xffffffff


	//   ....[1]....
        /*0030*/ 	.word	0xffffffff


	//   ....[2]....
        /*0034*/ 	.word	0xffffffff


	//   ....[3]....
        /*0038*/ 	.word	0xffffffff


	//   ....[4]....
        /*003c*/ 	.word	0xffffffff


	//   ....[5]....
        /*0040*/ 	.word	0xffffffff


	//   ....[6]....
        /*0044*/ 	.word	0xffffffff


	//   ....[7]....
        /*0048*/ 	.word	0xffffffff


	//   ....[8]....
        /*004c*/ 	.word	0xffffffff


	//   ....[9]....
        /*0050*/ 	.word	0xffffffff


	//   ....[10]....
        /*0054*/ 	.word	0xffffffff


	//   ....[11]....
        /*0058*/ 	.word	0xffffffff


	//   ....[12]....
        /*005c*/ 	.word	0xffffffff


	//   ....[13]....
        /*0060*/ 	.word	0xffffffff


	//   ....[14]....
        /*0064*/ 	.word	0xffffffff


	//   ....[15]....
        /*0068*/ 	.word	0xffffffff


	//   ....[16]....
        /*006c*/ 	.word	0xffffffff


	//   ....[17]....
        /*0070*/ 	.word	0xffffffff


	//   ....[18]....
        /*0074*/ 	.word	0xffffffff


	//   ....[19]....
        /*0078*/ 	.word	0xffffffff


	//   ....[20]....
        /*007c*/ 	.word	0xffffffff


	//   ....[21]....
        /*0080*/ 	.word	0xffffffff


	//   ....[22]....
        /*0084*/ 	.word	0xffffffff


	//   ....[23]....
        /*0088*/ 	.word	0xffffffff


	//   ....[24]....
        /*008c*/ 	.word	0xffffffff


	//   ....[25]....
        /*0090*/ 	.word	0xffffffff


	//----- nvinfo : EIATTR_COOP_GROUP_INSTR_OFFSETS
	.align		4
.L_1129:
        /*0094*/ 	.byte	0x04, 0x28
        /*0096*/ 	.short	(.L_1131 - .L_1130)


	//   ....[0]....
.L_1130:
        /*0098*/ 	.word	0x000008e0


	//   ....[1]....
        /*009c*/ 	.word	0x00000900


	//   ....[2]....
        /*00a0*/ 	.word	0x00000920


	//   ....[3]....
        /*00a4*/ 	.word	0x00000940


	//   ....[4]....
        /*00a8*/ 	.word	0x00000960


	//   ....[5]....
        /*00ac*/ 	.word	0x000011a0


	//   ....[6]....
        /*00b0*/ 	.word	0x000011d0


	//   ....[7]....
        /*00b4*/ 	.word	0x00001200


	//   ....[8]....
        /*00b8*/ 	.word	0x00001220


	//   ....[9]....
        /*00bc*/ 	.word	0x00001240


	//   ....[10]....
        /*00c0*/ 	.word	0x000013f0


	//   ....[11]....
        /*00c4*/ 	.word	0x00001410


	//   ....[12]....
        /*00c8*/ 	.word	0x00001420


	//   ....[13]....
        /*00cc*/ 	.word	0x00001470


	//   ....[14]....
        /*00d0*/ 	.word	0x00001500


	//   ....[15]....
        /*00d4*/ 	.word	0x00001510


	//   ....[16]....
        /*00d8*/ 	.word	0x000015e0


	//   ....[17]....
        /*00dc*/ 	.word	0x000015f0


	//   ....[18]....
        /*00e0*/ 	.word	0x000019d0


	//   ....[19]....
        /*00e4*/ 	.word	0x00001a10


	//   ....[20]....
        /*00e8*/ 	.word	0x00001a40


	//   ....[21]....
        /*00ec*/ 	.word	0x00001a50


	//   ....[22]....
        /*00f0*/ 	.word	0x00001ad0


	//   ....[23]....
        /*00f4*/ 	.word	0x00001b00


	//   ....[24]....
        /*00f8*/ 	.word	0x00001ba0


	//   ....[25]....
        /*00fc*/ 	.word	0x00001bc0


	//----- nvinfo : EIATTR_VRC_CTA_INIT_COUNT
	.align		4
.L_1131:
        /*0100*/ 	.byte	0x02, 0x4a
	.zero		1
	.zero		1


	//----- nvinfo : EIATTR_EXIT_INSTR_OFFSETS
	.align		4
        /*0104*/ 	.byte	0x04, 0x1c
        /*0106*/ 	.short	(.L_1133 - .L_1132)


	//   ....[0]....
.L_1132:
        /*0108*/ 	.word	0x00000060


	//   ....[1]....
        /*010c*/ 	.word	0x000029a0


	//----- nvinfo : EIATTR_MAX_THREADS
	.align		4
.L_1133:
        /*0110*/ 	.byte	0x04, 0x05
        /*0112*/ 	.short	(.L_1135 - .L_1134)
.L_1134:
        /*0114*/ 	.word	0x00000080
        /*0118*/ 	.word	0x00000001
        /*011c*/ 	.word	0x00000001


	//----- nvinfo : EIATTR_CRS_STACK_SIZE
	.align		4
.L_1135:
        /*0120*/ 	.byte	0x04, 0x1e
        /*0122*/ 	.short	(.L_1137 - .L_1136)
.L_1136:
        /*0124*/ 	.word	0x00000000


	//----- nvinfo : EIATTR_CBANK_PARAM_SIZE
	.align		4
.L_1137:
        /*0128*/ 	.byte	0x03, 0x19
        /*012a*/ 	.short	0x0058


	//----- nvinfo : EIATTR_PARAM_CBANK
	.align		4
        /*012c*/ 	.byte	0x04, 0x0a
        /*012e*/ 	.short	(.L_1139 - .L_1138)
	.align		4
.L_1138:
        /*0130*/ 	.word	index@(.nv.constant0._ZN10layer_norm13ln_fwd_kernelINS_13Kernel_traitsIffffjLj32768ELj4ELj1ELj4ELj16ENS_18Kernel_traits_baseILj32768EffffjLj128EEEEEEEvNS_9FwdParamsE)
        /*0134*/ 	.short	0x0380
        /*0136*/ 	.short	0x0058


	//----- nvinfo : EIATTR_SW_WAR
	.align		4
.L_1139:
        /*0138*/ 	.byte	0x04, 0x36
        /*013a*/ 	.short	(.L_1141 - .L_1140)
.L_1140:
        /*013c*/ 	.word	0x00000008
.L_1141:


//--------------------- .nv.info._ZN10layer_norm13ln_fwd_kernelINS_13Kernel_traitsI13__nv_bfloat16fS2_fjLj30720ELj4ELj1ELj4ELj4ENS_18Kernel_traits_baseILj30720ES2_fS2_fjLj128EEEEEEEvNS_9FwdParamsE --------------------------
	.section	.nv.info._ZN10layer_norm13ln_fwd_kernelINS_13Kernel_traitsI13__nv_bfloat16fS2_fjLj30720ELj4ELj1ELj4ELj4ENS_18Kernel_traits_baseILj30720ES2_fS2_fjLj128EEEEEEEvNS_9FwdParamsE,"",@"SHT_CUDA_INFO"
	.sectionflags	@""
	.align	4


	//----- nvinfo : EIATTR_CUDA_API_VERSION
	.align		4
        /*0000*/ 	.byte	0x04, 0x37
        /*0002*/ 	.short	(.L_1143 - .L_1142)
.L_1142:
        /*0004*/ 	.word	0x00000082


	//----- nvinfo : EIATTR_KPARAM_INFO
	.align		4
.L_1143:
        /*0008*/ 	.byte	0x04, 0x17
        /*000a*/ 	.short	(.L_1145 - .L_1144)
.L_1144:
        /*000c*/ 	.word	0x00000000
        /*0010*/ 	.short	0x0000
        /*0012*/ 	.short	0x0000
        /*0014*/ 	.byte	0x00, 0xf0, 0x61, 0x01


	//----- nvinfo : EIATTR_SPARSE_MMA_MASK
	.align		4
.L_1145:
        /*0018*/ 	.byte	0x03, 0x50
        /*001a*/ 	.short	0x0000


	//----- nvinfo : EIATTR_MAXREG_COUNT
	.align		4
        /*001c*/ 	.byte	0x03, 0x1b
        /*001e*/ 	.short	0x00ff


	//----- nvinfo : EIATTR_NUM_BARRIERS
	.align		4
        /*0020*/ 	.byte	0x02, 0x4c
        /*0022*/ 	.byte	0x01
	.zero		1


	//----- nvinfo : EIATTR_ANNOTATIONS
	.align		4
        /*0024*/ 	.byte	0x04, 0x55
        /*0026*/ 	.short	(.L_1147 - .L_1146)


	//   ....[0]....
.L_1146:
        /* <DEDUP_REMOVED lines=16> */


	//----- nvinfo : EIATTR_MERCURY_ISA_VERSION
	.align		4
.L_1147:
        /*0118*/ 	.byte	0x03, 0x5f
        /*011a*/ 	.short	0x0101


	//----- nvinfo : EIATTR_COOP_GROUP_MASK_REGIDS
	.align		4
        /*011c*/ 	.byte	0x04, 0x29
        /*011e*/ 	.short	(.L_1149 - .L_1148)


	//   ....[0]....
.L_1148:
        /*0120*/ 	.word	0xffffffff


	//   ....[1]....
        /*0124*/ 	.word	0xffffffff


	//   ....[2]....
        /*0128*/ 	.word	0xffffffff


	//   ....[3]....
        /*012c*/ 	.word	0xffffffff


	//   ....[4]....
        /*0130*/ 	.word	0xffffffff


	//   ....[5]....
        /*0134*/ 	.word	0xffffffff


	//   ....[6]....
        /*0138*/ 	.word	0xffffffff


	//   ....[7]....
        /*013c*/ 	.word	0xffffffff


	//   ....[8]....
        /*0140*/ 	.word	0xffffffff


	//   ....[9]....
        /*0144*/ 	.word	0xffffffff


	//   ....[10]....
        /*0148*/ 	.word	0xffffffff


	//   ....[11]....
        /*014c*/ 	.word	0xffffffff


	//   ....[12]....
        /*0150*/ 	.word	0xffffffff


	//   ....[13]....
        /*0154*/ 	.word	0xffffffff


	//   ....[14]....
        /*0158*/ 	.word	0xffffffff


	//   ....[15]....
        /*015c*/ 	.word	0xffffffff


	//   ....[16]....
        /*0160*/ 	.word	0xffffffff


	//   ....[17]....
        /*0164*/ 	.word	0xffffffff


	//   ....[18]....
        /*0168*/ 	.word	0xffffffff


	//   ....[19]....
        /*016c*/ 	.word	0xffffffff


	//   ....[20]....
        /*0170*/ 	.word	0xffffffff


	//   ....[21]....
        /*0174*/ 	.word	0xffffffff


	//   ....[22]....
        /*0178*/ 	.word	0xffffffff


	//   ....[23]....
        /*017c*/ 	.word	0xffffffff


	//   ....[24]....
        /*0180*/ 	.word	0xffffffff


	//   ....[25]....
        /*0184*/ 	.word	0xffffffff


	//----- nvinfo : EIATTR_COOP_GROUP_INSTR_OFFSETS
	.align		4
.L_1149:
        /*0188*/ 	.byte	0x04, 0x28
        /*018a*/ 	.short	(.L_1151 - .L_1150)


	//   ....[0]....
.L_1150:
        /*018c*/ 	.word	0x00001880


	//   ....[1]....
        /*0190*/ 	.word	0x000018a0


	//   ....[2]....
        /*0194*/ 	.word	0x000018c0


	//   ....[3]....
        /*0198*/ 	.word	0x000018e0


	//   ....[4]....
        /*019c*/ 	.word	0x00001900


	//   ....[5]....
        /*01a0*/ 	.word	0x000020b0


	//   ....[6]....
        /*01a4*/ 	.word	0x000020d0


	//   ....[7]....
        /*01a8*/ 	.word	0x000020f0


	//   ....[8]....
        /*01ac*/ 	.word	0x00002120


	//   ....[9]....
        /*01b0*/ 	.word	0x00002160


	//   ....[10]....
        /*01b4*/ 	.word	0x000022f0


	//   ....[11]....
        /*01b8*/ 	.word	0x00002330


	//   ....[12]....
        /*01bc*/ 	.word	0x00002340


	//   ....[13]....
        /*01c0*/ 	.word	0x000023c0


	//   ....[14]....
        /*01c4*/ 	.word	0x000023e0


	//   ....[15]....
        /*01c8*/ 	.word	0x00002400


	//   ....[16]....
        /*01cc*/ 	.word	0x000024d0


	//   ....[17]....
        /*01d0*/ 	.word	0x000024e0


	//   ....[18]....
        /*01d4*/ 	.word	0x00002930


	//   ....[19]....
        /*01d8*/ 	.word	0x00002970


	//   ....[20]....
        /*01dc*/ 	.word	0x00002980


	//   ....[21]....
        /*01e0*/ 	.word	0x000029d0


	//   ....[22]....
        /*01e4*/ 	.word	0x00002a10


	//   ....[23]....
        /*01e8*/ 	.word	0x00002a40


	//   ....[24]....
        /*01ec*/ 	.word	0x00002ae0


	//   ....[25]....
        /*01f0*/ 	.word	0x00002b20


	//----- nvinfo : EIATTR_VRC_CTA_INIT_COUNT
	.align		4
.L_1151:
        /*01f4*/ 	.byte	0x02, 0x4a
	.zero		1
	.zero		1


	//----- nvinfo : EIATTR_EXIT_INSTR_OFFSETS
	.align		4
        /*01f8*/ 	.byte	0x04, 0x1c
        /*01fa*/ 	.short	(.L_1153 - .L_1152)


	//   ....[0]....
.L_1152:
        /*01fc*/ 	.word	0x00000070


	//   ....[1]....
        /*0200*/ 	.word	0x000043d0


	//----- nvinfo : EIATTR_MAX_THREADS
	.align		4
.L_1153:
        /*0204*/ 	.byte	0x04, 0x05
        /*0206*/ 	.short	(.L_1155 - .L_1154)
.L_1154:
        /*0208*/ 	.word	0x00000080
        /*020c*/ 	.word	0x00000001
        /*0210*/ 	.word	0x00000001


	//----- nvinfo : EIATTR_CRS_STACK_SIZE
	.align		4
.L_1155:
        /*0214*/ 	.byte	0x04, 0x1e
        /*0216*/ 	.short	(.L_1157 - .L_1156)
.L_1156:
        /*0218*/ 	.word	0x00000000


	//----- nvinfo : EIATTR_CBANK_PARAM_SIZE
	.align		4
.L_1157:
        /*021c*/ 	.byte	0x03, 0x19
        /*021e*/ 	.short	0x0058


	//----- nvinfo : EIATTR_PARAM_CBANK
	.align		4
        /*0220*/ 	.byte	0x04, 0x0a
        /*0222*/ 	.short	(.L_1159 - .L_1158)
	.align		4
.L_1158:
        /*0224*/ 	.word	index@(.nv.constant0._ZN10layer_norm13ln_fwd_kernelINS_13Kernel_traitsI13__nv_bfloat16fS2_fjLj30720ELj4ELj1ELj4ELj4ENS_18Kernel_traits_baseILj30720ES2_fS2_fjLj128EEEEEEEvNS_9FwdParamsE)
        /*0228*/ 	.short	0x0380
        /*022a*/ 	.short	0x0058


	//----- nvinfo : EIATTR_SW_WAR
	.align		4
.L_1159:
        /*022c*/ 	.byte	0x04, 0x36
        /*022e*/ 	.short	(.L_1161 - .L_1160)
.L_1160:
        /*0230*/ 	.word	0x00000008
.L_1161:


//--------------------- .nv.info._ZN10layer_norm13ln_fwd_kernelINS_13Kernel_traitsI13__nv_bfloat16S2_S2_fjLj30720ELj4ELj1ELj4ELj4ENS_18Kernel_traits_baseILj30720ES2_S2_S2_fjLj128EEEEEEEvNS_9FwdParamsE --------------------------
	.section	.nv.info._ZN10layer_norm13ln_fwd_kernelINS_13Kernel_traitsI13__nv_bfloat16S2_S2_fjLj30720ELj4ELj1ELj4ELj4ENS_18Kernel_traits_baseILj30720ES2_S2_S2_fjLj128EEEEEEEvNS_9FwdParamsE,"",@"SHT_CUDA_INFO"
	.sectionflags	@""
	.align	4


	//----- nvinfo : EIATTR_CUDA_API_VERSION
	.align		4
        /*0000*/ 	.byte	0x04, 0x37
        /*0002*/ 	.short	(.L_1163 - .L_1162)
.L_1162:
        /*0004*/ 	.word	0x00000082


	//----- nvinfo : EIATTR_KPARAM_INFO
	.align		4
.L_1163:
        /*0008*/ 	.byte	0x04, 0x17
        /*000a*/ 	.short	(.L_1165 - .L_1164)
.L_1164:
        /*000c*/ 	.word	0x00000000
        /*0010*/ 	.short	0x0000
        /*0012*/ 	.short	0x0000
        /*0014*/ 	.byte	0x00, 0xf0, 0x61, 0x01


	//----- nvinfo : EIATTR_SPARSE_MMA_MASK
	.align		4
.L_1165:
        /*0018*/ 	.byte	0x03, 0x50
        /*001a*/ 	.short	0x0000


	//----- nvinfo : EIATTR_MAXREG_COUNT
	.align		4
        /*001c*/ 	.byte	0x03, 0x1b
        /*001e*/ 	.short	0x00ff


	//----- nvinfo : EIATTR_NUM_BARRIERS
	.align		4
        /*0020*/ 	.byte	0x02, 0x4c
        /*0022*/ 	.byte	0x01
	.zero		1


	//----- nvinfo : EIATTR_MERCURY_ISA_VERSION
	.align		4
        /*0024*/ 	.byte	0x03, 0x5f
        /*0026*/ 	.short	0x0101


	//----- nvinfo : EIATTR_COOP_GROUP_MASK_REGIDS
	.align		4
        /*0028*/ 	.byte	0x04, 0x29
        /*002a*/ 	.short	(.L_1167 - .L_1166)


	//   ....[0]....
.L_1166:
        /*002c*/ 	.word	0xffffffff


	//   ....[1]....
        /*0030*/ 	.word	0xffffffff


	//   ....[2]....
        /*0034*/ 	.word	0xffffffff


	//   ....[3]....
        /*0038*/ 	.word	0xffffffff


	//   ....[4]....
        /*003c*/ 	.word	0xffffffff


	//   ....[5]....
        /*0040*/ 	.word	0xffffffff


	//   ....[6]....
        /*0044*/ 	.word	0xffffffff


	//   ....[7]....
        /*0048*/ 	.word	0xffffffff


	//   ....[8]....
        /*004c*/ 	.word	0xffffffff


	//   ....[9]....
        /*0050*/ 	.word	0xffffffff


	//   ....[10]....
        /*0054*/ 	.word	0xffffffff


	//   ....[11]....
        /*0058*/ 	.word	0xffffffff


	//   ....[12]....
        /*005c*/ 	.word	0xffffffff


	//   ....[13]....
        /*0060*/ 	.word	0xffffffff


	//   ....[14]....
        /*0064*/ 	.word	0xffffffff


	//   ....[15]....
        /*0068*/ 	.word	0xffffffff


	//   ....[16]....
        /*006c*/ 	.word	0xffffffff


	//   ....[17]....
        /*0070*/ 	.word	0xffffffff


	//   ....[18]....
        /*0074*/ 	.word	0xffffffff


	//   ....[19]....
        /*0078*/ 	.word	0xffffffff


	//   ....[20]....
        /*007c*/ 	.word	0xffffffff


	//   ....[21]....
        /*0080*/ 	.word	0xffffffff


	//   ....[22]....
        /*0084*/ 	.word	0xffffffff


	//   ....[23]....
        /*0088*/ 	.word	0xffffffff


	//   ....[24]....
        /*008c*/ 	.word	0xffffffff


	//   ....[25]....
        /*0090*/ 	.word	0xffffffff


	//----- nvinfo : EIATTR_COOP_GROUP_INSTR_OFFSETS
	.align		4
.L_1167:
        /*0094*/ 	.byte	0x04, 0x28
        /*0096*/ 	.short	(.L_1169 - .L_1168)


	//   ....[0]....
.L_1168:
        /*0098*/ 	.word	0x00000b40


	//   ....[1]....
        /*009c*/ 	.word	0x000014d0


	//   ....[2]....
        /*00a0*/ 	.word	0x000014f0


	//   ....[3]....
        /*00a4*/ 	.word	0x00001510


	//   ....[4]....
        /*00a8*/ 	.word	0x00001530


	//   ....[5]....
        /*00ac*/ 	.word	0x00001550


	//   ....[6]....
        /*00b0*/ 	.word	0x00001d00


	//   ....[7]....
        /*00b4*/ 	.word	0x00001d20


	//   ....[8]....
        /*00b8*/ 	.word	0x00001d40


	//   ....[9]....
        /*00bc*/ 	.word	0x00001d70


	//   ....[10]....
        /*00c0*/ 	.word	0x00001db0


	//   ....[11]....
        /*00c4*/ 	.word	0x00001e60


	//   ....[12]....
        /*00c8*/ 	.word	0x00001e70


	//   ....[13]....
        /*00cc*/ 	.word	0x00001e80


	//   ....[14]....
        /*00d0*/ 	.word	0x00001f10


	//   ....[15]....
        /*00d4*/ 	.word	0x00001f50


	//   ....[16]....
        /*00d8*/ 	.word	0x00002030


	//   ....[17]....
        /*00dc*/ 	.word	0x00002050


	//   ....[18]....
        /*00e0*/ 	.word	0x000022b0


	//   ....[19]....
        /*00e4*/ 	.word	0x000022f0


	//   ....[20]....
        /*00e8*/ 	.word	0x00002300


	//   ....[21]....
        /*00ec*/ 	.word	0x00002360


	//   ....[22]....
        /*00f0*/ 	.word	0x00002390


	//   ....[23]....
        /*00f4*/ 	.word	0x000023c0


	//   ....[24]....
        /*00f8*/ 	.word	0x00002490


	//   ....[25]....
        /*00fc*/ 	.word	0x000024a0


	//----- nvinfo : EIATTR_VRC_CTA_INIT_COUNT
	.align		4
.L_1169:
        /*0100*/ 	.byte	0x02, 0x4a
	.zero		1
	.zero		1


	//----- nvinfo : EIATTR_EXIT_INSTR_OFFSETS
	.align		4
        /*0104*/ 	.byte	0x04, 0x1c
        /*0106*/ 	.short	(.L_1171 - .L_1170)


	//   ....[0]....
.L_1170:
        /*0108*/ 	.word	0x00000060


	//   ....[1]....
        /*010c*/ 	.word	0x00003930


	//----- nvinfo : EIATTR_MAX_THREADS
	.align		4
.L_1171:
        /*0110*/ 	.byte	0x04, 0x05
        /*0112*/ 	.short	(.L_1173 - .L_1172)
.L_1172:
        /*0114*/ 	.word	0x00000080
        /*0118*/ 	.word	0x00000001
        /*011c*/ 	.word	0x00000001


	//----- nvinfo : EIATTR_CRS_STACK_SIZE
	.align		4
.L_1173:
        /*0120*/ 	.byte	0x04, 0x1e
        /*0122*/ 	.short	(.L_1175 - .L_1174)
.L_1174:
        /*0124*/ 	.word	0x00000000


	//----- nvinfo : EIATTR_CBANK_PARAM_SIZE
	.align		4
.L_1175:
        /*0128*/ 	.byte	0x03, 0x19
        /*012a*/ 	.short	0x0058


	//----- nvinfo : EIATTR_PARAM_CBANK
	.align		4
        /*012c*/ 	.byte	0x04, 0x0a
        /*012e*/ 	.short	(.L_1177 - .L_1176)
	.align		4
.L_1176:
        /*0130*/ 	.word	index@(.nv.constant0._ZN10layer_norm13ln_fwd_kernelINS_13Kernel_traitsI13__nv_bfloat16S2_S2_fjLj30720ELj4ELj1ELj4ELj4ENS_18Kernel_traits_baseILj30720ES2_S2_S2_fjLj128EEEEEEEvNS_9FwdParamsE)
        /*0134*/ 	.short	0x0380
        /*0136*/ 	.short	0x0058


	//----- nvinfo : EIATTR_SW_WAR
	.align		4
.L_1177:
        /*0138*/ 	.byte	0x04, 0x36
        /*013a*/ 	.short	(.L_1179 - .L_1178)
.L_1178:
        /*013c*/ 	.word	0x00000008
.L_1179:


//--------------------- .nv.info._ZN10layer_norm13ln_fwd_kernelINS_13Kernel_traitsI6__halffS2_fjLj30720ELj4ELj1ELj4ELj4ENS_18Kernel_traits_baseILj30720ES2_fS2_fjLj128EEEEEEEvNS_9FwdParamsE --------------------------
	.section	.nv.info._ZN10layer_norm13ln_fwd_kernelINS_13Kernel_traitsI6__halffS2_fjLj30720ELj4ELj1ELj4ELj4ENS_18Kernel_traits_baseILj30720ES2_fS2_fjLj128EEEEEEEvNS_9FwdParamsE,"",@"SHT_CUDA_INFO"
	.sectionflags	@""
	.align	4


	//----- nvinfo : EIATTR_CUDA_API_VERSION
	.align		4
        /*0000*/ 	.byte	0x04, 0x37
        /*0002*/ 	.short	(.L_1181 - .L_1180)
.L_1180:
        /*0004*/ 	.word	0x00000082


	//----- nvinfo : EIATTR_KPARAM_INFO
	.align		4
.L_1181:
        /*0008*/ 	.byte	0x04, 0x17
        /*000a*/ 	.short	(.L_1183 - .L_1182)
.L_1182:
        /*000c*/ 	.word	0x00000000
        /*0010*/ 	.short	0x0000
        /*0012*/ 	.short	0x0000
        /*0014*/ 	.byte	0x00, 0xf0, 0x61, 0x01


	//----- nvinfo : EIATTR_SPARSE_MMA_MASK
	.align		4
.L_1183:
        /*0018*/ 	.byte	0x03, 0x50
        /*001a*/ 	.short	0x0000


	//----- nvinfo : EIATTR_MAXREG_COUNT
	.align		4
        /*001c*/ 	.byte	0x03, 0x1b
        /*001e*/ 	.short	0x00ff


	//----- nvinfo : EIATTR_NUM_BARRIERS
	.align		4
        /*0020*/ 	.byte	0x02, 0x4c
        /*0022*/ 	.byte	0x01
	.zero		1


	//----- nvinfo : EIATTR_ANNOTATIONS
	.align		4
        /*0024*/ 	.byte	0x04, 0x55
        /*0026*/ 	.short	(.L_1185 - .L_1184)


	//   ....[0]....
.L_1184:
        /* <DEDUP_REMOVED lines=16> */


	//----- nvinfo : EIATTR_MERCURY_ISA_VERSION
	.align		4
.L_1185:
        /*0118*/ 	.byte	0x03, 0x5f
        /*011a*/ 	.short	0x0101


	//----- nvinfo : EIATTR_COOP_GROUP_MASK_REGIDS
	.align		4
        /*011c*/ 	.byte	0x04, 0x29
        /*011e*/ 	.short	(.L_1187 - .L_1186)


	//   ....[0]....
.L_1186:
        /*0120*/ 	.word	0xffffffff


	//   ....[1]....
        /*0124*/ 	.word	0xffffffff


	//   ....[2]....
        /*0128*/ 	.word	0xffffffff


	//   ....[3]....
        /*012c*/ 	.word	0xffffffff


	//   ....[4]....
        /*0130*/ 	.word	0xffffffff


	//   ....[5]....
        /*0134*/ 	.word	0xffffffff


	//   ....[6]....
        /*0138*/ 	.word	0xffffffff


	//   ....[7]....
        /*013c*/ 	.word	0xffffffff


	//   ....[8]....
        /*0140*/ 	.word	0xffffffff


	//   ....[9]....
        /*0144*/ 	.word	0xffffffff


	//   ....[10]....
        /*0148*/ 	.word	0xffffffff


	//   ....[11]....
        /*014c*/ 	.word	0xffffffff


	//   ....[12]....
        /*0150*/ 	.word	0xffffffff


	//   ....[13]....
        /*0154*/ 	.word	0xffffffff


	//   ....[14]....
        /*0158*/ 	.word	0xffffffff


	//   ....[15]....
        /*015c*/ 	.word	0xffffffff


	//   ....[16]....
        /*0160*/ 	.word	0xffffffff


	//   ....[17]....
        /*0164*/ 	.word	0xffffffff


	//   ....[18]....
        /*0168*/ 	.word	0xffffffff


	//   ....[19]....
        /*016c*/ 	.word	0xffffffff


	//   ....[20]....
        /*0170*/ 	.word	0xffffffff


	//   ....[21]....
        /*0174*/ 	.word	0xffffffff


	//   ....[22]....
        /*0178*/ 	.word	0xffffffff


	//   ....[23]....
        /*017c*/ 	.word	0xffffffff


	//   ....[24]....
        /*0180*/ 	.word	0xffffffff


	//   ....[25]....
        /*0184*/ 	.word	0xffffffff


	//----- nvinfo : EIATTR_COOP_GROUP_INSTR_OFFSETS
	.align		4
.L_1187:
        /*0188*/ 	.byte	0x04, 0x28
        /*018a*/ 	.short	(.L_1189 - .L_1188)


	//   ....[0]....
.L_1188:
        /*018c*/ 	.word	0x00001880


	//   ....[1]....
        /*0190*/ 	.word	0x000018a0


	//   ....[2]....
        /*0194*/ 	.word	0x000018c0


	//   ....[3]....
        /*0198*/ 	.word	0x000018e0


	//   ....[4]....
        /*019c*/ 	.word	0x00001900


	//   ....[5]....
        /*01a0*/ 	.word	0x000020b0


	//   ....[6]....
        /*01a4*/ 	.word	0x000020d0


	//   ....[7]....
        /*01a8*/ 	.word	0x000020f0


	//   ....[8]....
        /*01ac*/ 	.word	0x00002120


	//   ....[9]....
        /*01b0*/ 	.word	0x00002160


	//   ....[10]....
        /*01b4*/ 	.word	0x000022f0


	//   ....[11]....
        /*01b8*/ 	.word	0x00002330


	//   ....[12]....
        /*01bc*/ 	.word	0x00002340


	//   ....[13]....
        /*01c0*/ 	.word	0x000023c0


	//   ....[14]....
        /*01c4*/ 	.word	0x000023e0


	//   ....[15]....
        /*01c8*/ 	.word	0x00002400


	//   ....[16]....
        /*01cc*/ 	.word	0x000024d0


	//   ....[17]....
        /*01d0*/ 	.word	0x000024e0


	//   ....[18]....
        /*01d4*/ 	.word	0x00002930


	//   ....[19]....
        /*01d8*/ 	.word	0x00002970


	//   ....[20]....
        /*01dc*/ 	.word	0x00002980


	//   ....[21]....
        /*01e0*/ 	.word	0x000029d0


	//   ....[22]....
        /*01e4*/ 	.word	0x00002a10


	//   ....[23]....
        /*01e8*/ 	.word	0x00002a40


	//   ....[24]....
        /*01ec*/ 	.word	0x00002ae0


	//   ....[25]....
        /*01f0*/ 	.word	0x00002b20


	//----- nvinfo : EIATTR_VRC_CTA_INIT_COUNT
	.align		4
.L_1189:
        /*01f4*/ 	.byte	0x02, 0x4a
	.zero		1
	.zero		1


	//----- nvinfo : EIATTR_EXIT_INSTR_OFFSETS
	.align		4
        /*01f8*/ 	.byte	0x04, 0x1c
        /*01fa*/ 	.short	(.L_1191 - .L_1190)


	//   ....[0]....
.L_1190:
        /*01fc*/ 	.word	0x00000070


	//   ....[1]....
        /*0200*/ 	.word	0x000043d0


	//----- nvinfo : EIATTR_MAX_THREADS
	.align		4
.L_1191:
        /*0204*/ 	.byte	0x04, 0x05
        /*0206*/ 	.short	(.L_1193 - .L_1192)
.L_1192:
        /*0208*/ 	.word	0x00000080
        /*020c*/ 	.word	0x00000001
        /*0210*/ 	.word	0x00000001


	//----- nvinfo : EIATTR_CRS_STACK_SIZE
	.align		4
.L_1193:
        /*0214*/ 	.byte	0x04, 0x1e
        /*0216*/ 	.short	(.L_1195 - .L_1194)
.L_1194:
        /*0218*/ 	.word	0x00000000


	//----- nvinfo : EIATTR_CBANK_PARAM_SIZE
	.align		4
.L_1195:
        /*021c*/ 	.byte	0x03, 0x19
        /*021e*/ 	.short	0x0058


	//----- nvinfo : EIATTR_PARAM_CBANK
	.align		4
        /*0220*/ 	.byte	0x04, 0x0a
        /*0222*/ 	.short	(.L_1197 - .L_1196)
	.align		4
.L_1196:
        /*0224*/ 	.word	index@(.nv.constant0._ZN10layer_norm13ln_fwd_kernelINS_13Kernel_traitsI6__halffS2_fjLj30720ELj4ELj1ELj4ELj4ENS_18Kernel_traits_baseILj30720ES2_fS2_fjLj128EEEEEEEvNS_9FwdParamsE)
        /*0228*/ 	.short	0x0380
        /*022a*/ 	.short	0x0058


	//----- nvinfo : EIATTR_SW_WAR
	.align		4
.L_1197:
        /*022c*/ 	.byte	0x04, 0x36
        /*022e*/ 	.short	(.L_1199 - .L_1198)
.L_1198:
        /*0230*/ 	.word	0x00000008
.L_1199:


//--------------------- .nv.info._ZN10layer_norm13ln_fwd_kernelINS_13Kernel_traitsI6__halfS2_S2_fjLj30720ELj4ELj1ELj4ELj4ENS_18Kernel_traits_baseILj30720ES2_S2_S2_fjLj128EEEEEEEvNS_9FwdParamsE --------------------------
	.section	.nv.info._ZN10layer_norm13ln_fwd_kernelINS_13Kernel_traitsI6__halfS2_S2_fjLj30720ELj4ELj1ELj4ELj4ENS_18Kernel_traits_baseILj30720ES2_S2_S2_fjLj128EEEEEEEvNS_9FwdParamsE,"",@"SHT_CUDA_INFO"
	.sectionflags	@""
	.align	4


	//----- nvinfo : EIATTR_CUDA_API_VERSION
	.align		4
        /*0000*/ 	.byte	0x04, 0x37
        /*0002*/ 	.short	(.L_1201 - .L_1200)
.L_1200:
        /*0004*/ 	.word	0x00000082


	//----- nvinfo : EIATTR_KPARAM_INFO
	.align		4
.L_1201:
        /*0008*/ 	.byte	0x04, 0x17
        /*000a*/ 	.short	(.L_1203 - .L_1202)
.L_1202:
        /*000c*/ 	.word	0x00000000
        /*0010*/ 	.short	0x0000
        /*0012*/ 	.short	0x0000
        /*0014*/ 	.byte	0x00, 0xf0, 0x61, 0x01


	//----- nvinfo : EIATTR_SPARSE_MMA_MASK
	.align		4
.L_1203:
        /*0018*/ 	.byte	0x03, 0x50
        /*001a*/ 	.short	0x0000


	//----- nvinfo : EIATTR_MAXREG_COUNT
	.align		4
        /*001c*/ 	.byte	0x03, 0x1b
        /*001e*/ 	.short	0x00ff


	//----- nvinfo : EIATTR_NUM_BARRIERS
	.align		4
        /*0020*/ 	.byte	0x02, 0x4c
        /*0022*/ 	.byte	0x01
	.zero		1


	//----- nvinfo : EIATTR_MERCURY_ISA_VERSION
	.align		4
        /*0024*/ 	.byte	0x03, 0x5f
        /*0026*/ 	.short	0x0101


	//----- nvinfo : EIATTR_COOP_GROUP_MASK_REGIDS
	.align		4
        /*0028*/ 	.byte	0x04, 0x29
        /*002a*/ 	.short	(.L_1205 - .L_1204)


	//   ....[0]....
.L_1204:
        /*002c*/ 	.word	0xffffffff


	//   ....[1]....
        /*0030*/ 	.word	0xffffffff


	//   ....[2]....
        /*0034*/ 	.word	0xffffffff


	//   ....[3]....
        /*0038*/ 	.word	0xffffffff


	//   ....[4]....
        /*003c*/ 	.word	0xffffffff


	//   ....[5]....
        /*0040*/ 	.word	0xffffffff


	//   ....[6]....
        /*0044*/ 	.word	0xffffffff


	//   ....[7]....
        /*0048*/ 	.word	0xffffffff


	//   ....[8]....
        /*004c*/ 	.word	0xffffffff


	//   ....[9]....
        /*0050*/ 	.word	0xffffffff


	//   ....[10]....
        /*0054*/ 	.word	0xffffffff


	//   ....[11]....
        /*0058*/ 	.word	0xffffffff


	//   ....[12]....
        /*005c*/ 	.word	0xffffffff


	//   ....[13]....
        /*0060*/ 	.word	0xffffffff


	//   ....[14]....
        /*0064*/ 	.word	0xffffffff


	//   ....[15]....
        /*0068*/ 	.word	0xffffffff


	//   ....[16]....
        /*006c*/ 	.word	0xffffffff


	//   ....[17]....
        /*0070*/ 	.word	0xffffffff


	//   ....[18]....
        /*0074*/ 	.word	0xffffffff


	//   ....[19]....
        /*0078*/ 	.word	0xffffffff


	//   ....[20]....
        /*007c*/ 	.word	0xffffffff


	//   ....[21]....
        /*0080*/ 	.word	0xffffffff


	//   ....[22]....
        /*0084*/ 	.word	0xffffffff


	//   ....[23]....
        /*0088*/ 	.word	0xffffffff


	//   ....[24]....
        /*008c*/ 	.word	0xffffffff


	//   ....[25]....
        /*0090*/ 	.word	0xffffffff


	//----- nvinfo : EIATTR_COOP_GROUP_INSTR_OFFSETS
	.align		4
.L_1205:
        /*0094*/ 	.byte	0x04, 0x28
        /*0096*/ 	.short	(.L_1207 - .L_1206)


	//   ....[0]....
.L_1206:
        /*0098*/ 	.word	0x00000b40


	//   ....[1]....
        /*009c*/ 	.word	0x000012f0


	//   ....[2]....
        /*00a0*/ 	.word	0x00001310


	//   ....[3]....
        /*00a4*/ 	.word	0x00001330


	//   ....[4]....
        /*00a8*/ 	.word	0x00001350


	//   ....[5]....
        /*00ac*/ 	.word	0x00001370


	//   ....[6]....
        /*00b0*/ 	.word	0x00001b20


	//   ....[7]....
        /*00b4*/ 	.word	0x00001b40


	//   ....[8]....
        /*00b8*/ 	.word	0x00001b60


	//   ....[9]....
        /*00bc*/ 	.word	0x00001b90


	//   ....[10]....
        /*00c0*/ 	.word	0x00001bd0


	//   ....[11]....
        /*00c4*/ 	.word	0x00001c80


	//   ....[12]....
        /*00c8*/ 	.word	0x00001c90


	//   ....[13]....
        /*00cc*/ 	.word	0x00001ca0


	//   ....[14]....
        /*00d0*/ 	.word	0x00001d30


	//   ....[15]....
        /*00d4*/ 	.word	0x00001d70


	//   ....[16]....
        /*00d8*/ 	.word	0x00001e50


	//   ....[17]....
        /*00dc*/ 	.word	0x00001e70


	//   ....[18]....
        /*00e0*/ 	.word	0x000020d0


	//   ....[19]....
        /*00e4*/ 	.word	0x00002110


	//   ....[20]....
        /*00e8*/ 	.word	0x00002120


	//   ....[21]....
        /*00ec*/ 	.word	0x00002180


	//   ....[22]....
        /*00f0*/ 	.word	0x000021b0


	//   ....[23]....
        /*00f4*/ 	.word	0x000021e0


	//   ....[24]....
        /*00f8*/ 	.word	0x000022b0


	//   ....[25]....
        /*00fc*/ 	.word	0x000022c0


	//----- nvinfo : EIATTR_VRC_CTA_INIT_COUNT
	.align		4
.L_1207:
        /*0100*/ 	.byte	0x02, 0x4a
	.zero		1
	.zero		1


	//----- nvinfo : EIATTR_EXIT_INSTR_OFFSETS
	.align		4
        /*0104*/ 	.byte	0x04, 0x1c
        /*0106*/ 	.short	(.L_1209 - .L_1208)


	//   ....[0]....
.L_1208:
        /*0108*/ 	.word	0x00000060


	//   ....[1]....
        /*010c*/ 	.word	0x00003750


	//----- nvinfo : EIATTR_MAX_THREADS
	.align		4
.L_1209:
        /*0110*/ 	.byte	0x04, 0x05
        /*0112*/ 	.short	(.L_1211 - .L_1210)
.L_1210:
        /*0114*/ 	.word	0x00000080
        /*0118*/ 	.word	0x00000001
        /*011c*/ 	.word	0x00000001


	//----- nvinfo : EIATTR_CRS_STACK_SIZE
	.align		4
.L_1211:
        /*0120*/ 	.byte	0x04, 0x1e
        /*0122*/ 	.short	(.L_1213 - .L_1212)
.L_1212:
        /*0124*/ 	.word	0x00000000


	//----- nvinfo : EIATTR_CBANK_PARAM_SIZE
	.align		4
.L_1213:
        /*0128*/ 	.byte	0x03, 0x19
        /*012a*/ 	.short	0x0058


	//----- nvinfo : EIATTR_PARAM_CBANK
	.align		4
        /*012c*/ 	.byte	0x04, 0x0a
        /*012e*/ 	.short	(.L_1215 - .L_1214)
	.align		4
.L_1214:
        /*0130*/ 	.word	index@(.nv.constant0._ZN10layer_norm13ln_fwd_kernelINS_13Kernel_traitsI6__halfS2_S2_fjLj30720ELj4ELj1ELj4ELj4ENS_18Kernel_traits_baseILj30720ES2_S2_S2_fjLj128EEEEEEEvNS_9FwdParamsE)
        /*0134*/ 	.short	0x0380
        /*0136*/ 	.short	0x0058


	//----- nvinfo : EIATTR_SW_WAR
	.align		4
.L_1215:
        /*0138*/ 	.byte	0x04, 0x36
        /*013a*/ 	.short	(.L_1217 - .L_1216)
.L_1216:
        /*013c*/ 	.word	0x00000008
.L_1217:


//--------------------- .nv.info._ZN10layer_norm13ln_fwd_kernelINS_13Kernel_traitsIffffjLj30720ELj4ELj1ELj4ELj4ENS_18Kernel_traits_baseILj30720EffffjLj128EEEEEEEvNS_9FwdParamsE --------------------------
	.section	.nv.info._ZN10layer_norm13ln_fwd_kernelINS_13Kernel_traitsIffffjLj30720ELj4ELj1ELj4ELj4ENS_18Kernel_traits_baseILj30720EffffjLj128EEEEEEEvNS_9FwdParamsE,"",@"SHT_CUDA_INFO"
	.sectionflags	@""
	.align	4


	//----- nvinfo : EIATTR_CUDA_API_VERSION
	.align		4
        /*0000*/ 	.byte	0x04, 0x37
        /*0002*/ 	.short	(.L_1219 - .L_1218)
.L_1218:
        /*0004*/ 	.word	0x00000082


	//----- nvinfo : EIATTR_KPARAM_INFO
	.align		4
.L_1219:
        /*0008*/ 	.byte	0x04, 0x17
        /*000a*/ 	.short	(.L_1221 - .L_1220)
.L_1220:
        /*000c*/ 	.word	0x00000000
        /*0010*/ 	.short	0x0000
        /*0012*/ 	.short	0x0000
        /*0014*/ 	.byte	0x00, 0xf0, 0x61, 0x01


	//----- nvinfo : EIATTR_SPARSE_MMA_MASK
	.align		4
.L_1221:
        /*0018*/ 	.byte	0x03, 0x50
        /*001a*/ 	.short	0x0000


	//----- nvinfo : EIATTR_MAXREG_COUNT
	.align		4
        /*001c*/ 	.byte	0x03, 0x1b
        /*001e*/ 	.short	0x00ff


	//----- nvinfo : EIATTR_NUM_BARRIERS
	.align		4
        /*0020*/ 	.byte	0x02, 0x4c
        /*0022*/ 	.byte	0x01
	.zero		1


	//----- nvinfo : EIATTR_MERCURY_ISA_VERSION
	.align		4
        /*0024*/ 	.byte	0x03, 0x5f
        /*0026*/ 	.short	0x0101


	//----- nvinfo : EIATTR_COOP_GROUP_MASK_REGIDS
	.align		4
        /*0028*/ 	.byte	0x04, 0x29
        /*002a*/ 	.short	(.L_1223 - .L_1222)


	//   ....[0]....
.L_1222:
        /*002c*/ 	.word	0xffffffff


	//   ....[1]....
        /*0030*/ 	.word	0xffffffff


	//   ....[2]....
        /*0034*/ 	.word	0xffffffff


	//   ....[3]....
        /*0038*/ 	.word	0xffffffff


	//   ....[4]....
        /*003c*/ 	.word	0xffffffff


	//   ....[5]....
        /*0040*/ 	.word	0xffffffff


	//   ....[6]....
        /*0044*/ 	.word	0xffffffff


	//   ....[7]....
        /*0048*/ 	.word	0xffffffff


	//   ....[8]....
        /*004c*/ 	.word	0xffffffff


	//   ....[9]....
        /*0050*/ 	.word	0xffffffff


	//   ....[10]....
        /*0054*/ 	.word	0xffffffff


	//   ....[11]....
        /*0058*/ 	.word	0xffffffff


	//   ....[12]....
        /*005c*/ 	.word	0xffffffff


	//   ....[13]....
        /*0060*/ 	.word	0xffffffff


	//   ....[14]....
        /*0064*/ 	.word	0xffffffff


	//   ....[15]....
        /*0068*/ 	.word	0xffffffff


	//   ....[16]....
        /*006c*/ 	.word	0xffffffff


	//   ....[17]....
        /*0070*/ 	.word	0xffffffff


	//   ....[18]....
        /*0074*/ 	.word	0xffffffff


	//   ....[19]....
        /*0078*/ 	.word	0xffffffff


	//   ....[20]....
        /*007c*/ 	.word	0xffffffff


	//   ....[21]....
        /*0080*/ 	.word	0xffffffff


	//   ....[22]....
        /*0084*/ 	.word	0xffffffff


	//   ....[23]....
        /*0088*/ 	.word	0xffffffff


	//   ....[24]....
        /*008c*/ 	.word	0xffffffff


	//   ....[25]....
        /*0090*/ 	.word	0xffffffff


	//----- nvinfo : EIATTR_COOP_GROUP_INSTR_OFFSETS
	.align		4
.L_1223:
        /*0094*/ 	.byte	0x04, 0x28
        /*0096*/ 	.short	(.L_1225 - .L_1224)


	//   ....[0]....
.L_1224:
        /*0098*/ 	.word	0x000017a0


	//   ....[1]....
        /*009c*/ 	.word	0x000017c0


	//   ....[2]....
        /*00a0*/ 	.word	0x000017e0


	//   ....[3]....
        /*00a4*/ 	.word	0x00001800


	//   ....[4]....
        /*00a8*/ 	.word	0x00001820


	//   ....[5]....
        /*00ac*/ 	.word	0x00001fd0


	//   ....[6]....
        /*00b0*/ 	.word	0x00001ff0


	//   ....[7]....
        /*00b4*/ 	.word	0x00002010


	//   ....[8]....
        /*00b8*/ 	.word	0x00002040


	//   ....[9]....
        /*00bc*/ 	.word	0x00002080


	//   ....[10]....
        /*00c0*/ 	.word	0x00002200


	//   ....[11]....
        /*00c4*/ 	.word	0x00002240


	//   ....[12]....
        /*00c8*/ 	.word	0x00002250


	//   ....[13]....
        /*00cc*/ 	.word	0x000022d0


	//   ....[14]....
        /*00d0*/ 	.word	0x000022f0


	//   ....[15]....
        /*00d4*/ 	.word	0x00002310


	//   ....[16]....
        /*00d8*/ 	.word	0x000023e0


	//   ....[17]....
        /*00dc*/ 	.word	0x000023f0


	//   ....[18]....
        /*00e0*/ 	.word	0x000027a0


	//   ....[19]....
        /*00e4*/ 	.word	0x000027e0


	//   ....[20]....
        /*00e8*/ 	.word	0x000027f0


	//   ....[21]....
        /*00ec*/ 	.word	0x00002800


	//   ....[22]....
        /*00f0*/ 	.word	0x000028b0


	//   ....[23]....
        /*00f4*/ 	.word	0x000028d0


	//   ....[24]....
        /*00f8*/ 	.word	0x00002970


	//   ....[25]....
        /*00fc*/ 	.word	0x000029a0


	//----- nvinfo : EIATTR_VRC_CTA_INIT_COUNT
	.align		4
.L_1225:
        /*0100*/ 	.byte	0x02, 0x4a
	.zero		1
	.zero		1


	//----- nvinfo : EIATTR_EXIT_INSTR_OFFSETS
	.align		4
        /*0104*/ 	.byte	0x04, 0x1c
        /*0106*/ 	.short	(.L_1227 - .L_1226)


	//   ....[0]....
.L_1226:
        /*0108*/ 	.word	0x00000060


	//   ....[1]....
        /*010c*/ 	.word	0x00003d40


	//----- nvinfo : EIATTR_MAX_THREADS
	.align		4
.L_1227:
        /*0110*/ 	.byte	0x04, 0x05
        /*0112*/ 	.short	(.L_1229 - .L_1228)
.L_1228:
        /*0114*/ 	.word	0x00000080
        /*0118*/ 	.word	0x00000001
        /*011c*/ 	.word	0x00000001


	//----- nvinfo : EIATTR_CRS_STACK_SIZE
	.align		4
.L_1229:
        /*0120*/ 	.byte	0x04, 0x1e
        /*0122*/ 	.short	(.L_1231 - .L_1230)
.L_1230:
        /*0124*/ 	.word	0x00000000


	//----- nvinfo : EIATTR_CBANK_PARAM_SIZE
	.align		4
.L_1231:
        /*0128*/ 	.byte	0x03, 0x19
        /*012a*/ 	.short	0x0058


	//----- nvinfo : EIATTR_PARAM_CBANK
	.align		4
        /*012c*/ 	.byte	0x04, 0x0a
        /*012e*/ 	.short	(.L_1233 - .L_1232)
	.align		4
.L_1232:
        /*0130*/ 	.word	index@(.nv.constant0._ZN10layer_norm13ln_fwd_kernelINS_13Kernel_traitsIffffjLj30720ELj4ELj1ELj4ELj4ENS_18Kernel_traits_baseILj30720EffffjLj128EEEEEEEvNS_9FwdParamsE)
        /*0134*/ 	.short	0x0380
        /*0136*/ 	.short	0x0058


	//----- nvinfo : EIATTR_SW_WAR
	.align		4
.L_1233:
        /*0138*/ 	.byte	0x04, 0x36
        /*013a*/ 	.short	(.L_1235 - .L_1234)
.L_1234:
        /*013c*/ 	.word	0x00000008
.L_1235:


//--------------------- .nv.info._ZN10layer_norm13ln_fwd_kernelINS_13Kernel_traitsI13__nv_bfloat16fS2_fjLj25600ELj4ELj1ELj4ELj4ENS_18Kernel_traits_baseILj25600ES2_fS2_fjLj128EEEEEEEvNS_9FwdParamsE --------------------------
	.section	.nv.info._ZN10layer_norm13ln_fwd_kernelINS_13Kernel_traitsI13__nv_bfloat16fS2_fjLj25600ELj4ELj1ELj4ELj4ENS_18Kernel_traits_baseILj25600ES2_fS2_fjLj128EEEEEEEvNS_9FwdParamsE,"",@"SHT_CUDA_INFO"
	.sectionflags	@""
	.align	4


	//----- nvinfo : EIATTR_CUDA_API_VERSION
	.align		4
        /*0000*/ 	.byte	0x04, 0x37
        /*0002*/ 	.short	(.L_1237 - .L_1236)
.L_1236:
        /*0004*/ 	.word	0x00000082


	//----- nvinfo : EIATTR_KPARAM_INFO
	.align		4
.L_1237:
        /*0008*/ 	.byte	0x04, 0x17
        /*000a*/ 	.short	(.L_1239 - .L_1238)
.L_1238:
        /*000c*/ 	.word	0x00000000
        /*0010*/ 	.short	0x0000
        /*0012*/ 	.short	0x0000
        /*0014*/ 	.byte	0x00, 0xf0, 0x61, 0x01


	//----- nvinfo : EIATTR_SPARSE_MMA_MASK
	.align		4
.L_1239:
        /*0018*/ 	.byte	0x03, 0x50
        /*001a*/ 	.short	0x0000


	//----- nvinfo : EIATTR_MAXREG_COUNT
	.align		4
        /*001c*/ 	.byte	0x03, 0x1b
        /*001e*/ 	.short	0x00ff


	//----- nvinfo : EIATTR_NUM_BARRIERS
	.align		4
        /*0020*/ 	.byte	0x02, 0x4c
        /*0022*/ 	.byte	0x01
	.zero		1


	//----- nvinfo : EIATTR_MERCURY_ISA_VERSION
	.align		4
        /*0024*/ 	.byte	0x03, 0x5f
        /*0026*/ 	.short	0x0101


	//----- nvinfo : EIATTR_COOP_GROUP_MASK_REGIDS
	.align		4
        /*0028*/ 	.byte	0x04, 0x29
        /*002a*/ 	.short	(.L_1241 - .L_1240)


	//   ....[0]....
.L_1240:
        /*002c*/ 	.word	0xffffffff


	//   ....[1]....
        /*0030*/ 	.word	0xffffffff


	//   ....[2]....
        /*0034*/ 	.word	0xffffffff


	//   ....[3]....
        /*0038*/ 	.word	0xffffffff


	//   ....[4]....
        /*003c*/ 	.word	0xffffffff


	//   ....[5]....
        /*0040*/ 	.word	0xffffffff


	//   ....[6]....
        /*0044*/ 	.word	0xffffffff


	//   ....[7]....
        /*0048*/ 	.word	0xffffffff


	//   ....[8]....
        /*004c*/ 	.word	0xffffffff


	//   ....[9]....
        /*0050*/ 	.word	0xffffffff


	//   ....[10]....
        /*0054*/ 	.word	0xffffffff


	//   ....[11]....
        /*0058*/ 	.word	0xffffffff


	//   ....[12]....
        /*005c*/ 	.word	0xffffffff


	//   ....[13]....
        /*0060*/ 	.word	0xffffffff


	//   ....[14]....
        /*0064*/ 	.word	0xffffffff


	//   ....[15]....
        /*0068*/ 	.word	0xffffffff


	//   ....[16]....
        /*006c*/ 	.word	0xffffffff


	//   ....[17]....
        /*0070*/ 	.word	0xffffffff


	//   ....[18]....
        /*0074*/ 	.word	0xffffffff


	//   ....[19]....
        /*0078*/ 	.word	0xffffffff


	//   ....[20]....
        /*007c*/ 	.word	0xffffffff


	//   ....[21]....
        /*0080*/ 	.word	0xffffffff


	//   ....[22]....
        /*0084*/ 	.word	0xffffffff


	//   ....[23]....
        /*0088*/ 	.word	0xffffffff


	//   ....[24]....
        /*008c*/ 	.word	0xffffffff


	//   ....[25]....
        /*0090*/ 	.word	0xffffffff


	//----- nvinfo : EIATTR_COOP_GROUP_INSTR_OFFSETS
	.align		4
.L_1241:
        /*0094*/ 	.byte	0x04, 0x28
        /*0096*/ 	.short	(.L_1243 - .L_1242)


	//   ....[0]....
.L_1242:
        /*0098*/ 	.word	0x00001490


	//   ....[1]....
        /*009c*/ 	.word	0x000014b0


	//   ....[2]....
        /*00a0*/ 	.word	0x000014d0


	//   ....[3]....
        /*00a4*/ 	.word	0x000014f0


	//   ....[4]....
        /*00a8*/ 	.word	0x00001510


	//   ....[5]....
        /*00ac*/ 	.word	0x00001b80


	//   ....[6]....
        /*00b0*/ 	.word	0x00001ba0


	//   ....[7]....
        /*00b4*/ 	.word	0x00001bc0


	//   ....[8]....
        /*00b8*/ 	.word	0x00001be0


	//   ....[9]....
        /*00bc*/ 	.word	0x00001c20


	//   ....[10]....
        /*00c0*/ 	.word	0x00001cf0


	//   ....[11]....
        /*00c4*/ 	.word	0x00001d00


	//   ....[12]....
        /*00c8*/ 	.word	0x00001d20


	//   ....[13]....
        /*00cc*/ 	.word	0x00001d40


	//   ....[14]....
        /*00d0*/ 	.word	0x00001dc0


	//   ....[15]....
        /*00d4*/ 	.word	0x00001e10


	//   ....[16]....
        /*00d8*/ 	.word	0x00001f00


	//   ....[17]....
        /*00dc*/ 	.word	0x00001f20


	//   ....[18]....
        /*00e0*/ 	.word	0x000021d0


	//   ....[19]....
        /*00e4*/ 	.word	0x00002210


	//   ....[20]....
        /*00e8*/ 	.word	0x00002220


	//   ....[21]....
        /*00ec*/ 	.word	0x00002230


	//   ....[22]....
        /*00f0*/ 	.word	0x000022c0


	//   ....[23]....
        /*00f4*/ 	.word	0x00002300


	//   ....[24]....
        /*00f8*/ 	.word	0x000023a0


	//   ....[25]....
        /*00fc*/ 	.word	0x000023c0


	//----- nvinfo : EIATTR_VRC_CTA_INIT_COUNT
	.align		4
.L_1243:
        /*0100*/ 	.byte	0x02, 0x4a
	.zero		1
	.zero		1


	//----- nvinfo : EIATTR_EXIT_INSTR_OFFSETS
	.align		4
        /*0104*/ 	.byte	0x04, 0x1c
        /*0106*/ 	.short	(.L_1245 - .L_1244)


	//   ....[0]....
.L_1244:
        /*0108*/ 	.word	0x00000060


	//   ....[1]....
        /*010c*/ 	.word	0x00003750


	//----- nvinfo : EIATTR_MAX_THREADS
	.align		4
.L_1245:
        /*0110*/ 	.byte	0x04, 0x05
        /*0112*/ 	.short	(.L_1247 - .L_1246)
.L_1246:
        /*0114*/ 	.word	0x00000080
        /*0118*/ 	.word	0x00000001
        /*011c*/ 	.word	0x00000001


	//----- nvinfo : EIATTR_CRS_STACK_SIZE
	.align		4
.L_1247:
        /*0120*/ 	.byte	0x04, 0x1e
        /*0122*/ 	.short	(.L_1249 - .L_1248)
.L_1248:
        /*0124*/ 	.word	0x00000000


	//----- nvinfo : EIATTR_CBANK_PARAM_SIZE
	.align		4
.L_1249:
        /*0128*/ 	.byte	0x03, 0x19
        /*012a*/ 	.short	0x0058


	//----- nvinfo : EIATTR_PARAM_CBANK
	.align		4
        /*012c*/ 	.byte	0x04, 0x0a
        /*012e*/ 	.short	(.L_1251 - .L_1250)
	.align		4
.L_1250:
        /*0130*/ 	.word	index@(.nv.constant0._ZN10layer_norm13ln_fwd_kernelINS_13Kernel_traitsI13__nv_bfloat16fS2_fjLj25600ELj4ELj1ELj4ELj4ENS_18Kernel_traits_baseILj25600ES2_fS2_fjLj128EEEEEEEvNS_9FwdParamsE)
        /*0134*/ 	.short	0x0380
        /*0136*/ 	.short	0x0058


	//----- nvinfo : EIATTR_SW_WAR
	.align		4
.L_1251:
        /*0138*/ 	.byte	0x04, 0x36
        /*013a*/ 	.short	(.L_1253 - .L_1252)
.L_1252:
        /*013c*/ 	.word	0x00000008
.L_1253:


//--------------------- .nv.info._ZN10layer_norm13ln_fwd_kernelINS_13Kernel_traitsI13__nv_bfloat16S2_S2_fjLj25600ELj2ELj1ELj4ELj8ENS_18Kernel_traits_baseILj25600ES2_S2_S2_fjLj128EEEEEEEvNS_9FwdParamsE --------------------------
	.section	.nv.info._ZN10layer_norm13ln_fwd_kernelINS_13Kernel_traitsI13__nv_bfloat16S2_S2_fjLj25600ELj2ELj1ELj4ELj8ENS_18Kernel_traits_baseILj25600ES2_S2_S2_fjLj128EEEEEEEvNS_9FwdParamsE,"",@"SHT_CUDA_INFO"
	.sectionflags	@""
	.align	4


	//----- nvinfo : EIATTR_CUDA_API_VERSION
	.align		4
        /*0000*/ 	.byte	0x04, 0x37
        /*0002*/ 	.short	(.L_1255 - .L_1254)
.L_1254:
        /*0004*/ 	.word	0x00000082


	//----- nvinfo : EIATTR_KPARAM_INFO
	.align		4
.L_1255:
        /*0008*/ 	.byte	0x04, 0x17
        /*000a*/ 	.short	(.L_1257 - .L_1256)
.L_1256:
        /*000c*/ 	.word	0x00000000
        /*0010*/ 	.short	0x0000
        /*0012*/ 	.short	0x0000
        /*0014*/ 	.byte	0x00, 0xf0, 0x61, 0x01


	//----- nvinfo : EIATTR_SPARSE_MMA_MASK
	.align		4
.L_1257:
        /*0018*/ 	.byte	0x03, 0x50
        /*001a*/ 	.short	0x0000


	//----- nvinfo : EIATTR_MAXREG_COUNT
	.align		4
        /*001c*/ 	.byte	0x03, 0x1b
        /*001e*/ 	.short	0x00ff


	//----- nvinfo : EIATTR_NUM_BARRIERS
	.align		4
        /*0020*/ 	.byte	0x02, 0x4c
        /*0022*/ 	.byte	0x01
	.zero		1


	//----- nvinfo : EIATTR_MERCURY_ISA_VERSION
	.align		4
        /*0024*/ 	.byte	0x03, 0x5f
        /*0026*/ 	.short	0x0101


	//----- nvinfo : EIATTR_COOP_GROUP_MASK_REGIDS
	.align		4
        /*0028*/ 	.byte	0x04, 0x29
        /*002a*/ 	.short	(.L_1259 - .L_1258)


	//   ....[0]....
.L_1258:
        /*002c*/ 	.word	0xffffffff


	//   ....[1]....
        /*0030*/ 	.word	0xffffffff


	//   ....[2]....
        /*0034*/ 	.word	0xffffffff


	//   ....[3]....
        /*0038*/ 	.word	0xffffffff


	//   ....[4]....
        /*003c*/ 	.word	0xffffffff


	//   ....[5]....
        /*0040*/ 	.word	0xffffffff


	//   ....[6]....
        /*0044*/ 	.word	0xffffffff


	//   ....[7]....
        /*0048*/ 	.word	0xffffffff


	//   ....[8]....
        /*004c*/ 	.word	0xffffffff


	//   ....[9]....
        /*0050*/ 	.word	0xffffffff


	//   ....[10]....
        /*0054*/ 	.word	0xffffffff


	//   ....[11]....
        /*0058*/ 	.word	0xffffffff


	//   ....[12]....
        /*005c*/ 	.word	0xffffffff


	//   ....[13]....
        /*0060*/ 	.word	0xffffffff


	//   ....[14]....
        /*0064*/ 	.word	0xffffffff


	//   ....[15]....
        /*0068*/ 	.word	0xffffffff


	//   ....[16]....
        /*006c*/ 	.word	0xffffffff


	//   ....[17]....
        /*0070*/ 	.word	0xffffffff


	//   ....[18]....
        /*0074*/ 	.word	0xffffffff


	//   ....[19]....
        /*0078*/ 	.word	0xffffffff


	//   ....[20]....
        /*007c*/ 	.word	0xffffffff


	//   ....[21]....
        /*0080*/ 	.word	0xffffffff


	//   ....[22]....
        /*0084*/ 	.word	0xffffffff


	//----- nvinfo : EIATTR_COOP_GROUP_INSTR_OFFSETS
	.align		4
.L_1259:
        /*0088*/ 	.byte	0x04, 0x28
        /*008a*/ 	.short	(.L_1261 - .L_1260)


	//   ....[0]....
.L_1260:
        /*008c*/ 	.word	0x00001ea0


	//   ....[1]....
        /*0090*/ 	.word	0x00001ec0


	//   ....[2]....
        /*0094*/ 	.word	0x00001ee0


	//   ....[3]....
        /*0098*/ 	.word	0x00001f00


	//   ....[4]....
        /*009c*/ 	.word	0x00001f20


	//   ....[5]....
        /*00a0*/ 	.word	0x00002bd0


	//   ....[6]....
        /*00a4*/ 	.word	0x00002bf0


	//   ....[7]....
        /*00a8*/ 	.word	0x00002c10


	//   ....[8]....
        /*00ac*/ 	.word	0x00002c30


	//   ....[9]....
        /*00b0*/ 	.word	0x00002c70


	//   ....[10]....
        /*00b4*/ 	.word	0x00002e60


	//   ....[11]....
        /*00b8*/ 	.word	0x00002e90


	//   ....[12]....
        /*00bc*/ 	.word	0x00002f00


	//   ....[13]....
        /*00c0*/ 	.word	0x00002f40


	//   ....[14]....
        /*00c4*/ 	.word	0x00002f60


	//   ....[15]....
        /*00c8*/ 	.word	0x00002f90


	//   ....[16]....
        /*00cc*/ 	.word	0x00003060


	//   ....[17]....
        /*00d0*/ 	.word	0x00003070


	//   ....[18]....
        /*00d4*/ 	.word	0x000034a0


	//   ....[19]....
        /*00d8*/ 	.word	0x000034e0


	//   ....[20]....
        /*00dc*/ 	.word	0x00003500


	//   ....[21]....
        /*00e0*/ 	.word	0x000035a0


	//   ....[22]....
        /*00e4*/ 	.word	0x000035b0


	//----- nvinfo : EIATTR_VRC_CTA_INIT_COUNT
	.align		4
.L_1261:
        /*00e8*/ 	.byte	0x02, 0x4a
	.zero		1
	.zero		1


	//----- nvinfo : EIATTR_EXIT_INSTR_OFFSETS
	.align		4
        /*00ec*/ 	.byte	0x04, 0x1c
        /*00ee*/ 	.short	(.L_1263 - .L_1262)


	//   ....[0]....
.L_1262:
        /*00f0*/ 	.word	0x00000060


	//   ....[1]....
        /*00f4*/ 	.word	0x00006690


	//----- nvinfo : EIATTR_MAX_THREADS
	.align		4
.L_1263:
        /*00f8*/ 	.byte	0x04, 0x05
        /*00fa*/ 	.short	(.L_1265 - .L_1264)
.L_1264:
        /*00fc*/ 	.word	0x00000080
        /*0100*/ 	.word	0x00000001
        /*0104*/ 	.word	0x00000001


	//----- nvinfo : EIATTR_CRS_STACK_SIZE
	.align		4
.L_1265:
        /*0108*/ 	.byte	0x04, 0x1e
        /*010a*/ 	.short	(.L_1267 - .L_1266)
.L_1266:
        /*010c*/ 	.word	0x00000000


	//----- nvinfo : EIATTR_CBANK_PARAM_SIZE
	.align		4
.L_1267:
        /*0110*/ 	.byte	0x03, 0x19
        /*0112*/ 	.short	0x0058


	//----- nvinfo : EIATTR_PARAM_CBANK
	.align		4
        /*0114*/ 	.byte	0x04, 0x0a
        /*0116*/ 	.short	(.L_1269 - .L_1268)
	.align		4
.L_1268:
        /*0118*/ 	.word	index@(.nv.constant0._ZN10layer_norm13ln_fwd_kernelINS_13Kernel_traitsI13__nv_bfloat16S2_S2_fjLj25600ELj2ELj1ELj4ELj8ENS_18Kernel_traits_baseILj25600ES2_S2_S2_fjLj128EEEEEEEvNS_9FwdParamsE)
        /*011c*/ 	.short	0x0380
        /*011e*/ 	.short	0x0058


	//----- nvinfo : EIATTR_SW_WAR
	.align		4
.L_1269:
        /*0120*/ 	.byte	0x04, 0x36
        /*0122*/ 	.short	(.L_1271 - .L_1270)
.L_1270:
        /*0124*/ 	.word	0x00000008
.L_1271:


//--------------------- .nv.info._ZN10layer_norm13ln_fwd_kernelINS_13Kernel_traitsI6__halffS2_fjLj25600ELj4ELj1ELj4ELj4ENS_18Kernel_traits_baseILj25600ES2_fS2_fjLj128EEEEEEEvNS_9FwdParamsE --------------------------
	.section	.nv.info._ZN10layer_norm13ln_fwd_kernelINS_13Kernel_traitsI6__halffS2_fjLj25600ELj4ELj1ELj4ELj4ENS_18Kernel_traits_baseILj25600ES2_fS2_fjLj128EEEEEEEvNS_9FwdParamsE,"",@"SHT_CUDA_INFO"
	.sectionflags	@""
	.align	4


	//----- nvinfo : EIATTR_CUDA_API_VERSION
	.align		4
        /*0000*/ 	.byte	0x04, 0x37
        /*0002*/ 	.short	(.L_1273 - .L_1272)
.L_1272:
        /*0004*/ 	.word	0x00000082


	//----- nvinfo : EIATTR_KPARAM_INFO
	.align		4
.L_1273:
        /*0008*/ 	.byte	0x04, 0x17
        /*000a*/ 	.short	(.L_1275 - .L_1274)
.L_1274:
        /*000c*/ 	.word	0x00000000
        /*0010*/ 	.short	0x0000
        /*0012*/ 	.short	0x0000
        /*0014*/ 	.byte	0x00, 0xf0, 0x61, 0x01


	//----- nvinfo : EIATTR_SPARSE_MMA_MASK
	.align		4
.L_1275:
        /*0018*/ 	.byte	0x03, 0x50
        /*001a*/ 	.short	0x0000


	//----- nvinfo : EIATTR_MAXREG_COUNT
	.align		4
        /*001c*/ 	.byte	0x03, 0x1b
        /*001e*/ 	.short	0x00ff


	//----- nvinfo : EIATTR_NUM_BARRIERS
	.align		4
        /*0020*/ 	.byte	0x02, 0x4c
        /*0022*/ 	.byte	0x01
	.zero		1


	//----- nvinfo : EIATTR_MERCURY_ISA_VERSION
	.align		4
        /*0024*/ 	.byte	0x03, 0x5f
        /*0026*/ 	.short	0x0101


	//----- nvinfo : EIATTR_COOP_GROUP_MASK_REGIDS
	.align		4
        /*0028*/ 	.byte	0x04, 0x29
        /*002a*/ 	.short	(.L_1277 - .L_1276)


	//   ....[0]....
.L_1276:
        /*002c*/ 	.word	0xffffffff


	//   ....[1]....
        /*0030*/ 	.word	0xffffffff


	//   ....[2]....
        /*0034*/ 	.word	0xffffffff


	//   ....[3]....
        /*0038*/ 	.word	0xffffffff


	//   ....[4]....
        /*003c*/ 	.word	0xffffffff


	//   ....[5]....
        /*0040*/ 	.word	0xffffffff


	//   ....[6]....
        /*0044*/ 	.word	0xffffffff


	//   ....[7]....
        /*0048*/ 	.word	0xffffffff


	//   ....[8]....
        /*004c*/ 	.word	0xffffffff


	//   ....[9]....
        /*0050*/ 	.word	0xffffffff


	//   ....[10]....
        /*0054*/ 	.word	0xffffffff


	//   ....[11]....
        /*0058*/ 	.word	0xffffffff


	//   ....[12]....
        /*005c*/ 	.word	0xffffffff


	//   ....[13]....
        /*0060*/ 	.word	0xffffffff


	//   ....[14]....
        /*0064*/ 	.word	0xffffffff


	//   ....[15]....
        /*0068*/ 	.word	0xffffffff


	//   ....[16]....
        /*006c*/ 	.word	0xffffffff


	//   ....[17]....
        /*0070*/ 	.word	0xffffffff


	//   ....[18]....
        /*0074*/ 	.word	0xffffffff


	//   ....[19]....
        /*0078*/ 	.word	0xffffffff


	//   ....[20]....
        /*007c*/ 	.word	0xffffffff


	//   ....[21]....
        /*0080*/ 	.word	0xffffffff


	//   ....[22]....
        /*0084*/ 	.word	0xffffffff


	//   ....[23]....
        /*0088*/ 	.word	0xffffffff


	//   ....[24]....
        /*008c*/ 	.word	0xffffffff


	//   ....[25]....
        /*0090*/ 	.word	0xffffffff


	//----- nvinfo : EIATTR_COOP_GROUP_INSTR_OFFSETS
	.align		4
.L_1277:
        /*0094*/ 	.byte	0x04, 0x28
        /*0096*/ 	.short	(.L_1279 - .L_1278)


	//   ....[0]....
.L_1278:
        /*0098*/ 	.word	0x00001490


	//   ....[1]....
        /*009c*/ 	.word	0x000014b0


	//   ....[2]....
        /*00a0*/ 	.word	0x000014d0


	//   ....[3]....
        /*00a4*/ 	.word	0x000014f0


	//   ....[4]....
        /*00a8*/ 	.word	0x00001510


	//   ....[5]....
        /*00ac*/ 	.word	0x00001b80


	//   ....[6]....
        /*00b0*/ 	.word	0x00001ba0


	//   ....[7]....
        /*00b4*/ 	.word	0x00001bc0


	//   ....[8]....
        /*00b8*/ 	.word	0x00001be0


	//   ....[9]....
        /*00bc*/ 	.word	0x00001c20


	//   ....[10]....
        /*00c0*/ 	.word	0x00001cf0


	//   ....[11]....
        /*00c4*/ 	.word	0x00001d00


	//   ....[12]....
        /*00c8*/ 	.word	0x00001d20


	//   ....[13]....
        /*00cc*/ 	.word	0x00001d40


	//   ....[14]....
        /*00d0*/ 	.word	0x00001dc0


	//   ....[15]....
        /*00d4*/ 	.word	0x00001e10


	//   ....[16]....
        /*00d8*/ 	.word	0x00001f00


	//   ....[17]....
        /*00dc*/ 	.word	0x00001f20


	//   ....[18]....
        /*00e0*/ 	.word	0x000021d0


	//   ....[19]....
        /*00e4*/ 	.word	0x00002210


	//   ....[20]....
        /*00e8*/ 	.word	0x00002220


	//   ....[21]....
        /*00ec*/ 	.word	0x00002230


	//   ....[22]....
        /*00f0*/ 	.word	0x000022c0


	//   ....[23]....
        /*00f4*/ 	.word	0x00002300


	//   ....[24]....
        /*00f8*/ 	.word	0x000023a0


	//   ....[25]....
        /*00fc*/ 	.word	0x000023c0


	//----- nvinfo : EIATTR_VRC_CTA_INIT_COUNT
	.align		4
.L_1279:
        /*0100*/ 	.byte	0x02, 0x4a
	.zero		1
	.zero		1


	//----- nvinfo : EIATTR_EXIT_INSTR_OFFSETS
	.align		4
        /*0104*/ 	.byte	0x04, 0x1c
        /*0106*/ 	.short	(.L_1281 - .L_1280)


	//   ....[0]....
.L_1280:
        /*0108*/ 	.word	0x00000060


	//   ....[1]....
        /*010c*/ 	.word	0x00003750


	//----- nvinfo : EIATTR_MAX_THREADS
	.align		4
.L_1281:
        /*0110*/ 	.byte	0x04, 0x05
        /*0112*/ 	.short	(.L_1283 - .L_1282)
.L_1282:
        /*0114*/ 	.word	0x00000080
        /*0118*/ 	.word	0x00000001
        /*011c*/ 	.word	0x00000001


	//----- nvinfo : EIATTR_CRS_STACK_SIZE
	.align		4
.L_1283:
        /*0120*/ 	.byte	0x04, 0x1e
        /*0122*/ 	.short	(.L_1285 - .L_1284)
.L_1284:
        /*0124*/ 	.word	0x00000000


	//----- nvinfo : EIATTR_CBANK_PARAM_SIZE
	.align		4
.L_1285:
        /*0128*/ 	.byte	0x03, 0x19
        /*012a*/ 	.short	0x0058


	//----- nvinfo : EIATTR_PARAM_CBANK
	.align		4
        /*012c*/ 	.byte	0x04, 0x0a
        /*012e*/ 	.short	(.L_1287 - .L_1286)
	.align		4
.L_1286:
        /*0130*/ 	.word	index@(.nv.constant0._ZN10layer_norm13ln_fwd_kernelINS_13Kernel_traitsI6__halffS2_fjLj25600ELj4ELj1ELj4ELj4ENS_18Kernel_traits_baseILj25600ES2_fS2_fjLj128EEEEEEEvNS_9FwdParamsE)
        /*0134*/ 	.short	0x0380
        /*0136*/ 	.short	0x0058


	//----- nvinfo : EIATTR_SW_WAR
	.align		4
.L_1287:
        /*0138*/ 	.byte	0x04, 0x36
        /*013a*/ 	.short	(.L_1289 - .L_1288)
.L_1288:
        /*013c*/ 	.word	0x00000008
.L_1289:


//--------------------- .nv.info._ZN10layer_norm13ln_fwd_kernelINS_13Kernel_traitsI6__halfS2_S2_fjLj25600ELj2ELj1ELj4ELj8ENS_18Kernel_traits_baseILj25600ES2_S2_S2_fjLj128EEEEEEEvNS_9FwdParamsE --------------------------
	.section	.nv.info._ZN10layer_norm13ln_fwd_kernelINS_13Kernel_traitsI6__halfS2_S2_fjLj25600ELj2ELj1ELj4ELj8ENS_18Kernel_traits_baseILj25600ES2_S2_S2_fjLj128EEEEEEEvNS_9FwdParamsE,"",@"SHT_CUDA_INFO"
	.sectionflags	@""
	.align	4


	//----- nvinfo : EIATTR_CUDA_API_VERSION
	.align		4
        /*0000*/ 	.byte	0x04, 0x37
        /*0002*/ 	.short	(.L_1291 - .L_1290)
.L_1290:
        /*0004*/ 	.word	0x00000082


	//----- nvinfo : EIATTR_KPARAM_INFO
	.align		4
.L_1291:
        /*0008*/ 	.byte	0x04, 0x17
        /*000a*/ 	.short	(.L_1293 - .L_1292)
.L_1292:
        /*000c*/ 	.word	0x00000000
        /*0010*/ 	.short	0x0000
        /*0012*/ 	.short	0x0000
        /*0014*/ 	.byte	0x00, 0xf0, 0x61, 0x01


	//----- nvinfo : EIATTR_SPARSE_MMA_MASK
	.align		4
.L_1293:
        /*0018*/ 	.byte	0x03, 0x50
        /*001a*/ 	.short	0x0000


	//----- nvinfo : EIATTR_MAXREG_COUNT
	.align		4
        /*001c*/ 	.byte	0x03, 0x1b
        /*001e*/ 	.short	0x00ff


	//----- nvinfo : EIATTR_NUM_BARRIERS
	.align		4
        /*0020*/ 	.byte	0x02, 0x4c
        /*0022*/ 	.byte	0x01
	.zero		1


	//----- nvinfo : EIATTR_ANNOTATIONS
	.align		4
        /*0024*/ 	.byte	0x04, 0x55
        /*0026*/ 	.short	(.L_1295 - .L_1294)


	//   ....[0]....
.L_1294:
        /*0028*/ 	.word	0x00000001
        /*002c*/ 	.byte	0x50, 0x33, 0x00, 0x00, 0x01, 0x00, 0x00, 0x00, 0xc0, 0x45, 0x00, 0x00


	//----- nvinfo : EIATTR_MERCURY_ISA_VERSION
	.align		4
.L_1295:
        /*0038*/ 	.byte	0x03, 0x5f
        /*003a*/ 	.short	0x0101


	//----- nvinfo : EIATTR_COOP_GROUP_MASK_REGIDS
	.align		4
        /*003c*/ 	.byte	0x04, 0x29
        /*003e*/ 	.short	(.L_1297 - .L_1296)


	//   ....[0]....
.L_1296:
        /*0040*/ 	.word	0xffffffff


	//   ....[1]....
        /*0044*/ 	.word	0xffffffff


	//   ....[2]....
        /*0048*/ 	.word	0xffffffff


	//   ....[3]....
        /*004c*/ 	.word	0xffffffff


	//   ....[4]....
        /*0050*/ 	.word	0xffffffff


	//   ....[5]....
        /*0054*/ 	.word	0xffffffff


	//   ....[6]....
        /*0058*/ 	.word	0xffffffff


	//   ....[7]....
        /*005c*/ 	.word	0xffffffff


	//   ....[8]....
        /*0060*/ 	.word	0xffffffff


	//   ....[9]....
        /*0064*/ 	.word	0xffffffff


	//   ....[10]....
        /*0068*/ 	.word	0xffffffff


	//   ....[11]....
        /*006c*/ 	.word	0xffffffff


	//   ....[12]....
        /*0070*/ 	.word	0xffffffff


	//   ....[13]....
        /*0074*/ 	.word	0xffffffff


	//   ....[14]....
        /*0078*/ 	.word	0xffffffff


	//   ....[15]....
        /*007c*/ 	.word	0xffffffff


	//   ....[16]....
        /*0080*/ 	.word	0xffffffff


	//   ....[17]....
        /*0084*/ 	.word	0xffffffff


	//   ....[18]....
        /*0088*/ 	.word	0xffffffff


	//   ....[19]....
        /*008c*/ 	.word	0xffffffff


	//   ....[20]....
        /*0090*/ 	.word	0xffffffff


	//   ....[21]....
        /*0094*/ 	.word	0xffffffff


	//   ....[22]....
        /*0098*/ 	.word	0xffffffff


	//----- nvinfo : EIATTR_COOP_GROUP_INSTR_OFFSETS
	.align		4
.L_1297:
        /*009c*/ 	.byte	0x04, 0x28
        /*009e*/ 	.short	(.L_1299 - .L_1298)


	//   ....[0]....
.L_1298:
        /*00a0*/ 	.word	0x00001eb0


	//   ....[1]....
        /*00a4*/ 	.word	0x00001ed0


	//   ....[2]....
        /*00a8*/ 	.word	0x00001ef0


	//   ....[3]....
        /*00ac*/ 	.word	0x00001f10


	//   ....[4]....
        /*00b0*/ 	.word	0x00001f30


	//   ....[5]....
        /*00b4*/ 	.word	0x00002be0


	//   ....[6]....
        /*00b8*/ 	.word	0x00002c00


	//   ....[7]....
        /*00bc*/ 	.word	0x00002c20


	//   ....[8]....
        /*00c0*/ 	.word	0x00002c40


	//   ....[9]....
        /*00c4*/ 	.word	0x00002c80


	//   ....[10]....
        /*00c8*/ 	.word	0x00002e70


	//   ....[11]....
        /*00cc*/ 	.word	0x00002ea0


	//   ....[12]....
        /*00d0*/ 	.word	0x00002f10


	//   ....[13]....
        /*00d4*/ 	.word	0x00002f50


	//   ....[14]....
        /*00d8*/ 	.word	0x00002f70


	//   ....[15]....
        /*00dc*/ 	.word	0x00002fa0


	//   ....[16]....
        /*00e0*/ 	.word	0x00003070


	//   ....[17]....
        /*00e4*/ 	.word	0x00003080


	//   ....[18]....
        /*00e8*/ 	.word	0x000034a0


	//   ....[19]....
        /*00ec*/ 	.word	0x000034d0


	//   ....[20]....
        /*00f0*/ 	.word	0x000034f0


	//   ....[21]....
        /*00f4*/ 	.word	0x00003590


	//   ....[22]....
        /*00f8*/ 	.word	0x000035a0


	//----- nvinfo : EIATTR_VRC_CTA_INIT_COUNT
	.align		4
.L_1299:
        /*00fc*/ 	.byte	0x02, 0x4a
	.zero		1
	.zero		1


	//----- nvinfo : EIATTR_EXIT_INSTR_OFFSETS
	.align		4
        /*0100*/ 	.byte	0x04, 0x1c
        /*0102*/ 	.short	(.L_1301 - .L_1300)


	//   ....[0]....
.L_1300:
        /*0104*/ 	.word	0x00000070


	//   ....[1]....
        /*0108*/ 	.word	0x00006660


	//----- nvinfo : EIATTR_MAX_THREADS
	.align		4
.L_1301:
        /*010c*/ 	.byte	0x04, 0x05
        /*010e*/ 	.short	(.L_1303 - .L_1302)
.L_1302:
        /*0110*/ 	.word	0x00000080
        /*0114*/ 	.word	0x00000001
        /*0118*/ 	.word	0x00000001


	//----- nvinfo : EIATTR_CRS_STACK_SIZE
	.align		4
.L_1303:
        /*011c*/ 	.byte	0x04, 0x1e
        /*011e*/ 	.short	(.L_1305 - .L_1304)
.L_1304:
        /*0120*/ 	.word	0x00000000


	//----- nvinfo : EIATTR_CBANK_PARAM_SIZE
	.align		4
.L_1305:
        /*0124*/ 	.byte	0x03, 0x19
        /*0126*/ 	.short	0x0058


	//----- nvinfo : EIATTR_PARAM_CBANK
	.align		4
        /*0128*/ 	.byte	0x04, 0x0a
        /*012a*/ 	.short	(.L_1307 - .L_1306)
	.align		4
.L_1306:
        /*012c*/ 	.word	index@(.nv.constant0._ZN10layer_norm13ln_fwd_kernelINS_13Kernel_traitsI6__halfS2_S2_fjLj25600ELj2ELj1ELj4ELj8ENS_18Kernel_traits_baseILj25600ES2_S2_S2_fjLj128EEEEEEEvNS_9FwdParamsE)
        /*0130*/ 	.short	0x0380
        /*0132*/ 	.short	0x0058


	//----- nvinfo : EIATTR_SW_WAR
	.align		4
.L_1307:
        /*0134*/ 	.byte	0x04, 0x36
        /*0136*/ 	.short	(.L_1309 - .L_1308)
.L_1308:
        /*0138*/ 	.word	0x00000008
.L_1309:


//--------------------- .nv.info._ZN10layer_norm13ln_fwd_kernelINS_13Kernel_traitsIffffjLj25600ELj4ELj1ELj4ELj4ENS_18Kernel_traits_baseILj25600EffffjLj128EEEEEEEvNS_9FwdParamsE --------------------------
	.section	.nv.info._ZN10layer_norm13ln_fwd_kernelINS_13Kernel_traitsIffffjLj25600ELj4ELj1ELj4ELj4ENS_18Kernel_traits_baseILj25600EffffjLj128EEEEEEEvNS_9FwdParamsE,"",@"SHT_CUDA_INFO"
	.sectionflags	@""
	.align	4


	//----- nvinfo : EIATTR_CUDA_API_VERSION
	.align		4
        /*0000*/ 	.byte	0x04, 0x37
        /*0002*/ 	.short	(.L_1311 - .L_1310)
.L_1310:
        /*0004*/ 	.word	0x00000082


	//----- nvinfo : EIATTR_KPARAM_INFO
	.align		4
.L_1311:
        /*0008*/ 	.byte	0x04, 0x17
        /*000a*/ 	.short	(.L_1313 - .L_1312)
.L_1312:
        /*000c*/ 	.word	0x00000000
        /*0010*/ 	.short	0x0000
        /*0012*/ 	.short	0x0000
        /*0014*/ 	.byte	0x00, 0xf0, 0x61, 0x01


	//----- nvinfo : EIATTR_SPARSE_MMA_MASK
	.align		4
.L_1313:
        /*0018*/ 	.byte	0x03, 0x50
        /*001a*/ 	.short	0x0000


	//----- nvinfo : EIATTR_MAXREG_COUNT
	.align		4
        /*001c*/ 	.byte	0x03, 0x1b
        /*001e*/ 	.short	0x00ff


	//----- nvinfo : EIATTR_NUM_BARRIERS
	.align		4
        /*0020*/ 	.byte	0x02, 0x4c
        /*0022*/ 	.byte	0x01
	.zero		1


	//----- nvinfo : EIATTR_MERCURY_ISA_VERSION
	.align		4
        /*0024*/ 	.byte	0x03, 0x5f
        /*0026*/ 	.short	0x0101


	//----- nvinfo : EIATTR_COOP_GROUP_MASK_REGIDS
	.align		4
        /*0028*/ 	.byte	0x04, 0x29
        /*002a*/ 	.short	(.L_1315 - .L_1314)


	//   ....[0]....
.L_1314:
        /*002c*/ 	.word	0xffffffff


	//   ....[1]....
        /*0030*/ 	.word	0xffffffff


	//   ....[2]....
        /*0034*/ 	.word	0xffffffff


	//   ....[3]....
        /*0038*/ 	.word	0xffffffff


	//   ....[4]....
        /*003c*/ 	.word	0xffffffff


	//   ....[5]....
        /*0040*/ 	.word	0xffffffff


	//   ....[6]....
        /*0044*/ 	.word	0xffffffff


	//   ....[7]....
        /*0048*/ 	.word	0xffffffff


	//   ....[8]....
        /*004c*/ 	.word	0xffffffff


	//   ....[9]....
        /*0050*/ 	.word	0xffffffff


	//   ....[10]....
        /*0054*/ 	.word	0xffffffff


	//   ....[11]....
        /*0058*/ 	.word	0xffffffff


	//   ....[12]....
        /*005c*/ 	.word	0xffffffff


	//   ....[13]....
        /*0060*/ 	.word	0xffffffff


	//   ....[14]....
        /*0064*/ 	.word	0xffffffff


	//   ....[15]....
        /*0068*/ 	.word	0xffffffff


	//   ....[16]....
        /*006c*/ 	.word	0xffffffff


	//   ....[17]....
        /*0070*/ 	.word	0xffffffff


	//   ....[18]....
        /*0074*/ 	.word	0xffffffff


	//   ....[19]....
        /*0078*/ 	.word	0xffffffff


	//   ....[20]....
        /*007c*/ 	.word	0xffffffff


	//   ....[21]....
        /*0080*/ 	.word	0xffffffff


	//   ....[22]....
        /*0084*/ 	.word	0xffffffff


	//   ....[23]....
        /*0088*/ 	.word	0xffffffff


	//   ....[24]....
        /*008c*/ 	.word	0xffffffff


	//   ....[25]....
        /*0090*/ 	.word	0xffffffff


	//----- nvinfo : EIATTR_COOP_GROUP_INSTR_OFFSETS
	.align		4
.L_1315:
        /*0094*/ 	.byte	0x04, 0x28
        /*0096*/ 	.short	(.L_1317 - .L_1316)


	//   ....[0]....
.L_1316:
        /*0098*/ 	.word	0x00001420


	//   ....[1]....
        /*009c*/ 	.word	0x00001440


	//   ....[2]....
        /*00a0*/ 	.word	0x00001460


	//   ....[3]....
        /*00a4*/ 	.word	0x00001480


	//   ....[4]....
        /*00a8*/ 	.word	0x000014a0


	//   ....[5]....
        /*00ac*/ 	.word	0x00001b10


	//   ....[6]....
        /*00b0*/ 	.word	0x00001b30


	//   ....[7]....
        /*00b4*/ 	.word	0x00001b50


	//   ....[8]....
        /*00b8*/ 	.word	0x00001b70


	//   ....[9]....
        /*00bc*/ 	.word	0x00001bc0


	//   ....[10]....
        /*00c0*/ 	.word	0x00001ca0


	//   ....[11]....
        /*00c4*/ 	.word	0x00001cc0


	//   ....[12]....
        /*00c8*/ 	.word	0x00001ce0


	//   ....[13]....
        /*00cc*/ 	.word	0x00001d30


	//   ....[14]....
        /*00d0*/ 	.word	0x00001d70


	//   ....[15]....
        /*00d4*/ 	.word	0x00001dc0


	//   ....[16]....
        /*00d8*/ 	.word	0x00001ec0


	//   ....[17]....
        /*00dc*/ 	.word	0x00001ee0


	//   ....[18]....
        /*00e0*/ 	.word	0x00002170


	//   ....[19]....
        /*00e4*/ 	.word	0x000021b0


	//   ....[20]....
        /*00e8*/ 	.word	0x000021c0


	//   ....[21]....
        /*00ec*/ 	.word	0x00002220


	//   ....[22]....
        /*00f0*/ 	.word	0x00002250


	//   ....[23]....
        /*00f4*/ 	.word	0x00002280


	//   ....[24]....
        /*00f8*/ 	.word	0x00002350


	//   ....[25]....
        /*00fc*/ 	.word	0x00002370


	//----- nvinfo : EIATTR_VRC_CTA_INIT_COUNT
	.align		4
.L_1317:
        /*0100*/ 	.byte	0x02, 0x4a
	.zero		1
	.zero		1


	//----- nvinfo : EIATTR_EXIT_INSTR_OFFSETS
	.align		4
        /*0104*/ 	.byte	0x04, 0x1c
        /*0106*/ 	.short	(.L_1319 - .L_1318)


	//   ....[0]....
.L_1318:
        /*0108*/ 	.word	0x00000060


	//   ....[1]....
        /*010c*/ 	.word	0x000033c0


	//----- nvinfo : EIATTR_MAX_THREADS
	.align		4
.L_1319:
        /*0110*/ 	.byte	0x04, 0x05
        /*0112*/ 	.short	(.L_1321 - .L_1320)
.L_1320:
        /*0114*/ 	.word	0x00000080
        /*0118*/ 	.word	0x00000001
        /*011c*/ 	.word	0x00000001


	//----- nvinfo : EIATTR_CRS_STACK_SIZE
	.align		4
.L_1321:
        /*0120*/ 	.byte	0x04, 0x1e
        /*0122*/ 	.short	(.L_1323 - .L_1322)
.L_1322:
        /*0124*/ 	.word	0x00000000


	//----- nvinfo : EIATTR_CBANK_PARAM_SIZE
	.align		4
.L_1323:
        /*0128*/ 	.byte	0x03, 0x19
        /*012a*/ 	.short	0x0058


	//----- nvinfo : EIATTR_PARAM_CBANK
	.align		4
        /*012c*/ 	.byte	0x04, 0x0a
        /*012e*/ 	.short	(.L_1325 - .L_1324)
	.align		4
.L_1324:
        /*0130*/ 	.word	index@(.nv.constant0._ZN10layer_norm13ln_fwd_kernelINS_13Kernel_traitsIffffjLj25600ELj4ELj1ELj4ELj4ENS_18Kernel_traits_baseILj25600EffffjLj128EEEEEEEvNS_9FwdParamsE)
        /*0134*/ 	.short	0x0380
        /*0136*/ 	.short	0x0058


	//----- nvinfo : EIATTR_SW_WAR
	.align		4
.L_1325:
        /*0138*/ 	.byte	0x04, 0x36
        /*013a*/ 	.short	(.L_1327 - .L_1326)
.L_1326:
        /*013c*/ 	.word	0x00000008
.L_1327:


//--------------------- .nv.info._ZN10layer_norm13ln_fwd_kernelINS_13Kernel_traitsI13__nv_bfloat16fS2_fjLj24576ELj2ELj1ELj4ELj16ENS_18Kernel_traits_baseILj24576ES2_fS2_fjLj128EEEEEEEvNS_9FwdParamsE --------------------------
	.section	.nv.info._ZN10layer_norm13ln_fwd_kernelINS_13Kernel_traitsI13__nv_bfloat16fS2_fjLj24576ELj2ELj1ELj4ELj16ENS_18Kernel_traits_baseILj24576ES2_fS2_fjLj128EEEEEEEvNS_9FwdParamsE,"",@"SHT_CUDA_INFO"
	.sectionflags	@""
	.align	4


	//----- nvinfo : EIATTR_CUDA_API_VERSION
	.align		4
        /*0000*/ 	.byte	0x04, 0x37
        /*0002*/ 	.short	(.L_1329 - .L_1328)
.L_1328:
        /*0004*/ 	.word	0x00000082


	//----- nvinfo : EIATTR_KPARAM_INFO
	.align		4
.L_1329:
        /*0008*/ 	.byte	0x04, 0x17
        /*000a*/ 	.short	(.L_1331 - .L_1330)
.L_1330:
        /*000c*/ 	.word	0x00000000
        /*0010*/ 	.short	0x0000
        /*0012*/ 	.short	0x0000
        /*0014*/ 	.byte	0x00, 0xf0, 0x61, 0x01


	//----- nvinfo : EIATTR_SPARSE_MMA_MASK
	.align		4
.L_1331:
        /*0018*/ 	.byte	0x03, 0x50
        /*001a*/ 	.short	0x0000


	//----- nvinfo : EIATTR_MAXREG_COUNT
	.align		4
        /*001c*/ 	.byte	0x03, 0x1b
        /*001e*/ 	.short	0x00ff


	//----- nvinfo : EIATTR_NUM_BARRIERS
	.align		4
        /*0020*/ 	.byte	0x02, 0x4c
        /*0022*/ 	.byte	0x01
	.zero		1


	//----- nvinfo : EIATTR_MERCURY_ISA_VERSION
	.align		4
        /*0024*/ 	.byte	0x03, 0x5f
        /*0026*/ 	.short	0x0101


	//----- nvinfo : EIATTR_COOP_GROUP_MASK_REGIDS
	.align		4
        /*0028*/ 	.byte	0x04, 0x29
        /*002a*/ 	.short	(.L_1333 - .L_1332)


	//   ....[0]....
.L_1332:
        /*002c*/ 	.word	0xffffffff


	//   ....[1]....
        /*0030*/ 	.word	0xffffffff


	//   ....[2]....
        /*0034*/ 	.word	0xffffffff


	//   ....[3]....
        /*0038*/ 	.word	0xffffffff


	//   ....[4]....
        /*003c*/ 	.word	0xffffffff


	//   ....[5]....
        /*0040*/ 	.word	0xffffffff


	//   ....[6]....
        /*0044*/ 	.word	0xffffffff


	//   ....[7]....
        /*0048*/ 	.word	0xffffffff


	//   ....[8]....
        /*004c*/ 	.word	0xffffffff


	//   ....[9]....
        /*0050*/ 	.word	0xffffffff


	//   ....[10]....
        /*0054*/ 	.word	0xffffffff


	//   ....[11]....
        /*0058*/ 	.word	0xffffffff


	//   ....[12]....
        /*005c*/ 	.word	0xffffffff


	//   ....[13]....
        /*0060*/ 	.word	0xffffffff


	//   ....[14]....
        /*0064*/ 	.word	0xffffffff


	//   ....[15]....
        /*0068*/ 	.word	0xffffffff


	//   ....[16]....
        /*006c*/ 	.word	0xffffffff


	//   ....[17]....
        /*0070*/ 	.word	0xffffffff


	//   ....[18]....
        /*0074*/ 	.word	0xffffffff


	//   ....[19]....
        /*0078*/ 	.word	0xffffffff


	//   ....[20]....
        /*007c*/ 	.word	0xffffffff


	//   ....[21]....
        /*0080*/ 	.word	0xffffffff


	//   ....[22]....
        /*0084*/ 	.word	0xffffffff


	//----- nvinfo : EIATTR_COOP_GROUP_INSTR_OFFSETS
	.align		4
.L_1333:
        /*0088*/ 	.byte	0x04, 0x28
        /*008a*/ 	.short	(.L_1335 - .L_1334)


	//   ....[0]....
.L_1334:
        /*008c*/ 	.word	0x00001590


	//   ....[1]....
        /*0090*/ 	.word	0x000015b0


	//   ....[2]....
        /*0094*/ 	.word	0x000015d0


	//   ....[3]....
        /*0098*/ 	.word	0x000015f0


	//   ....[4]....
        /*009c*/ 	.word	0x00001610


	//   ....[5]....
        /*00a0*/ 	.word	0x00002240


	//   ....[6]....
        /*00a4*/ 	.word	0x00002260


	//   ....[7]....
        /*00a8*/ 	.word	0x00002280


	//   ....[8]....
        /*00ac*/ 	.word	0x000022a0


	//   ....[9]....
        /*00b0*/ 	.word	0x000022e0


	//   ....[10]....
        /*00b4*/ 	.word	0x000024d0


	//   ....[11]....
        /*00b8*/ 	.word	0x00002500


	//   ....[12]....
        /*00bc*/ 	.word	0x00002570


	//   ....[13]....
        /*00c0*/ 	.word	0x000025b0


	//   ....[14]....
        /*00c4*/ 	.word	0x000025d0


	//   ....[15]....
        /*00c8*/ 	.word	0x00002600


	//   ....[16]....
        /*00cc*/ 	.word	0x000026d0


	//   ....[17]....
        /*00d0*/ 	.word	0x000026e0


	//   ....[18]....
        /*00d4*/ 	.word	0x00002af0


	//   ....[19]....
        /*00d8*/ 	.word	0x00002b20


	//   ....[20]....
        /*00dc*/ 	.word	0x00002b40


	//   ....[21]....
        /*00e0*/ 	.word	0x00002be0


	//   ....[22]....
        /*00e4*/ 	.word	0x00002bf0


	//----- nvinfo : EIATTR_VRC_CTA_INIT_COUNT
	.align		4
.L_1335:
        /*00e8*/ 	.byte	0x02, 0x4a
	.zero		1
	.zero		1


	//----- nvinfo : EIATTR_EXIT_INSTR_OFFSETS
	.align		4
        /*00ec*/ 	.byte	0x04, 0x1c
        /*00ee*/ 	.short	(.L_1337 - .L_1336)


	//   ....[0]....
.L_1336:
        /*00f0*/ 	.word	0x00000060


	//   ....[1]....
        /*00f4*/ 	.word	0x000058c0


	//----- nvinfo : EIATTR_MAX_THREADS
	.align		4
.L_1337:
        /*00f8*/ 	.byte	0x04, 0x05
        /*00fa*/ 	.short	(.L_1339 - .L_1338)
.L_1338:
        /*00fc*/ 	.word	0x00000080
        /*0100*/ 	.word	0x00000001
        /*0104*/ 	.word	0x00000001


	//----- nvinfo : EIATTR_CRS_STACK_SIZE
	.align		4
.L_1339:
        /*0108*/ 	.byte	0x04, 0x1e
        /*010a*/ 	.short	(.L_1341 - .L_1340)
.L_1340:
        /*010c*/ 	.word	0x00000000


	//----- nvinfo : EIATTR_CBANK_PARAM_SIZE
	.align		4
.L_1341:
        /*0110*/ 	.byte	0x03, 0x19
        /*0112*/ 	.short	0x0058


	//----- nvinfo : EIATTR_PARAM_CBANK
	.align		4
        /*0114*/ 	.byte	0x04, 0x0a
        /*0116*/ 	.short	(.L_1343 - .L_1342)
	.align		4
.L_1342:
        /*0118*/ 	.word	index@(.nv.constant0._ZN10layer_norm13ln_fwd_kernelINS_13Kernel_traitsI13__nv_bfloat16fS2_fjLj24576ELj2ELj1ELj4ELj16ENS_18Kernel_traits_baseILj24576ES2_fS2_fjLj128EEEEEEEvNS_9FwdParamsE)
        /*011c*/ 	.short	0x0380
        /*011e*/ 	.short	0x0058


	//----- nvinfo : EIATTR_SW_WAR
	.align		4
.L_1343:
        /*0120*/ 	.byte	0x04, 0x36
        /*0122*/ 	.short	(.L_1345 - .L_1344)
.L_1344:
        /*0124*/ 	.word	0x00000008
.L_1345:


//--------------------- .nv.info._ZN10layer_norm13ln_fwd_kernelINS_13Kernel_traitsI13__nv_bfloat16S2_S2_fjLj24576ELj2ELj1ELj4ELj16ENS_18Kernel_traits_baseILj24576ES2_S2_S2_fjLj128EEEEEEEvNS_9FwdParamsE --------------------------
	.section	.nv.info._ZN10layer_norm13ln_fwd_kernelINS_13Kernel_traitsI13__nv_bfloat16S2_S2_fjLj24576ELj2ELj1ELj4ELj16ENS_18Kernel_traits_baseILj24576ES2_S2_S2_fjLj128EEEEEEEvNS_9FwdParamsE,"",@"SHT_CUDA_INFO"
	.sectionflags	@""
	.align	4


	//----- nvinfo : EIATTR_CUDA_API_VERSION
	.align		4
        /*0000*/ 	.byte	0x04, 0x37
        /*0002*/ 	.short	(.L_1347 - .L_1346)
.L_1346:
        /*0004*/ 	.word	0x00000082


	//----- nvinfo : EIATTR_KPARAM_INFO
	.align		4
.L_1347:
        /*0008*/ 	.byte	0x04, 0x17
        /*000a*/ 	.short	(.L_1349 - .L_1348)
.L_1348:
        /*000c*/ 	.word	0x00000000
        /*0010*/ 	.short	0x0000
        /*0012*/ 	.short	0x0000
        /*0014*/ 	.byte	0x00, 0xf0, 0x61, 0x01


	//----- nvinfo : EIATTR_SPARSE_MMA_MASK
	.align		4
.L_1349:
        /*0018*/ 	.byte	0x03, 0x50
        /*001a*/ 	.short	0x0000


	//----- nvinfo : EIATTR_MAXREG_COUNT
	.align		4
        /*001c*/ 	.byte	0x03, 0x1b
        /*001e*/ 	.short	0x00ff


	//----- nvinfo : EIATTR_NUM_BARRIERS
	.align		4
        /*0020*/ 	.byte	0x02, 0x4c
        /*0022*/ 	.byte	0x01
	.zero		1


	//----- nvinfo : EIATTR_MERCURY_ISA_VERSION
	.align		4
        /*0024*/ 	.byte	0x03, 0x5f
        /*0026*/ 	.short	0x0101


	//----- nvinfo : EIATTR_COOP_GROUP_MASK_REGIDS
	.align		4
        /*0028*/ 	.byte	0x04, 0x29
        /*002a*/ 	.short	(.L_1351 - .L_1350)


	//   ....[0]....
.L_1350:
        /*002c*/ 	.word	0xffffffff


	//   ....[1]....
        /*0030*/ 	.word	0xffffffff


	//   ....[2]....
        /*0034*/ 	.word	0xffffffff


	//   ....[3]....
        /*0038*/ 	.word	0xffffffff


	//   ....[4]....
        /*003c*/ 	.word	0xffffffff


	//   ....[5]....
        /*0040*/ 	.word	0xffffffff


	//   ....[6]....
        /*0044*/ 	.word	0xffffffff


	//   ....[7]....
        /*0048*/ 	.word	0xffffffff


	//   ....[8]....
        /*004c*/ 	.word	0xffffffff


	//   ....[9]....
        /*0050*/ 	.word	0xffffffff


	//   ....[10]....
        /*0054*/ 	.word	0xffffffff


	//   ....[11]....
        /*0058*/ 	.word	0xffffffff


	//   ....[12]....
        /*005c*/ 	.word	0xffffffff


	//   ....[13]....
        /*0060*/ 	.word	0xffffffff


	//   ....[14]....
        /*0064*/ 	.word	0xffffffff


	//   ....[15]....
        /*0068*/ 	.word	0xffffffff


	//   ....[16]....
        /*006c*/ 	.word	0xffffffff


	//   ....[17]....
        /*0070*/ 	.word	0xffffffff


	//   ....[18]....
        /*0074*/ 	.word	0xffffffff


	//   ....[19]....
        /*0078*/ 	.word	0xffffffff


	//   ....[20]....
        /*007c*/ 	.word	0xffffffff


	//   ....[21]....
        /*0080*/ 	.word	0xffffffff


	//   ....[22]....
        /*0084*/ 	.word	0xffffffff


	//----- nvinfo : EIATTR_COOP_GROUP_INSTR_OFFSETS
	.align		4
.L_1351:
        /*0088*/ 	.byte	0x04, 0x28
        /*008a*/ 	.short	(.L_1353 - .L_1352)


	//   ....[0]....
.L_1352:
        /*008c*/ 	.word	0x000013f0


	//   ....[1]....
        /*0090*/ 	.word	0x00001410


	//   ....[2]....
        /*0094*/ 	.word	0x00001430


	//   ....[3]....
        /*0098*/ 	.word	0x00001450


	//   ....[4]....
        /*009c*/ 	.word	0x00001470


	//   ....[5]....
        /*00a0*/ 	.word	0x000020a0


	//   ....[6]....
        /*00a4*/ 	.word	0x000020c0


	//   ....[7]....
        /*00a8*/ 	.word	0x000020e0


	//   ....[8]....
        /*00ac*/ 	.word	0x00002110


	//   ....[9]....
        /*00b0*/ 	.word	0x00002140


	//   ....[10]....
        /*00b4*/ 	.word	0x00002330


	//   ....[11]....
        /*00b8*/ 	.word	0x00002360


	//   ....[12]....
        /*00bc*/ 	.word	0x00002370


	//   ....[13]....
        /*00c0*/ 	.word	0x000023c0


	//   ....[14]....
        /*00c4*/ 	.word	0x00002450


	//   ....[15]....
        /*00c8*/ 	.word	0x00002460


	//   ....[16]....
        /*00cc*/ 	.word	0x00002510


	//   ....[17]....
        /*00d0*/ 	.word	0x00002540


	//   ....[18]....
        /*00d4*/ 	.word	0x00002930


	//   ....[19]....
        /*00d8*/ 	.word	0x00002970


	//   ....[20]....
        /*00dc*/ 	.word	0x00002980


	//   ....[21]....
        /*00e0*/ 	.word	0x00002a40


	//   ....[22]....
        /*00e4*/ 	.word	0x00002a50


	//----- nvinfo : EIATTR_VRC_CTA_INIT_COUNT
	.align		4
.L_1353:
        /*00e8*/ 	.byte	0x02, 0x4a
	.zero		1
	.zero		1


	//----- nvinfo : EIATTR_EXIT_INSTR_OFFSETS
	.align		4
        /*00ec*/ 	.byte	0x04, 0x1c
        /*00ee*/ 	.short	(.L_1355 - .L_1354)


	//   ....[0]....
.L_1354:
        /*00f0*/ 	.word	0x00000060


	//   ....[1]....
        /*00f4*/ 	.word	0x00004460


	//----- nvinfo : EIATTR_MAX_THREADS
	.align		4
.L_1355:
        /*00f8*/ 	.byte	0x04, 0x05
        /*00fa*/ 	.short	(.L_1357 - .L_1356)
.L_1356:
        /*00fc*/ 	.word	0x00000080
        /*0100*/ 	.word	0x00000001
        /*0104*/ 	.word	0x00000001


	//----- nvinfo : EIATTR_CRS_STACK_SIZE
	.align		4
.L_1357:
        /*0108*/ 	.byte	0x04, 0x1e
        /*010a*/ 	.short	(.L_1359 - .L_1358)
.L_1358:
        /*010c*/ 	.word	0x00000000


	//----- nvinfo : EIATTR_CBANK_PARAM_SIZE
	.align		4
.L_1359:
        /*0110*/ 	.byte	0x03, 0x19
        /*0112*/ 	.short	0x0058


	//----- nvinfo : EIATTR_PARAM_CBANK
	.align		4
        /*0114*/ 	.byte	0x04, 0x0a
        /*0116*/ 	.short	(.L_1361 - .L_1360)
	.align		4
.L_1360:
        /*0118*/ 	.word	index@(.nv.constant0._ZN10layer_norm13ln_fwd_kernelINS_13Kernel_traitsI13__nv_bfloat16S2_S2_fjLj24576ELj2ELj1ELj4ELj16ENS_18Kernel_traits_baseILj24576ES2_S2_S2_fjLj128EEEEEEEvNS_9FwdParamsE)
        /*011c*/ 	.short	0x0380
        /*011e*/ 	.short	0x0058


	//----- nvinfo : EIATTR_SW_WAR
	.align		4
.L_1361:
        /*0120*/ 	.byte	0x04, 0x36
        /*0122*/ 	.short	(.L_1363 - .L_1362)
.L_1362:
        /*0124*/ 	.word	0x00000008
.L_1363:


//--------------------- .nv.info._ZN10layer_norm13ln_fwd_kernelINS_13Kernel_traitsI6__halffS2_fjLj24576ELj2ELj1ELj4ELj16ENS_18Kernel_traits_baseILj24576ES2_fS2_fjLj128EEEEEEEvNS_9FwdParamsE --------------------------
	.section	.nv.info._ZN10layer_norm13ln_fwd_kernelINS_13Kernel_traitsI6__halffS2_fjLj24576ELj2ELj1ELj4ELj16ENS_18Kernel_traits_baseILj24576ES2_fS2_fjLj128EEEEEEEvNS_9FwdParamsE,"",@"SHT_CUDA_INFO"
	.sectionflags	@""
	.align	4


	//----- nvinfo : EIATTR_CUDA_API_VERSION
	.align		4
        /*0000*/ 	.byte	0x04, 0x37
        /*0002*/ 	.short	(.L_1365 - .L_1364)
.L_1364:
        /*0004*/ 	.word	0x00000082


	//----- nvinfo : EIATTR_KPARAM_INFO
	.align		4
.L_1365:
        /*0008*/ 	.byte	0x04, 0x17
        /*000a*/ 	.short	(.L_1367 - .L_1366)
.L_1366:
        /*000c*/ 	.word	0x00000000
        /*0010*/ 	.short	0x0000
        /*0012*/ 	.short	0x0000
        /*0014*/ 	.byte	0x00, 0xf0, 0x61, 0x01


	//----- nvinfo : EIATTR_SPARSE_MMA_MASK
	.align		4
.L_1367:
        /*0018*/ 	.byte	0x03, 0x50
        /*001a*/ 	.short	0x0000


	//----- nvinfo : EIATTR_MAXREG_COUNT
	.align		4
        /*001c*/ 	.byte	0x03, 0x1b
        /*001e*/ 	.short	0x00ff


	//----- nvinfo : EIATTR_NUM_BARRIERS
	.align		4
        /*0020*/ 	.byte	0x02, 0x4c
        /*0022*/ 	.byte	0x01
	.zero		1


	//----- nvinfo : EIATTR_MERCURY_ISA_VERSION
	.align		4
        /*0024*/ 	.byte	0x03, 0x5f
        /*0026*/ 	.short	0x0101


	//----- nvinfo : EIATTR_COOP_GROUP_MASK_REGIDS
	.align		4
        /*0028*/ 	.byte	0x04, 0x29
        /*002a*/ 	.short	(.L_1369 - .L_1368)


	//   ....[0]....
.L_1368:
        /*002c*/ 	.word	0xffffffff


	//   ....[1]....
        /*0030*/ 	.word	0xffffffff


	//   ....[2]....
        /*0034*/ 	.word	0xffffffff


	//   ....[3]....
        /*0038*/ 	.word	0xffffffff


	//   ....[4]....
        /*003c*/ 	.word	0xffffffff


	//   ....[5]....
        /*0040*/ 	.word	0xffffffff


	//   ....[6]....
        /*0044*/ 	.word	0xffffffff


	//   ....[7]....
        /*0048*/ 	.word	0xffffffff


	//   ....[8]....
        /*004c*/ 	.word	0xffffffff


	//   ....[9]....
        /*0050*/ 	.word	0xffffffff


	//   ....[10]....
        /*0054*/ 	.word	0xffffffff


	//   ....[11]....
        /*0058*/ 	.word	0xffffffff


	//   ....[12]....
        /*005c*/ 	.word	0xffffffff


	//   ....[13]....
        /*0060*/ 	.word	0xffffffff


	//   ....[14]....
        /*0064*/ 	.word	0xffffffff


	//   ....[15]....
        /*0068*/ 	.word	0xffffffff


	//   ....[16]....
        /*006c*/ 	.word	0xffffffff


	//   ....[17]....
        /*0070*/ 	.word	0xffffffff


	//   ....[18]....
        /*0074*/ 	.word	0xffffffff


	//   ....[19]....
        /*0078*/ 	.word	0xffffffff


	//   ....[20]....
        /*007c*/ 	.word	0xffffffff


	//   ....[21]....
        /*0080*/ 	.word	0xffffffff


	//   ....[22]....
        /*0084*/ 	.word	0xffffffff


	//----- nvinfo : EIATTR_COOP_GROUP_INSTR_OFFSETS
	.align		4
.L_1369:
        /*0088*/ 	.byte	0x04, 0x28
        /*008a*/ 	.short	(.L_1371 - .L_1370)


	//   ....[0]....
.L_1370:
        /*008c*/ 	.word	0x00001590


	//   ....[1]....
        /*0090*/ 	.word	0x000015b0


	//   ....[2]....
        /*0094*/ 	.word	0x000015d0


	//   ....[3]....
        /*0098*/ 	.word	0x000015f0


	//   ....[4]....
        /*009c*/ 	.word	0x00001610


	//   ....[5]....
        /*00a0*/ 	.word	0x00002240


	//   ....[6]....
        /*00a4*/ 	.word	0x00002260


	//   ....[7]....
        /*00a8*/ 	.word	0x00002280


	//   ....[8]....
        /*00ac*/ 	.word	0x000022a0


	//   ....[9]....
        /*00b0*/ 	.word	0x000022e0


	//   ....[10]....
        /*00b4*/ 	.word	0x000024d0


	//   ....[11]....
        /*00b8*/ 	.word	0x00002500


	//   ....[12]....
        /*00bc*/ 	.word	0x00002570


	//   ....[13]....
        /*00c0*/ 	.word	0x000025b0


	//   ....[14]....
        /*00c4*/ 	.word	0x000025d0


	//   ....[15]....
        /*00c8*/ 	.word	0x00002600


	//   ....[16]....
        /*00cc*/ 	.word	0x000026d0


	//   ....[17]....
        /*00d0*/ 	.word	0x000026e0


	//   ....[18]....
        /*00d4*/ 	.word	0x00002af0


	//   ....[19]....
        /*00d8*/ 	.word	0x00002b20


	//   ....[20]....
        /*00dc*/ 	.word	0x00002b40


	//   ....[21]....
        /*00e0*/ 	.word	0x00002be0


	//   ....[22]....
        /*00e4*/ 	.word	0x00002bf0


	//----- nvinfo : EIATTR_VRC_CTA_INIT_COUNT
	.align		4
.L_1371:
        /*00e8*/ 	.byte	0x02, 0x4a
	.zero		1
	.zero		1


	//----- nvinfo : EIATTR_EXIT_INSTR_OFFSETS
	.align		4
        /*00ec*/ 	.byte	0x04, 0x1c
        /*00ee*/ 	.short	(.L_1373 - .L_1372)


	//   ....[0]....
.L_1372:
        /*00f0*/ 	.word	0x00000060


	//   ....[1]....
        /*00f4*/ 	.word	0x000058c0


	//----- nvinfo : EIATTR_MAX_THREADS
	.align		4
.L_1373:
        /*00f8*/ 	.byte	0x04, 0x05
        /*00fa*/ 	.short	(.L_1375 - .L_1374)
.L_1374:
        /*00fc*/ 	.word	0x00000080
        /*0100*/ 	.word	0x00000001
        /*0104*/ 	.word	0x00000001


	//----- nvinfo : EIATTR_CRS_STACK_SIZE
	.align		4
.L_1375:
        /*0108*/ 	.byte	0x04, 0x1e
        /*010a*/ 	.short	(.L_1377 - .L_1376)
.L_1376:
        /*010c*/ 	.word	0x00000000


	//----- nvinfo : EIATTR_CBANK_PARAM_SIZE
	.align		4
.L_1377:
        /*0110*/ 	.byte	0x03, 0x19
        /*0112*/ 	.short	0x0058


	//----- nvinfo : EIATTR_PARAM_CBANK
	.align		4
        /*0114*/ 	.byte	0x04, 0x0a
        /*0116*/ 	.short	(.L_1379 - .L_1378)
	.align		4
.L_1378:
        /*0118*/ 	.word	index@(.nv.constant0._ZN10layer_norm13ln_fwd_kernelINS_13Kernel_traitsI6__halffS2_fjLj24576ELj2ELj1ELj4ELj16ENS_18Kernel_traits_baseILj24576ES2_fS2_fjLj128EEEEEEEvNS_9FwdParamsE)
        /*011c*/ 	.short	0x0380
        /*011e*/ 	.short	0x0058


	//----- nvinfo : EIATTR_SW_WAR
	.align		4
.L_1379:
        /*0120*/ 	.byte	0x04, 0x36
        /*0122*/ 	.short	(.L_1381 - .L_1380)
.L_1380:
        /*0124*/ 	.word	0x00000008
.L_1381:


//--------------------- .nv.info._ZN10layer_norm13ln_fwd_kernelINS_13Kernel_traitsI6__halfS2_S2_fjLj24576ELj2ELj1ELj4ELj16ENS_18Kernel_traits_baseILj24576ES2_S2_S2_fjLj128EEEEEEEvNS_9FwdParamsE --------------------------
	.section	.nv.info._ZN10layer_norm13ln_fwd_kernelINS_13Kernel_traitsI6__halfS2_S2_fjLj24576ELj2ELj1ELj4ELj16ENS_18Kernel_traits_baseILj24576ES2_S2_S2_fjLj128EEEEEEEvNS_9FwdParamsE,"",@"SHT_CUDA_INFO"
	.sectionflags	@""
	.align	4


	//----- nvinfo : EIATTR_CUDA_API_VERSION
	.align		4
        /*0000*/ 	.byte	0x04, 0x37
        /*0002*/ 	.short	(.L_1383 - .L_1382)
.L_1382:
        /*0004*/ 	.word	0x00000082


	//----- nvinfo : EIATTR_KPARAM_INFO
	.align		4
.L_1383:
        /*0008*/ 	.byte	0x04, 0x17
        /*000a*/ 	.short	(.L_1385 - .L_1384)
.L_1384:
        /*000c*/ 	.word	0x00000000
        /*0010*/ 	.short	0x0000
        /*0012*/ 	.short	0x0000
        /*0014*/ 	.byte	0x00, 0xf0, 0x61, 0x01


	//----- nvinfo : EIATTR_SPARSE_MMA_MASK
	.align		4
.L_1385:
        /*0018*/ 	.byte	0x03, 0x50
        /*001a*/ 	.short	0x0000


	//----- nvinfo : EIATTR_MAXREG_COUNT
	.align		4
        /*001c*/ 	.byte	0x03, 0x1b
        /*001e*/ 	.short	0x00ff


	//----- nvinfo : EIATTR_NUM_BARRIERS
	.align		4
        /*0020*/ 	.byte	0x02, 0x4c
        /*0022*/ 	.byte	0x01
	.zero		1


	//----- nvinfo : EIATTR_MERCURY_ISA_VERSION
	.align		4
        /*0024*/ 	.byte	0x03, 0x5f
        /*0026*/ 	.short	0x0101


	//----- nvinfo : EIATTR_COOP_GROUP_MASK_REGIDS
	.align		4
        /*0028*/ 	.byte	0x04, 0x29
        /*002a*/ 	.short	(.L_1387 - .L_1386)


	//   ....[0]....
.L_1386:
        /*002c*/ 	.word	0xffffffff


	//   ....[1]....
        /*0030*/ 	.word	0xffffffff


	//   ....[2]....
        /*0034*/ 	.word	0xffffffff


	//   ....[3]....
        /*0038*/ 	.word	0xffffffff


	//   ....[4]....
        /*003c*/ 	.word	0xffffffff


	//   ....[5]....
        /*0040*/ 	.word	0xffffffff


	//   ....[6]....
        /*0044*/ 	.word	0xffffffff


	//   ....[7]....
        /*0048*/ 	.word	0xffffffff


	//   ....[8]....
        /*004c*/ 	.word	0xffffffff


	//   ....[9]....
        /*0050*/ 	.word	0xffffffff


	//   ....[10]....
        /*0054*/ 	.word	0xffffffff


	//   ....[11]....
        /*0058*/ 	.word	0xffffffff


	//   ....[12]....
        /*005c*/ 	.word	0xffffffff


	//   ....[13]....
        /*0060*/ 	.word	0xffffffff


	//   ....[14]....
        /*0064*/ 	.word	0xffffffff


	//   ....[15]....
        /*0068*/ 	.word	0xffffffff


	//   ....[16]....
        /*006c*/ 	.word	0xffffffff


	//   ....[17]....
        /*0070*/ 	.word	0xffffffff


	//   ....[18]....
        /*0074*/ 	.word	0xffffffff


	//   ....[19]....
        /*0078*/ 	.word	0xffffffff


	//   ....[20]....
        /*007c*/ 	.word	0xffffffff


	//   ....[21]....
        /*0080*/ 	.word	0xffffffff


	//   ....[22]....
        /*0084*/ 	.word	0xffffffff


	//----- nvinfo : EIATTR_COOP_GROUP_INSTR_OFFSETS
	.align		4
.L_1387:
        /*0088*/ 	.byte	0x04, 0x28
        /*008a*/ 	.short	(.L_1389 - .L_1388)


	//   ....[0]....
.L_1388:
        /*008c*/ 	.word	0x000010f0


	//   ....[1]....
        /*0090*/ 	.word	0x00001110


	//   ....[2]....
        /*0094*/ 	.word	0x00001130


	//   ....[3]....
        /*0098*/ 	.word	0x00001150


	//   ....[4]....
        /*009c*/ 	.word	0x00001170


	//   ....[5]....
        /*00a0*/ 	.word	0x00001da0


	//   ....[6]....
        /*00a4*/ 	.word	0x00001dc0


	//   ....[7]....
        /*00a8*/ 	.word	0x00001de0


	//   ....[8]....
        /*00ac*/ 	.word	0x00001e10


	//   ....[9]....
        /*00b0*/ 	.word	0x00001e40


	//   ....[10]....
        /*00b4*/ 	.word	0x00002030


	//   ....[11]....
        /*00b8*/ 	.word	0x00002060


	//   ....[12]....
        /*00bc*/ 	.word	0x00002070


	//   ....[13]....
        /*00c0*/ 	.word	0x000020c0


	//   ....[14]....
        /*00c4*/ 	.word	0x00002150


	//   ....[15]....
        /*00c8*/ 	.word	0x00002160


	//   ....[16]....
        /*00cc*/ 	.word	0x00002230


	//   ....[17]....
        /*00d0*/ 	.word	0x00002240


	//   ....[18]....
        /*00d4*/ 	.word	0x00002630


	//   ....[19]....
        /*00d8*/ 	.word	0x00002670


	//   ....[20]....
        /*00dc*/ 	.word	0x00002680


	//   ....[21]....
        /*00e0*/ 	.word	0x00002740


	//   ....[22]....
        /*00e4*/ 	.word	0x00002750


	//----- nvinfo : EIATTR_VRC_CTA_INIT_COUNT
	.align		4
.L_1389:
        /*00e8*/ 	.byte	0x02, 0x4a
	.zero		1
	.zero		1


	//----- nvinfo : EIATTR_EXIT_INSTR_OFFSETS
	.align		4
        /*00ec*/ 	.byte	0x04, 0x1c
        /*00ee*/ 	.short	(.L_1391 - .L_1390)


	//   ....[0]....
.L_1390:
        /*00f0*/ 	.word	0x00000060


	//   ....[1]....
        /*00f4*/ 	.word	0x00004160


	//----- nvinfo : EIATTR_MAX_THREADS
	.align		4
.L_1391:
        /*00f8*/ 	.byte	0x04, 0x05
        /*00fa*/ 	.short	(.L_1393 - .L_1392)
.L_1392:
        /*00fc*/ 	.word	0x00000080
        /*0100*/ 	.word	0x00000001
        /*0104*/ 	.word	0x00000001


	//----- nvinfo : EIATTR_CRS_STACK_SIZE
	.align		4
.L_1393:
        /*0108*/ 	.byte	0x04, 0x1e
        /*010a*/ 	.short	(.L_1395 - .L_1394)
.L_1394:
        /*010c*/ 	.word	0x00000000


	//----- nvinfo : EIATTR_CBANK_PARAM_SIZE
	.align		4
.L_1395:
        /*0110*/ 	.byte	0x03, 0x19
        /*0112*/ 	.short	0x0058


	//----- nvinfo : EIATTR_PARAM_CBANK
	.align		4
        /*0114*/ 	.byte	0x04, 0x0a
        /*0116*/ 	.short	(.L_1397 - .L_1396)
	.align		4
.L_1396:
        /*0118*/ 	.word	index@(.nv.constant0._ZN10layer_norm13ln_fwd_kernelINS_13Kernel_traitsI6__halfS2_S2_fjLj24576ELj2ELj1ELj4ELj16ENS_18Kernel_traits_baseILj24576ES2_S2_S2_fjLj128EEEEEEEvNS_9FwdParamsE)
        /*011c*/ 	.short	0x0380
        /*011e*/ 	.short	0x0058


	//----- nvinfo : EIATTR_SW_WAR
	.align		4
.L_1397:
        /*0120*/ 	.byte	0x04, 0x36
        /*0122*/ 	.short	(.L_1399 - .L_1398)
.L_1398:
        /*0124*/ 	.word	0x00000008
.L_1399:


//--------------------- .nv.info._ZN10layer_norm13ln_fwd_kernelINS_13Kernel_traitsIffffjLj24576ELj4ELj1ELj4ELj16ENS_18Kernel_traits_baseILj24576EffffjLj128EEEEEEEvNS_9FwdParamsE --------------------------
	.section	.nv.info._ZN10layer_norm13ln_fwd_kernelINS_13Kernel_traitsIffffjLj24576ELj4ELj1ELj4ELj16ENS_18Kernel_traits_baseILj24576EffffjLj128EEEEEEEvNS_9FwdParamsE,"",@"SHT_CUDA_INFO"
	.sectionflags	@""
	.align	4


	//----- nvinfo : EIATTR_CUDA_API_VERSION
	.align		4
        /*0000*/ 	.byte	0x04, 0x37
        /*0002*/ 	.short	(.L_1401 - .L_1400)
.L_1400:
        /*0004*/ 	.word	0x00000082


	//----- nvinfo : EIATTR_KPARAM_INFO
	.align		4
.L_1401:
        /*0008*/ 	.byte	0x04, 0x17
        /*000a*/ 	.short	(.L_1403 - .L_1402)
.L_1402:
        /*000c*/ 	.word	0x00000000
        /*0010*/ 	.short	0x0000
        /*0012*/ 	.short	0x0000
        /*0014*/ 	.byte	0x00, 0xf0, 0x61, 0x01


	//----- nvinfo : EIATTR_SPARSE_MMA_MASK
	.align		4
.L_1403:
        /*0018*/ 	.byte	0x03, 0x50
        /*001a*/ 	.short	0x0000


	//----- nvinfo : EIATTR_MAXREG_COUNT
	.align		4
        /*001c*/ 	.byte	0x03, 0x1b
        /*001e*/ 	.short	0x00ff


	//----- nvinfo : EIATTR_NUM_BARRIERS
	.align		4
        /*0020*/ 	.byte	0x02, 0x4c
        /*0022*/ 	.byte	0x01
	.zero		1


	//----- nvinfo : EIATTR_MERCURY_ISA_VERSION
	.align		4
        /*0024*/ 	.byte	0x03, 0x5f
        /*0026*/ 	.short	0x0101


	//----- nvinfo : EIATTR_COOP_GROUP_MASK_REGIDS
	.align		4
        /*0028*/ 	.byte	0x04, 0x29
        /*002a*/ 	.short	(.L_1405 - .L_1404)


	//   ....[0]....
.L_1404:
        /*002c*/ 	.word	0xffffffff


	//   ....[1]....
        /*0030*/ 	.word	0xffffffff


	//   ....[2]....
        /*0034*/ 	.word	0xffffffff


	//   ....[3]....
        /*0038*/ 	.word	0xffffffff


	//   ....[4]....
        /*003c*/ 	.word	0xffffffff


	//   ....[5]....
        /*0040*/ 	.word	0xffffffff


	//   ....[6]....
        /*0044*/ 	.word	0xffffffff


	//   ....[7]....
        /*0048*/ 	.word	0xffffffff


	//   ....[8]....
        /*004c*/ 	.word	0xffffffff


	//   ....[9]....
        /*0050*/ 	.word	0xffffffff


	//   ....[10]....
        /*0054*/ 	.word	0xffffffff


	//   ....[11]....
        /*0058*/ 	.word	0xffffffff


	//   ....[12]....
        /*005c*/ 	.word	0xffffffff


	//   ....[13]....
        /*0060*/ 	.word	0xffffffff


	//   ....[14]....
        /*0064*/ 	.word	0xffffffff


	//   ....[15]....
        /*0068*/ 	.word	0xffffffff


	//   ....[16]....
        /*006c*/ 	.word	0xffffffff


	//   ....[17]....
        /*0070*/ 	.word	0xffffffff


	//   ....[18]....
        /*0074*/ 	.word	0xffffffff


	//   ....[19]....
        /*0078*/ 	.word	0xffffffff


	//   ....[20]....
        /*007c*/ 	.word	0xffffffff


	//   ....[21]....
        /*0080*/ 	.word	0xffffffff


	//   ....[22]....
        /*0084*/ 	.word	0xffffffff


	//   ....[23]....
        /*0088*/ 	.word	0xffffffff


	//   ....[24]....
        /*008c*/ 	.word	0xffffffff


	//   ....[25]....
        /*0090*/ 	.word	0xffffffff


	//----- nvinfo : EIATTR_COOP_GROUP_INSTR_OFFSETS
	.align		4
.L_1405:
        /*0094*/ 	.byte	0x04, 0x28
        /*0096*/ 	.short	(.L_1407 - .L_1406)


	//   ....[0]....
.L_1406:
        /*0098*/ 	.word	0x00000840


	//   ....[1]....
        /*009c*/ 	.word	0x00000860


	//   ....[2]....
        /*00a0*/ 	.word	0x00000880


	//   ....[3]....
        /*00a4*/ 	.word	0x000008a0


	//   ....[4]....
        /*00a8*/ 	.word	0x000008c0


	//   ....[5]....
        /*00ac*/ 	.word	0x00000ef0


	//   ....[6]....
        /*00b0*/ 	.word	0x00000f20


	//   ....[7]....
        /*00b4*/ 	.word	0x00000f50


	//   ....[8]....
        /*00b8*/ 	.word	0x00000f70


	//   ....[9]....
        /*00bc*/ 	.word	0x00000f90


	//   ....[10]....
        /*00c0*/ 	.word	0x000010c0


	//   ....[11]....
        /*00c4*/ 	.word	0x000010e0


	//   ....[12]....
        /*00c8*/ 	.word	0x000010f0


	//   ....[13]....
        /*00cc*/ 	.word	0x00001180


	//   ....[14]....
        /*00d0*/ 	.word	0x000011c0


	//   ....[15]....
        /*00d4*/ 	.word	0x000011d0


	//   ....[16]....
        /*00d8*/ 	.word	0x000012a0


	//   ....[17]....
        /*00dc*/ 	.word	0x000012b0


	//   ....[18]....
        /*00e0*/ 	.word	0x00001660


	//   ....[19]....
        /*00e4*/ 	.word	0x00001690


	//   ....[20]....
        /*00e8*/ 	.word	0x000016a0


	//   ....[21]....
        /*00ec*/ 	.word	0x00001740


	//   ....[22]....
        /*00f0*/ 	.word	0x00001750


	//   ....[23]....
        /*00f4*/ 	.word	0x00001760


	//   ....[24]....
        /*00f8*/ 	.word	0x00001850


	//   ....[25]....
        /*00fc*/ 	.word	0x00001870


	//----- nvinfo : EIATTR_VRC_CTA_INIT_COUNT
	.align		4
.L_1407:
        /*0100*/ 	.byte	0x02, 0x4a
	.zero		1
	.zero		1


	//----- nvinfo : EIATTR_EXIT_INSTR_OFFSETS
	.align		4
        /*0104*/ 	.byte	0x04, 0x1c
        /*0106*/ 	.short	(.L_1409 - .L_1408)


	//   ....[0]....
.L_1408:
        /*0108*/ 	.word	0x00000060


	//   ....[1]....
        /*010c*/ 	.word	0x000023e0


	//----- nvinfo : EIATTR_MAX_THREADS
	.align		4
.L_1409:
        /*0110*/ 	.byte	0x04, 0x05
        /*0112*/ 	.short	(.L_1411 - .L_1410)
.L_1410:
        /*0114*/ 	.word	0x00000080
        /*0118*/ 	.word	0x00000001
        /*011c*/ 	.word	0x00000001


	//----- nvinfo : EIATTR_CRS_STACK_SIZE
	.align		4
.L_1411:
        /*0120*/ 	.byte	0x04, 0x1e
        /*0122*/ 	.short	(.L_1413 - .L_1412)
.L_1412:
        /*0124*/ 	.word	0x00000000


	//----- nvinfo : EIATTR_CBANK_PARAM_SIZE
	.align		4
.L_1413:
        /*0128*/ 	.byte	0x03, 0x19
        /*012a*/ 	.short	0x0058


	//----- nvinfo : EIATTR_PARAM_CBANK
	.align		4
        /*012c*/ 	.byte	0x04, 0x0a
        /*012e*/ 	.short	(.L_1415 - .L_1414)
	.align		4
.L_1414:
        /*0130*/ 	.word	index@(.nv.constant0._ZN10layer_norm13ln_fwd_kernelINS_13Kernel_traitsIffffjLj24576ELj4ELj1ELj4ELj16ENS_18Kernel_traits_baseILj24576EffffjLj128EEEEEEEvNS_9FwdParamsE)
        /*0134*/ 	.short	0x0380
        /*0136*/ 	.short	0x0058


	//----- nvinfo : EIATTR_SW_WAR
	.align		4
.L_1415:
        /*0138*/ 	.byte	0x04, 0x36
        /*013a*/ 	.short	(.L_1417 - .L_1416)
.L_1416:
        /*013c*/ 	.word	0x00000008
.L_1417:


//--------------------- .nv.info._ZN10layer_norm13ln_fwd_kernelINS_13Kernel_traitsI13__nv_bfloat16fS2_fjLj20480ELj2ELj1ELj4ELj16ENS_18Kernel_traits_baseILj20480ES2_fS2_fjLj128EEEEEEEvNS_9FwdParamsE --------------------------
	.section	.nv.info._ZN10layer_norm13ln_fwd_kernelINS_13Kernel_traitsI13__nv_bfloat16fS2_fjLj20480ELj2ELj1ELj4ELj16ENS_18Kernel_traits_baseILj20480ES2_fS2_fjLj128EEEEEEEvNS_9FwdParamsE,"",@"SHT_CUDA_INFO"
	.sectionflags	@""
	.align	4


	//----- nvinfo : EIATTR_CUDA_API_VERSION
	.align		4
        /*0000*/ 	.byte	0x04, 0x37
        /*0002*/ 	.short	(.L_1419 - .L_1418)
.L_1418:
        /*0004*/ 	.word	0x00000082


	//----- nvinfo : EIATTR_KPARAM_INFO
	.align		4
.L_1419:
        /*0008*/ 	.byte	0x04, 0x17
        /*000a*/ 	.short	(.L_1421 - .L_1420)
.L_1420:
        /*000c*/ 	.word	0x00000000
        /*0010*/ 	.short	0x0000
        /*0012*/ 	.short	0x0000
        /*0014*/ 	.byte	0x00, 0xf0, 0x61, 0x01


	//----- nvinfo : EIATTR_SPARSE_MMA_MASK
	.align		4
.L_1421:
        /*0018*/ 	.byte	0x03, 0x50
        /*001a*/ 	.short	0x0000


	//----- nvinfo : EIATTR_MAXREG_COUNT
	.align		4
        /*001c*/ 	.byte	0x03, 0x1b
        /*001e*/ 	.short	0x00ff


	//----- nvinfo : EIATTR_NUM_BARRIERS
	.align		4
        /*0020*/ 	.byte	0x02, 0x4c
        /*0022*/ 	.byte	0x01
	.zero		1


	//----- nvinfo : EIATTR_MERCURY_ISA_VERSION
	.align		4
        /*0024*/ 	.byte	0x03, 0x5f
        /*0026*/ 	.short	0x0101


	//----- nvinfo : EIATTR_COOP_GROUP_MASK_REGIDS
	.align		4
        /*0028*/ 	.byte	0x04, 0x29
        /*002a*/ 	.short	(.L_1423 - .L_1422)


	//   ....[0]....
.L_1422:
        /*002c*/ 	.word	0xffffffff


	//   ....[1]....
        /*0030*/ 	.word	0xffffffff


	//   ....[2]....
        /*0034*/ 	.word	0xffffffff


	//   ....[3]....
        /*0038*/ 	.word	0xffffffff


	//   ....[4]....
        /*003c*/ 	.word	0xffffffff


	//   ....[5]....
        /*0040*/ 	.word	0xffffffff


	//   ....[6]....
        /*0044*/ 	.word	0xffffffff


	//   ....[7]....
        /*0048*/ 	.word	0xffffffff


	//   ....[8]....
        /*004c*/ 	.word	0xffffffff


	//   ....[9]....
        /*0050*/ 	.word	0xffffffff


	//   ....[10]....
        /*0054*/ 	.word	0xffffffff


	//   ....[11]....
        /*0058*/ 	.word	0xffffffff


	//   ....[12]....
        /*005c*/ 	.word	0xffffffff


	//   ....[13]....
        /*0060*/ 	.word	0xffffffff


	//   ....[14]....
        /*0064*/ 	.word	0xffffffff


	//   ....[15]....
        /*0068*/ 	.word	0xffffffff


	//   ....[16]....
        /*006c*/ 	.word	0xffffffff


	//   ....[17]....
        /*0070*/ 	.word	0xffffffff


	//   ....[18]....
        /*0074*/ 	.word	0xffffffff


	//   ....[19]....
        /*0078*/ 	.word	0xffffffff


	//   ....[20]....
        /*007c*/ 	.word	0xffffffff


	//   ....[21]....
        /*0080*/ 	.word	0xffffffff


	//   ....[22]....
        /*0084*/ 	.word	0xffffffff


	//----- nvinfo : EIATTR_COOP_GROUP_INSTR_OFFSETS
	.align		4
.L_1423:
        /*0088*/ 	.byte	0x04, 0x28
        /*008a*/ 	.short	(.L_1425 - .L_1424)


	//   ....[0]....
.L_1424:
        /*008c*/ 	.word	0x000013c0


	//   ....[1]....
        /*0090*/ 	.word	0x000013e0


	//   ....[2]....
        /*0094*/ 	.word	0x00001400


	//   ....[3]....
        /*0098*/ 	.word	0x00001420


	//   ....[4]....
        /*009c*/ 	.word	0x00001440


	//   ....[5]....
        /*00a0*/ 	.word	0x00001e70


	//   ....[6]....
        /*00a4*/ 	.word	0x00001e90


	//   ....[7]....
        /*00a8*/ 	.word	0x00001eb0


	//   ....[8]....
        /*00ac*/ 	.word	0x00001ee0


	//   ....[9]....
        /*00b0*/ 	.word	0x00001f10


	//   ....[10]....
        /*00b4*/ 	.word	0x00002100


	//   ....[11]....
        /*00b8*/ 	.word	0x00002130


	//   ....[12]....
        /*00bc*/ 	.word	0x00002140


	//   ....[13]....
        /*00c0*/ 	.word	0x00002190


	//   ....[14]....
        /*00c4*/ 	.word	0x000021f0


	//   ....[15]....
        /*00c8*/ 	.word	0x00002240


	//   ....[16]....
        /*00cc*/ 	.word	0x00002300


	//   ....[17]....
        /*00d0*/ 	.word	0x00002310


	//   ....[18]....
        /*00d4*/ 	.word	0x00002700


	//   ....[19]....
        /*00d8*/ 	.word	0x00002900


	//   ....[20]....
        /*00dc*/ 	.word	0x00002910


	//   ....[21]....
        /*00e0*/ 	.word	0x000029d0


	//   ....[22]....
        /*00e4*/ 	.word	0x00002a00


	//----- nvinfo : EIATTR_VRC_CTA_INIT_COUNT
	.align		4
.L_1425:
        /*00e8*/ 	.byte	0x02, 0x4a
	.zero		1
	.zero		1


	//----- nvinfo : EIATTR_EXIT_INSTR_OFFSETS
	.align		4
        /*00ec*/ 	.byte	0x04, 0x1c
        /*00ee*/ 	.short	(.L_1427 - .L_1426)


	//   ....[0]....
.L_1426:
        /*00f0*/ 	.word	0x00000060


	//   ....[1]....
        /*00f4*/ 	.word	0x00004d40


	//----- nvinfo : EIATTR_MAX_THREADS
	.align		4
.L_1427:
        /*00f8*/ 	.byte	0x04, 0x05
        /*00fa*/ 	.short	(.L_1429 - .L_1428)
.L_1428:
        /*00fc*/ 	.word	0x00000080
        /*0100*/ 	.word	0x00000001
        /*0104*/ 	.word	0x00000001


	//----- nvinfo : EIATTR_CRS_STACK_SIZE
	.align		4
.L_1429:
        /*0108*/ 	.byte	0x04, 0x1e
        /*010a*/ 	.short	(.L_1431 - .L_1430)
.L_1430:
        /*010c*/ 	.word	0x00000000


	//----- nvinfo : EIATTR_CBANK_PARAM_SIZE
	.align		4
.L_1431:
        /*0110*/ 	.byte	0x03, 0x19
        /*0112*/ 	.short	0x0058


	//----- nvinfo : EIATTR_PARAM_CBANK
	.align		4
        /*0114*/ 	.byte	0x04, 0x0a
        /*0116*/ 	.short	(.L_1433 - .L_1432)
	.align		4
.L_1432:
        /*0118*/ 	.word	index@(.nv.constant0._ZN10layer_norm13ln_fwd_kernelINS_13Kernel_traitsI13__nv_bfloat16fS2_fjLj20480ELj2ELj1ELj4ELj16ENS_18Kernel_traits_baseILj20480ES2_fS2_fjLj128EEEEEEEvNS_9FwdParamsE)
        /*011c*/ 	.short	0x0380
        /*011e*/ 	.short	0x0058


	//----- nvinfo : EIATTR_SW_WAR
	.align		4
.L_1433:
        /*0120*/ 	.byte	0x04, 0x36
        /*0122*/ 	.short	(.L_1435 - .L_1434)
.L_1434:
        /*0124*/ 	.word	0x00000008
.L_1435:


//--------------------- .nv.info._ZN10layer_norm13ln_fwd_kernelINS_13Kernel_traitsI13__nv_bfloat16S2_S2_fjLj20480ELj2ELj1ELj4ELj16ENS_18Kernel_traits_baseILj20480ES2_S2_S2_fjLj128EEEEEEEvNS_9FwdParamsE --------------------------
	.section	.nv.info._ZN10layer_norm13ln_fwd_kernelINS_13Kernel_traitsI13__nv_bfloat16S2_S2_fjLj20480ELj2ELj1ELj4ELj16ENS_18Kernel_traits_baseILj20480ES2_S2_S2_fjLj128EEEEEEEvNS_9FwdParamsE,"",@"SHT_CUDA_INFO"
	.sectionflags	@""
	.align	4


	//----- nvinfo : EIATTR_CUDA_API_VERSION
	.align		4
        /*0000*/ 	.byte	0x04, 0x37
        /*0002*/ 	.short	(.L_1437 - .L_1436)
.L_1436:
        /*0004*/ 	.word	0x00000082


	//----- nvinfo : EIATTR_KPARAM_INFO
	.align		4
.L_1437:
        /*0008*/ 	.byte	0x04, 0x17
        /*000a*/ 	.short	(.L_1439 - .L_1438)
.L_1438:
        /*000c*/ 	.word	0x00000000
        /*0010*/ 	.short	0x0000
        /*0012*/ 	.short	0x0000
        /*0014*/ 	.byte	0x00, 0xf0, 0x61, 0x01


	//----- nvinfo : EIATTR_SPARSE_MMA_MASK
	.align		4
.L_1439:
        /*0018*/ 	.byte	0x03, 0x50
        /*001a*/ 	.short	0x0000


	//----- nvinfo : EIATTR_MAXREG_COUNT
	.align		4
        /*001c*/ 	.byte	0x03, 0x1b
        /*001e*/ 	.short	0x00ff


	//----- nvinfo : EIATTR_NUM_BARRIERS
	.align		4
        /*0020*/ 	.byte	0x02, 0x4c
        /*0022*/ 	.byte	0x01
	.zero		1


	//----- nvinfo : EIATTR_MERCURY_ISA_VERSION
	.align		4
        /*0024*/ 	.byte	0x03, 0x5f
        /*0026*/ 	.short	0x0101


	//----- nvinfo : EIATTR_COOP_GROUP_MASK_REGIDS
	.align		4
        /*0028*/ 	.byte	0x04, 0x29
        /*002a*/ 	.short	(.L_1441 - .L_1440)


	//   ....[0]....
.L_1440:
        /*002c*/ 	.word	0xffffffff


	//   ....[1]....
        /*0030*/ 	.word	0xffffffff


	//   ....[2]....
        /*0034*/ 	.word	0xffffffff


	//   ....[3]....
        /*0038*/ 	.word	0xffffffff


	//   ....[4]....
        /*003c*/ 	.word	0xffffffff


	//   ....[5]....
        /*0040*/ 	.word	0xffffffff


	//   ....[6]....
        /*0044*/ 	.word	0xffffffff


	//   ....[7]....
        /*0048*/ 	.word	0xffffffff


	//   ....[8]....
        /*004c*/ 	.word	0xffffffff


	//   ....[9]....
        /*0050*/ 	.word	0xffffffff


	//   ....[10]....
        /*0054*/ 	.word	0xffffffff


	//   ....[11]....
        /*0058*/ 	.word	0xffffffff


	//   ....[12]....
        /*005c*/ 	.word	0xffffffff


	//   ....[13]....
        /*0060*/ 	.word	0xffffffff


	//   ....[14]....
        /*0064*/ 	.word	0xffffffff


	//   ....[15]....
        /*0068*/ 	.word	0xffffffff


	//   ....[16]....
        /*006c*/ 	.word	0xffffffff


	//   ....[17]....
        /*0070*/ 	.word	0xffffffff


	//   ....[18]....
        /*0074*/ 	.word	0xffffffff


	//   ....[19]....
        /*0078*/ 	.word	0xffffffff


	//   ....[20]....
        /*007c*/ 	.word	0xffffffff


	//   ....[21]....
        /*0080*/ 	.word	0xffffffff


	//   ....[22]....
        /*0084*/ 	.word	0xffffffff


	//----- nvinfo : EIATTR_COOP_GROUP_INSTR_OFFSETS
	.align		4
.L_1441:
        /*0088*/ 	.byte	0x04, 0x28
        /*008a*/ 	.short	(.L_1443 - .L_1442)


	//   ....[0]....
.L_1442:
        /*008c*/ 	.word	0x00001160


	//   ....[1]....
        /*0090*/ 	.word	0x00001180


	//   ....[2]....
        /*0094*/ 	.word	0x000011a0


	//   ....[3]....
        /*0098*/ 	.word	0x000011c0


	//   ....[4]....
        /*009c*/ 	.word	0x000011e0


	//   ....[5]....
        /*00a0*/ 	.word	0x00001c10


	//   ....[6]....
        /*00a4*/ 	.word	0x00001c30


	//   ....[7]....
        /*00a8*/ 	.word	0x00001c50


	//   ....[8]....
        /*00ac*/ 	.word	0x00001c70


	//   ....[9]....
        /*00b0*/ 	.word	0x00001c90


	//   ....[10]....
        /*00b4*/ 	.word	0x00001e30


	//   ....[11]....
        /*00b8*/ 	.word	0x00001e60


	//   ....[12]....
        /*00bc*/ 	.word	0x00001e70


	//   ....[13]....
        /*00c0*/ 	.word	0x00001ec0


	//   ....[14]....
        /*00c4*/ 	.word	0x00001f50


	//   ....[15]....
        /*00c8*/ 	.word	0x00001f60


	//   ....[16]....
        /*00cc*/ 	.word	0x00002020


	//   ....[17]....
        /*00d0*/ 	.word	0x00002040


	//   ....[18]....
        /*00d4*/ 	.word	0x00002440


	//   ....[19]....
        /*00d8*/ 	.word	0x00002480


	//   ....[20]....
        /*00dc*/ 	.word	0x00002490


	//   ....[21]....
        /*00e0*/ 	.word	0x00002540


	//   ....[22]....
        /*00e4*/ 	.word	0x00002550


	//----- nvinfo : EIATTR_VRC_CTA_INIT_COUNT
	.align		4
.L_1443:
        /*00e8*/ 	.byte	0x02, 0x4a
	.zero		1
	.zero		1


	//----- nvinfo : EIATTR_EXIT_INSTR_OFFSETS
	.align		4
        /*00ec*/ 	.byte	0x04, 0x1c
        /*00ee*/ 	.short	(.L_1445 - .L_1444)


	//   ....[0]....
.L_1444:
        /*00f0*/ 	.word	0x00000060


	//   ....[1]....
        /*00f4*/ 	.word	0x00003b40


	//----- nvinfo : EIATTR_MAX_THREADS
	.align		4
.L_1445:
        /*00f8*/ 	.byte	0x04, 0x05
        /*00fa*/ 	.short	(.L_1447 - .L_1446)
.L_1446:
        /*00fc*/ 	.word	0x00000080
        /*0100*/ 	.word	0x00000001
        /*0104*/ 	.word	0x00000001


	//----- nvinfo : EIATTR_CRS_STACK_SIZE
	.align		4
.L_1447:
        /*0108*/ 	.byte	0x04, 0x1e
        /*010a*/ 	.short	(.L_1449 - .L_1448)
.L_1448:
        /*010c*/ 	.word	0x00000000


	//----- nvinfo : EIATTR_CBANK_PARAM_SIZE
	.align		4
.L_1449:
        /*0110*/ 	.byte	0x03, 0x19
        /*0112*/ 	.short	0x0058


	//----- nvinfo : EIATTR_PARAM_CBANK
	.align		4
        /*0114*/ 	.byte	0x04, 0x0a
        /*0116*/ 	.short	(.L_1451 - .L_1450)
	.align		4
.L_1450:
        /*0118*/ 	.word	index@(.nv.constant0._ZN10layer_norm13ln_fwd_kernelINS_13Kernel_traitsI13__nv_bfloat16S2_S2_fjLj20480ELj2ELj1ELj4ELj16ENS_18Kernel_traits_baseILj20480ES2_S2_S2_fjLj128EEEEEEEvNS_9FwdParamsE)
        /*011c*/ 	.short	0x0380
        /*011e*/ 	.short	0x0058


	//----- nvinfo : EIATTR_SW_WAR
	.align		4
.L_1451:
        /*0120*/ 	.byte	0x04, 0x36
        /*0122*/ 	.short	(.L_1453 - .L_1452)
.L_1452:
        /*0124*/ 	.word	0x00000008
.L_1453:


//--------------------- .nv.info._ZN10layer_norm13ln_fwd_kernelINS_13Kernel_traitsI6__halffS2_fjLj20480ELj2ELj1ELj4ELj16ENS_18Kernel_traits_baseILj20480ES2_fS2_fjLj128EEEEEEEvNS_9FwdParamsE --------------------------
	.section	.nv.info._ZN10layer_norm13ln_fwd_kernelINS_13Kernel_traitsI6__halffS2_fjLj20480ELj2ELj1ELj4ELj16ENS_18Kernel_traits_baseILj20480ES2_fS2_fjLj128EEEEEEEvNS_9FwdParamsE,"",@"SHT_CUDA_INFO"
	.sectionflags	@""
	.align	4


	//----- nvinfo : EIATTR_CUDA_API_VERSION
	.align		4
        /*0000*/ 	.byte	0x04, 0x37
        /*0002*/ 	.short	(.L_1455 - .L_1454)
.L_1454:
        /*0004*/ 	.word	0x00000082


	//----- nvinfo : EIATTR_KPARAM_INFO
	.align		4
.L_1455:
        /*0008*/ 	.byte	0x04, 0x17
        /*000a*/ 	.short	(.L_1457 - .L_1456)
.L_1456:
        /*000c*/ 	.word	0x00000000
        /*0010*/ 	.short	0x0000
        /*0012*/ 	.short	0x0000
        /*0014*/ 	.byte	0x00, 0xf0, 0x61, 0x01


	//----- nvinfo : EIATTR_SPARSE_MMA_MASK
	.align		4
.L_1457:
        /*0018*/ 	.byte	0x03, 0x50
        /*001a*/ 	.short	0x0000


	//----- nvinfo : EIATTR_MAXREG_COUNT
	.align		4
        /*001c*/ 	.byte	0x03, 0x1b
        /*001e*/ 	.short	0x00ff


	//----- nvinfo : EIATTR_NUM_BARRIERS
	.align		4
        /*0020*/ 	.byte	0x02, 0x4c
        /*0022*/ 	.byte	0x01
	.zero		1


	//----- nvinfo : EIATTR_MERCURY_ISA_VERSION
	.align		4
        /*0024*/ 	.byte	0x03, 0x5f
        /*0026*/ 	.short	0x0101


	//----- nvinfo : EIATTR_COOP_GROUP_MASK_REGIDS
	.align		4
        /*0028*/ 	.byte	0x04, 0x29
        /*002a*/ 	.short	(.L_1459 - .L_1458)


	//   ....[0]....
.L_1458:
        /*002c*/ 	.word	0xffffffff


	//   ....[1]....
        /*0030*/ 	.word	0xffffffff


	//   ....[2]....
        /*0034*/ 	.word	0xffffffff


	//   ....[3]....
        /*0038*/ 	.word	0xffffffff


	//   ....[4]....
        /*003c*/ 	.word	0xffffffff


	//   ....[5]....
        /*0040*/ 	.word	0xffffffff


	//   ....[6]....
        /*0044*/ 	.word	0xffffffff


	//   ....[7]....
        /*0048*/ 	.word	0xffffffff


	//   ....[8]....
        /*004c*/ 	.word	0xffffffff


	//   ....[9]....
        /*0050*/ 	.word	0xffffffff


	//   ....[10]....
        /*0054*/ 	.word	0xffffffff


	//   ....[11]....
        /*0058*/ 	.word	0xffffffff


	//   ....[12]....
        /*005c*/ 	.word	0xffffffff


	//   ....[13]....
        /*0060*/ 	.word	0xffffffff


	//   ....[14]....
        /*0064*/ 	.word	0xffffffff


	//   ....[15]....
        /*0068*/ 	.word	0xffffffff


	//   ....[16]....
        /*006c*/ 	.word	0xffffffff


	//   ....[17]....
        /*0070*/ 	.word	0xffffffff


	//   ....[18]....
        /*0074*/ 	.word	0xffffffff


	//   ....[19]....
        /*0078*/ 	.word	0xffffffff


	//   ....[20]....
        /*007c*/ 	.word	0xffffffff


	//   ....[21]....
        /*0080*/ 	.word	0xffffffff


	//   ....[22]....
        /*0084*/ 	.word	0xffffffff


	//----- nvinfo : EIATTR_COOP_GROUP_INSTR_OFFSETS
	.align		4
.L_1459:
        /*0088*/ 	.byte	0x04, 0x28
        /*008a*/ 	.short	(.L_1461 - .L_1460)


	//   ....[0]....
.L_1460:
        /*008c*/ 	.word	0x000013c0


	//   ....[1]....
        /*0090*/ 	.word	0x000013e0


	//   ....[2]....
        /*0094*/ 	.word	0x00001400


	//   ....[3]....
        /*0098*/ 	.word	0x00001420


	//   ....[4]....
        /*009c*/ 	.word	0x00001440


	//   ....[5]....
        /*00a0*/ 	.word	0x00001e70


	//   ....[6]....
        /*00a4*/ 	.word	0x00001e90


	//   ....[7]....
        /*00a8*/ 	.word	0x00001eb0


	//   ....[8]....
        /*00ac*/ 	.word	0x00001ee0


	//   ....[9]....
        /*00b0*/ 	.word	0x00001f10


	//   ....[10]....
        /*00b4*/ 	.word	0x00002100


	//   ....[11]....
        /*00b8*/ 	.word	0x00002130


	//   ....[12]....
        /*00bc*/ 	.word	0x00002140


	//   ....[13]....
        /*00c0*/ 	.word	0x00002190


	//   ....[14]....
        /*00c4*/ 	.word	0x000021f0


	//   ....[15]....
        /*00c8*/ 	.word	0x00002240


	//   ....[16]....
        /*00cc*/ 	.word	0x00002300


	//   ....[17]....
        /*00d0*/ 	.word	0x00002310


	//   ....[18]....
        /*00d4*/ 	.word	0x00002700


	//   ....[19]....
        /*00d8*/ 	.word	0x00002900


	//   ....[20]....
        /*00dc*/ 	.word	0x00002910


	//   ....[21]....
        /*00e0*/ 	.word	0x000029d0


	//   ....[22]....
        /*00e4*/ 	.word	0x00002a00


	//----- nvinfo : EIATTR_VRC_CTA_INIT_COUNT
	.align		4
.L_1461:
        /*00e8*/ 	.byte	0x02, 0x4a
	.zero		1
	.zero		1


	//----- nvinfo : EIATTR_EXIT_INSTR_OFFSETS
	.align		4
        /*00ec*/ 	.byte	0x04, 0x1c
        /*00ee*/ 	.short	(.L_1463 - .L_1462)


	//   ....[0]....
.L_1462:
        /*00f0*/ 	.word	0x00000060


	//   ....[1]....
        /*00f4*/ 	.word	0x00004d40


	//----- nvinfo : EIATTR_MAX_THREADS
	.align		4
.L_1463:
        /*00f8*/ 	.byte	0x04, 0x05
        /*00fa*/ 	.short	(.L_1465 - .L_1464)
.L_1464:
        /*00fc*/ 	.word	0x00000080
        /*0100*/ 	.word	0x00000001
        /*0104*/ 	.word	0x00000001


	//----- nvinfo : EIATTR_CRS_STACK_SIZE
	.align		4
.L_1465:
        /*0108*/ 	.byte	0x04, 0x1e
        /*010a*/ 	.short	(.L_1467 - .L_1466)
.L_1466:
        /*010c*/ 	.word	0x00000000


	//----- nvinfo : EIATTR_CBANK_PARAM_SIZE
	.align		4
.L_1467:
        /*0110*/ 	.byte	0x03, 0x19
        /*0112*/ 	.short	0x0058


	//----- nvinfo : EIATTR_PARAM_CBANK
	.align		4
        /*0114*/ 	.byte	0x04, 0x0a
        /*0116*/ 	.short	(.L_1469 - .L_1468)
	.align		4
.L_1468:
        /*0118*/ 	.word	index@(.nv.constant0._ZN10layer_norm13ln_fwd_kernelINS_13Kernel_traitsI6__halffS2_fjLj20480ELj2ELj1ELj4ELj16ENS_18Kernel_traits_baseILj20480ES2_fS2_fjLj128EEEEEEEvNS_9FwdParamsE)
        /*011c*/ 	.short	0x0380
        /*011e*/ 	.short	0x0058


	//----- nvinfo : EIATTR_SW_WAR
	.align		4
.L_1469:
        /*0120*/ 	.byte	0x04, 0x36
        /*0122*/ 	.short	(.L_1471 - .L_1470)
.L_1470:
        /*0124*/ 	.word	0x00000008
.L_1471:


//--------------------- .nv.info._ZN10layer_norm13ln_fwd_kernelINS_13Kernel_traitsI6__halfS2_S2_fjLj20480ELj2ELj1ELj4ELj16ENS_18Kernel_traits_baseILj20480ES2_S2_S2_fjLj128EEEEEEEvNS_9FwdParamsE --------------------------
	.section	.nv.info._ZN10layer_norm13ln_fwd_kernelINS_13Kernel_traitsI6__halfS2_S2_fjLj20480ELj2ELj1ELj4ELj16ENS_18Kernel_traits_baseILj20480ES2_S2_S2_fjLj128EEEEEEEvNS_9FwdParamsE,"",@"SHT_CUDA_INFO"
	.sectionflags	@""
	.align	4


	//----- nvinfo : EIATTR_CUDA_API_VERSION
	.align		4
        /*0000*/ 	.byte	0x04, 0x37
        /*0002*/ 	.short	(.L_1473 - .L_1472)
.L_1472:
        /*0004*/ 	.word	0x00000082


	//----- nvinfo : EIATTR_KPARAM_INFO
	.align		4
.L_1473:
        /*0008*/ 	.byte	0x04, 0x17
        /*000a*/ 	.short	(.L_1475 - .L_1474)
.L_1474:
        /*000c*/ 	.word	0x00000000
        /*0010*/ 	.short	0x0000
        /*0012*/ 	.short	0x0000
        /*0014*/ 	.byte	0x00, 0xf0, 0x61, 0x01


	//----- nvinfo : EIATTR_SPARSE_MMA_MASK
	.align		4
.L_1475:
        /*0018*/ 	.byte	0x03, 0x50
        /*001a*/ 	.short	0x0000


	//----- nvinfo : EIATTR_MAXREG_COUNT
	.align		4
        /*001c*/ 	.byte	0x03, 0x1b
        /*001e*/ 	.short	0x00ff


	//----- nvinfo : EIATTR_NUM_BARRIERS
	.align		4
        /*0020*/ 	.byte	0x02, 0x4c
        /*0022*/ 	.byte	0x01
	.zero		1


	//----- nvinfo : EIATTR_MERCURY_ISA_VERSION
	.align		4
        /*0024*/ 	.byte	0x03, 0x5f
        /*0026*/ 	.short	0x0101


	//----- nvinfo : EIATTR_COOP_GROUP_MASK_REGIDS
	.align		4
        /*0028*/ 	.byte	0x04, 0x29
        /*002a*/ 	.short	(.L_1477 - .L_1476)


	//   ....[0]....
.L_1476:
        /*002c*/ 	.word	0xffffffff


	//   ....[1]....
        /*0030*/ 	.word	0xffffffff


	//   ....[2]....
        /*0034*/ 	.word	0xffffffff


	//   ....[3]....
        /*0038*/ 	.word	0xffffffff


	//   ....[4]....
        /*003c*/ 	.word	0xffffffff


	//   ....[5]....
        /*0040*/ 	.word	0xffffffff


	//   ....[6]....
        /*0044*/ 	.word	0xffffffff


	//   ....[7]....
        /*0048*/ 	.word	0xffffffff


	//   ....[8]....
        /*004c*/ 	.word	0xffffffff


	//   ....[9]....
        /*0050*/ 	.word	0xffffffff


	//   ....[10]....
        /*0054*/ 	.word	0xffffffff


	//   ....[11]....
        /*0058*/ 	.word	0xffffffff


	//   ....[12]....
        /*005c*/ 	.word	0xffffffff


	//   ....[13]....
        /*0060*/ 	.word	0xffffffff


	//   ....[14]....
        /*0064*/ 	.word	0xffffffff


	//   ....[15]....
        /*0068*/ 	.word	0xffffffff


	//   ....[16]....
        /*006c*/ 	.word	0xffffffff


	//   ....[17]....
        /*0070*/ 	.word	0xffffffff


	//   ....[18]....
        /*0074*/ 	.word	0xffffffff


	//   ....[19]....
        /*0078*/ 	.word	0xffffffff


	//   ....[20]....
        /*007c*/ 	.word	0xffffffff


	//   ....[21]....
        /*0080*/ 	.word	0xffffffff


	//   ....[22]....
        /*0084*/ 	.word	0xffffffff


	//----- nvinfo : EIATTR_COOP_GROUP_INSTR_OFFSETS
	.align		4
.L_1477:
        /*0088*/ 	.byte	0x04, 0x28
        /*008a*/ 	.short	(.L_1479 - .L_1478)


	//   ....[0]....
.L_1478:
        /*008c*/ 	.word	0x00000ee0


	//   ....[1]....
        /*0090*/ 	.word	0x00000f00


	//   ....[2]....
        /*0094*/ 	.word	0x00000f20


	//   ....[3]....
        /*0098*/ 	.word	0x00000f40


	//   ....[4]....
        /*009c*/ 	.word	0x00000f60


	//   ....[5]....
        /*00a0*/ 	.word	0x00001990


	//   ....[6]....
        /*00a4*/ 	.word	0x000019b0


	//   ....[7]....
        /*00a8*/ 	.word	0x000019d0


	//   ....[8]....
        /*00ac*/ 	.word	0x000019f0


	//   ....[9]....
        /*00b0*/ 	.word	0x00001a10


	//   ....[10]....
        /*00b4*/ 	.word	0x00001bb0


	//   ....[11]....
        /*00b8*/ 	.word	0x00001be0


	//   ....[12]....
        /*00bc*/ 	.word	0x00001bf0


	//   ....[13]....
        /*00c0*/ 	.word	0x00001c40


	//   ....[14]....
        /*00c4*/ 	.word	0x00001cd0


	//   ....[15]....
        /*00c8*/ 	.word	0x00001ce0


	//   ....[16]....
        /*00cc*/ 	.word	0x00001da0


	//   ....[17]....
        /*00d0*/ 	.word	0x00001dc0


	//   ....[18]....
        /*00d4*/ 	.word	0x000021c0


	//   ....[19]....
        /*00d8*/ 	.word	0x00002200


	//   ....[20]....
        /*00dc*/ 	.word	0x00002210


	//   ....[21]....
        /*00e0*/ 	.word	0x000022c0


	//   ....[22]....
        /*00e4*/ 	.word	0x000022d0


	//----- nvinfo : EIATTR_VRC_CTA_INIT_COUNT
	.align		4
.L_1479:
        /*00e8*/ 	.byte	0x02, 0x4a
	.zero		1
	.zero		1


	//----- nvinfo : EIATTR_EXIT_INSTR_OFFSETS
	.align		4
        /*00ec*/ 	.byte	0x04, 0x1c
        /*00ee*/ 	.short	(.L_1481 - .L_1480)


	//   ....[0]....
.L_1480:
        /*00f0*/ 	.word	0x00000060


	//   ....[1]....
        /*00f4*/ 	.word	0x000038c0


	//----- nvinfo : EIATTR_MAX_THREADS
	.align		4
.L_1481:
        /*00f8*/ 	.byte	0x04, 0x05
        /*00fa*/ 	.short	(.L_1483 - .L_1482)
.L_1482:
        /*00fc*/ 	.word	0x00000080
        /*0100*/ 	.word	0x00000001
        /*0104*/ 	.word	0x00000001


	//----- nvinfo : EIATTR_CRS_STACK_SIZE
	.align		4
.L_1483:
        /*0108*/ 	.byte	0x04, 0x1e
        /*010a*/ 	.short	(.L_1485 - .L_1484)
.L_1484:
        /*010c*/ 	.word	0x00000000


	//----- nvinfo : EIATTR_CBANK_PARAM_SIZE
	.align		4
.L_1485:
        /*0110*/ 	.byte	0x03, 0x19
        /*0112*/ 	.short	0x0058


	//----- nvinfo : EIATTR_PARAM_CBANK
	.align		4
        /*0114*/ 	.byte	0x04, 0x0a
        /*0116*/ 	.short	(.L_1487 - .L_1486)
	.align		4
.L_1486:
        /*0118*/ 	.word	index@(.nv.constant0._ZN10layer_norm13ln_fwd_kernelINS_13Kernel_traitsI6__halfS2_S2_fjLj20480ELj2ELj1ELj4ELj16ENS_18Kernel_traits_baseILj20480ES2_S2_S2_fjLj128EEEEEEEvNS_9FwdParamsE)
        /*011c*/ 	.short	0x0380
        /*011e*/ 	.short	0x0058


	//----- nvinfo : EIATTR_SW_WAR
	.align		4
.L_1487:
        /*0120*/ 	.byte	0x04, 0x36
        /*0122*/ 	.short	(.L_1489 - .L_1488)
.L_1488:
        /*0124*/ 	.word	0x00000008
.L_1489:


//--------------------- .nv.info._ZN10layer_norm13ln_fwd_kernelINS_13Kernel_traitsIffffjLj20480ELj2ELj1ELj4ELj16ENS_18Kernel_traits_baseILj20480EffffjLj128EEEEEEEvNS_9FwdParamsE --------------------------
	.section	.nv.info._ZN10layer_norm13ln_fwd_kernelINS_13Kernel_traitsIffffjLj20480ELj2ELj1ELj4ELj16ENS_18Kernel_traits_baseILj20480EffffjLj128EEEEEEEvNS_9FwdParamsE,"",@"SHT_CUDA_INFO"
	.sectionflags	@""
	.align	4


	//----- nvinfo : EIATTR_CUDA_API_VERSION
	.align		4
        /*0000*/ 	.byte	0x04, 0x37
        /*0002*/ 	.short	(.L_1491 - .L_1490)
.L_1490:
        /*0004*/ 	.word	0x00000082


	//----- nvinfo : EIATTR_KPARAM_INFO
	.align		4
.L_1491:
        /*0008*/ 	.byte	0x04, 0x17
        /*000a*/ 	.short	(.L_1493 - .L_1492)
.L_1492:
        /*000c*/ 	.word	0x00000000
        /*0010*/ 	.short	0x0000
        /*0012*/ 	.short	0x0000
        /*0014*/ 	.byte	0x00, 0xf0, 0x61, 0x01


	//----- nvinfo : EIATTR_SPARSE_MMA_MASK
	.align		4
.L_1493:
        /*0018*/ 	.byte	0x03, 0x50
        /*001a*/ 	.short	0x0000


	//----- nvinfo : EIATTR_MAXREG_COUNT
	.align		4
        /*001c*/ 	.byte	0x03, 0x1b
        /*001e*/ 	.short	0x00ff


	//----- nvinfo : EIATTR_NUM_BARRIERS
	.align		4
        /*0020*/ 	.byte	0x02, 0x4c
        /*0022*/ 	.byte	0x01
	.zero		1


	//----- nvinfo : EIATTR_ANNOTATIONS
	.align		4
        /*0024*/ 	.byte	0x04, 0x55
        /*0026*/ 	.short	(.L_1495 - .L_1494)


	//   ....[0]....
.L_1494:
        /* <DEDUP_REMOVED lines=20> */


	//----- nvinfo : EIATTR_MERCURY_ISA_VERSION
	.align		4
.L_1495:
        /*0158*/ 	.byte	0x03, 0x5f
        /*015a*/ 	.short	0x0101


	//----- nvinfo : EIATTR_COOP_GROUP_MASK_REGIDS
	.align		4
        /*015c*/ 	.byte	0x04, 0x29
        /*015e*/ 	.short	(.L_1497 - .L_1496)


	//   ....[0]....
.L_1496:
        /*0160*/ 	.word	0xffffffff


	//   ....[1]....
        /*0164*/ 	.word	0xffffffff


	//   ....[2]....
        /*0168*/ 	.word	0xffffffff


	//   ....[3]....
        /*016c*/ 	.word	0xffffffff


	//   ....[4]....
        /*0170*/ 	.word	0xffffffff


	//   ....[5]....
        /*0174*/ 	.word	0xffffffff


	//   ....[6]....
        /*0178*/ 	.word	0xffffffff


	//   ....[7]....
        /*017c*/ 	.word	0xffffffff


	//   ....[8]....
        /*0180*/ 	.word	0xffffffff


	//   ....[9]....
        /*0184*/ 	.word	0xffffffff


	//   ....[10]....
        /*0188*/ 	.word	0xffffffff


	//   ....[11]....
        /*018c*/ 	.word	0xffffffff


	//   ....[12]....
        /*0190*/ 	.word	0xffffffff


	//   ....[13]....
        /*0194*/ 	.word	0xffffffff


	//   ....[14]....
        /*0198*/ 	.word	0xffffffff


	//   ....[15]....
        /*019c*/ 	.word	0xffffffff


	//   ....[16]....
        /*01a0*/ 	.word	0xffffffff


	//   ....[17]....
        /*01a4*/ 	.word	0xffffffff


	//   ....[18]....
        /*01a8*/ 	.word	0xffffffff


	//   ....[19]....
        /*01ac*/ 	.word	0xffffffff


	//   ....[20]....
        /*01b0*/ 	.word	0xffffffff


	//   ....[21]....
        /*01b4*/ 	.word	0xffffffff


	//   ....[22]....
        /*01b8*/ 	.word	0xffffffff


	//----- nvinfo : EIATTR_COOP_GROUP_INSTR_OFFSETS
	.align		4
.L_1497:
        /*01bc*/ 	.byte	0x04, 0x28
        /*01be*/ 	.short	(.L_1499 - .L_1498)


	//   ....[0]....
.L_1498:
        /*01c0*/ 	.word	0x00000d10


	//   ....[1]....
        /*01c4*/ 	.word	0x00000d30


	//   ....[2]....
        /*01c8*/ 	.word	0x00000d50


	//   ....[3]....
        /*01cc*/ 	.word	0x00000d70


	//   ....[4]....
        /*01d0*/ 	.word	0x00000d90


	//   ....[5]....
        /*01d4*/ 	.word	0x000017c0


	//   ....[6]....
        /*01d8*/ 	.word	0x000017e0


	//   ....[7]....
        /*01dc*/ 	.word	0x00001800


	//   ....[8]....
        /*01e0*/ 	.word	0x00001820


	//   ....[9]....
        /*01e4*/ 	.word	0x00001860


	//   ....[10]....
        /*01e8*/ 	.word	0x00001a50


	//   ....[11]....
        /*01ec*/ 	.word	0x00001a60


	//   ....[12]....
        /*01f0*/ 	.word	0x00001a90


	//   ....[13]....
        /*01f4*/ 	.word	0x00001b40


	//   ....[14]....
        /*01f8*/ 	.word	0x00001b70


	//   ....[15]....
        /*01fc*/ 	.word	0x00001b80


	//   ....[16]....
        /*0200*/ 	.word	0x00001cc0


	//   ....[17]....
        /*0204*/ 	.word	0x00001ce0


	//   ....[18]....
        /*0208*/ 	.word	0x000021d0


	//   ....[19]....
        /*020c*/ 	.word	0x000021e0


	//   ....[20]....
        /*0210*/ 	.word	0x000021f0


	//   ....[21]....
        /*0214*/ 	.word	0x000022c0


	//   ....[22]....
        /*0218*/ 	.word	0x000022e0


	//----- nvinfo : EIATTR_VRC_CTA_INIT_COUNT
	.align		4
.L_1499:
        /*021c*/ 	.byte	0x02, 0x4a
	.zero		1
	.zero		1


	//----- nvinfo : EIATTR_EXIT_INSTR_OFFSETS
	.align		4
        /*0220*/ 	.byte	0x04, 0x1c
        /*0222*/ 	.short	(.L_1501 - .L_1500)


	//   ....[0]....
.L_1500:
        /*0224*/ 	.word	0x00000070


	//   ....[1]....
        /*0228*/ 	.word	0x00003700


	//----- nvinfo : EIATTR_MAX_THREADS
	.align		4
.L_1501:
        /*022c*/ 	.byte	0x04, 0x05
        /*022e*/ 	.short	(.L_1503 - .L_1502)
.L_1502:
        /*0230*/ 	.word	0x00000080
        /*0234*/ 	.word	0x00000001
        /*0238*/ 	.word	0x00000001


	//----- nvinfo : EIATTR_CRS_STACK_SIZE
	.align		4
.L_1503:
        /*023c*/ 	.byte	0x04, 0x1e
        /*023e*/ 	.short	(.L_1505 - .L_1504)
.L_1504:
        /*0240*/ 	.word	0x00000000


	//----- nvinfo : EIATTR_CBANK_PARAM_SIZE
	.align		4
.L_1505:
        /*0244*/ 	.byte	0x03, 0x19
        /*0246*/ 	.short	0x0058


	//----- nvinfo : EIATTR_PARAM_CBANK
	.align		4
        /*0248*/ 	.byte	0x04, 0x0a
        /*024a*/ 	.short	(.L_1507 - .L_1506)
	.align		4
.L_1506:
        /*024c*/ 	.word	index@(.nv.constant0._ZN10layer_norm13ln_fwd_kernelINS_13Kernel_traitsIffffjLj20480ELj2ELj1ELj4ELj16ENS_18Kernel_traits_baseILj20480EffffjLj128EEEEEEEvNS_9FwdParamsE)
        /*0250*/ 	.short	0x0380
        /*0252*/ 	.short	0x0058


	//----- nvinfo : EIATTR_SW_WAR
	.align		4
.L_1507:
        /*0254*/ 	.byte	0x04, 0x36
        /*0256*/ 	.short	(.L_1509 - .L_1508)
.L_1508:
        /*0258*/ 	.word	0x00000008
.L_1509:


//--------------------- .nv.info._ZN10layer_norm13ln_fwd_kernelINS_13Kernel_traitsI13__nv_bfloat16fS2_fjLj18432ELj4ELj1ELj4ELj16ENS_18Kernel_traits_baseILj18432ES2_fS2_fjLj128EEEEEEEvNS_9FwdParamsE --------------------------
	.section	.nv.info._ZN10layer_norm13ln_fwd_kernelINS_13Kernel_traitsI13__nv_bfloat16fS2_fjLj18432ELj4ELj1ELj4ELj16ENS_18Kernel_traits_baseILj18432ES2_fS2_fjLj128EEEEEEEvNS_9FwdParamsE,"",@"SHT_CUDA_INFO"
	.sectionflags	@""
	.align	4


	//----- nvinfo : EIATTR_CUDA_API_VERSION
	.align		4
        /*0000*/ 	.byte	0x04, 0x37
        /*0002*/ 	.short	(.L_1511 - .L_1510)
.L_1510:
        /*0004*/ 	.word	0x00000082


	//----- nvinfo : EIATTR_KPARAM_INFO
	.align		4
.L_1511:
        /*0008*/ 	.byte	0x04, 0x17
        /*000a*/ 	.short	(.L_1513 - .L_1512)
.L_1512:
        /*000c*/ 	.word	0x00000000
        /*0010*/ 	.short	0x0000
        /*0012*/ 	.short	0x0000
        /*0014*/ 	.byte	0x00, 0xf0, 0x61, 0x01


	//----- nvinfo : EIATTR_SPARSE_MMA_MASK
	.align		4
.L_1513:
        /*0018*/ 	.byte	0x03, 0x50
        /*001a*/ 	.short	0x0000


	//----- nvinfo : EIATTR_MAXREG_COUNT
	.align		4
        /*001c*/ 	.byte	0x03, 0x1b
        /*001e*/ 	.short	0x00ff


	//----- nvinfo : EIATTR_NUM_BARRIERS
	.align		4
        /*0020*/ 	.byte	0x02, 0x4c
        /*0022*/ 	.byte	0x01
	.zero		1


	//----- nvinfo : EIATTR_MERCURY_ISA_VERSION
	.align		4
        /*0024*/ 	.byte	0x03, 0x5f
        /*0026*/ 	.short	0x0101


	//----- nvinfo : EIATTR_COOP_GROUP_MASK_REGIDS
	.align		4
        /*0028*/ 	.byte	0x04, 0x29
        /*002a*/ 	.short	(.L_1515 - .L_1514)


	//   ....[0]....
.L_1514:
        /*002c*/ 	.word	0xffffffff


	//   ....[1]....
        /*0030*/ 	.word	0xffffffff


	//   ....[2]....
        /*0034*/ 	.word	0xffffffff


	//   ....[3]....
        /*0038*/ 	.word	0xffffffff


	//   ....[4]....
        /*003c*/ 	.word	0xffffffff


	//   ....[5]....
        /*0040*/ 	.word	0xffffffff


	//   ....[6]....
        /*0044*/ 	.word	0xffffffff


	//   ....[7]....
        /*0048*/ 	.word	0xffffffff


	//   ....[8]....
        /*004c*/ 	.word	0xffffffff


	//   ....[9]....
        /*0050*/ 	.word	0xffffffff


	//   ....[10]....
        /*0054*/ 	.word	0xffffffff


	//   ....[11]....
        /*0058*/ 	.word	0xffffffff


	//   ....[12]....
        /*005c*/ 	.word	0xffffffff


	//   ....[13]....
        /*0060*/ 	.word	0xffffffff


	//   ....[14]....
        /*0064*/ 	.word	0xffffffff


	//   ....[15]....
        /*0068*/ 	.word	0xffffffff


	//   ....[16]....
        /*006c*/ 	.word	0xffffffff


	//   ....[17]....
        /*0070*/ 	.word	0xffffffff


	//   ....[18]....
        /*0074*/ 	.word	0xffffffff


	//   ....[19]....
        /*0078*/ 	.word	0xffffffff


	//   ....[20]....
        /*007c*/ 	.word	0xffffffff


	//   ....[21]....
        /*0080*/ 	.word	0xffffffff


	//   ....[22]....
        /*0084*/ 	.word	0xffffffff


	//   ....[23]....
        /*0088*/ 	.word	0xffffffff


	//   ....[24]....
        /*008c*/ 	.word	0xffffffff


	//   ....[25]....
        /*0090*/ 	.word	0xffffffff


	//----- nvinfo : EIATTR_COOP_GROUP_INSTR_OFFSETS
	.align		4
.L_1515:
        /*0094*/ 	.byte	0x04, 0x28
        /*0096*/ 	.short	(.L_1517 - .L_1516)


	//   ....[0]....
.L_1516:
        /*0098*/ 	.word	0x00000a80


	//   ....[1]....
        /*009c*/ 	.word	0x00000aa0


	//   ....[2]....
        /*00a0*/ 	.word	0x00000ac0


	//   ....[3]....
        /*00a4*/ 	.word	0x00000ae0


	//   ....[4]....
        /*00a8*/ 	.word	0x00000b00


	//   ....[5]....
        /*00ac*/ 	.word	0x00000fc0


	//   ....[6]....
        /*00b0*/ 	.word	0x00000ff0


	//   ....[7]....
        /*00b4*/ 	.word	0x00001050


	//   ....[8]....
        /*00b8*/ 	.word	0x00001070


	//   ....[9]....
        /*00bc*/ 	.word	0x00001090


	//   ....[10]....
        /*00c0*/ 	.word	0x000011a0


	//   ....[11]....
        /*00c4*/ 	.word	0x000011f0


	//   ....[12]....
        /*00c8*/ 	.word	0x00001200


	//   ....[13]....
        /*00cc*/ 	.word	0x00001230


	//   ....[14]....
        /*00d0*/ 	.word	0x00001290


	//   ....[15]....
        /*00d4*/ 	.word	0x000012c0


	//   ....[16]....
        /*00d8*/ 	.word	0x00001380


	//   ....[17]....
        /*00dc*/ 	.word	0x00001390


	//   ....[18]....
        /*00e0*/ 	.word	0x000017d0


	//   ....[19]....
        /*00e4*/ 	.word	0x00001870


	//   ....[20]....
        /*00e8*/ 	.word	0x00001880


	//   ....[21]....
        /*00ec*/ 	.word	0x00001890


	//   ....[22]....
        /*00f0*/ 	.word	0x00001930


	//   ....[23]....
        /*00f4*/ 	.word	0x00001960


	//   ....[24]....
        /*00f8*/ 	.word	0x000019e0


	//   ....[25]....
        /*00fc*/ 	.word	0x00001a20


	//----- nvinfo : EIATTR_VRC_CTA_INIT_COUNT
	.align		4
.L_1517:
        /*0100*/ 	.byte	0x02, 0x4a
	.zero		1
	.zero		1


	//----- nvinfo : EIATTR_EXIT_INSTR_OFFSETS
	.align		4
        /*0104*/ 	.byte	0x04, 0x1c
        /*0106*/ 	.short	(.L_1519 - .L_1518)


	//   ....[0]....
.L_1518:
        /*0108*/ 	.word	0x00000070


	//   ....[1]....
        /*010c*/ 	.word	0x00002b70


	//----- nvinfo : EIATTR_MAX_THREADS
	.align		4
.L_1519:
        /*0110*/ 	.byte	0x04, 0x05
        /*0112*/ 	.short	(.L_1521 - .L_1520)
.L_1520:
        /*0114*/ 	.word	0x00000080
        /*0118*/ 	.word	0x00000001
        /*011c*/ 	.word	0x00000001


	//----- nvinfo : EIATTR_CRS_STACK_SIZE
	.align		4
.L_1521:
        /*0120*/ 	.byte	0x04, 0x1e
        /*0122*/ 	.short	(.L_1523 - .L_1522)
.L_1522:
        /*0124*/ 	.word	0x00000000


	//----- nvinfo : EIATTR_CBANK_PARAM_SIZE
	.align		4
.L_1523:
        /*0128*/ 	.byte	0x03, 0x19
        /*012a*/ 	.short	0x0058


	//----- nvinfo : EIATTR_PARAM_CBANK
	.align		4
        /*012c*/ 	.byte	0x04, 0x0a
        /*012e*/ 	.short	(.L_1525 - .L_1524)
	.align		4
.L_1524:
        /*0130*/ 	.word	index@(.nv.constant0._ZN10layer_norm13ln_fwd_kernelINS_13Kernel_traitsI13__nv_bfloat16fS2_fjLj18432ELj4ELj1ELj4ELj16ENS_18Kernel_traits_baseILj18432ES2_fS2_fjLj128EEEEEEEvNS_9FwdParamsE)
        /*0134*/ 	.short	0x0380
        /*0136*/ 	.short	0x0058


	//----- nvinfo : EIATTR_SW_WAR
	.align		4
.L_1525:
        /*0138*/ 	.byte	0x04, 0x36
        /*013a*/ 	.short	(.L_1527 - .L_1526)
.L_1526:
        /*013c*/ 	.word	0x00000008
.L_1527:


//--------------------- .nv.info._ZN10layer_norm13ln_fwd_kernelINS_13Kernel_traitsI13__nv_bfloat16S2_S2_fjLj18432ELj2ELj1ELj4ELj16ENS_18Kernel_traits_baseILj18432ES2_S2_S2_fjLj128EEEEEEEvNS_9FwdParamsE --------------------------
	.section	.nv.info._ZN10layer_norm13ln_fwd_kernelINS_13Kernel_traitsI13__nv_bfloat16S2_S2_fjLj18432ELj2ELj1ELj4ELj16ENS_18Kernel_traits_baseILj18432ES2_S2_S2_fjLj128EEEEEEEvNS_9FwdParamsE,"",@"SHT_CUDA_INFO"
	.sectionflags	@""
	.align	4


	//----- nvinfo : EIATTR_CUDA_API_VERSION
	.align		4
        /*0000*/ 	.byte	0x04, 0x37
        /*0002*/ 	.short	(.L_1529 - .L_1528)
.L_1528:
        /*0004*/ 	.word	0x00000082


	//----- nvinfo : EIATTR_KPARAM_INFO
	.align		4
.L_1529:
        /*0008*/ 	.byte	0x04, 0x17
        /*000a*/ 	.short	(.L_1531 - .L_1530)
.L_1530:
        /*000c*/ 	.word	0x00000000
        /*0010*/ 	.short	0x0000
        /*0012*/ 	.short	0x0000
        /*0014*/ 	.byte	0x00, 0xf0, 0x61, 0x01


	//----- nvinfo : EIATTR_SPARSE_MMA_MASK
	.align		4
.L_1531:
        /*0018*/ 	.byte	0x03, 0x50
        /*001a*/ 	.short	0x0000


	//----- nvinfo : EIATTR_MAXREG_COUNT
	.align		4
        /*001c*/ 	.byte	0x03, 0x1b
        /*001e*/ 	.short	0x00ff


	//----- nvinfo : EIATTR_NUM_BARRIERS
	.align		4
        /*0020*/ 	.byte	0x02, 0x4c
        /*0022*/ 	.byte	0x01
	.zero		1


	//----- nvinfo : EIATTR_MERCURY_ISA_VERSION
	.align		4
        /*0024*/ 	.byte	0x03, 0x5f
        /*0026*/ 	.short	0x0101


	//----- nvinfo : EIATTR_COOP_GROUP_MASK_REGIDS
	.align		4
        /*0028*/ 	.byte	0x04, 0x29
        /*002a*/ 	.short	(.L_1533 - .L_1532)


	//   ....[0]....
.L_1532:
        /*002c*/ 	.word	0xffffffff


	//   ....[1]....
        /*0030*/ 	.word	0xffffffff


	//   ....[2]....
        /*0034*/ 	.word	0xffffffff


	//   ....[3]....
        /*0038*/ 	.word	0xffffffff


	//   ....[4]....
        /*003c*/ 	.word	0xffffffff


	//   ....[5]....
        /*0040*/ 	.word	0xffffffff


	//   ....[6]....
        /*0044*/ 	.word	0xffffffff


	//   ....[7]....
        /*0048*/ 	.word	0xffffffff


	//   ....[8]....
        /*004c*/ 	.word	0xffffffff


	//   ....[9]....
        /*0050*/ 	.word	0xffffffff


	//   ....[10]....
        /*0054*/ 	.word	0xffffffff


	//   ....[11]....
        /*0058*/ 	.word	0xffffffff


	//   ....[12]....
        /*005c*/ 	.word	0xffffffff


	//   ....[13]....
        /*0060*/ 	.word	0xffffffff


	//   ....[14]....
        /*0064*/ 	.word	0xffffffff


	//   ....[15]....
        /*0068*/ 	.word	0xffffffff


	//   ....[16]....
        /*006c*/ 	.word	0xffffffff


	//   ....[17]....
        /*0070*/ 	.word	0xffffffff


	//   ....[18]....
        /*0074*/ 	.word	0xffffffff


	//   ....[19]....
        /*0078*/ 	.word	0xffffffff


	//   ....[20]....
        /*007c*/ 	.word	0xffffffff


	//   ....[21]....
        /*0080*/ 	.word	0xffffffff


	//   ....[22]....
        /*0084*/ 	.word	0xffffffff


	//----- nvinfo : EIATTR_COOP_GROUP_INSTR_OFFSETS
	.align		4
.L_1533:
        /*0088*/ 	.byte	0x04, 0x28
        /*008a*/ 	.short	(.L_1535 - .L_1534)


	//   ....[0]....
.L_1534:
        /*008c*/ 	.word	0x00001080


	//   ....[1]....
        /*0090*/ 	.word	0x000010a0


	//   ....[2]....
        /*0094*/ 	.word	0x000010c0


	//   ....[3]....
        /*0098*/ 	.word	0x000010e0


	//   ....[4]....
        /*009c*/ 	.word	0x00001100


	//   ....[5]....
        /*00a0*/ 	.word	0x00001a30


	//   ....[6]....
        /*00a4*/ 	.word	0x00001a50


	//   ....[7]....
        /*00a8*/ 	.word	0x00001a70


	//   ....[8]....
        /*00ac*/ 	.word	0x00001aa0


	//   ....[9]....
        /*00b0*/ 	.word	0x00001ae0


	//   ....[10]....
        /*00b4*/ 	.word	0x00001b40


	//   ....[11]....
        /*00b8*/ 	.word	0x00001b80


	//   ....[12]....
        /*00bc*/ 	.word	0x00001c00


	//   ....[13]....
        /*00c0*/ 	.word	0x00001c50


	//   ....[14]....
        /*00c4*/ 	.word	0x00001c60


	//   ....[15]....
        /*00c8*/ 	.word	0x00001ce0


	//   ....[16]....
        /*00cc*/ 	.word	0x00001d60


	//   ....[17]....
        /*00d0*/ 	.word	0x00001da0


	//   ....[18]....
        /*00d4*/ 	.word	0x00002040


	//   ....[19]....
        /*00d8*/ 	.word	0x00002060


	//   ....[20]....
        /*00dc*/ 	.word	0x00002070


	//   ....[21]....
        /*00e0*/ 	.word	0x00002170


	//   ....[22]....
        /*00e4*/ 	.word	0x00002180


	//----- nvinfo : EIATTR_VRC_CTA_INIT_COUNT
	.align		4
.L_1535:
        /*00e8*/ 	.byte	0x02, 0x4a
	.zero		1
	.zero		1


	//----- nvinfo : EIATTR_EXIT_INSTR_OFFSETS
	.align		4
        /*00ec*/ 	.byte	0x04, 0x1c
        /*00ee*/ 	.short	(.L_1537 - .L_1536)


	//   ....[0]....
.L_1536:
        /*00f0*/ 	.word	0x00000070


	//   ....[1]....
        /*00f4*/ 	.word	0x000035a0


	//----- nvinfo : EIATTR_MAX_THREADS
	.align		4
.L_1537:
        /*00f8*/ 	.byte	0x04, 0x05
        /*00fa*/ 	.short	(.L_1539 - .L_1538)
.L_1538:
        /*00fc*/ 	.word	0x00000080
        /*0100*/ 	.word	0x00000001
        /*0104*/ 	.word	0x00000001


	//----- nvinfo : EIATTR_CRS_STACK_SIZE
	.align		4
.L_1539:
        /*0108*/ 	.byte	0x04, 0x1e
        /*010a*/ 	.short	(.L_1541 - .L_1540)
.L_1540:
        /*010c*/ 	.word	0x00000000


	//----- nvinfo : EIATTR_CBANK_PARAM_SIZE
	.align		4
.L_1541:
        /*0110*/ 	.byte	0x03, 0x19
        /*0112*/ 	.short	0x0058


	//----- nvinfo : EIATTR_PARAM_CBANK
	.align		4
        /*0114*/ 	.byte	0x04, 0x0a
        /*0116*/ 	.short	(.L_1543 - .L_1542)
	.align		4
.L_1542:
        /*0118*/ 	.word	index@(.nv.constant0._ZN10layer_norm13ln_fwd_kernelINS_13Kernel_traitsI13__nv_bfloat16S2_S2_fjLj18432ELj2ELj1ELj4ELj16ENS_18Kernel_traits_baseILj18432ES2_S2_S2_fjLj128EEEEEEEvNS_9FwdParamsE)
        /*011c*/ 	.short	0x0380
        /*011e*/ 	.short	0x0058


	//----- nvinfo : EIATTR_SW_WAR
	.align		4
.L_1543:
        /*0120*/ 	.byte	0x04, 0x36
        /*0122*/ 	.short	(.L_1545 - .L_1544)
.L_1544:
        /*0124*/ 	.word	0x00000008
.L_1545:


//--------------------- .nv.info._ZN10layer_norm13ln_fwd_kernelINS_13Kernel_traitsI6__halffS2_fjLj18432ELj2ELj1ELj4ELj16ENS_18Kernel_traits_baseILj18432ES2_fS2_fjLj128EEEEEEEvNS_9FwdParamsE --------------------------
	.section	.nv.info._ZN10layer_norm13ln_fwd_kernelINS_13Kernel_traitsI6__halffS2_fjLj18432ELj2ELj1ELj4ELj16ENS_18Kernel_traits_baseILj18432ES2_fS2_fjLj128EEEEEEEvNS_9FwdParamsE,"",@"SHT_CUDA_INFO"
	.sectionflags	@""
	.align	4


	//----- nvinfo : EIATTR_CUDA_API_VERSION
	.align		4
        /*0000*/ 	.byte	0x04, 0x37
        /*0002*/ 	.short	(.L_1547 - .L_1546)
.L_1546:
        /*0004*/ 	.word	0x00000082


	//----- nvinfo : EIATTR_KPARAM_INFO
	.align		4
.L_1547:
        /*0008*/ 	.byte	0x04, 0x17
        /*000a*/ 	.short	(.L_1549 - .L_1548)
.L_1548:
        /*000c*/ 	.word	0x00000000
        /*0010*/ 	.short	0x0000
        /*0012*/ 	.short	0x0000
        /*0014*/ 	.byte	0x00, 0xf0, 0x61, 0x01


	//----- nvinfo : EIATTR_SPARSE_MMA_MASK
	.align		4
.L_1549:
        /*0018*/ 	.byte	0x03, 0x50
        /*001a*/ 	.short	0x0000


	//----- nvinfo : EIATTR_MAXREG_COUNT
	.align		4
        /*001c*/ 	.byte	0x03, 0x1b
        /*001e*/ 	.short	0x00ff


	//----- nvinfo : EIATTR_NUM_BARRIERS
	.align		4
        /*0020*/ 	.byte	0x02, 0x4c
        /*0022*/ 	.byte	0x01
	.zero		1


	//----- nvinfo : EIATTR_MERCURY_ISA_VERSION
	.align		4
        /*0024*/ 	.byte	0x03, 0x5f
        /*0026*/ 	.short	0x0101


	//----- nvinfo : EIATTR_COOP_GROUP_MASK_REGIDS
	.align		4
        /*0028*/ 	.byte	0x04, 0x29
        /*002a*/ 	.short	(.L_1551 - .L_1550)


	//   ....[0]....
.L_1550:
        /*002c*/ 	.word	0xffffffff


	//   ....[1]....
        /*0030*/ 	.word	0xffffffff


	//   ....[2]....
        /*0034*/ 	.word	0xffffffff


	//   ....[3]....
        /*0038*/ 	.word	0xffffffff


	//   ....[4]....
        /*003c*/ 	.word	0xffffffff


	//   ....[5]....
        /*0040*/ 	.word	0xffffffff


	//   ....[6]....
        /*0044*/ 	.word	0xffffffff


	//   ....[7]....
        /*0048*/ 	.word	0xffffffff


	//   ....[8]....
        /*004c*/ 	.word	0xffffffff


	//   ....[9]....
        /*0050*/ 	.word	0xffffffff


	//   ....[10]....
        /*0054*/ 	.word	0xffffffff


	//   ....[11]....
        /*0058*/ 	.word	0xffffffff


	//   ....[12]....
        /*005c*/ 	.word	0xffffffff


	//   ....[13]....
        /*0060*/ 	.word	0xffffffff


	//   ....[14]....
        /*0064*/ 	.word	0xffffffff


	//   ....[15]....
        /*0068*/ 	.word	0xffffffff


	//   ....[16]....
        /*006c*/ 	.word	0xffffffff


	//   ....[17]....
        /*0070*/ 	.word	0xffffffff


	//   ....[18]....
        /*0074*/ 	.word	0xffffffff


	//   ....[19]....
        /*0078*/ 	.word	0xffffffff


	//   ....[20]....
        /*007c*/ 	.word	0xffffffff


	//   ....[21]....
        /*0080*/ 	.word	0xffffffff


	//   ....[22]....
        /*0084*/ 	.word	0xffffffff


	//----- nvinfo : EIATTR_COOP_GROUP_INSTR_OFFSETS
	.align		4
.L_1551:
        /*0088*/ 	.byte	0x04, 0x28
        /*008a*/ 	.short	(.L_1553 - .L_1552)


	//   ....[0]....
.L_1552:
        /*008c*/ 	.word	0x000014d0


	//   ....[1]....
        /*0090*/ 	.word	0x000014f0


	//   ....[2]....
        /*0094*/ 	.word	0x00001510


	//   ....[3]....
        /*0098*/ 	.word	0x00001530


	//   ....[4]....
        /*009c*/ 	.word	0x00001550


	//   ....[5]....
        /*00a0*/ 	.word	0x00001e90


	//   ....[6]....
        /*00a4*/ 	.word	0x00001ec0


	//   ....[7]....
        /*00a8*/ 	.word	0x00001f20


	//   ....[8]....
        /*00ac*/ 	.word	0x00001f40


	//   ....[9]....
        /*00b0*/ 	.word	0x00001f60


	//   ....[10]....
        /*00b4*/ 	.word	0x00002060


	//   ....[11]....
        /*00b8*/ 	.word	0x000020b0


	//   ....[12]....
        /*00bc*/ 	.word	0x000020c0


	//   ....[13]....
        /*00c0*/ 	.word	0x000020f0


	//   ....[14]....
        /*00c4*/ 	.word	0x00002150


	//   ....[15]....
        /*00c8*/ 	.word	0x00002190


	//   ....[16]....
        /*00cc*/ 	.word	0x00002260


	//   ....[17]....
        /*00d0*/ 	.word	0x00002270


	//   ....[18]....
        /*00d4*/ 	.word	0x00002640


	//   ....[19]....
        /*00d8*/ 	.word	0x00002880


	//   ....[20]....
        /*00dc*/ 	.word	0x000028d0


	//   ....[21]....
        /*00e0*/ 	.word	0x00002910


	//   ....[22]....
        /*00e4*/ 	.word	0x00002970


	//----- nvinfo : EIATTR_VRC_CTA_INIT_COUNT
	.align		4
.L_1553:
        /*00e8*/ 	.byte	0x02, 0x4a
	.zero		1
	.zero		1


	//----- nvinfo : EIATTR_EXIT_INSTR_OFFSETS
	.align		4
        /*00ec*/ 	.byte	0x04, 0x1c
        /*00ee*/ 	.short	(.L_1555 - .L_1554)


	//   ....[0]....
.L_1554:
        /*00f0*/ 	.word	0x00000060


	//   ....[1]....
        /*00f4*/ 	.word	0x000047d0


	//----- nvinfo : EIATTR_MAX_THREADS
	.align		4
.L_1555:
        /*00f8*/ 	.byte	0x04, 0x05
        /*00fa*/ 	.short	(.L_1557 - .L_1556)
.L_1556:
        /*00fc*/ 	.word	0x00000080
        /*0100*/ 	.word	0x00000001
        /*0104*/ 	.word	0x00000001


	//----- nvinfo : EIATTR_CRS_STACK_SIZE
	.align		4
.L_1557:
        /*0108*/ 	.byte	0x04, 0x1e
        /*010a*/ 	.short	(.L_1559 - .L_1558)
.L_1558:
        /*010c*/ 	.word	0x00000000


	//----- nvinfo : EIATTR_CBANK_PARAM_SIZE
	.align		4
.L_1559:
        /*0110*/ 	.byte	0x03, 0x19
        /*0112*/ 	.short	0x0058


	//----- nvinfo : EIATTR_PARAM_CBANK
	.align		4
        /*0114*/ 	.byte	0x04, 0x0a
        /*0116*/ 	.short	(.L_1561 - .L_1560)
	.align		4
.L_1560:
        /*0118*/ 	.word	index@(.nv.constant0._ZN10layer_norm13ln_fwd_kernelINS_13Kernel_traitsI6__halffS2_fjLj18432ELj2ELj1ELj4ELj16ENS_18Kernel_traits_baseILj18432ES2_fS2_fjLj128EEEEEEEvNS_9FwdParamsE)
        /*011c*/ 	.short	0x0380
        /*011e*/ 	.short	0x0058


	//----- nvinfo : EIATTR_SW_WAR
	.align		4
.L_1561:
        /*0120*/ 	.byte	0x04, 0x36
        /*0122*/ 	.short	(.L_1563 - .L_1562)
.L_1562:
        /*0124*/ 	.word	0x00000008
.L_1563:


//--------------------- .nv.info._ZN10layer_norm13ln_fwd_kernelINS_13Kernel_traitsI6__halfS2_S2_fjLj18432ELj2ELj1ELj4ELj16ENS_18Kernel_traits_baseILj18432ES2_S2_S2_fjLj128EEEEEEEvNS_9FwdParamsE --------------------------
	.section	.nv.info._ZN10layer_norm13ln_fwd_kernelINS_13Kernel_traitsI6__halfS2_S2_fjLj18432ELj2ELj1ELj4ELj16ENS_18Kernel_traits_baseILj18432ES2_S2_S2_fjLj128EEEEEEEvNS_9FwdParamsE,"",@"SHT_CUDA_INFO"
	.sectionflags	@""
	.align	4


	//----- nvinfo : EIATTR_CUDA_API_VERSION
	.align		4
        /*0000*/ 	.byte	0x04, 0x37
        /*0002*/ 	.short	(.L_1565 - .L_1564)
.L_1564:
        /*0004*/ 	.word	0x00000082


	//----- nvinfo : EIATTR_KPARAM_INFO
	.align		4
.L_1565:
        /*0008*/ 	.byte	0x04, 0x17
        /*000a*/ 	.short	(.L_1567 - .L_1566)
.L_1566:
        /*000c*/ 	.word	0x00000000
        /*0010*/ 	.short	0x0000
        /*0012*/ 	.short	0x0000
        /*0014*/ 	.byte	0x00, 0xf0, 0x61, 0x01


	//----- nvinfo : EIATTR_SPARSE_MMA_MASK
	.align		4
.L_1567:
        /*0018*/ 	.byte	0x03, 0x50
        /*001a*/ 	.short	0x0000


	//----- nvinfo : EIATTR_MAXREG_COUNT
	.align		4
        /*001c*/ 	.byte	0x03, 0x1b
        /*001e*/ 	.short	0x00ff


	//----- nvinfo : EIATTR_NUM_BARRIERS
	.align		4
        /*0020*/ 	.byte	0x02, 0x4c
        /*0022*/ 	.byte	0x01
	.zero		1


	//----- nvinfo : EIATTR_MERCURY_ISA_VERSION
	.align		4
        /*0024*/ 	.byte	0x03, 0x5f
        /*0026*/ 	.short	0x0101


	//----- nvinfo : EIATTR_COOP_GROUP_MASK_REGIDS
	.align		4
        /*0028*/ 	.byte	0x04, 0x29
        /*002a*/ 	.short	(.L_1569 - .L_1568)


	//   ....[0]....
.L_1568:
        /*002c*/ 	.word	0xffffffff


	//   ....[1]....
        /*0030*/ 	.word	0xffffffff


	//   ....[2]....
        /*0034*/ 	.word	0xffffffff


	//   ....[3]....
        /*0038*/ 	.word	0xffffffff


	//   ....[4]....
        /*003c*/ 	.word	0xffffffff


	//   ....[5]....
        /*0040*/ 	.word	0xffffffff


	//   ....[6]....
        /*0044*/ 	.word	0xffffffff


	//   ....[7]....
        /*0048*/ 	.word	0xffffffff


	//   ....[8]....
        /*004c*/ 	.word	0xffffffff


	//   ....[9]....
        /*0050*/ 	.word	0xffffffff


	//   ....[10]....
        /*0054*/ 	.word	0xffffffff


	//   ....[11]....
        /*0058*/ 	.word	0xffffffff


	//   ....[12]....
        /*005c*/ 	.word	0xffffffff


	//   ....[13]....
        /*0060*/ 	.word	0xffffffff


	//   ....[14]....
        /*0064*/ 	.word	0xffffffff


	//   ....[15]....
        /*0068*/ 	.word	0xffffffff


	//   ....[16]....
        /*006c*/ 	.word	0xffffffff


	//   ....[17]....
        /*0070*/ 	.word	0xffffffff


	//   ....[18]....
        /*0074*/ 	.word	0xffffffff


	//   ....[19]....
        /*0078*/ 	.word	0xffffffff


	//   ....[20]....
        /*007c*/ 	.word	0xffffffff


	//   ....[21]....
        /*0080*/ 	.word	0xffffffff


	//   ....[22]....
        /*0084*/ 	.word	0xffffffff


	//----- nvinfo : EIATTR_COOP_GROUP_INSTR_OFFSETS
	.align		4
.L_1569:
        /*0088*/ 	.byte	0x04, 0x28
        /*008a*/ 	.short	(.L_1571 - .L_1570)


	//   ....[0]....
.L_1570:
        /*008c*/ 	.word	0x00000e40


	//   ....[1]....
        /*0090*/ 	.word	0x00000e60


	//   ....[2]....
        /*0094*/ 	.word	0x00000e80


	//   ....[3]....
        /*0098*/ 	.word	0x00000ea0


	//   ....[4]....
        /*009c*/ 	.word	0x00000ec0


	//   ....[5]....
        /*00a0*/ 	.word	0x000017f0


	//   ....[6]....
        /*00a4*/ 	.word	0x00001810


	//   ....[7]....
        /*00a8*/ 	.word	0x00001830


	//   ....[8]....
        /*00ac*/ 	.word	0x00001860


	//   ....[9]....
        /*00b0*/ 	.word	0x000018a0


	//   ....[10]....
        /*00b4*/ 	.word	0x00001900


	//   ....[11]....
        /*00b8*/ 	.word	0x00001940


	//   ....[12]....
        /*00bc*/ 	.word	0x000019c0


	//   ....[13]....
        /*00c0*/ 	.word	0x00001a10


	//   ....[14]....
        /*00c4*/ 	.word	0x00001a20


	//   ....[15]....
        /*00c8*/ 	.word	0x00001aa0


	//   ....[16]....
        /*00cc*/ 	.word	0x00001b20


	//   ....[17]....
        /*00d0*/ 	.word	0x00001b60


	//   ....[18]....
        /*00d4*/ 	.word	0x00001e00


	//   ....[19]....
        /*00d8*/ 	.word	0x00001e20


	//   ....[20]....
        /*00dc*/ 	.word	0x00001e30


	//   ....[21]....
        /*00e0*/ 	.word	0x00001f30


	//   ....[22]....
        /*00e4*/ 	.word	0x00001f40


	//----- nvinfo : EIATTR_VRC_CTA_INIT_COUNT
	.align		4
.L_1571:
        /*00e8*/ 	.byte	0x02, 0x4a
	.zero		1
	.zero		1


	//----- nvinfo : EIATTR_EXIT_INSTR_OFFSETS
	.align		4
        /*00ec*/ 	.byte	0x04, 0x1c
        /*00ee*/ 	.short	(.L_1573 - .L_1572)


	//   ....[0]....
.L_1572:
        /*00f0*/ 	.word	0x00000070


	//   ....[1]....
        /*00f4*/ 	.word	0x00003360


	//----- nvinfo : EIATTR_MAX_THREADS
	.align		4
.L_1573:
        /*00f8*/ 	.byte	0x04, 0x05
        /*00fa*/ 	.short	(.L_1575 - .L_1574)
.L_1574:
        /*00fc*/ 	.word	0x00000080
        /*0100*/ 	.word	0x00000001
        /*0104*/ 	.word	0x00000001


	//----- nvinfo : EIATTR_CRS_STACK_SIZE
	.align		4
.L_1575:
        /*0108*/ 	.byte	0x04, 0x1e
        /*010a*/ 	.short	(.L_1577 - .L_1576)
.L_1576:
        /*010c*/ 	.word	0x00000000


	//----- nvinfo : EIATTR_CBANK_PARAM_SIZE
	.align		4
.L_1577:
        /*0110*/ 	.byte	0x03, 0x19
        /*0112*/ 	.short	0x0058


	//----- nvinfo : EIATTR_PARAM_CBANK
	.align		4
        /*0114*/ 	.byte	0x04, 0x0a
        /*0116*/ 	.short	(.L_1579 - .L_1578)
	.align		4
.L_1578:
        /*0118*/ 	.word	index@(.nv.constant0._ZN10layer_norm13ln_fwd_kernelINS_13Kernel_traitsI6__halfS2_S2_fjLj18432ELj2ELj1ELj4ELj16ENS_18Kernel_traits_baseILj18432ES2_S2_S2_fjLj128EEEEEEEvNS_9FwdParamsE)
        /*011c*/ 	.short	0x0380
        /*011e*/ 	.short	0x0058


	//----- nvinfo : EIATTR_SW_WAR
	.align		4
.L_1579:
        /*0120*/ 	.byte	0x04, 0x36
        /*0122*/ 	.short	(.L_1581 - .L_1580)
.L_1580:
        /*0124*/ 	.word	0x00000008
.L_1581:


//--------------------- .nv.info._ZN10layer_norm13ln_fwd_kernelINS_13Kernel_traitsIffffjLj18432ELj4ELj1ELj4ELj16ENS_18Kernel_traits_baseILj18432EffffjLj128EEEEEEEvNS_9FwdParamsE --------------------------
	.section	.nv.info._ZN10layer_norm13ln_fwd_kernelINS_13Kernel_traitsIffffjLj18432ELj4ELj1ELj4ELj16ENS_18Kernel_traits_baseILj18432EffffjLj128EEEEEEEvNS_9FwdParamsE,"",@"SHT_CUDA_INFO"
	.sectionflags	@""
	.align	4


	//----- nvinfo : EIATTR_CUDA_API_VERSION
	.align		4
        /*0000*/ 	.byte	0x04, 0x37
        /*0002*/ 	.short	(.L_1583 - .L_1582)
.L_1582:
        /*0004*/ 	.word	0x00000082


	//----- nvinfo : EIATTR_KPARAM_INFO
	.align		4
.L_1583:
        /*0008*/ 	.byte	0x04, 0x17
        /*000a*/ 	.short	(.L_1585 - .L_1584)
.L_1584:
        /*000c*/ 	.word	0x00000000
        /*0010*/ 	.short	0x0000
        /*0012*/ 	.short	0x0000
        /*0014*/ 	.byte	0x00, 0xf0, 0x61, 0x01


	//----- nvinfo : EIATTR_SPARSE_MMA_MASK
	.align		4
.L_1585:
        /*0018*/ 	.byte	0x03, 0x50
        /*001a*/ 	.short	0x0000


	//----- nvinfo : EIATTR_MAXREG_COUNT
	.align		4
        /*001c*/ 	.byte	0x03, 0x1b
        /*001e*/ 	.short	0x00ff


	//----- nvinfo : EIATTR_NUM_BARRIERS
	.align		4
        /*0020*/ 	.byte	0x02, 0x4c
        /*0022*/ 	.byte	0x01
	.zero		1


	//----- nvinfo : EIATTR_MERCURY_ISA_VERSION
	.align		4
        /*0024*/ 	.byte	0x03, 0x5f
        /*0026*/ 	.short	0x0101


	//----- nvinfo : EIATTR_COOP_GROUP_MASK_REGIDS
	.align		4
        /*0028*/ 	.byte	0x04, 0x29
        /*002a*/ 	.short	(.L_1587 - .L_1586)


	//   ....[0]....
.L_1586:
        /*002c*/ 	.word	0xffffffff


	//   ....[1]....
        /*0030*/ 	.word	0xffffffff


	//   ....[2]....
        /*0034*/ 	.word	0xffffffff


	//   ....[3]....
        /*0038*/ 	.word	0xffffffff


	//   ....[4]....
        /*003c*/ 	.word	0xffffffff


	//   ....[5]....
        /*0040*/ 	.word	0xffffffff


	//   ....[6]....
        /*0044*/ 	.word	0xffffffff


	//   ....[7]....
        /*0048*/ 	.word	0xffffffff


	//   ....[8]....
        /*004c*/ 	.word	0xffffffff


	//   ....[9]....
        /*0050*/ 	.word	0xffffffff


	//   ....[10]....
        /*0054*/ 	.word	0xffffffff


	//   ....[11]....
        /*0058*/ 	.word	0xffffffff


	//   ....[12]....
        /*005c*/ 	.word	0xffffffff


	//   ....[13]....
        /*0060*/ 	.word	0xffffffff


	//   ....[14]....
        /*0064*/ 	.word	0xffffffff


	//   ....[15]....
        /*0068*/ 	.word	0xffffffff


	//   ....[16]....
        /*006c*/ 	.word	0xffffffff


	//   ....[17]....
        /*0070*/ 	.word	0xffffffff


	//   ....[18]....
        /*0074*/ 	.word	0xffffffff


	//   ....[19]....
        /*0078*/ 	.word	0xffffffff


	//   ....[20]....
        /*007c*/ 	.word	0xffffffff


	//   ....[21]....
        /*0080*/ 	.word	0xffffffff


	//   ....[22]....
        /*0084*/ 	.word	0xffffffff


	//   ....[23]....
        /*0088*/ 	.word	0xffffffff


	//   ....[24]....
        /*008c*/ 	.word	0xffffffff


	//   ....[25]....
        /*0090*/ 	.word	0xffffffff


	//----- nvinfo : EIATTR_COOP_GROUP_INSTR_OFFSETS
	.align		4
.L_1587:
        /*0094*/ 	.byte	0x04, 0x28
        /*0096*/ 	.short	(.L_1589 - .L_1588)


	//   ....[0]....
.L_1588:
        /*0098*/ 	.word	0x00000750


	//   ....[1]....
        /*009c*/ 	.word	0x00000770


	//   ....[2]....
        /*00a0*/ 	.word	0x00000790


	//   ....[3]....
        /*00a4*/ 	.word	0x000007b0


	//   ....[4]....
        /*00a8*/ 	.word	0x000007d0


	//   ....[5]....
        /*00ac*/ 	.word	0x00000c80


	//   ....[6]....
        /*00b0*/ 	.word	0x00000cb0


	//   ....[7]....
        /*00b4*/ 	.word	0x00000cf0


	//   ....[8]....
        /*00b8*/ 	.word	0x00000d10


	//   ....[9]....
        /*00bc*/ 	.word	0x00000d30


	//   ....[10]....
        /*00c0*/ 	.word	0x00000e60


	//   ....[11]....
        /*00c4*/ 	.word	0x00000eb0


	//   ....[12]....
        /*00c8*/ 	.word	0x00000ec0


	//   ....[13]....
        /*00cc*/ 	.word	0x00000f20


	//   ....[14]....
        /*00d0*/ 	.word	0x00000f60


	//   ....[15]....
        /*00d4*/ 	.word	0x00000f80


	//   ....[16]....
        /*00d8*/ 	.word	0x00001040


	//   ....[17]....
        /*00dc*/ 	.word	0x00001050


	//   ....[18]....
        /*00e0*/ 	.word	0x00001460


	//   ....[19]....
        /*00e4*/ 	.word	0x00001490


	//   ....[20]....
        /*00e8*/ 	.word	0x000014a0


	//   ....[21]....
        /*00ec*/ 	.word	0x00001540


	//   ....[22]....
        /*00f0*/ 	.word	0x00001550


	//   ....[23]....
        /*00f4*/ 	.word	0x00001560


	//   ....[24]....
        /*00f8*/ 	.word	0x00001640


	//   ....[25]....
        /*00fc*/ 	.word	0x00001650


	//----- nvinfo : EIATTR_VRC_CTA_INIT_COUNT
	.align		4
.L_1589:
        /*0100*/ 	.byte	0x02, 0x4a
	.zero		1
	.zero		1


	//----- nvinfo : EIATTR_EXIT_INSTR_OFFSETS
	.align		4
        /*0104*/ 	.byte	0x04, 0x1c
        /*0106*/ 	.short	(.L_1591 - .L_1590)


	//   ....[0]....
.L_1590:
        /*0108*/ 	.word	0x00000070


	//   ....[1]....
        /*010c*/ 	.word	0x00002020


	//----- nvinfo : EIATTR_MAX_THREADS
	.align		4
.L_1591:
        /*0110*/ 	.byte	0x04, 0x05
        /*0112*/ 	.short	(.L_1593 - .L_1592)
.L_1592:
        /*0114*/ 	.word	0x00000080
        /*0118*/ 	.word	0x00000001
        /*011c*/ 	.word	0x00000001


	//----- nvinfo : EIATTR_CRS_STACK_SIZE
	.align		4
.L_1593:
        /*0120*/ 	.byte	0x04, 0x1e
        /*0122*/ 	.short	(.L_1595 - .L_1594)
.L_1594:
        /*0124*/ 	.word	0x00000000


	//----- nvinfo : EIATTR_CBANK_PARAM_SIZE
	.align		4
.L_1595:
        /*0128*/ 	.byte	0x03, 0x19
        /*012a*/ 	.short	0x0058


	//----- nvinfo : EIATTR_PARAM_CBANK
	.align		4
        /*012c*/ 	.byte	0x04, 0x0a
        /*012e*/ 	.short	(.L_1597 - .L_1596)
	.align		4
.L_1596:
        /*0130*/ 	.word	index@(.nv.constant0._ZN10layer_norm13ln_fwd_kernelINS_13Kernel_traitsIffffjLj18432ELj4ELj1ELj4ELj16ENS_18Kernel_traits_baseILj18432EffffjLj128EEEEEEEvNS_9FwdParamsE)
        /*0134*/ 	.short	0x0380
        /*0136*/ 	.short	0x0058


	//----- nvinfo : EIATTR_SW_WAR
	.align		4
.L_1597:
        /*0138*/ 	.byte	0x04, 0x36
        /*013a*/ 	.short	(.L_1599 - .L_1598)
.L_1598:
        /*013c*/ 	.word	0x00000008
.L_1599:


//--------------------- .nv.info._ZN10layer_norm13ln_fwd_kernelINS_13Kernel_traitsI13__nv_bfloat16fS2_fjLj16384ELj2ELj1ELj4ELj16ENS_18Kernel_traits_baseILj16384ES2_fS2_fjLj128EEEEEEEvNS_9FwdParamsE --------------------------
	.section	.nv.info._ZN10layer_norm13ln_fwd_kernelINS_13Kernel_traitsI13__nv_bfloat16fS2_fjLj16384ELj2ELj1ELj4ELj16ENS_18Kernel_traits_baseILj16384ES2_fS2_fjLj128EEEEEEEvNS_9FwdParamsE,"",@"SHT_CUDA_INFO"
	.sectionflags	@""
	.align	4


	//----- nvinfo : EIATTR_CUDA_API_VERSION
	.align		4
        /*0000*/ 	.byte	0x04, 0x37
        /*0002*/ 	.short	(.L_1601 - .L_1600)
.L_1600:
        /*0004*/ 	.word	0x00000082


	//----- nvinfo : EIATTR_KPARAM_INFO
	.align		4
.L_1601:
        /*0008*/ 	.byte	0x04, 0x17
        /*000a*/ 	.short	(.L_1603 - .L_1602)
.L_1602:
        /*000c*/ 	.word	0x00000000
        /*0010*/ 	.short	0x0000
        /*0012*/ 	.short	0x0000
        /*0014*/ 	.byte	0x00, 0xf0, 0x61, 0x01


	//----- nvinfo : EIATTR_SPARSE_MMA_MASK
	.align		4
.L_1603:
        /*0018*/ 	.byte	0x03, 0x50
        /*001a*/ 	.short	0x0000


	//----- nvinfo : EIATTR_MAXREG_COUNT
	.align		4
        /*001c*/ 	.byte	0x03, 0x1b
        /*001e*/ 	.short	0x00ff


	//----- nvinfo : EIATTR_NUM_BARRIERS
	.align		4
        /*0020*/ 	.byte	0x02, 0x4c
        /*0022*/ 	.byte	0x01
	.zero		1


	//----- nvinfo : EIATTR_MERCURY_ISA_VERSION
	.align		4
        /*0024*/ 	.byte	0x03, 0x5f
        /*0026*/ 	.short	0x0101


	//----- nvinfo : EIATTR_COOP_GROUP_MASK_REGIDS
	.align		4
        /*0028*/ 	.byte	0x04, 0x29
        /*002a*/ 	.short	(.L_1605 - .L_1604)


	//   ....[0]....
.L_1604:
        /*002c*/ 	.word	0xffffffff


	//   ....[1]....
        /*0030*/ 	.word	0xffffffff


	//   ....[2]....
        /*0034*/ 	.word	0xffffffff


	//   ....[3]....
        /*0038*/ 	.word	0xffffffff


	//   ....[4]....
        /*003c*/ 	.word	0xffffffff


	//   ....[5]....
        /*0040*/ 	.word	0xffffffff


	//   ....[6]....
        /*0044*/ 	.word	0xffffffff


	//   ....[7]....
        /*0048*/ 	.word	0xffffffff


	//   ....[8]....
        /*004c*/ 	.word	0xffffffff


	//   ....[9]....
        /*0050*/ 	.word	0xffffffff


	//   ....[10]....
        /*0054*/ 	.word	0xffffffff


	//   ....[11]....
        /*0058*/ 	.word	0xffffffff


	//   ....[12]....
        /*005c*/ 	.word	0xffffffff


	//   ....[13]....
        /*0060*/ 	.word	0xffffffff


	//   ....[14]....
        /*0064*/ 	.word	0xffffffff


	//   ....[15]....
        /*0068*/ 	.word	0xffffffff


	//   ....[16]....
        /*006c*/ 	.word	0xffffffff


	//   ....[17]....
        /*0070*/ 	.word	0xffffffff


	//   ....[18]....
        /*0074*/ 	.word	0xffffffff


	//   ....[19]....
        /*0078*/ 	.word	0xffffffff


	//   ....[20]....
        /*007c*/ 	.word	0xffffffff


	//   ....[21]....
        /*0080*/ 	.word	0xffffffff


	//   ....[22]....
        /*0084*/ 	.word	0xffffffff


	//----- nvinfo : EIATTR_COOP_GROUP_INSTR_OFFSETS
	.align		4
.L_1605:
        /*0088*/ 	.byte	0x04, 0x28
        /*008a*/ 	.short	(.L_1607 - .L_1606)


	//   ....[0]....
.L_1606:
        /*008c*/ 	.word	0x00001100


	//   ....[1]....
        /*0090*/ 	.word	0x00001120


	//   ....[2]....
        /*0094*/ 	.word	0x00001140


	//   ....[3]....
        /*0098*/ 	.word	0x00001160


	//   ....[4]....
        /*009c*/ 	.word	0x00001180


	//   ....[5]....
        /*00a0*/ 	.word	0x000019b0


	//   ....[6]....
        /*00a4*/ 	.word	0x000019d0


	//   ....[7]....
        /*00a8*/ 	.word	0x000019f0


	//   ....[8]....
        /*00ac*/ 	.word	0x00001a10


	//   ....[9]....
        /*00b0*/ 	.word	0x00001a30


	//   ....[10]....
        /*00b4*/ 	.word	0x00001be0


	//   ....[11]....
        /*00b8*/ 	.word	0x00001c10


	//   ....[12]....
        /*00bc*/ 	.word	0x00001c20


	//   ....[13]....
        /*00c0*/ 	.word	0x00001c70


	//   ....[14]....
        /*00c4*/ 	.word	0x00001d00


	//   ....[15]....
        /*00c8*/ 	.word	0x00001d10


	//   ....[16]....
        /*00cc*/ 	.word	0x00001de0


	//   ....[17]....
        /*00d0*/ 	.word	0x00001df0


	//   ....[18]....
        /*00d4*/ 	.word	0x00002200


	//   ....[19]....
        /*00d8*/ 	.word	0x00002410


	//   ....[20]....
        /*00dc*/ 	.word	0x00002420


	//   ....[21]....
        /*00e0*/ 	.word	0x000024b0


	//   ....[22]....
        /*00e4*/ 	.word	0x000024d0


	//----- nvinfo : EIATTR_VRC_CTA_INIT_COUNT
	.align		4
.L_1607:
        /*00e8*/ 	.byte	0x02, 0x4a
	.zero		1
	.zero		1


	//----- nvinfo : EIATTR_EXIT_INSTR_OFFSETS
	.align		4
        /*00ec*/ 	.byte	0x04, 0x1c
        /*00ee*/ 	.short	(.L_1609 - .L_1608)


	//   ....[0]....
.L_1608:
        /*00f0*/ 	.word	0x00000060


	//   ....[1]....
        /*00f4*/ 	.word	0x00003f90


	//----- nvinfo : EIATTR_MAX_THREADS
	.align		4
.L_1609:
        /*00f8*/ 	.byte	0x04, 0x05
        /*00fa*/ 	.short	(.L_1611 - .L_1610)
.L_1610:
        /*00fc*/ 	.word	0x00000080
        /*0100*/ 	.word	0x00000001
        /*0104*/ 	.word	0x00000001


	//----- nvinfo : EIATTR_CRS_STACK_SIZE
	.align		4
.L_1611:
        /*0108*/ 	.byte	0x04, 0x1e
        /*010a*/ 	.short	(.L_1613 - .L_1612)
.L_1612:
        /*010c*/ 	.word	0x00000000


	//----- nvinfo : EIATTR_CBANK_PARAM_SIZE
	.align		4
.L_1613:
        /*0110*/ 	.byte	0x03, 0x19
        /*0112*/ 	.short	0x0058


	//----- nvinfo : EIATTR_PARAM_CBANK
	.align		4
        /*0114*/ 	.byte	0x04, 0x0a
        /*0116*/ 	.short	(.L_1615 - .L_1614)
	.align		4
.L_1614:
        /*0118*/ 	.word	index@(.nv.constant0._ZN10layer_norm13ln_fwd_kernelINS_13Kernel_traitsI13__nv_bfloat16fS2_fjLj16384ELj2ELj1ELj4ELj16ENS_18Kernel_traits_baseILj16384ES2_fS2_fjLj128EEEEEEEvNS_9FwdParamsE)
        /*011c*/ 	.short	0x0380
        /*011e*/ 	.short	0x0058


	//----- nvinfo : EIATTR_SW_WAR
	.align		4
.L_1615:
        /*0120*/ 	.byte	0x04, 0x36
        /*0122*/ 	.short	(.L_1617 - .L_1616)
.L_1616:
        /*0124*/ 	.word	0x00000008
.L_1617:


//--------------------- .nv.info._ZN10layer_norm13ln_fwd_kernelINS_13Kernel_traitsI13__nv_bfloat16S2_S2_fjLj16384ELj2ELj1ELj4ELj16ENS_18Kernel_traits_baseILj16384ES2_S2_S2_fjLj128EEEEEEEvNS_9FwdParamsE --------------------------
	.section	.nv.info._ZN10layer_norm13ln_fwd_kernelINS_13Kernel_traitsI13__nv_bfloat16S2_S2_fjLj16384ELj2ELj1ELj4ELj16ENS_18Kernel_traits_baseILj16384ES2_S2_S2_fjLj128EEEEEEEvNS_9FwdParamsE,"",@"SHT_CUDA_INFO"
	.sectionflags	@""
	.align	4


	//----- nvinfo : EIATTR_CUDA_API_VERSION
	.align		4
        /*0000*/ 	.byte	0x04, 0x37
        /*0002*/ 	.short	(.L_1619 - .L_1618)
.L_1618:
        /*0004*/ 	.word	0x00000082


	//----- nvinfo : EIATTR_KPARAM_INFO
	.align		4
.L_1619:
        /*0008*/ 	.byte	0x04, 0x17
        /*000a*/ 	.short	(.L_1621 - .L_1620)
.L_1620:
        /*000c*/ 	.word	0x00000000
        /*0010*/ 	.short	0x0000
        /*0012*/ 	.short	0x0000
        /*0014*/ 	.byte	0x00, 0xf0, 0x61, 0x01


	//----- nvinfo : EIATTR_SPARSE_MMA_MASK
	.align		4
.L_1621:
        /*0018*/ 	.byte	0x03, 0x50
        /*001a*/ 	.short	0x0000


	//----- nvinfo : EIATTR_MAXREG_COUNT
	.align		4
        /*001c*/ 	.byte	0x03, 0x1b
        /*001e*/ 	.short	0x00ff


	//----- nvinfo : EIATTR_NUM_BARRIERS
	.align		4
        /*0020*/ 	.byte	0x02, 0x4c
        /*0022*/ 	.byte	0x01
	.zero		1


	//----- nvinfo : EIATTR_MERCURY_ISA_VERSION
	.align		4
        /*0024*/ 	.byte	0x03, 0x5f
        /*0026*/ 	.short	0x0101


	//----- nvinfo : EIATTR_COOP_GROUP_MASK_REGIDS
	.align		4
        /*0028*/ 	.byte	0x04, 0x29
        /*002a*/ 	.short	(.L_1623 - .L_1622)


	//   ....[0]....
.L_1622:
        /*002c*/ 	.word	0xffffffff


	//   ....[1]....
        /*0030*/ 	.word	0xffffffff


	//   ....[2]....
        /*0034*/ 	.word	0xffffffff


	//   ....[3]....
        /*0038*/ 	.word	0xffffffff


	//   ....[4]....
        /*003c*/ 	.word	0xffffffff


	//   ....[5]....
        /*0040*/ 	.word	0xffffffff


	//   ....[6]....
        /*0044*/ 	.word	0xffffffff


	//   ....[7]....
        /*0048*/ 	.word	0xffffffff


	//   ....[8]....
        /*004c*/ 	.word	0xffffffff


	//   ....[9]....
        /*0050*/ 	.word	0xffffffff


	//   ....[10]....
        /*0054*/ 	.word	0xffffffff


	//   ....[11]....
        /*0058*/ 	.word	0xffffffff


	//   ....[12]....
        /*005c*/ 	.word	0xffffffff


	//   ....[13]....
        /*0060*/ 	.word	0xffffffff


	//   ....[14]....
        /*0064*/ 	.word	0xffffffff


	//   ....[15]....
        /*0068*/ 	.word	0xffffffff


	//   ....[16]....
        /*006c*/ 	.word	0xffffffff


	//   ....[17]....
        /*0070*/ 	.word	0xffffffff


	//   ....[18]....
        /*0074*/ 	.word	0xffffffff


	//   ....[19]....
        /*0078*/ 	.word	0xffffffff


	//   ....[20]....
        /*007c*/ 	.word	0xffffffff


	//   ....[21]....
        /*0080*/ 	.word	0xffffffff


	//   ....[22]....
        /*0084*/ 	.word	0xffffffff


	//----- nvinfo : EIATTR_COOP_GROUP_INSTR_OFFSETS
	.align		4
.L_1623:
        /*0088*/ 	.byte	0x04, 0x28
        /*008a*/ 	.short	(.L_1625 - .L_1624)


	//   ....[0]....
.L_1624:
        /*008c*/ 	.word	0x00000d70


	//   ....[1]....
        /*0090*/ 	.word	0x00000d90


	//   ....[2]....
        /*0094*/ 	.word	0x00000db0


	//   ....[3]....
        /*0098*/ 	.word	0x00000dd0


	//   ....[4]....
        /*009c*/ 	.word	0x00000df0


	//   ....[5]....
        /*00a0*/ 	.word	0x00001620


	//   ....[6]....
        /*00a4*/ 	.word	0x00001640


	//   ....[7]....
        /*00a8*/ 	.word	0x00001660


	//   ....[8]....
        /*00ac*/ 	.word	0x00001690


	//   ....[9]....
        /*00b0*/ 	.word	0x000016c0


	//   ....[10]....
        /*00b4*/ 	.word	0x00001870


	//   ....[11]....
        /*00b8*/ 	.word	0x000018a0


	//   ....[12]....
        /*00bc*/ 	.word	0x000018b0


	//   ....[13]....
        /*00c0*/ 	.word	0x00001900


	//   ....[14]....
        /*00c4*/ 	.word	0x00001990


	//   ....[15]....
        /*00c8*/ 	.word	0x000019a0


	//   ....[16]....
        /*00cc*/ 	.word	0x00001a50


	//   ....[17]....
        /*00d0*/ 	.word	0x00001a80


	//   ....[18]....
        /*00d4*/ 	.word	0x00001e70


	//   ....[19]....
        /*00d8*/ 	.word	0x00001eb0


	//   ....[20]....
        /*00dc*/ 	.word	0x00001ec0


	//   ....[21]....
        /*00e0*/ 	.word	0x00001f70


	//   ....[22]....
        /*00e4*/ 	.word	0x00001f90


	//----- nvinfo : EIATTR_VRC_CTA_INIT_COUNT
	.align		4
.L_1625:
        /*00e8*/ 	.byte	0x02, 0x4a
	.zero		1
	.zero		1


	//----- nvinfo : EIATTR_EXIT_INSTR_OFFSETS
	.align		4
        /*00ec*/ 	.byte	0x04, 0x1c
        /*00ee*/ 	.short	(.L_1627 - .L_1626)


	//   ....[0]....
.L_1626:
        /*00f0*/ 	.word	0x00000060


	//   ....[1]....
        /*00f4*/ 	.word	0x000030e0


	//----- nvinfo : EIATTR_MAX_THREADS
	.align		4
.L_1627:
        /*00f8*/ 	.byte	0x04, 0x05
        /*00fa*/ 	.short	(.L_1629 - .L_1628)
.L_1628:
        /*00fc*/ 	.word	0x00000080
        /*0100*/ 	.word	0x00000001
        /*0104*/ 	.word	0x00000001


	//----- nvinfo : EIATTR_CRS_STACK_SIZE
	.align		4
.L_1629:
        /*0108*/ 	.byte	0x04, 0x1e
        /*010a*/ 	.short	(.L_1631 - .L_1630)
.L_1630:
        /*010c*/ 	.word	0x00000000


	//----- nvinfo : EIATTR_CBANK_PARAM_SIZE
	.align		4
.L_1631:
        /*0110*/ 	.byte	0x03, 0x19
        /*0112*/ 	.short	0x0058


	//----- nvinfo : EIATTR_PARAM_CBANK
	.align		4
        /*0114*/ 	.byte	0x04, 0x0a
        /*0116*/ 	.short	(.L_1633 - .L_1632)
	.align		4
.L_1632:
        /*0118*/ 	.word	index@(.nv.constant0._ZN10layer_norm13ln_fwd_kernelINS_13Kernel_traitsI13__nv_bfloat16S2_S2_fjLj16384ELj2ELj1ELj4ELj16ENS_18Kernel_traits_baseILj16384ES2_S2_S2_fjLj128EEEEEEEvNS_9FwdParamsE)
        /*011c*/ 	.short	0x0380
        /*011e*/ 	.short	0x0058


	//----- nvinfo : EIATTR_SW_WAR
	.align		4
.L_1633:
        /*0120*/ 	.byte	0x04, 0x36
        /*0122*/ 	.short	(.L_1635 - .L_1634)
.L_1634:
        /*0124*/ 	.word	0x00000008
.L_1635:


//--------------------- .nv.info._ZN10layer_norm13ln_fwd_kernelINS_13Kernel_traitsI6__halffS2_fjLj16384ELj2ELj1ELj4ELj16ENS_18Kernel_traits_baseILj16384ES2_fS2_fjLj128EEEEEEEvNS_9FwdParamsE --------------------------
	.section	.nv.info._ZN10layer_norm13ln_fwd_kernelINS_13Kernel_traitsI6__halffS2_fjLj16384ELj2ELj1ELj4ELj16ENS_18Kernel_traits_baseILj16384ES2_fS2_fjLj128EEEEEEEvNS_9FwdParamsE,"",@"SHT_CUDA_INFO"
	.sectionflags	@""
	.align	4


	//----- nvinfo : EIATTR_CUDA_API_VERSION
	.align		4
        /*0000*/ 	.byte	0x04, 0x37
        /*0002*/ 	.short	(.L_1637 - .L_1636)
.L_1636:
        /*0004*/ 	.word	0x00000082


	//----- nvinfo : EIATTR_KPARAM_INFO
	.align		4
.L_1637:
        /*0008*/ 	.byte	0x04, 0x17
        /*000a*/ 	.short	(.L_1639 - .L_1638)
.L_1638:
        /*000c*/ 	.word	0x00000000
        /*0010*/ 	.short	0x0000
        /*0012*/ 	.short	0x0000
        /*0014*/ 	.byte	0x00, 0xf0, 0x61, 0x01


	//----- nvinfo : EIATTR_SPARSE_MMA_MASK
	.align		4
.L_1639:
        /*0018*/ 	.byte	0x03, 0x50
        /*001a*/ 	.short	0x0000


	//----- nvinfo : EIATTR_MAXREG_COUNT
	.align		4
        /*001c*/ 	.byte	0x03, 0x1b
        /*001e*/ 	.short	0x00ff


	//----- nvinfo : EIATTR_NUM_BARRIERS
	.align		4
        /*0020*/ 	.byte	0x02, 0x4c
        /*0022*/ 	.byte	0x01
	.zero		1


	//----- nvinfo : EIATTR_MERCURY_ISA_VERSION
	.align		4
        /*0024*/ 	.byte	0x03, 0x5f
        /*0026*/ 	.short	0x0101


	//----- nvinfo : EIATTR_COOP_GROUP_MASK_REGIDS
	.align		4
        /*0028*/ 	.byte	0x04, 0x29
        /*002a*/ 	.short	(.L_1641 - .L_1640)


	//   ....[0]....
.L_1640:
        /*002c*/ 	.word	0xffffffff


	//   ....[1]....
        /*0030*/ 	.word	0xffffffff


	//   ....[2]....
        /*0034*/ 	.word	0xffffffff


	//   ....[3]....
        /*0038*/ 	.word	0xffffffff


	//   ....[4]....
        /*003c*/ 	.word	0xffffffff


	//   ....[5]....
        /*0040*/ 	.word	0xffffffff


	//   ....[6]....
        /*0044*/ 	.word	0xffffffff


	//   ....[7]....
        /*0048*/ 	.word	0xffffffff


	//   ....[8]....
        /*004c*/ 	.word	0xffffffff


	//   ....[9]....
        /*0050*/ 	.word	0xffffffff


	//   ....[10]....
        /*0054*/ 	.word	0xffffffff


	//   ....[11]....
        /*0058*/ 	.word	0xffffffff


	//   ....[12]....
        /*005c*/ 	.word	0xffffffff


	//   ....[13]....
        /*0060*/ 	.word	0xffffffff


	//   ....[14]....
        /*0064*/ 	.word	0xffffffff


	//   ....[15]....
        /*0068*/ 	.word	0xffffffff


	//   ....[16]....
        /*006c*/ 	.word	0xffffffff


	//   ....[17]....
        /*0070*/ 	.word	0xffffffff


	//   ....[18]....
        /*0074*/ 	.word	0xffffffff


	//   ....[19]....
        /*0078*/ 	.word	0xffffffff


	//   ....[20]....
        /*007c*/ 	.word	0xffffffff


	//   ....[21]....
        /*0080*/ 	.word	0xffffffff


	//   ....[22]....
        /*0084*/ 	.word	0xffffffff


	//----- nvinfo : EIATTR_COOP_GROUP_INSTR_OFFSETS
	.align		4
.L_1641:
        /*0088*/ 	.byte	0x04, 0x28
        /*008a*/ 	.short	(.L_1643 - .L_1642)


	//   ....[0]....
.L_1642:
        /*008c*/ 	.word	0x00001100


	//   ....[1]....
        /*0090*/ 	.word	0x00001120


	//   ....[2]....
        /*0094*/ 	.word	0x00001140


	//   ....[3]....
        /*0098*/ 	.word	0x00001160


	//   ....[4]....
        /*009c*/ 	.word	0x00001180


	//   ....[5]....
        /*00a0*/ 	.word	0x000019b0


	//   ....[6]....
        /*00a4*/ 	.word	0x000019d0


	//   ....[7]....
        /*00a8*/ 	.word	0x000019f0


	//   ....[8]....
        /*00ac*/ 	.word	0x00001a10


	//   ....[9]....
        /*00b0*/ 	.word	0x00001a30


	//   ....[10]....
        /*00b4*/ 	.word	0x00001be0


	//   ....[11]....
        /*00b8*/ 	.word	0x00001c10


	//   ....[12]....
        /*00bc*/ 	.word	0x00001c20


	//   ....[13]....
        /*00c0*/ 	.word	0x00001c70


	//   ....[14]....
        /*00c4*/ 	.word	0x00001d00


	//   ....[15]....
        /*00c8*/ 	.word	0x00001d10


	//   ....[16]....
        /*00cc*/ 	.word	0x00001de0


	//   ....[17]....
        /*00d0*/ 	.word	0x00001df0


	//   ....[18]....
        /*00d4*/ 	.word	0x00002200


	//   ....[19]....
        /*00d8*/ 	.word	0x00002410


	//   ....[20]....
        /*00dc*/ 	.word	0x00002420


	//   ....[21]....
        /*00e0*/ 	.word	0x000024b0


	//   ....[22]....
        /*00e4*/ 	.word	0x000024d0


	//----- nvinfo : EIATTR_VRC_CTA_INIT_COUNT
	.align		4
.L_1643:
        /*00e8*/ 	.byte	0x02, 0x4a
	.zero		1
	.zero		1


	//----- nvinfo : EIATTR_EXIT_INSTR_OFFSETS
	.align		4
        /*00ec*/ 	.byte	0x04, 0x1c
        /*00ee*/ 	.short	(.L_1645 - .L_1644)


	//   ....[0]....
.L_1644:
        /*00f0*/ 	.word	0x00000060


	//   ....[1]....
        /*00f4*/ 	.word	0x00003f90


	//----- nvinfo : EIATTR_MAX_THREADS
	.align		4
.L_1645:
        /*00f8*/ 	.byte	0x04, 0x05
        /*00fa*/ 	.short	(.L_1647 - .L_1646)
.L_1646:
        /*00fc*/ 	.word	0x00000080
        /*0100*/ 	.word	0x00000001
        /*0104*/ 	.word	0x00000001


	//----- nvinfo : EIATTR_CRS_STACK_SIZE
	.align		4
.L_1647:
        /*0108*/ 	.byte	0x04, 0x1e
        /*010a*/ 	.short	(.L_1649 - .L_1648)
.L_1648:
        /*010c*/ 	.word	0x00000000


	//----- nvinfo : EIATTR_CBANK_PARAM_SIZE
	.align		4
.L_1649:
        /*0110*/ 	.byte	0x03, 0x19
        /*0112*/ 	.short	0x0058


	//----- nvinfo : EIATTR_PARAM_CBANK
	.align		4
        /*0114*/ 	.byte	0x04, 0x0a
        /*0116*/ 	.short	(.L_1651 - .L_1650)
	.align		4
.L_1650:
        /*0118*/ 	.word	index@(.nv.constant0._ZN10layer_norm13ln_fwd_kernelINS_13Kernel_traitsI6__halffS2_fjLj16384ELj2ELj1ELj4ELj16ENS_18Kernel_traits_baseILj16384ES2_fS2_fjLj128EEEEEEEvNS_9FwdParamsE)
        /*011c*/ 	.short	0x0380
        /*011e*/ 	.short	0x0058


	//----- nvinfo : EIATTR_SW_WAR
	.align		4
.L_1651:
        /*0120*/ 	.byte	0x04, 0x36
        /*0122*/ 	.short	(.L_1653 - .L_1652)
.L_1652:
        /*0124*/ 	.word	0x00000008
.L_1653:


//--------------------- .nv.info._ZN10layer_norm13ln_fwd_kernelINS_13Kernel_traitsI6__halfS2_S2_fjLj16384ELj2ELj1ELj4ELj16ENS_18Kernel_traits_baseILj16384ES2_S2_S2_fjLj128EEEEEEEvNS_9FwdParamsE --------------------------
	.section	.nv.info._ZN10layer_norm13ln_fwd_kernelINS_13Kernel_traitsI6__halfS2_S2_fjLj16384ELj2ELj1ELj4ELj16ENS_18Kernel_traits_baseILj16384ES2_S2_S2_fjLj128EEEEEEEvNS_9FwdParamsE,"",@"SHT_CUDA_INFO"
	.sectionflags	@""
	.align	4


	//----- nvinfo : EIATTR_CUDA_API_VERSION
	.align		4
        /*0000*/ 	.byte	0x04, 0x37
        /*0002*/ 	.short	(.L_1655 - .L_1654)
.L_1654:
        /*0004*/ 	.word	0x00000082


	//----- nvinfo : EIATTR_KPARAM_INFO
	.align		4
.L_1655:
        /*0008*/ 	.byte	0x04, 0x17
        /*000a*/ 	.short	(.L_1657 - .L_1656)
.L_1656:
        /*000c*/ 	.word	0x00000000
        /*0010*/ 	.short	0x0000
        /*0012*/ 	.short	0x0000
        /*0014*/ 	.byte	0x00, 0xf0, 0x61, 0x01


	//----- nvinfo : EIATTR_SPARSE_MMA_MASK
	.align		4
.L_1657:
        /*0018*/ 	.byte	0x03, 0x50
        /*001a*/ 	.short	0x0000


	//----- nvinfo : EIATTR_MAXREG_COUNT
	.align		4
        /*001c*/ 	.byte	0x03, 0x1b
        /*001e*/ 	.short	0x00ff


	//----- nvinfo : EIATTR_NUM_BARRIERS
	.align		4
        /*0020*/ 	.byte	0x02, 0x4c
        /*0022*/ 	.byte	0x01
	.zero		1


	//----- nvinfo : EIATTR_MERCURY_ISA_VERSION
	.align		4
        /*0024*/ 	.byte	0x03, 0x5f
        /*0026*/ 	.short	0x0101


	//----- nvinfo : EIATTR_COOP_GROUP_MASK_REGIDS
	.align		4
        /*0028*/ 	.byte	0x04, 0x29
        /*002a*/ 	.short	(.L_1659 - .L_1658)


	//   ....[0]....
.L_1658:
        /*002c*/ 	.word	0xffffffff


	//   ....[1]....
        /*0030*/ 	.word	0xffffffff


	//   ....[2]....
        /*0034*/ 	.word	0xffffffff


	//   ....[3]....
        /*0038*/ 	.word	0xffffffff


	//   ....[4]....
        /*003c*/ 	.word	0xffffffff


	//   ....[5]....
        /*0040*/ 	.word	0xffffffff


	//   ....[6]....
        /*0044*/ 	.word	0xffffffff


	//   ....[7]....
        /*0048*/ 	.word	0xffffffff


	//   ....[8]....
        /*004c*/ 	.word	0xffffffff


	//   ....[9]....
        /*0050*/ 	.word	0xffffffff


	//   ....[10]....
        /*0054*/ 	.word	0xffffffff


	//   ....[11]....
        /*0058*/ 	.word	0xffffffff


	//   ....[12]....
        /*005c*/ 	.word	0xffffffff


	//   ....[13]....
        /*0060*/ 	.word	0xffffffff


	//   ....[14]....
        /*0064*/ 	.word	0xffffffff


	//   ....[15]....
        /*0068*/ 	.word	0xffffffff


	//   ....[16]....
        /*006c*/ 	.word	0xffffffff


	//   ....[17]....
        /*0070*/ 	.word	0xffffffff


	//   ....[18]....
        /*0074*/ 	.word	0xffffffff


	//   ....[19]....
        /*0078*/ 	.word	0xffffffff


	//   ....[20]....
        /*007c*/ 	.word	0xffffffff


	//   ....[21]....
        /*0080*/ 	.word	0xffffffff


	//   ....[22]....
        /*0084*/ 	.word	0xffffffff


	//----- nvinfo : EIATTR_COOP_GROUP_INSTR_OFFSETS
	.align		4
.L_1659:
        /*0088*/ 	.byte	0x04, 0x28
        /*008a*/ 	.short	(.L_1661 - .L_1660)


	//   ....[0]....
.L_1660:
        /*008c*/ 	.word	0x00000b70


	//   ....[1]....
        /*0090*/ 	.word	0x00000b90


	//   ....[2]....
        /*0094*/ 	.word	0x00000bb0


	//   ....[3]....
        /*0098*/ 	.word	0x00000bd0


	//   ....[4]....
        /*009c*/ 	.word	0x00000bf0


	//   ....[5]....
        /*00a0*/ 	.word	0x00001420


	//   ....[6]....
        /*00a4*/ 	.word	0x00001440


	//   ....[7]....
        /*00a8*/ 	.word	0x00001460


	//   ....[8]....
        /*00ac*/ 	.word	0x00001490


	//   ....[9]....
        /*00b0*/ 	.word	0x000014c0


	//   ....[10]....
        /*00b4*/ 	.word	0x00001670


	//   ....[11]....
        /*00b8*/ 	.word	0x000016a0


	//   ....[12]....
        /*00bc*/ 	.word	0x000016b0


	//   ....[13]....
        /*00c0*/ 	.word	0x00001700


	//   ....[14]....
        /*00c4*/ 	.word	0x00001790


	//   ....[15]....
        /*00c8*/ 	.word	0x000017a0


	//   ....[16]....
        /*00cc*/ 	.word	0x00001850


	//   ....[17]....
        /*00d0*/ 	.word	0x00001880


	//   ....[18]....
        /*00d4*/ 	.word	0x00001c70


	//   ....[19]....
        /*00d8*/ 	.word	0x00001cb0


	//   ....[20]....
        /*00dc*/ 	.word	0x00001cc0


	//   ....[21]....
        /*00e0*/ 	.word	0x00001d70


	//   ....[22]....
        /*00e4*/ 	.word	0x00001d90


	//----- nvinfo : EIATTR_VRC_CTA_INIT_COUNT
	.align		4
.L_1661:
        /*00e8*/ 	.byte	0x02, 0x4a
	.zero		1
	.zero		1


	//----- nvinfo : EIATTR_EXIT_INSTR_OFFSETS
	.align		4
        /*00ec*/ 	.byte	0x04, 0x1c
        /*00ee*/ 	.short	(.L_1663 - .L_1662)


	//   ....[0]....
.L_1662:
        /*00f0*/ 	.word	0x00000060


	//   ....[1]....
        /*00f4*/ 	.word	0x00002ee0


	//----- nvinfo : EIATTR_MAX_THREADS
	.align		4
.L_1663:
        /*00f8*/ 	.byte	0x04, 0x05
        /*00fa*/ 	.short	(.L_1665 - .L_1664)
.L_1664:
        /*00fc*/ 	.word	0x00000080
        /*0100*/ 	.word	0x00000001
        /*0104*/ 	.word	0x00000001


	//----- nvinfo : EIATTR_CRS_STACK_SIZE
	.align		4
.L_1665:
        /*0108*/ 	.byte	0x04, 0x1e
        /*010a*/ 	.short	(.L_1667 - .L_1666)
.L_1666:
        /*010c*/ 	.word	0x00000000


	//----- nvinfo : EIATTR_CBANK_PARAM_SIZE
	.align		4
.L_1667:
        /*0110*/ 	.byte	0x03, 0x19
        /*0112*/ 	.short	0x0058


	//----- nvinfo : EIATTR_PARAM_CBANK
	.align		4
        /*0114*/ 	.byte	0x04, 0x0a
        /*0116*/ 	.short	(.L_1669 - .L_1668)
	.align		4
.L_1668:
        /*0118*/ 	.word	index@(.nv.constant0._ZN10layer_norm13ln_fwd_kernelINS_13Kernel_traitsI6__halfS2_S2_fjLj16384ELj2ELj1ELj4ELj16ENS_18Kernel_traits_baseILj16384ES2_S2_S2_fjLj128EEEEEEEvNS_9FwdParamsE)
        /*011c*/ 	.short	0x0380
        /*011e*/ 	.short	0x0058


	//----- nvinfo : EIATTR_SW_WAR
	.align		4
.L_1669:
        /*0120*/ 	.byte	0x04, 0x36
        /*0122*/ 	.short	(.L_1671 - .L_1670)
.L_1670:
        /*0124*/ 	.word	0x00000008
.L_1671:


//--------------------- .nv.info._ZN10layer_norm13ln_fwd_kernelINS_13Kernel_traitsIffffjLj16384ELj2ELj1ELj4ELj16ENS_18Kernel_traits_baseILj16384EffffjLj128EEEEEEEvNS_9FwdParamsE --------------------------
	.section	.nv.info._ZN10layer_norm13ln_fwd_kernelINS_13Kernel_traitsIffffjLj16384ELj2ELj1ELj4ELj16ENS_18Kernel_traits_baseILj16384EffffjLj128EEEEEEEvNS_9FwdParamsE,"",@"SHT_CUDA_INFO"
	.sectionflags	@""
	.align	4


	//----- nvinfo : EIATTR_CUDA_API_VERSION
	.align		4
        /*0000*/ 	.byte	0x04, 0x37
        /*0002*/ 	.short	(.L_1673 - .L_1672)
.L_1672:
        /*0004*/ 	.word	0x00000082


	//----- nvinfo : EIATTR_KPARAM_INFO
	.align		4
.L_1673:
        /*0008*/ 	.byte	0x04, 0x17
        /*000a*/ 	.short	(.L_1675 - .L_1674)
.L_1674:
        /*000c*/ 	.word	0x00000000
        /*0010*/ 	.short	0x0000
        /*0012*/ 	.short	0x0000
        /*0014*/ 	.byte	0x00, 0xf0, 0x61, 0x01


	//----- nvinfo : EIATTR_SPARSE_MMA_MASK
	.align		4
.L_1675:
        /*0018*/ 	.byte	0x03, 0x50
        /*001a*/ 	.short	0x0000


	//----- nvinfo : EIATTR_MAXREG_COUNT
	.align		4
        /*001c*/ 	.byte	0x03, 0x1b
        /*001e*/ 	.short	0x00ff


	//----- nvinfo : EIATTR_NUM_BARRIERS
	.align		4
        /*0020*/ 	.byte	0x02, 0x4c
        /*0022*/ 	.byte	0x01
	.zero		1


	//----- nvinfo : EIATTR_MERCURY_ISA_VERSION
	.align		4
        /*0024*/ 	.byte	0x03, 0x5f
        /*0026*/ 	.short	0x0101


	//----- nvinfo : EIATTR_COOP_GROUP_MASK_REGIDS
	.align		4
        /*0028*/ 	.byte	0x04, 0x29
        /*002a*/ 	.short	(.L_1677 - .L_1676)


	//   ....[0]....
.L_1676:
        /*002c*/ 	.word	0xffffffff


	//   ....[1]....
        /*0030*/ 	.word	0xffffffff


	//   ....[2]....
        /*0034*/ 	.word	0xffffffff


	//   ....[3]....
        /*0038*/ 	.word	0xffffffff


	//   ....[4]....
        /*003c*/ 	.word	0xffffffff


	//   ....[5]....
        /*0040*/ 	.word	0xffffffff


	//   ....[6]....
        /*0044*/ 	.word	0xffffffff


	//   ....[7]....
        /*0048*/ 	.word	0xffffffff


	//   ....[8]....
        /*004c*/ 	.word	0xffffffff


	//   ....[9]....
        /*0050*/ 	.word	0xffffffff


	//   ....[10]....
        /*0054*/ 	.word	0xffffffff


	//   ....[11]....
        /*0058*/ 	.word	0xffffffff


	//   ....[12]....
        /*005c*/ 	.word	0xffffffff


	//   ....[13]....
        /*0060*/ 	.word	0xffffffff


	//   ....[14]....
        /*0064*/ 	.word	0xffffffff


	//   ....[15]....
        /*0068*/ 	.word	0xffffffff


	//   ....[16]....
        /*006c*/ 	.word	0xffffffff


	//   ....[17]....
        /*0070*/ 	.word	0xffffffff


	//   ....[18]....
        /*0074*/ 	.word	0xffffffff


	//   ....[19]....
        /*0078*/ 	.word	0xffffffff


	//   ....[20]....
        /*007c*/ 	.word	0xffffffff


	//   ....[21]....
        /*0080*/ 	.word	0xffffffff


	//   ....[22]....
        /*0084*/ 	.word	0xffffffff


	//----- nvinfo : EIATTR_COOP_GROUP_INSTR_OFFSETS
	.align		4
.L_1677:
        /*0088*/ 	.byte	0x04, 0x28
        /*008a*/ 	.short	(.L_1679 - .L_1678)


	//   ....[0]....
.L_1678:
        /*008c*/ 	.word	0x00000900


	//   ....[1]....
        /*0090*/ 	.word	0x00000920


	//   ....[2]....
        /*0094*/ 	.word	0x00000940


	//   ....[3]....
        /*0098*/ 	.word	0x00000960


	//   ....[4]....
        /*009c*/ 	.word	0x00000980


	//   ....[5]....
        /*00a0*/ 	.word	0x000011c0


	//   ....[6]....
        /*00a4*/ 	.word	0x000011e0


	//   ....[7]....
        /*00a8*/ 	.word	0x00001200


	//   ....[8]....
        /*00ac*/ 	.word	0x00001220


	//   ....[9]....
        /*00b0*/ 	.word	0x00001240


	//   ....[10]....
        /*00b4*/ 	.word	0x000013f0


	//   ....[11]....
        /*00b8*/ 	.word	0x00001420


	//   ....[12]....
        /*00bc*/ 	.word	0x00001430


	//   ....[13]....
        /*00c0*/ 	.word	0x00001480


	//   ....[14]....
        /*00c4*/ 	.word	0x00001510


	//   ....[15]....
        /*00c8*/ 	.word	0x00001520


	//   ....[16]....
        /*00cc*/ 	.word	0x000015f0


	//   ....[17]....
        /*00d0*/ 	.word	0x00001600


	//   ....[18]....
        /*00d4*/ 	.word	0x000019f0


	//   ....[19]....
        /*00d8*/ 	.word	0x00001a30


	//   ....[20]....
        /*00dc*/ 	.word	0x00001a80


	//   ....[21]....
        /*00e0*/ 	.word	0x00001ac0


	//   ....[22]....
        /*00e4*/ 	.word	0x00001b50


	//----- nvinfo : EIATTR_VRC_CTA_INIT_COUNT
	.align		4
.L_1679:
        /*00e8*/ 	.byte	0x02, 0x4a
	.zero		1
	.zero		1


	//----- nvinfo : EIATTR_EXIT_INSTR_OFFSETS
	.align		4
        /*00ec*/ 	.byte	0x04, 0x1c
        /*00ee*/ 	.short	(.L_1681 - .L_1680)


	//   ....[0]....
.L_1680:
        /*00f0*/ 	.word	0x00000060


	//   ....[1]....
        /*00f4*/ 	.word	0x000028e0


	//----- nvinfo : EIATTR_MAX_THREADS
	.align		4
.L_1681:
        /*00f8*/ 	.byte	0x04, 0x05
        /*00fa*/ 	.short	(.L_1683 - .L_1682)
.L_1682:
        /*00fc*/ 	.word	0x00000080
        /*0100*/ 	.word	0x00000001
        /*0104*/ 	.word	0x00000001


	//----- nvinfo : EIATTR_CRS_STACK_SIZE
	.align		4
.L_1683:
        /*0108*/ 	.byte	0x04, 0x1e
        /*010a*/ 	.short	(.L_1685 - .L_1684)
.L_1684:
        /*010c*/ 	.word	0x00000000


	//----- nvinfo : EIATTR_CBANK_PARAM_SIZE
	.align		4
.L_1685:
        /*0110*/ 	.byte	0x03, 0x19
        /*0112*/ 	.short	0x0058


	//----- nvinfo : EIATTR_PARAM_CBANK
	.align		4
        /*0114*/ 	.byte	0x04, 0x0a
        /*0116*/ 	.short	(.L_1687 - .L_1686)
	.align		4
.L_1686:
        /*0118*/ 	.word	index@(.nv.constant0._ZN10layer_norm13ln_fwd_kernelINS_13Kernel_traitsIffffjLj16384ELj2ELj1ELj4ELj16ENS_18Kernel_traits_baseILj16384EffffjLj128EEEEEEEvNS_9FwdParamsE)
        /*011c*/ 	.short	0x0380
        /*011e*/ 	.short	0x0058


	//----- nvinfo : EIATTR_SW_WAR
	.align		4
.L_1687:
        /*0120*/ 	.byte	0x04, 0x36
        /*0122*/ 	.short	(.L_1689 - .L_1688)
.L_1688:
        /*0124*/ 	.word	0x00000008
.L_1689:


//--------------------- .nv.info._ZN10layer_norm13ln_fwd_kernelINS_13Kernel_traitsI13__nv_bfloat16fS2_fjLj15360ELj2ELj1ELj4ELj8ENS_18Kernel_traits_baseILj15360ES2_fS2_fjLj128EEEEEEEvNS_9FwdParamsE --------------------------
	.section	.nv.info._ZN10layer_norm13ln_fwd_kernelINS_13Kernel_traitsI13__nv_bfloat16fS2_fjLj15360ELj2ELj1ELj4ELj8ENS_18Kernel_traits_baseILj15360ES2_fS2_fjLj128EEEEEEEvNS_9FwdParamsE,"",@"SHT_CUDA_INFO"
	.sectionflags	@""
	.align	4


	//----- nvinfo : EIATTR_CUDA_API_VERSION
	.align		4
        /*0000*/ 	.byte	0x04, 0x37
        /*0002*/ 	.short	(.L_1691 - .L_1690)
.L_1690:
        /*0004*/ 	.word	0x00000082


	//----- nvinfo : EIATTR_KPARAM_INFO
	.align		4
.L_1691:
        /*0008*/ 	.byte	0x04, 0x17
        /*000a*/ 	.short	(.L_1693 - .L_1692)
.L_1692:
        /*000c*/ 	.word	0x00000000
        /*0010*/ 	.short	0x0000
        /*0012*/ 	.short	0x0000
        /*0014*/ 	.byte	0x00, 0xf0, 0x61, 0x01


	//----- nvinfo : EIATTR_SPARSE_MMA_MASK
	.align		4
.L_1693:
        /*0018*/ 	.byte	0x03, 0x50
        /*001a*/ 	.short	0x0000


	//----- nvinfo : EIATTR_MAXREG_COUNT
	.align		4
        /*001c*/ 	.byte	0x03, 0x1b
        /*001e*/ 	.short	0x00ff


	//----- nvinfo : EIATTR_NUM_BARRIERS
	.align		4
        /*0020*/ 	.byte	0x02, 0x4c
        /*0022*/ 	.byte	0x01
	.zero		1


	//----- nvinfo : EIATTR_MERCURY_ISA_VERSION
	.align		4
        /*0024*/ 	.byte	0x03, 0x5f
        /*0026*/ 	.short	0x0101


	//----- nvinfo : EIATTR_COOP_GROUP_MASK_REGIDS
	.align		4
        /*0028*/ 	.byte	0x04, 0x29
        /*002a*/ 	.short	(.L_1695 - .L_1694)


	//   ....[0]....
.L_1694:
        /*002c*/ 	.word	0xffffffff


	//   ....[1]....
        /*0030*/ 	.word	0xffffffff


	//   ....[2]....
        /*0034*/ 	.word	0xffffffff


	//   ....[3]....
        /*0038*/ 	.word	0xffffffff


	//   ....[4]....
        /*003c*/ 	.word	0xffffffff


	//   ....[5]....
        /*0040*/ 	.word	0xffffffff


	//   ....[6]....
        /*0044*/ 	.word	0xffffffff


	//   ....[7]....
        /*0048*/ 	.word	0xffffffff


	//   ....[8]....
        /*004c*/ 	.word	0xffffffff


	//   ....[9]....
        /*0050*/ 	.word	0xffffffff


	//   ....[10]....
        /*0054*/ 	.word	0xffffffff


	//   ....[11]....
        /*0058*/ 	.word	0xffffffff


	//   ....[12]....
        /*005c*/ 	.word	0xffffffff


	//   ....[13]....
        /*0060*/ 	.word	0xffffffff


	//   ....[14]....
        /*0064*/ 	.word	0xffffffff


	//   ....[15]....
        /*0068*/ 	.word	0xffffffff


	//   ....[16]....
        /*006c*/ 	.word	0xffffffff


	//   ....[17]....
        /*0070*/ 	.word	0xffffffff


	//   ....[18]....
        /*0074*/ 	.word	0xffffffff


	//   ....[19]....
        /*0078*/ 	.word	0xffffffff


	//   ....[20]....
        /*007c*/ 	.word	0xffffffff


	//   ....[21]....
        /*0080*/ 	.word	0xffffffff


	//   ....[22]....
        /*0084*/ 	.word	0xffffffff


	//----- nvinfo : EIATTR_COOP_GROUP_INSTR_OFFSETS
	.align		4
.L_1695:
        /*0088*/ 	.byte	0x04, 0x28
        /*008a*/ 	.short	(.L_1697 - .L_1696)


	//   ....[0]....
.L_1696:
        /*008c*/ 	.word	0x00000b40


	//   ....[1]....
        /*0090*/ 	.word	0x00000f30


	//   ....[2]....
        /*0094*/ 	.word	0x00000f50


	//   ....[3]....
        /*0098*/ 	.word	0x00000f70


	//   ....[4]....
        /*009c*/ 	.word	0x00000f90


	//   ....[5]....
        /*00a0*/ 	.word	0x00000fc0


	//   ....[6]....
        /*00a4*/ 	.word	0x00001770


	//   ....[7]....
        /*00a8*/ 	.word	0x00001790


	//   ....[8]....
        /*00ac*/ 	.word	0x000017c0


	//   ....[9]....
        /*00b0*/ 	.word	0x000017e0


	//   ....[10]....
        /*00b4*/ 	.word	0x00001810


	//   ....[11]....
        /*00b8*/ 	.word	0x000018b0


	//   ....[12]....
        /*00bc*/ 	.word	0x000018c0


	//   ....[13]....
        /*00c0*/ 	.word	0x000018d0


	//   ....[14]....
        /*00c4*/ 	.word	0x00001960


	//   ....[15]....
        /*00c8*/ 	.word	0x000019a0


	//   ....[16]....
        /*00cc*/ 	.word	0x00001a80


	//   ....[17]....
        /*00d0*/ 	.word	0x00001ab0


	//   ....[18]....
        /*00d4*/ 	.word	0x00001d20


	//   ....[19]....
        /*00d8*/ 	.word	0x00001d60


	//   ....[20]....
        /*00dc*/ 	.word	0x00001d70


	//   ....[21]....
        /*00e0*/ 	.word	0x00001df0


	//   ....[22]....
        /*00e4*/ 	.word	0x00001e30


	//----- nvinfo : EIATTR_VRC_CTA_INIT_COUNT
	.align		4
.L_1697:
        /*00e8*/ 	.byte	0x02, 0x4a
	.zero		1
	.zero		1


	//----- nvinfo : EIATTR_EXIT_INSTR_OFFSETS
	.align		4
        /*00ec*/ 	.byte	0x04, 0x1c
        /*00ee*/ 	.short	(.L_1699 - .L_1698)


	//   ....[0]....
.L_1698:
        /*00f0*/ 	.word	0x00000060


	//   ....[1]....
        /*00f4*/ 	.word	0x000032c0


	//----- nvinfo : EIATTR_MAX_THREADS
	.align		4
.L_1699:
        /*00f8*/ 	.byte	0x04, 0x05
        /*00fa*/ 	.short	(.L_1701 - .L_1700)
.L_1700:
        /*00fc*/ 	.word	0x00000080
        /*0100*/ 	.word	0x00000001
        /*0104*/ 	.word	0x00000001


	//----- nvinfo : EIATTR_CRS_STACK_SIZE
	.align		4
.L_1701:
        /*0108*/ 	.byte	0x04, 0x1e
        /*010a*/ 	.short	(.L_1703 - .L_1702)
.L_1702:
        /*010c*/ 	.word	0x00000000


	//----- nvinfo : EIATTR_CBANK_PARAM_SIZE
	.align		4
.L_1703:
        /*0110*/ 	.byte	0x03, 0x19
        /*0112*/ 	.short	0x0058


	//----- nvinfo : EIATTR_PARAM_CBANK
	.align		4
        /*0114*/ 	.byte	0x04, 0x0a
        /*0116*/ 	.short	(.L_1705 - .L_1704)
	.align		4
.L_1704:
        /*0118*/ 	.word	index@(.nv.constant0._ZN10layer_norm13ln_fwd_kernelINS_13Kernel_traitsI13__nv_bfloat16fS2_fjLj15360ELj2ELj1ELj4ELj8ENS_18Kernel_traits_baseILj15360ES2_fS2_fjLj128EEEEEEEvNS_9FwdParamsE)
        /*011c*/ 	.short	0x0380
        /*011e*/ 	.short	0x0058


	//----- nvinfo : EIATTR_SW_WAR
	.align		4
.L_1705:
        /*0120*/ 	.byte	0x04, 0x36
        /*0122*/ 	.short	(.L_1707 - .L_1706)
.L_1706:
        /*0124*/ 	.word	0x00000008
.L_1707:


//--------------------- .nv.info._ZN10layer_norm13ln_fwd_kernelINS_13Kernel_traitsI13__nv_bfloat16S2_S2_fjLj15360ELj2ELj1ELj4ELj8ENS_18Kernel_traits_baseILj15360ES2_S2_S2_fjLj128EEEEEEEvNS_9FwdParamsE --------------------------
	.section	.nv.info._ZN10layer_norm13ln_fwd_kernelINS_13Kernel_traitsI13__nv_bfloat16S2_S2_fjLj15360ELj2ELj1ELj4ELj8ENS_18Kernel_traits_baseILj15360ES2_S2_S2_fjLj128EEEEEEEvNS_9FwdParamsE,"",@"SHT_CUDA_INFO"
	.sectionflags	@""
	.align	4


	//----- nvinfo : EIATTR_CUDA_API_VERSION
	.align		4
        /*0000*/ 	.byte	0x04, 0x37
        /*0002*/ 	.short	(.L_1709 - .L_1708)
.L_1708:
        /*0004*/ 	.word	0x00000082


	//----- nvinfo : EIATTR_KPARAM_INFO
	.align		4
.L_1709:
        /*0008*/ 	.byte	0x04, 0x17
        /*000a*/ 	.short	(.L_1711 - .L_1710)
.L_1710:
        /*000c*/ 	.word	0x00000000
        /*0010*/ 	.short	0x0000
        /*0012*/ 	.short	0x0000
        /*0014*/ 	.byte	0x00, 0xf0, 0x61, 0x01


	//----- nvinfo : EIATTR_SPARSE_MMA_MASK
	.align		4
.L_1711:
        /*0018*/ 	.byte	0x03, 0x50
        /*001a*/ 	.short	0x0000


	//----- nvinfo : EIATTR_MAXREG_COUNT
	.align		4
        /*001c*/ 	.byte	0x03, 0x1b
        /*001e*/ 	.short	0x00ff


	//----- nvinfo : EIATTR_NUM_BARRIERS
	.align		4
        /*0020*/ 	.byte	0x02, 0x4c
        /*0022*/ 	.byte	0x01
	.zero		1


	//----- nvinfo : EIATTR_MERCURY_ISA_VERSION
	.align		4
        /*0024*/ 	.byte	0x03, 0x5f
        /*0026*/ 	.short	0x0101


	//----- nvinfo : EIATTR_COOP_GROUP_MASK_REGIDS
	.align		4
        /*0028*/ 	.byte	0x04, 0x29
        /*002a*/ 	.short	(.L_1713 - .L_1712)


	//   ....[0]....
.L_1712:
        /*002c*/ 	.word	0xffffffff


	//   ....[1]....
        /*0030*/ 	.word	0xffffffff


	//   ....[2]....
        /*0034*/ 	.word	0xffffffff


	//   ....[3]....
        /*0038*/ 	.word	0xffffffff


	//   ....[4]....
        /*003c*/ 	.word	0xffffffff


	//   ....[5]....
        /*0040*/ 	.word	0xffffffff


	//   ....[6]....
        /*0044*/ 	.word	0xffffffff


	//   ....[7]....
        /*0048*/ 	.word	0xffffffff


	//   ....[8]....
        /*004c*/ 	.word	0xffffffff


	//   ....[9]....
        /*0050*/ 	.word	0xffffffff


	//   ....[10]....
        /*0054*/ 	.word	0xffffffff


	//   ....[11]....
        /*0058*/ 	.word	0xffffffff


	//   ....[12]....
        /*005c*/ 	.word	0xffffffff


	//   ....[13]....
        /*0060*/ 	.word	0xffffffff


	//   ....[14]....
        /*0064*/ 	.word	0xffffffff


	//   ....[15]....
        /*0068*/ 	.word	0xffffffff


	//   ....[16]....
        /*006c*/ 	.word	0xffffffff


	//   ....[17]....
        /*0070*/ 	.word	0xffffffff


	//   ....[18]....
        /*0074*/ 	.word	0xffffffff


	//   ....[19]....
        /*0078*/ 	.word	0xffffffff


	//   ....[20]....
        /*007c*/ 	.word	0xffffffff


	//   ....[21]....
        /*0080*/ 	.word	0xffffffff


	//   ....[22]....
        /*0084*/ 	.word	0xffffffff


	//----- nvinfo : EIATTR_COOP_GROUP_INSTR_OFFSETS
	.align		4
.L_1713:
        /*0088*/ 	.byte	0x04, 0x28
        /*008a*/ 	.short	(.L_1715 - .L_1714)


	//   ....[0]....
.L_1714:
        /*008c*/ 	.word	0x00001780


	//   ....[1]....
        /*0090*/ 	.word	0x000017a0


	//   ....[2]....
        /*0094*/ 	.word	0x000017c0


	//   ....[3]....
        /*0098*/ 	.word	0x000017e0


	//   ....[4]....
        /*009c*/ 	.word	0x00001800


	//   ....[5]....
        /*00a0*/ 	.word	0x00001fb0


	//   ....[6]....
        /*00a4*/ 	.word	0x00001fd0


	//   ....[7]....
        /*00a8*/ 	.word	0x00001ff0


	//   ....[8]....
        /*00ac*/ 	.word	0x00002010


	//   ....[9]....
        /*00b0*/ 	.word	0x00002030


	//   ....[10]....
        /*00b4*/ 	.word	0x000021e0


	//   ....[11]....
        /*00b8*/ 	.word	0x00002210


	//   ....[12]....
        /*00bc*/ 	.word	0x00002220


	//   ....[13]....
        /*00c0*/ 	.word	0x00002270


	//   ....[14]....
        /*00c4*/ 	.word	0x00002300


	//   ....[15]....
        /*00c8*/ 	.word	0x00002310


	//   ....[16]....
        /*00cc*/ 	.word	0x000023e0


	//   ....[17]....
        /*00d0*/ 	.word	0x000023f0


	//   ....[18]....
        /*00d4*/ 	.word	0x00002820


	//   ....[19]....
        /*00d8*/ 	.word	0x00002a10


	//   ....[20]....
        /*00dc*/ 	.word	0x00002a20


	//   ....[21]....
        /*00e0*/ 	.word	0x00002ab0


	//   ....[22]....
        /*00e4*/ 	.word	0x00002ad0


	//----- nvinfo : EIATTR_VRC_CTA_INIT_COUNT
	.align		4
.L_1715:
        /*00e8*/ 	.byte	0x02, 0x4a
	.zero		1
	.zero		1


	//----- nvinfo : EIATTR_EXIT_INSTR_OFFSETS
	.align		4
        /*00ec*/ 	.byte	0x04, 0x1c
        /*00ee*/ 	.short	(.L_1717 - .L_1716)


	//   ....[0]....
.L_1716:
        /*00f0*/ 	.word	0x00000060


	//   ....[1]....
        /*00f4*/ 	.word	0x000044b0


	//----- nvinfo : EIATTR_MAX_THREADS
	.align		4
.L_1717:
        /*00f8*/ 	.byte	0x04, 0x05
        /*00fa*/ 	.short	(.L_1719 - .L_1718)
.L_1718:
        /*00fc*/ 	.word	0x00000080
        /*0100*/ 	.word	0x00000001
        /*0104*/ 	.word	0x00000001


	//----- nvinfo : EIATTR_CRS_STACK_SIZE
	.align		4
.L_1719:
        /*0108*/ 	.byte	0x04, 0x1e
        /*010a*/ 	.short	(.L_1721 - .L_1720)
.L_1720:
        /*010c*/ 	.word	0x00000000


	//----- nvinfo : EIATTR_CBANK_PARAM_SIZE
	.align		4
.L_1721:
        /*0110*/ 	.byte	0x03, 0x19
        /*0112*/ 	.short	0x0058


	//----- nvinfo : EIATTR_PARAM_CBANK
	.align		4
        /*0114*/ 	.byte	0x04, 0x0a
        /*0116*/ 	.short	(.L_1723 - .L_1722)
	.align		4
.L_1722:
        /*0118*/ 	.word	index@(.nv.constant0._ZN10layer_norm13ln_fwd_kernelINS_13Kernel_traitsI13__nv_bfloat16S2_S2_fjLj15360ELj2ELj1ELj4ELj8ENS_18Kernel_traits_baseILj15360ES2_S2_S2_fjLj128EEEEEEEvNS_9FwdParamsE)
        /*011c*/ 	.short	0x0380
        /*011e*/ 	.short	0x0058


	//----- nvinfo : EIATTR_SW_WAR
	.align		4
.L_1723:
        /*0120*/ 	.byte	0x04, 0x36
        /*0122*/ 	.short	(.L_1725 - .L_1724)
.L_1724:
        /*0124*/ 	.word	0x00000008
.L_1725:


//--------------------- .nv.info._ZN10layer_norm13ln_fwd_kernelINS_13Kernel_traitsI6__halffS2_fjLj15360ELj2ELj1ELj4ELj8ENS_18Kernel_traits_baseILj15360ES2_fS2_fjLj128EEEEEEEvNS_9FwdParamsE --------------------------
	.section	.nv.info._ZN10layer_norm13ln_fwd_kernelINS_13Kernel_traitsI6__halffS2_fjLj15360ELj2ELj1ELj4ELj8ENS_18Kernel_traits_baseILj15360ES2_fS2_fjLj128EEEEEEEvNS_9FwdParamsE,"",@"SHT_CUDA_INFO"
	.sectionflags	@""
	.align	4


	//----- nvinfo : EIATTR_CUDA_API_VERSION
	.align		4
        /*0000*/ 	.byte	0x04, 0x37
        /*0002*/ 	.short	(.L_1727 - .L_1726)
.L_1726:
        /*0004*/ 	.word	0x00000082


	//----- nvinfo : EIATTR_KPARAM_INFO
	.align		4
.L_1727:
        /*0008*/ 	.byte	0x04, 0x17
        /*000a*/ 	.short	(.L_1729 - .L_1728)
.L_1728:
        /*000c*/ 	.word	0x00000000
        /*0010*/ 	.short	0x0000
        /*0012*/ 	.short	0x0000
        /*0014*/ 	.byte	0x00, 0xf0, 0x61, 0x01


	//----- nvinfo : EIATTR_SPARSE_MMA_MASK
	.align		4
.L_1729:
        /*0018*/ 	.byte	0x03, 0x50
        /*001a*/ 	.short	0x0000


	//----- nvinfo : EIATTR_MAXREG_COUNT
	.align		4
        /*001c*/ 	.byte	0x03, 0x1b
        /*001e*/ 	.short	0x00ff


	//----- nvinfo : EIATTR_NUM_BARRIERS
	.align		4
        /*0020*/ 	.byte	0x02, 0x4c
        /*0022*/ 	.byte	0x01
	.zero		1


	//----- nvinfo : EIATTR_MERCURY_ISA_VERSION
	.align		4
        /*0024*/ 	.byte	0x03, 0x5f
        /*0026*/ 	.short	0x0101


	//----- nvinfo : EIATTR_COOP_GROUP_MASK_REGIDS
	.align		4
        /*0028*/ 	.byte	0x04, 0x29
        /*002a*/ 	.short	(.L_1731 - .L_1730)


	//   ....[0]....
.L_1730:
        /*002c*/ 	.word	0xffffffff


	//   ....[1]....
        /*0030*/ 	.word	0xffffffff


	//   ....[2]....
        /*0034*/ 	.word	0xffffffff


	//   ....[3]....
        /*0038*/ 	.word	0xffffffff


	//   ....[4]....
        /*003c*/ 	.word	0xffffffff


	//   ....[5]....
        /*0040*/ 	.word	0xffffffff


	//   ....[6]....
        /*0044*/ 	.word	0xffffffff


	//   ....[7]....
        /*0048*/ 	.word	0xffffffff


	//   ....[8]....
        /*004c*/ 	.word	0xffffffff


	//   ....[9]....
        /*0050*/ 	.word	0xffffffff


	//   ....[10]....
        /*0054*/ 	.word	0xffffffff


	//   ....[11]....
        /*0058*/ 	.word	0xffffffff


	//   ....[12]....
        /*005c*/ 	.word	0xffffffff


	//   ....[13]....
        /*0060*/ 	.word	0xffffffff


	//   ....[14]....
        /*0064*/ 	.word	0xffffffff


	//   ....[15]....
        /*0068*/ 	.word	0xffffffff


	//   ....[16]....
        /*006c*/ 	.word	0xffffffff


	//   ....[17]....
        /*0070*/ 	.word	0xffffffff


	//   ....[18]....
        /*0074*/ 	.word	0xffffffff


	//   ....[19]....
        /*0078*/ 	.word	0xffffffff


	//   ....[20]....
        /*007c*/ 	.word	0xffffffff


	//   ....[21]....
        /*0080*/ 	.word	0xffffffff


	//   ....[22]....
        /*0084*/ 	.word	0xffffffff


	//----- nvinfo : EIATTR_COOP_GROUP_INSTR_OFFSETS
	.align		4
.L_1731:
        /*0088*/ 	.byte	0x04, 0x28
        /*008a*/ 	.short	(.L_1733 - .L_1732)


	//   ....[0]....
.L_1732:
        /*008c*/ 	.word	0x00000b40


	//   ....[1]....
        /*0090*/ 	.word	0x00000f30


	//   ....[2]....
        /*0094*/ 	.word	0x00000f50


	//   ....[3]....
        /*0098*/ 	.word	0x00000f70


	//   ....[4]....
        /*009c*/ 	.word	0x00000f90


	//   ....[5]....
        /*00a0*/ 	.word	0x00000fc0


	//   ....[6]....
        /*00a4*/ 	.word	0x00001770


	//   ....[7]....
        /*00a8*/ 	.word	0x00001790


	//   ....[8]....
        /*00ac*/ 	.word	0x000017c0


	//   ....[9]....
        /*00b0*/ 	.word	0x000017e0


	//   ....[10]....
        /*00b4*/ 	.word	0x00001810


	//   ....[11]....
        /*00b8*/ 	.word	0x000018b0


	//   ....[12]....
        /*00bc*/ 	.word	0x000018c0


	//   ....[13]....
        /*00c0*/ 	.word	0x000018d0


	//   ....[14]....
        /*00c4*/ 	.word	0x00001960


	//   ....[15]....
        /*00c8*/ 	.word	0x000019a0


	//   ....[16]....
        /*00cc*/ 	.word	0x00001a80


	//   ....[17]....
        /*00d0*/ 	.word	0x00001ab0


	//   ....[18]....
        /*00d4*/ 	.word	0x00001d20


	//   ....[19]....
        /*00d8*/ 	.word	0x00001d60


	//   ....[20]....
        /*00dc*/ 	.word	0x00001d70


	//   ....[21]....
        /*00e0*/ 	.word	0x00001df0


	//   ....[22]....
        /*00e4*/ 	.word	0x00001e30


	//----- nvinfo : EIATTR_VRC_CTA_INIT_COUNT
	.align		4
.L_1733:
        /*00e8*/ 	.byte	0x02, 0x4a
	.zero		1
	.zero		1


	//----- nvinfo : EIATTR_EXIT_INSTR_OFFSETS
	.align		4
        /*00ec*/ 	.byte	0x04, 0x1c
        /*00ee*/ 	.short	(.L_1735 - .L_1734)


	//   ....[0]....
.L_1734:
        /*00f0*/ 	.word	0x00000060


	//   ....[1]....
        /*00f4*/ 	.word	0x000032c0


	//----- nvinfo : EIATTR_MAX_THREADS
	.align		4
.L_1735:
        /*00f8*/ 	.byte	0x04, 0x05
        /*00fa*/ 	.short	(.L_1737 - .L_1736)
.L_1736:
        /*00fc*/ 	.word	0x00000080
        /*0100*/ 	.word	0x00000001
        /*0104*/ 	.word	0x00000001


	//----- nvinfo : EIATTR_CRS_STACK_SIZE
	.align		4
.L_1737:
        /*0108*/ 	.byte	0x04, 0x1e
        /*010a*/ 	.short	(.L_1739 - .L_1738)
.L_1738:
        /*010c*/ 	.word	0x00000000


	//----- nvinfo : EIATTR_CBANK_PARAM_SIZE
	.align		4
.L_1739:
        /*0110*/ 	.byte	0x03, 0x19
        /*0112*/ 	.short	0x0058


	//----- nvinfo : EIATTR_PARAM_CBANK
	.align		4
        /*0114*/ 	.byte	0x04, 0x0a
        /*0116*/ 	.short	(.L_1741 - .L_1740)
	.align		4
.L_1740:
        /*0118*/ 	.word	index@(.nv.constant0._ZN10layer_norm13ln_fwd_kernelINS_13Kernel_traitsI6__halffS2_fjLj15360ELj2ELj1ELj4ELj8ENS_18Kernel_traits_baseILj15360ES2_fS2_fjLj128EEEEEEEvNS_9FwdParamsE)
        /*011c*/ 	.short	0x0380
        /*011e*/ 	.short	0x0058


	//----- nvinfo : EIATTR_SW_WAR
	.align		4
.L_1741:
        /*0120*/ 	.byte	0x04, 0x36
        /*0122*/ 	.short	(.L_1743 - .L_1742)
.L_1742:
        /*0124*/ 	.word	0x00000008
.L_1743:


//--------------------- .nv.info._ZN10layer_norm13ln_fwd_kernelINS_13Kernel_traitsI6__halfS2_S2_fjLj15360ELj2ELj1ELj4ELj8ENS_18Kernel_traits_baseILj15360ES2_S2_S2_fjLj128EEEEEEEvNS_9FwdParamsE --------------------------
	.section	.nv.info._ZN10layer_norm13ln_fwd_kernelINS_13Kernel_traitsI6__halfS2_S2_fjLj15360ELj2ELj1ELj4ELj8ENS_18Kernel_traits_baseILj15360ES2_S2_S2_fjLj128EEEEEEEvNS_9FwdParamsE,"",@"SHT_CUDA_INFO"
	.sectionflags	@""
	.align	4


	//----- nvinfo : EIATTR_CUDA_API_VERSION
	.align		4
        /*0000*/ 	.byte	0x04, 0x37
        /*0002*/ 	.short	(.L_1745 - .L_1744)
.L_1744:
        /*0004*/ 	.word	0x00000082


	//----- nvinfo : EIATTR_KPARAM_INFO
	.align		4
.L_1745:
        /*0008*/ 	.byte	0x04, 0x17
        /*000a*/ 	.short	(.L_1747 - .L_1746)
.L_1746:
        /*000c*/ 	.word	0x00000000
        /*0010*/ 	.short	0x0000
        /*0012*/ 	.short	0x0000
        /*0014*/ 	.byte	0x00, 0xf0, 0x61, 0x01


	//----- nvinfo : EIATTR_SPARSE_MMA_MASK
	.align		4
.L_1747:
        /*0018*/ 	.byte	0x03, 0x50
        /*001a*/ 	.short	0x0000


	//----- nvinfo : EIATTR_MAXREG_COUNT
	.align		4
        /*001c*/ 	.byte	0x03, 0x1b
        /*001e*/ 	.short	0x00ff


	//----- nvinfo : EIATTR_NUM_BARRIERS
	.align		4
        /*0020*/ 	.byte	0x02, 0x4c
        /*0022*/ 	.byte	0x01
	.zero		1


	//----- nvinfo : EIATTR_MERCURY_ISA_VERSION
	.align		4
        /*0024*/ 	.byte	0x03, 0x5f
        /*0026*/ 	.short	0x0101


	//----- nvinfo : EIATTR_COOP_GROUP_MASK_REGIDS
	.align		4
        /*0028*/ 	.byte	0x04, 0x29
        /*002a*/ 	.short	(.L_1749 - .L_1748)


	//   ....[0]....
.L_1748:
        /*002c*/ 	.word	0xffffffff


	//   ....[1]....
        /*0030*/ 	.word	0xffffffff


	//   ....[2]....
        /*0034*/ 	.word	0xffffffff


	//   ....[3]....
        /*0038*/ 	.word	0xffffffff


	//   ....[4]....
        /*003c*/ 	.word	0xffffffff


	//   ....[5]....
        /*0040*/ 	.word	0xffffffff


	//   ....[6]....
        /*0044*/ 	.word	0xffffffff


	//   ....[7]....
        /*0048*/ 	.word	0xffffffff


	//   ....[8]....
        /*004c*/ 	.word	0xffffffff


	//   ....[9]....
        /*0050*/ 	.word	0xffffffff


	//   ....[10]....
        /*0054*/ 	.word	0xffffffff


	//   ....[11]....
        /*0058*/ 	.word	0xffffffff


	//   ....[12]....
        /*005c*/ 	.word	0xffffffff


	//   ....[13]....
        /*0060*/ 	.word	0xffffffff


	//   ....[14]....
        /*0064*/ 	.word	0xffffffff


	//   ....[15]....
        /*0068*/ 	.word	0xffffffff


	//   ....[16]....
        /*006c*/ 	.word	0xffffffff


	//   ....[17]....
        /*0070*/ 	.word	0xffffffff


	//   ....[18]....
        /*0074*/ 	.word	0xffffffff


	//   ....[19]....
        /*0078*/ 	.word	0xffffffff


	//   ....[20]....
        /*007c*/ 	.word	0xffffffff


	//   ....[21]....
        /*0080*/ 	.word	0xffffffff


	//   ....[22]....
        /*0084*/ 	.word	0xffffffff


	//----- nvinfo : EIATTR_COOP_GROUP_INSTR_OFFSETS
	.align		4
.L_1749:
        /*0088*/ 	.byte	0x04, 0x28
        /*008a*/ 	.short	(.L_1751 - .L_1750)


	//   ....[0]....
.L_1750:
        /*008c*/ 	.word	0x00001770


	//   ....[1]....
        /*0090*/ 	.word	0x00001790


	//   ....[2]....
        /*0094*/ 	.word	0x000017b0


	//   ....[3]....
        /*0098*/ 	.word	0x000017d0


	//   ....[4]....
        /*009c*/ 	.word	0x000017f0


	//   ....[5]....
        /*00a0*/ 	.word	0x00001fb0


	//   ....[6]....
        /*00a4*/ 	.word	0x00001fd0


	//   ....[7]....
        /*00a8*/ 	.word	0x00001ff0


	//   ....[8]....
        /*00ac*/ 	.word	0x00002010


	//   ....[9]....
        /*00b0*/ 	.word	0x00002030


	//   ....[10]....
        /*00b4*/ 	.word	0x000021e0


	//   ....[11]....
        /*00b8*/ 	.word	0x00002210


	//   ....[12]....
        /*00bc*/ 	.word	0x00002220


	//   ....[13]....
        /*00c0*/ 	.word	0x00002270


	//   ....[14]....
        /*00c4*/ 	.word	0x00002300


	//   ....[15]....
        /*00c8*/ 	.word	0x00002310


	//   ....[16]....
        /*00cc*/ 	.word	0x000023e0


	//   ....[17]....
        /*00d0*/ 	.word	0x000023f0


	//   ....[18]....
        /*00d4*/ 	.word	0x000027e0


	//   ....[19]....
        /*00d8*/ 	.word	0x00002a10


	//   ....[20]....
        /*00dc*/ 	.word	0x00002a20


	//   ....[21]....
        /*00e0*/ 	.word	0x00002ab0


	//   ....[22]....
        /*00e4*/ 	.word	0x00002ad0


	//----- nvinfo : EIATTR_VRC_CTA_INIT_COUNT
	.align		4
.L_1751:
        /*00e8*/ 	.byte	0x02, 0x4a
	.zero		1
	.zero		1


	//----- nvinfo : EIATTR_EXIT_INSTR_OFFSETS
	.align		4
        /*00ec*/ 	.byte	0x04, 0x1c
        /*00ee*/ 	.short	(.L_1753 - .L_1752)


	//   ....[0]....
.L_1752:
        /*00f0*/ 	.word	0x00000060


	//   ....[1]....
        /*00f4*/ 	.word	0x000044d0


	//----- nvinfo : EIATTR_MAX_THREADS
	.align		4
.L_1753:
        /*00f8*/ 	.byte	0x04, 0x05
        /*00fa*/ 	.short	(.L_1755 - .L_1754)
.L_1754:
        /*00fc*/ 	.word	0x00000080
        /*0100*/ 	.word	0x00000001
        /*0104*/ 	.word	0x00000001


	//----- nvinfo : EIATTR_CRS_STACK_SIZE
	.align		4
.L_1755:
        /*0108*/ 	.byte	0x04, 0x1e
        /*010a*/ 	.short	(.L_1757 - .L_1756)
.L_1756:
        /*010c*/ 	.word	0x00000000


	//----- nvinfo : EIATTR_CBANK_PARAM_SIZE
	.align		4
.L_1757:
        /*0110*/ 	.byte	0x03, 0x19
        /*0112*/ 	.short	0x0058


	//----- nvinfo : EIATTR_PARAM_CBANK
	.align		4
        /*0114*/ 	.byte	0x04, 0x0a
        /*0116*/ 	.short	(.L_1759 - .L_1758)
	.align		4
.L_1758:
        /*0118*/ 	.word	index@(.nv.constant0._ZN10layer_norm13ln_fwd_kernelINS_13Kernel_traitsI6__halfS2_S2_fjLj15360ELj2ELj1ELj4ELj8ENS_18Kernel_traits_baseILj15360ES2_S2_S2_fjLj128EEEEEEEvNS_9FwdParamsE)
        /*011c*/ 	.short	0x0380
        /*011e*/ 	.short	0x0058


	//----- nvinfo : EIATTR_SW_WAR
	.align		4
.L_1759:
        /*0120*/ 	.byte	0x04, 0x36
        /*0122*/ 	.short	(.L_1761 - .L_1760)
.L_1760:
        /*0124*/ 	.word	0x00000008
.L_1761:


//--------------------- .nv.info._ZN10layer_norm13ln_fwd_kernelINS_13Kernel_traitsIffffjLj15360ELj2ELj1ELj4ELj8ENS_18Kernel_traits_baseILj15360EffffjLj128EEEEEEEvNS_9FwdParamsE --------------------------
	.section	.nv.info._ZN10layer_norm13ln_fwd_kernelINS_13Kernel_traitsIffffjLj15360ELj2ELj1ELj4ELj8ENS_18Kernel_traits_baseILj15360EffffjLj128EEEEEEEvNS_9FwdParamsE,"",@"SHT_CUDA_INFO"
	.sectionflags	@""
	.align	4


	//----- nvinfo : EIATTR_CUDA_API_VERSION
	.align		4
        /*0000*/ 	.byte	0x04, 0x37
        /*0002*/ 	.short	(.L_1763 - .L_1762)
.L_1762:
        /*0004*/ 	.word	0x00000082


	//----- nvinfo : EIATTR_KPARAM_INFO
	.align		4
.L_1763:
        /*0008*/ 	.byte	0x04, 0x17
        /*000a*/ 	.short	(.L_1765 - .L_1764)
.L_1764:
        /*000c*/ 	.word	0x00000000
        /*0010*/ 	.short	0x0000
        /*0012*/ 	.short	0x0000
        /*0014*/ 	.byte	0x00, 0xf0, 0x61, 0x01


	//----- nvinfo : EIATTR_SPARSE_MMA_MASK
	.align		4
.L_1765:
        /*0018*/ 	.byte	0x03, 0x50
        /*001a*/ 	.short	0x0000


	//----- nvinfo : EIATTR_MAXREG_COUNT
	.align		4
        /*001c*/ 	.byte	0x03, 0x1b
        /*001e*/ 	.short	0x00ff


	//----- nvinfo : EIATTR_NUM_BARRIERS
	.align		4
        /*0020*/ 	.byte	0x02, 0x4c
        /*0022*/ 	.byte	0x01
	.zero		1


	//----- nvinfo : EIATTR_MERCURY_ISA_VERSION
	.align		4
        /*0024*/ 	.byte	0x03, 0x5f
        /*0026*/ 	.short	0x0101


	//----- nvinfo : EIATTR_COOP_GROUP_MASK_REGIDS
	.align		4
        /*0028*/ 	.byte	0x04, 0x29
        /*002a*/ 	.short	(.L_1767 - .L_1766)


	//   ....[0]....
.L_1766:
        /*002c*/ 	.word	0xffffffff


	//   ....[1]....
        /*0030*/ 	.word	0xffffffff


	//   ....[2]....
        /*0034*/ 	.word	0xffffffff


	//   ....[3]....
        /*0038*/ 	.word	0xffffffff


	//   ....[4]....
        /*003c*/ 	.word	0xffffffff


	//   ....[5]....
        /*0040*/ 	.word	0xffffffff


	//   ....[6]....
        /*0044*/ 	.word	0xffffffff


	//   ....[7]....
        /*0048*/ 	.word	0xffffffff


	//   ....[8]....
        /*004c*/ 	.word	0xffffffff


	//   ....[9]....
        /*0050*/ 	.word	0xffffffff


	//   ....[10]....
        /*0054*/ 	.word	0xffffffff


	//   ....[11]....
        /*0058*/ 	.word	0xffffffff


	//   ....[12]....
        /*005c*/ 	.word	0xffffffff


	//   ....[13]....
        /*0060*/ 	.word	0xffffffff


	//   ....[14]....
        /*0064*/ 	.word	0xffffffff


	//   ....[15]....
        /*0068*/ 	.word	0xffffffff


	//   ....[16]....
        /*006c*/ 	.word	0xffffffff


	//   ....[17]....
        /*0070*/ 	.word	0xffffffff


	//   ....[18]....
        /*0074*/ 	.word	0xffffffff


	//   ....[19]....
        /*0078*/ 	.word	0xffffffff


	//   ....[20]....
        /*007c*/ 	.word	0xffffffff


	//   ....[21]....
        /*0080*/ 	.word	0xffffffff


	//   ....[22]....
        /*0084*/ 	.word	0xffffffff


	//----- nvinfo : EIATTR_COOP_GROUP_INSTR_OFFSETS
	.align		4
.L_1767:
        /*0088*/ 	.byte	0x04, 0x28
        /*008a*/ 	.short	(.L_1769 - .L_1768)


	//   ....[0]....
.L_1768:
        /*008c*/ 	.word	0x00000f10


	//   ....[1]....
        /*0090*/ 	.word	0x00000f30


	//   ....[2]....
        /*0094*/ 	.word	0x00000f50


	//   ....[3]....
        /*0098*/ 	.word	0x00000f70


	//   ....[4]....
        /*009c*/ 	.word	0x00000f90


	//   ....[5]....
        /*00a0*/ 	.word	0x00001750


	//   ....[6]....
        /*00a4*/ 	.word	0x00001770


	//   ....[7]....
        /*00a8*/ 	.word	0x00001790


	//   ....[8]....
        /*00ac*/ 	.word	0x000017c0


	//   ....[9]....
        /*00b0*/ 	.word	0x000017f0


	//   ....[10]....
        /*00b4*/ 	.word	0x00001850


	//   ....[11]....
        /*00b8*/ 	.word	0x000018a0


	//   ....[12]....
        /*00bc*/ 	.word	0x000018b0


	//   ....[13]....
        /*00c0*/ 	.word	0x00001900


	//   ....[14]....
        /*00c4*/ 	.word	0x00001960


	//   ....[15]....
        /*00c8*/ 	.word	0x00001990


	//   ....[16]....
        /*00cc*/ 	.word	0x00001a90


	//   ....[17]....
        /*00d0*/ 	.word	0x00001ab0


	//   ....[18]....
        /*00d4*/ 	.word	0x00001d10


	//   ....[19]....
        /*00d8*/ 	.word	0x00001d50


	//   ....[20]....
        /*00dc*/ 	.word	0x00001d60


	//   ....[21]....
        /*00e0*/ 	.word	0x00001e00


	//   ....[22]....
        /*00e4*/ 	.word	0x00001e20


	//----- nvinfo : EIATTR_VRC_CTA_INIT_COUNT
	.align		4
.L_1769:
        /*00e8*/ 	.byte	0x02, 0x4a
	.zero		1
	.zero		1


	//----- nvinfo : EIATTR_EXIT_INSTR_OFFSETS
	.align		4
        /*00ec*/ 	.byte	0x04, 0x1c
        /*00ee*/ 	.short	(.L_1771 - .L_1770)


	//   ....[0]....
.L_1770:
        /*00f0*/ 	.word	0x00000060


	//   ....[1]....
        /*00f4*/ 	.word	0x00002de0


	//----- nvinfo : EIATTR_MAX_THREADS
	.align		4
.L_1771:
        /*00f8*/ 	.byte	0x04, 0x05
        /*00fa*/ 	.short	(.L_1773 - .L_1772)
.L_1772:
        /*00fc*/ 	.word	0x00000080
        /*0100*/ 	.word	0x00000001
        /*0104*/ 	.word	0x00000001


	//----- nvinfo : EIATTR_CRS_STACK_SIZE
	.align		4
.L_1773:
        /*0108*/ 	.byte	0x04, 0x1e
        /*010a*/ 	.short	(.L_1775 - .L_1774)
.L_1774:
        /*010c*/ 	.word	0x00000000


	//----- nvinfo : EIATTR_CBANK_PARAM_SIZE
	.align		4
.L_1775:
        /*0110*/ 	.byte	0x03, 0x19
        /*0112*/ 	.short	0x0058


	//----- nvinfo : EIATTR_PARAM_CBANK
	.align		4
        /*0114*/ 	.byte	0x04, 0x0a
        /*0116*/ 	.short	(.L_1777 - .L_1776)
	.align		4
.L_1776:
        /*0118*/ 	.word	index@(.nv.constant0._ZN10layer_norm13ln_fwd_kernelINS_13Kernel_traitsIffffjLj15360ELj2ELj1ELj4ELj8ENS_18Kernel_traits_baseILj15360EffffjLj128EEEEEEEvNS_9FwdParamsE)
        /*011c*/ 	.short	0x0380
        /*011e*/ 	.short	0x0058


	//----- nvinfo : EIATTR_SW_WAR
	.align		4
.L_1777:
        /*0120*/ 	.byte	0x04, 0x36
        /*0122*/ 	.short	(.L_1779 - .L_1778)
.L_1778:
        /*0124*/ 	.word	0x00000008
.L_1779:


//--------------------- .nv.info._ZN10layer_norm13ln_fwd_kernelINS_13Kernel_traitsI13__nv_bfloat16fS2_fjLj14336ELj2ELj1ELj4ELj8ENS_18Kernel_traits_baseILj14336ES2_fS2_fjLj128EEEEEEEvNS_9FwdParamsE --------------------------
	.section	.nv.info._ZN10layer_norm13ln_fwd_kernelINS_13Kernel_traitsI13__nv_bfloat16fS2_fjLj14336ELj2ELj1ELj4ELj8ENS_18Kernel_traits_baseILj14336ES2_fS2_fjLj128EEEEEEEvNS_9FwdParamsE,"",@"SHT_CUDA_INFO"
	.sectionflags	@""
	.align	4


	//----- nvinfo : EIATTR_CUDA_API_VERSION
	.align		4
        /*0000*/ 	.byte	0x04, 0x37
        /*0002*/ 	.short	(.L_1781 - .L_1780)
.L_1780:
        /*0004*/ 	.word	0x00000082


	//----- nvinfo : EIATTR_KPARAM_INFO
	.align		4
.L_1781:
        /*0008*/ 	.byte	0x04, 0x17
        /*000a*/ 	.short	(.L_1783 - .L_1782)
.L_1782:
        /*000c*/ 	.word	0x00000000
        /*0010*/ 	.short	0x0000
        /*0012*/ 	.short	0x0000
        /*0014*/ 	.byte	0x00, 0xf0, 0x61, 0x01


	//----- nvinfo : EIATTR_SPARSE_MMA_MASK
	.align		4
.L_1783:
        /*0018*/ 	.byte	0x03, 0x50
        /*001a*/ 	.short	0x0000


	//----- nvinfo : EIATTR_MAXREG_COUNT
	.align		4
        /*001c*/ 	.byte	0x03, 0x1b
        /*001e*/ 	.short	0x00ff


	//----- nvinfo : EIATTR_NUM_BARRIERS
	.align		4
        /*0020*/ 	.byte	0x02, 0x4c
        /*0022*/ 	.byte	0x01
	.zero		1


	//----- nvinfo : EIATTR_MERCURY_ISA_VERSION
	.align		4
        /*0024*/ 	.byte	0x03, 0x5f
        /*0026*/ 	.short	0x0101


	//----- nvinfo : EIATTR_COOP_GROUP_MASK_REGIDS
	.align		4
        /*0028*/ 	.byte	0x04, 0x29
        /*002a*/ 	.short	(.L_1785 - .L_1784)


	//   ....[0]....
.L_1784:
        /*002c*/ 	.word	0xffffffff


	//   ....[1]....
        /*0030*/ 	.word	0xffffffff


	//   ....[2]....
        /*0034*/ 	.word	0xffffffff


	//   ....[3]....
        /*0038*/ 	.word	0xffffffff


	//   ....[4]....
        /*003c*/ 	.word	0xffffffff


	//   ....[5]....
        /*0040*/ 	.word	0xffffffff


	//   ....[6]....
        /*0044*/ 	.word	0xffffffff


	//   ....[7]....
        /*0048*/ 	.word	0xffffffff


	//   ....[8]....
        /*004c*/ 	.word	0xffffffff


	//   ....[9]....
        /*0050*/ 	.word	0xffffffff


	//   ....[10]....
        /*0054*/ 	.word	0xffffffff


	//   ....[11]....
        /*0058*/ 	.word	0xffffffff


	//   ....[12]....
        /*005c*/ 	.word	0xffffffff


	//   ....[13]....
        /*0060*/ 	.word	0xffffffff


	//   ....[14]....
        /*0064*/ 	.word	0xffffffff


	//   ....[15]....
        /*0068*/ 	.word	0xffffffff


	//   ....[16]....
        /*006c*/ 	.word	0xffffffff


	//   ....[17]....
        /*0070*/ 	.word	0xffffffff


	//   ....[18]....
        /*0074*/ 	.word	0xffffffff


	//   ....[19]....
        /*0078*/ 	.word	0xffffffff


	//   ....[20]....
        /*007c*/ 	.word	0xffffffff


	//   ....[21]....
        /*0080*/ 	.word	0xffffffff


	//   ....[22]....
        /*0084*/ 	.word	0xffffffff


	//----- nvinfo : EIATTR_COOP_GROUP_INSTR_OFFSETS
	.align		4
.L_1785:
        /*0088*/ 	.byte	0x04, 0x28
        /*008a*/ 	.short	(.L_1787 - .L_1786)


	//   ....[0]....
.L_1786:
        /*008c*/ 	.word	0x00000dc0


	//   ....[1]....
        /*0090*/ 	.word	0x00000de0


	//   ....[2]....
        /*0094*/ 	.word	0x00000e00


	//   ....[3]....
        /*0098*/ 	.word	0x00000e20


	//   ....[4]....
        /*009c*/ 	.word	0x00000e40


	//   ....[5]....
        /*00a0*/ 	.word	0x00001570


	//   ....[6]....
        /*00a4*/ 	.word	0x00001590


	//   ....[7]....
        /*00a8*/ 	.word	0x000015b0


	//   ....[8]....
        /*00ac*/ 	.word	0x000015d0


	//   ....[9]....
        /*00b0*/ 	.word	0x00001600


	//   ....[10]....
        /*00b4*/ 	.word	0x000017c0


	//   ....[11]....
        /*00b8*/ 	.word	0x000017f0


	//   ....[12]....
        /*00bc*/ 	.word	0x00001800


	//   ....[13]....
        /*00c0*/ 	.word	0x00001850


	//   ....[14]....
        /*00c4*/ 	.word	0x000018e0


	//   ....[15]....
        /*00c8*/ 	.word	0x000018f0


	//   ....[16]....
        /*00cc*/ 	.word	0x000019c0


	//   ....[17]....
        /*00d0*/ 	.word	0x000019d0


	//   ....[18]....
        /*00d4*/ 	.word	0x00001dc0


	//   ....[19]....
        /*00d8*/ 	.word	0x00001e00


	//   ....[20]....
        /*00dc*/ 	.word	0x00001e10


	//   ....[21]....
        /*00e0*/ 	.word	0x00001ea0


	//   ....[22]....
        /*00e4*/ 	.word	0x00001ed0


	//----- nvinfo : EIATTR_VRC_CTA_INIT_COUNT
	.align		4
.L_1787:
        /*00e8*/ 	.byte	0x02, 0x4a
	.zero		1
	.zero		1


	//----- nvinfo : EIATTR_EXIT_INSTR_OFFSETS
	.align		4
        /*00ec*/ 	.byte	0x04, 0x1c
        /*00ee*/ 	.short	(.L_1789 - .L_1788)


	//   ....[0]....
.L_1788:
        /*00f0*/ 	.word	0x00000060


	//   ....[1]....
        /*00f4*/ 	.word	0x000030f0


	//----- nvinfo : EIATTR_MAX_THREADS
	.align		4
.L_1789:
        /*00f8*/ 	.byte	0x04, 0x05
        /*00fa*/ 	.short	(.L_1791 - .L_1790)
.L_1790:
        /*00fc*/ 	.word	0x00000080
        /*0100*/ 	.word	0x00000001
        /*0104*/ 	.word	0x00000001


	//----- nvinfo : EIATTR_CRS_STACK_SIZE
	.align		4
.L_1791:
        /*0108*/ 	.byte	0x04, 0x1e
        /*010a*/ 	.short	(.L_1793 - .L_1792)
.L_1792:
        /*010c*/ 	.word	0x00000000


	//----- nvinfo : EIATTR_CBANK_PARAM_SIZE
	.align		4
.L_1793:
        /*0110*/ 	.byte	0x03, 0x19
        /*0112*/ 	.short	0x0058


	//----- nvinfo : EIATTR_PARAM_CBANK
	.align		4
        /*0114*/ 	.byte	0x04, 0x0a
        /*0116*/ 	.short	(.L_1795 - .L_1794)
	.align		4
.L_1794:
        /*0118*/ 	.word	index@(.nv.constant0._ZN10layer_norm13ln_fwd_kernelINS_13Kernel_traitsI13__nv_bfloat16fS2_fjLj14336ELj2ELj1ELj4ELj8ENS_18Kernel_traits_baseILj14336ES2_fS2_fjLj128EEEEEEEvNS_9FwdParamsE)
        /*011c*/ 	.short	0x0380
        /*011e*/ 	.short	0x0058


	//----- nvinfo : EIATTR_SW_WAR
	.align		4
.L_1795:
        /*0120*/ 	.byte	0x04, 0x36
        /*0122*/ 	.short	(.L_1797 - .L_1796)
.L_1796:
        /*0124*/ 	.word	0x00000008
.L_1797:


//--------------------- .nv.info._ZN10layer_norm13ln_fwd_kernelINS_13Kernel_traitsI13__nv_bfloat16S2_S2_fjLj14336ELj2ELj1ELj4ELj16ENS_18Kernel_traits_baseILj14336ES2_S2_S2_fjLj128EEEEEEEvNS_9FwdParamsE --------------------------
	.section	.nv.info._ZN10layer_norm13ln_fwd_kernelINS_13Kernel_traitsI13__nv_bfloat16S2_S2_fjLj14336ELj2ELj1ELj4ELj16ENS_18Kernel_traits_baseILj14336ES2_S2_S2_fjLj128EEEEEEEvNS_9FwdParamsE,"",@"SHT_CUDA_INFO"
	.sectionflags	@""
	.align	4


	//----- nvinfo : EIATTR_CUDA_API_VERSION
	.align		4
        /*0000*/ 	.byte	0x04, 0x37
        /*0002*/ 	.short	(.L_1799 - .L_1798)
.L_1798:
        /*0004*/ 	.word	0x00000082


	//----- nvinfo : EIATTR_KPARAM_INFO
	.align		4
.L_1799:
        /*0008*/ 	.byte	0x04, 0x17
        /*000a*/ 	.short	(.L_1801 - .L_1800)
.L_1800:
        /*000c*/ 	.word	0x00000000
        /*0010*/ 	.short	0x0000
        /*0012*/ 	.short	0x0000
        /*0014*/ 	.byte	0x00, 0xf0, 0x61, 0x01


	//----- nvinfo : EIATTR_SPARSE_MMA_MASK
	.align		4
.L_1801:
        /*0018*/ 	.byte	0x03, 0x50
        /*001a*/ 	.short	0x0000


	//----- nvinfo : EIATTR_MAXREG_COUNT
	.align		4
        /*001c*/ 	.byte	0x03, 0x1b
        /*001e*/ 	.short	0x00ff


	//----- nvinfo : EIATTR_NUM_BARRIERS
	.align		4
        /*0020*/ 	.byte	0x02, 0x4c
        /*0022*/ 	.byte	0x01
	.zero		1


	//----- nvinfo : EIATTR_MERCURY_ISA_VERSION
	.align		4
        /*0024*/ 	.byte	0x03, 0x5f
        /*0026*/ 	.short	0x0101


	//----- nvinfo : EIATTR_COOP_GROUP_MASK_REGIDS
	.align		4
        /*0028*/ 	.byte	0x04, 0x29
        /*002a*/ 	.short	(.L_1803 - .L_1802)


	//   ....[0]....
.L_1802:
        /*002c*/ 	.word	0xffffffff


	//   ....[1]....
        /*0030*/ 	.word	0xffffffff


	//   ....[2]....
        /*0034*/ 	.word	0xffffffff


	//   ....[3]....
        /*0038*/ 	.word	0xffffffff


	//   ....[4]....
        /*003c*/ 	.word	0xffffffff


	//   ....[5]....
        /*0040*/ 	.word	0xffffffff


	//   ....[6]....
        /*0044*/ 	.word	0xffffffff


	//   ....[7]....
        /*0048*/ 	.word	0xffffffff


	//   ....[8]....
        /*004c*/ 	.word	0xffffffff


	//   ....[9]....
        /*0050*/ 	.word	0xffffffff


	//   ....[10]....
        /*0054*/ 	.word	0xffffffff


	//   ....[11]....
        /*0058*/ 	.word	0xffffffff


	//   ....[12]....
        /*005c*/ 	.word	0xffffffff


	//   ....[13]....
        /*0060*/ 	.word	0xffffffff


	//   ....[14]....
        /*0064*/ 	.word	0xffffffff


	//   ....[15]....
        /*0068*/ 	.word	0xffffffff


	//   ....[16]....
        /*006c*/ 	.word	0xffffffff


	//   ....[17]....
        /*0070*/ 	.word	0xffffffff


	//   ....[18]....
        /*0074*/ 	.word	0xffffffff


	//   ....[19]....
        /*0078*/ 	.word	0xffffffff


	//   ....[20]....
        /*007c*/ 	.word	0xffffffff


	//   ....[21]....
        /*0080*/ 	.word	0xffffffff


	//   ....[22]....
        /*0084*/ 	.word	0xffffffff


	//----- nvinfo : EIATTR_COOP_GROUP_INSTR_OFFSETS
	.align		4
.L_1803:
        /*0088*/ 	.byte	0x04, 0x28
        /*008a*/ 	.short	(.L_1805 - .L_1804)


	//   ....[0]....
.L_1804:
        /*008c*/ 	.word	0x00000cc0


	//   ....[1]....
        /*0090*/ 	.word	0x00000ce0


	//   ....[2]....
        /*0094*/ 	.word	0x00000d00


	//   ....[3]....
        /*0098*/ 	.word	0x00000d20


	//   ....[4]....
        /*009c*/ 	.word	0x00000d40


	//   ....[5]....
        /*00a0*/ 	.word	0x00001470


	//   ....[6]....
        /*00a4*/ 	.word	0x00001490


	//   ....[7]....
        /*00a8*/ 	.word	0x000014b0


	//   ....[8]....
        /*00ac*/ 	.word	0x000014e0


	//   ....[9]....
        /*00b0*/ 	.word	0x00001510


	//   ....[10]....
        /*00b4*/ 	.word	0x000016c0


	//   ....[11]....
        /*00b8*/ 	.word	0x000016f0


	//   ....[12]....
        /*00bc*/ 	.word	0x00001700


	//   ....[13]....
        /*00c0*/ 	.word	0x00001750


	//   ....[14]....
        /*00c4*/ 	.word	0x000017e0


	//   ....[15]....
        /*00c8*/ 	.word	0x000017f0


	//   ....[16]....
        /*00cc*/ 	.word	0x000018a0


	//   ....[17]....
        /*00d0*/ 	.word	0x000018d0


	//   ....[18]....
        /*00d4*/ 	.word	0x00001cc0


	//   ....[19]....
        /*00d8*/ 	.word	0x00001d00


	//   ....[20]....
        /*00dc*/ 	.word	0x00001d10


	//   ....[21]....
        /*00e0*/ 	.word	0x00001dc0


	//   ....[22]....
        /*00e4*/ 	.word	0x00001de0


	//----- nvinfo : EIATTR_VRC_CTA_INIT_COUNT
	.align		4
.L_1805:
        /*00e8*/ 	.byte	0x02, 0x4a
	.zero		1
	.zero		1


	//----- nvinfo : EIATTR_EXIT_INSTR_OFFSETS
	.align		4
        /*00ec*/ 	.byte	0x04, 0x1c
        /*00ee*/ 	.short	(.L_1807 - .L_1806)


	//   ....[0]....
.L_1806:
        /*00f0*/ 	.word	0x00000060


	//   ....[1]....
        /*00f4*/ 	.word	0x00002d80


	//----- nvinfo : EIATTR_MAX_THREADS
	.align		4
.L_1807:
        /*00f8*/ 	.byte	0x04, 0x05
        /*00fa*/ 	.short	(.L_1809 - .L_1808)
.L_1808:
        /*00fc*/ 	.word	0x00000080
        /*0100*/ 	.word	0x00000001
        /*0104*/ 	.word	0x00000001


	//----- nvinfo : EIATTR_CRS_STACK_SIZE
	.align		4
.L_1809:
        /*0108*/ 	.byte	0x04, 0x1e
        /*010a*/ 	.short	(.L_1811 - .L_1810)
.L_1810:
        /*010c*/ 	.word	0x00000000


	//----- nvinfo : EIATTR_CBANK_PARAM_SIZE
	.align		4
.L_1811:
        /*0110*/ 	.byte	0x03, 0x19
        /*0112*/ 	.short	0x0058


	//----- nvinfo : EIATTR_PARAM_CBANK
	.align		4
        /*0114*/ 	.byte	0x04, 0x0a
        /*0116*/ 	.short	(.L_1813 - .L_1812)
	.align		4
.L_1812:
        /*0118*/ 	.word	index@(.nv.constant0._ZN10layer_norm13ln_fwd_kernelINS_13Kernel_traitsI13__nv_bfloat16S2_S2_fjLj14336ELj2ELj1ELj4ELj16ENS_18Kernel_traits_baseILj14336ES2_S2_S2_fjLj128EEEEEEEvNS_9FwdParamsE)
        /*011c*/ 	.short	0x0380
        /*011e*/ 	.short	0x0058


	//----- nvinfo : EIATTR_SW_WAR
	.align		4
.L_1813:
        /*0120*/ 	.byte	0x04, 0x36
        /*0122*/ 	.short	(.L_1815 - .L_1814)
.L_1814:
        /*0124*/ 	.word	0x00000008
.L_1815:


//--------------------- .nv.info._ZN10layer_norm13ln_fwd_kernelINS_13Kernel_traitsI6__halffS2_fjLj14336ELj2ELj1ELj4ELj16ENS_18Kernel_traits_baseILj14336ES2_fS2_fjLj128EEEEEEEvNS_9FwdParamsE --------------------------
	.section	.nv.info._ZN10layer_norm13ln_fwd_kernelINS_13Kernel_traitsI6__halffS2_fjLj14336ELj2ELj1ELj4ELj16ENS_18Kernel_traits_baseILj14336ES2_fS2_fjLj128EEEEEEEvNS_9FwdParamsE,"",@"SHT_CUDA_INFO"
	.sectionflags	@""
	.align	4


	//----- nvinfo : EIATTR_CUDA_API_VERSION
	.align		4
        /*0000*/ 	.byte	0x04, 0x37
        /*0002*/ 	.short	(.L_1817 - .L_1816)
.L_1816:
        /*0004*/ 	.word	0x00000082


	//----- nvinfo : EIATTR_KPARAM_INFO
	.align		4
.L_1817:
        /*0008*/ 	.byte	0x04, 0x17
        /*000a*/ 	.short	(.L_1819 - .L_1818)
.L_1818:
        /*000c*/ 	.word	0x00000000
        /*0010*/ 	.short	0x0000
        /*0012*/ 	.short	0x0000
        /*0014*/ 	.byte	0x00, 0xf0, 0x61, 0x01


	//----- nvinfo : EIATTR_SPARSE_MMA_MASK
	.align		4
.L_1819:
        /*0018*/ 	.byte	0x03, 0x50
        /*001a*/ 	.short	0x0000


	//----- nvinfo : EIATTR_MAXREG_COUNT
	.align		4
        /*001c*/ 	.byte	0x03, 0x1b
        /*001e*/ 	.short	0x00ff


	//----- nvinfo : EIATTR_NUM_BARRIERS
	.align		4
        /*0020*/ 	.byte	0x02, 0x4c
        /*0022*/ 	.byte	0x01
	.zero		1


	//----- nvinfo : EIATTR_MERCURY_ISA_VERSION
	.align		4
        /*0024*/ 	.byte	0x03, 0x5f
        /*0026*/ 	.short	0x0101


	//----- nvinfo : EIATTR_COOP_GROUP_MASK_REGIDS
	.align		4
        /*0028*/ 	.byte	0x04, 0x29
        /*002a*/ 	.short	(.L_1821 - .L_1820)


	//   ....[0]....
.L_1820:
        /*002c*/ 	.word	0xffffffff


	//   ....[1]....
        /*0030*/ 	.word	0xffffffff


	//   ....[2]....
        /*0034*/ 	.word	0xffffffff


	//   ....[3]....
        /*0038*/ 	.word	0xffffffff


	//   ....[4]....
        /*003c*/ 	.word	0xffffffff


	//   ....[5]....
        /*0040*/ 	.word	0xffffffff


	//   ....[6]....
        /*0044*/ 	.word	0xffffffff


	//   ....[7]....
        /*0048*/ 	.word	0xffffffff


	//   ....[8]....
        /*004c*/ 	.word	0xffffffff


	//   ....[9]....
        /*0050*/ 	.word	0xffffffff


	//   ....[10]....
        /*0054*/ 	.word	0xffffffff


	//   ....[11]....
        /*0058*/ 	.word	0xffffffff


	//   ....[12]....
        /*005c*/ 	.word	0xffffffff


	//   ....[13]....
        /*0060*/ 	.word	0xffffffff


	//   ....[14]....
        /*0064*/ 	.word	0xffffffff


	//   ....[15]....
        /*0068*/ 	.word	0xffffffff


	//   ....[16]....
        /*006c*/ 	.word	0xffffffff


	//   ....[17]....
        /*0070*/ 	.word	0xffffffff


	//   ....[18]....
        /*0074*/ 	.word	0xffffffff


	//   ....[19]....
        /*0078*/ 	.word	0xffffffff


	//   ....[20]....
        /*007c*/ 	.word	0xffffffff


	//   ....[21]....
        /*0080*/ 	.word	0xffffffff


	//   ....[22]....
        /*0084*/ 	.word	0xffffffff


	//----- nvinfo : EIATTR_COOP_GROUP_INSTR_OFFSETS
	.align		4
.L_1821:
        /*0088*/ 	.byte	0x04, 0x28
        /*008a*/ 	.short	(.L_1823 - .L_1822)


	//   ....[0]....
.L_1822:
        /*008c*/ 	.word	0x00000d10


	//   ....[1]....
        /*0090*/ 	.word	0x00000d30


	//   ....[2]....
        /*0094*/ 	.word	0x00000d50


	//   ....[3]....
        /*0098*/ 	.word	0x00000d70


	//   ....[4]....
        /*009c*/ 	.word	0x00000d90


	//   ....[5]....
        /*00a0*/ 	.word	0x000014c0


	//   ....[6]....
        /*00a4*/ 	.word	0x000014e0


	//   ....[7]....
        /*00a8*/ 	.word	0x00001500


	//   ....[8]....
        /*00ac*/ 	.word	0x00001520


	//   ....[9]....
        /*00b0*/ 	.word	0x00001540


	//   ....[10]....
        /*00b4*/ 	.word	0x00001700


	//   ....[11]....
        /*00b8*/ 	.word	0x00001730


	//   ....[12]....
        /*00bc*/ 	.word	0x00001750


	//   ....[13]....
        /*00c0*/ 	.word	0x000017d0


	//   ....[14]....
        /*00c4*/ 	.word	0x00001830


	//   ....[15]....
        /*00c8*/ 	.word	0x00001840


	//   ....[16]....
        /*00cc*/ 	.word	0x00001900


	//   ....[17]....
        /*00d0*/ 	.word	0x00001910


	//   ....[18]....
        /*00d4*/ 	.word	0x00001ce0


	//   ....[19]....
        /*00d8*/ 	.word	0x00001d20


	//   ....[20]....
        /*00dc*/ 	.word	0x00001d30


	//   ....[21]....
        /*00e0*/ 	.word	0x00001de0


	//   ....[22]....
        /*00e4*/ 	.word	0x00001df0


	//----- nvinfo : EIATTR_VRC_CTA_INIT_COUNT
	.align		4
.L_1823:
        /*00e8*/ 	.byte	0x02, 0x4a
	.zero		1
	.zero		1


	//----- nvinfo : EIATTR_EXIT_INSTR_OFFSETS
	.align		4
        /*00ec*/ 	.byte	0x04, 0x1c
        /*00ee*/ 	.short	(.L_1825 - .L_1824)


	//   ....[0]....
.L_1824:
        /*00f0*/ 	.word	0x00000060


	//   ....[1]....
        /*00f4*/ 	.word	0x000038a0


	//----- nvinfo : EIATTR_MAX_THREADS
	.align		4
.L_1825:
        /*00f8*/ 	.byte	0x04, 0x05
        /*00fa*/ 	.short	(.L_1827 - .L_1826)
.L_1826:
        /*00fc*/ 	.word	0x00000080
        /*0100*/ 	.word	0x00000001
        /*0104*/ 	.word	0x00000001


	//----- nvinfo : EIATTR_CRS_STACK_SIZE
	.align		4
.L_1827:
        /*0108*/ 	.byte	0x04, 0x1e
        /*010a*/ 	.short	(.L_1829 - .L_1828)
.L_1828:
        /*010c*/ 	.word	0x00000000


	//----- nvinfo : EIATTR_CBANK_PARAM_SIZE
	.align		4
.L_1829:
        /*0110*/ 	.byte	0x03, 0x19
        /*0112*/ 	.short	0x0058


	//----- nvinfo : EIATTR_PARAM_CBANK
	.align		4
        /*0114*/ 	.byte	0x04, 0x0a
        /*0116*/ 	.short	(.L_1831 - .L_1830)
	.align		4
.L_1830:
        /*0118*/ 	.word	index@(.nv.constant0._ZN10layer_norm13ln_fwd_kernelINS_13Kernel_traitsI6__halffS2_fjLj14336ELj2ELj1ELj4ELj16ENS_18Kernel_traits_baseILj14336ES2_fS2_fjLj128EEEEEEEvNS_9FwdParamsE)
        /*011c*/ 	.short	0x0380
        /*011e*/ 	.short	0x0058


	//----- nvinfo : EIATTR_SW_WAR
	.align		4
.L_1831:
        /*0120*/ 	.byte	0x04, 0x36
        /*0122*/ 	.short	(.L_1833 - .L_1832)
.L_1832:
        /*0124*/ 	.word	0x00000008
.L_1833:


//--------------------- .nv.info._ZN10layer_norm13ln_fwd_kernelINS_13Kernel_traitsI6__halfS2_S2_fjLj14336ELj2ELj1ELj4ELj16ENS_18Kernel_traits_baseILj14336ES2_S2_S2_fjLj128EEEEEEEvNS_9FwdParamsE --------------------------
	.section	.nv.info._ZN10layer_norm13ln_fwd_kernelINS_13Kernel_traitsI6__halfS2_S2_fjLj14336ELj2ELj1ELj4ELj16ENS_18Kernel_traits_baseILj14336ES2_S2_S2_fjLj128EEEEEEEvNS_9FwdParamsE,"",@"SHT_CUDA_INFO"
	.sectionflags	@""
	.align	4


	//----- nvinfo : EIATTR_CUDA_API_VERSION
	.align		4
        /*0000*/ 	.byte	0x04, 0x37
        /*0002*/ 	.short	(.L_1835 - .L_1834)
.L_1834:
        /*0004*/ 	.word	0x00000082


	//----- nvinfo : EIATTR_KPARAM_INFO
	.align		4
.L_1835:
        /*0008*/ 	.byte	0x04, 0x17
        /*000a*/ 	.short	(.L_1837 - .L_1836)
.L_1836:
        /*000c*/ 	.word	0x00000000
        /*0010*/ 	.short	0x0000
        /*0012*/ 	.short	0x0000
        /*0014*/ 	.byte	0x00, 0xf0, 0x61, 0x01


	//----- nvinfo : EIATTR_SPARSE_MMA_MASK
	.align		4
.L_1837:
        /*0018*/ 	.byte	0x03, 0x50
        /*001a*/ 	.short	0x0000


	//----- nvinfo : EIATTR_MAXREG_COUNT
	.align		4
        /*001c*/ 	.byte	0x03, 0x1b
        /*001e*/ 	.short	0x00ff


	//----- nvinfo : EIATTR_NUM_BARRIERS
	.align		4
        /*0020*/ 	.byte	0x02, 0x4c
        /*0022*/ 	.byte	0x01
	.zero		1


	//----- nvinfo : EIATTR_MERCURY_ISA_VERSION
	.align		4
        /*0024*/ 	.byte	0x03, 0x5f
        /*0026*/ 	.short	0x0101


	//----- nvinfo : EIATTR_COOP_GROUP_MASK_REGIDS
	.align		4
        /*0028*/ 	.byte	0x04, 0x29
        /*002a*/ 	.short	(.L_1839 - .L_1838)


	//   ....[0]....
.L_1838:
        /*002c*/ 	.word	0xffffffff


	//   ....[1]....
        /*0030*/ 	.word	0xffffffff


	//   ....[2]....
        /*0034*/ 	.word	0xffffffff


	//   ....[3]....
        /*0038*/ 	.word	0xffffffff


	//   ....[4]....
        /*003c*/ 	.word	0xffffffff


	//   ....[5]....
        /*0040*/ 	.word	0xffffffff


	//   ....[6]....
        /*0044*/ 	.word	0xffffffff


	//   ....[7]....
        /*0048*/ 	.word	0xffffffff


	//   ....[8]....
        /*004c*/ 	.word	0xffffffff


	//   ....[9]....
        /*0050*/ 	.word	0xffffffff


	//   ....[10]....
        /*0054*/ 	.word	0xffffffff


	//   ....[11]....
        /*0058*/ 	.word	0xffffffff


	//   ....[12]....
        /*005c*/ 	.word	0xffffffff


	//   ....[13]....
        /*0060*/ 	.word	0xffffffff


	//   ....[14]....
        /*0064*/ 	.word	0xffffffff


	//   ....[15]....
        /*0068*/ 	.word	0xffffffff


	//   ....[16]....
        /*006c*/ 	.word	0xffffffff


	//   ....[17]....
        /*0070*/ 	.word	0xffffffff


	//   ....[18]....
        /*0074*/ 	.word	0xffffffff


	//   ....[19]....
        /*0078*/ 	.word	0xffffffff


	//   ....[20]....
        /*007c*/ 	.word	0xffffffff


	//   ....[21]....
        /*0080*/ 	.word	0xffffffff


	//   ....[22]....
        /*0084*/ 	.word	0xffffffff


	//----- nvinfo : EIATTR_COOP_GROUP_INSTR_OFFSETS
	.align		4
.L_1839:
        /*0088*/ 	.byte	0x04, 0x28
        /*008a*/ 	.short	(.L_1841 - .L_1840)


	//   ....[0]....
.L_1840:
        /*008c*/ 	.word	0x00000b00


	//   ....[1]....
        /*0090*/ 	.word	0x00000b20


	//   ....[2]....
        /*0094*/ 	.word	0x00000b40


	//   ....[3]....
        /*0098*/ 	.word	0x00000b60


	//   ....[4]....
        /*009c*/ 	.word	0x00000b80


	//   ....[5]....
        /*00a0*/ 	.word	0x000012b0


	//   ....[6]....
        /*00a4*/ 	.word	0x000012d0


	//   ....[7]....
        /*00a8*/ 	.word	0x000012f0


	//   ....[8]....
        /*00ac*/ 	.word	0x00001320


	//   ....[9]....
        /*00b0*/ 	.word	0x00001350


	//   ....[10]....
        /*00b4*/ 	.word	0x00001500


	//   ....[11]....
        /*00b8*/ 	.word	0x00001530


	//   ....[12]....
        /*00bc*/ 	.word	0x00001540


	//   ....[13]....
        /*00c0*/ 	.word	0x00001590


	//   ....[14]....
        /*00c4*/ 	.word	0x00001620


	//   ....[15]....
        /*00c8*/ 	.word	0x00001630


	//   ....[16]....
        /*00cc*/ 	.word	0x000016e0


	//   ....[17]....
        /*00d0*/ 	.word	0x00001710


	//   ....[18]....
        /*00d4*/ 	.word	0x00001b00


	//   ....[19]....
        /*00d8*/ 	.word	0x00001b40


	//   ....[20]....
        /*00dc*/ 	.word	0x00001b50


	//   ....[21]....
        /*00e0*/ 	.word	0x00001c00


	//   ....[22]....
        /*00e4*/ 	.word	0x00001c20


	//----- nvinfo : EIATTR_VRC_CTA_INIT_COUNT
	.align		4
.L_1841:
        /*00e8*/ 	.byte	0x02, 0x4a
	.zero		1
	.zero		1


	//----- nvinfo : EIATTR_EXIT_INSTR_OFFSETS
	.align		4
        /*00ec*/ 	.byte	0x04, 0x1c
        /*00ee*/ 	.short	(.L_1843 - .L_1842)


	//   ....[0]....
.L_1842:
        /*00f0*/ 	.word	0x00000060


	//   ....[1]....
        /*00f4*/ 	.word	0x00002bc0


	//----- nvinfo : EIATTR_MAX_THREADS
	.align		4
.L_1843:
        /*00f8*/ 	.byte	0x04, 0x05
        /*00fa*/ 	.short	(.L_1845 - .L_1844)
.L_1844:
        /*00fc*/ 	.word	0x00000080
        /*0100*/ 	.word	0x00000001
        /*0104*/ 	.word	0x00000001


	//----- nvinfo : EIATTR_CRS_STACK_SIZE
	.align		4
.L_1845:
        /*0108*/ 	.byte	0x04, 0x1e
        /*010a*/ 	.short	(.L_1847 - .L_1846)
.L_1846:
        /*010c*/ 	.word	0x00000000


	//----- nvinfo : EIATTR_CBANK_PARAM_SIZE
	.align		4
.L_1847:
        /*0110*/ 	.byte	0x03, 0x19
        /*0112*/ 	.short	0x0058


	//----- nvinfo : EIATTR_PARAM_CBANK
	.align		4
        /*0114*/ 	.byte	0x04, 0x0a
        /*0116*/ 	.short	(.L_1849 - .L_1848)
	.align		4
.L_1848:
        /*0118*/ 	.word	index@(.nv.constant0._ZN10layer_norm13ln_fwd_kernelINS_13Kernel_traitsI6__halfS2_S2_fjLj14336ELj2ELj1ELj4ELj16ENS_18Kernel_traits_baseILj14336ES2_S2_S2_fjLj128EEEEEEEvNS_9FwdParamsE)
        /*011c*/ 	.short	0x0380
        /*011e*/ 	.short	0x0058


	//----- nvinfo : EIATTR_SW_WAR
	.align		4
.L_1849:
        /*0120*/ 	.byte	0x04, 0x36
        /*0122*/ 	.short	(.L_1851 - .L_1850)
.L_1850:
        /*0124*/ 	.word	0x00000008
.L_1851:


//--------------------- .nv.info._ZN10layer_norm13ln_fwd_kernelINS_13Kernel_traitsIffffjLj14336ELj2ELj1ELj4ELj16ENS_18Kernel_traits_baseILj14336EffffjLj128EEEEEEEvNS_9FwdParamsE --------------------------
	.section	.nv.info._ZN10layer_norm13ln_fwd_kernelINS_13Kernel_traitsIffffjLj14336ELj2ELj1ELj4ELj16ENS_18Kernel_traits_baseILj14336EffffjLj128EEEEEEEvNS_9FwdParamsE,"",@"SHT_CUDA_INFO"
	.sectionflags	@""
	.align	4


	//----- nvinfo : EIATTR_CUDA_API_VERSION
	.align		4
        /*0000*/ 	.byte	0x04, 0x37
        /*0002*/ 	.short	(.L_1853 - .L_1852)
.L_1852:
        /*0004*/ 	.word	0x00000082


	//----- nvinfo : EIATTR_KPARAM_INFO
	.align		4
.L_1853:
        /*0008*/ 	.byte	0x04, 0x17
        /*000a*/ 	.short	(.L_1855 - .L_1854)
.L_1854:
        /*000c*/ 	.word	0x00000000
        /*0010*/ 	.short	0x0000
        /*0012*/ 	.short	0x0000
        /*0014*/ 	.byte	0x00, 0xf0, 0x61, 0x01


	//----- nvinfo : EIATTR_SPARSE_MMA_MASK
	.align		4
.L_1855:
        /*0018*/ 	.byte	0x03, 0x50
        /*001a*/ 	.short	0x0000


	//----- nvinfo : EIATTR_MAXREG_COUNT
	.align		4
        /*001c*/ 	.byte	0x03, 0x1b
        /*001e*/ 	.short	0x00ff


	//----- nvinfo : EIATTR_NUM_BARRIERS
	.align		4
        /*0020*/ 	.byte	0x02, 0x4c
        /*0022*/ 	.byte	0x01
	.zero		1


	//----- nvinfo : EIATTR_MERCURY_ISA_VERSION
	.align		4
        /*0024*/ 	.byte	0x03, 0x5f
        /*0026*/ 	.short	0x0101


	//----- nvinfo : EIATTR_COOP_GROUP_MASK_REGIDS
	.align		4
        /*0028*/ 	.byte	0x04, 0x29
        /*002a*/ 	.short	(.L_1857 - .L_1856)


	//   ....[0]....
.L_1856:
        /*002c*/ 	.word	0xffffffff


	//   ....[1]....
        /*0030*/ 	.word	0xffffffff


	//   ....[2]....
        /*0034*/ 	.word	0xffffffff


	//   ....[3]....
        /*0038*/ 	.word	0xffffffff


	//   ....[4]....
        /*003c*/ 	.word	0xffffffff


	//   ....[5]....
        /*0040*/ 	.word	0xffffffff


	//   ....[6]....
        /*0044*/ 	.word	0xffffffff


	//   ....[7]....
        /*0048*/ 	.word	0xffffffff


	//   ....[8]....
        /*004c*/ 	.word	0xffffffff


	//   ....[9]....
        /*0050*/ 	.word	0xffffffff


	//   ....[10]....
        /*0054*/ 	.word	0xffffffff


	//   ....[11]....
        /*0058*/ 	.word	0xffffffff


	//   ....[12]....
        /*005c*/ 	.word	0xffffffff


	//   ....[13]....
        /*0060*/ 	.word	0xffffffff


	//   ....[14]....
        /*0064*/ 	.word	0xffffffff


	//   ....[15]....
        /*0068*/ 	.word	0xffffffff


	//   ....[16]....
        /*006c*/ 	.word	0xffffffff


	//   ....[17]....
        /*0070*/ 	.word	0xffffffff


	//   ....[18]....
        /*0074*/ 	.word	0xffffffff


	//   ....[19]....
        /*0078*/ 	.word	0xffffffff


	//   ....[20]....
        /*007c*/ 	.word	0xffffffff


	//   ....[21]....
        /*0080*/ 	.word	0xffffffff


	//   ....[22]....
        /*0084*/ 	.word	0xffffffff


	//----- nvinfo : EIATTR_COOP_GROUP_INSTR_OFFSETS
	.align		4
.L_1857:
        /*0088*/ 	.byte	0x04, 0x28
        /*008a*/ 	.short	(.L_1859 - .L_1858)


	//   ....[0]....
.L_1858:
        /*008c*/ 	.word	0x000009a0


	//   ....[1]....
        /*0090*/ 	.word	0x000009c0


	//   ....[2]....
        /*0094*/ 	.word	0x000009e0


	//   ....[3]....
        /*0098*/ 	.word	0x00000a00


	//   ....[4]....
        /*009c*/ 	.word	0x00000a20


	//   ....[5]....
        /*00a0*/ 	.word	0x00001160


	//   ....[6]....
        /*00a4*/ 	.word	0x00001180


	//   ....[7]....
        /*00a8*/ 	.word	0x000011a0


	//   ....[8]....
        /*00ac*/ 	.word	0x000011c0


	//   ....[9]....
        /*00b0*/ 	.word	0x000011e0


	//   ....[10]....
        /*00b4*/ 	.word	0x00001390


	//   ....[11]....
        /*00b8*/ 	.word	0x000013c0


	//   ....[12]....
        /*00bc*/ 	.word	0x000013d0


	//   ....[13]....
        /*00c0*/ 	.word	0x00001420


	//   ....[14]....
        /*00c4*/ 	.word	0x000014b0


	//   ....[15]....
        /*00c8*/ 	.word	0x000014c0


	//   ....[16]....
        /*00cc*/ 	.word	0x00001580


	//   ....[17]....
        /*00d0*/ 	.word	0x000015a0


	//   ....[18]....
        /*00d4*/ 	.word	0x00001990


	//   ....[19]....
        /*00d8*/ 	.word	0x000019d0


	//   ....[20]....
        /*00dc*/ 	.word	0x000019e0


	//   ....[21]....
        /*00e0*/ 	.word	0x00001a70


	//   ....[22]....
        /*00e4*/ 	.word	0x00001a90


	//----- nvinfo : EIATTR_VRC_CTA_INIT_COUNT
	.align		4
.L_1859:
        /*00e8*/ 	.byte	0x02, 0x4a
	.zero		1
	.zero		1


	//----- nvinfo : EIATTR_EXIT_INSTR_OFFSETS
	.align		4
        /*00ec*/ 	.byte	0x04, 0x1c
        /*00ee*/ 	.short	(.L_1861 - .L_1860)


	//   ....[0]....
.L_1860:
        /*00f0*/ 	.word	0x00000060


	//   ....[1]....
        /*00f4*/ 	.word	0x000027a0


	//----- nvinfo : EIATTR_MAX_THREADS
	.align		4
.L_1861:
        /*00f8*/ 	.byte	0x04, 0x05
        /*00fa*/ 	.short	(.L_1863 - .L_1862)
.L_1862:
        /*00fc*/ 	.word	0x00000080
        /*0100*/ 	.word	0x00000001
        /*0104*/ 	.word	0x00000001


	//----- nvinfo : EIATTR_CRS_STACK_SIZE
	.align		4
.L_1863:
        /*0108*/ 	.byte	0x04, 0x1e
        /*010a*/ 	.short	(.L_1865 - .L_1864)
.L_1864:
        /*010c*/ 	.word	0x00000000


	//----- nvinfo : EIATTR_CBANK_PARAM_SIZE
	.align		4
.L_1865:
        /*0110*/ 	.byte	0x03, 0x19
        /*0112*/ 	.short	0x0058


	//----- nvinfo : EIATTR_PARAM_CBANK
	.align		4
        /*0114*/ 	.byte	0x04, 0x0a
        /*0116*/ 	.short	(.L_1867 - .L_1866)
	.align		4
.L_1866:
        /*0118*/ 	.word	index@(.nv.constant0._ZN10layer_norm13ln_fwd_kernelINS_13Kernel_traitsIffffjLj14336ELj2ELj1ELj4ELj16ENS_18Kernel_traits_baseILj14336EffffjLj128EEEEEEEvNS_9FwdParamsE)
        /*011c*/ 	.short	0x0380
        /*011e*/ 	.short	0x0058


	//----- nvinfo : EIATTR_SW_WAR
	.align		4
.L_1867:
        /*0120*/ 	.byte	0x04, 0x36
        /*0122*/ 	.short	(.L_1869 - .L_1868)
.L_1868:
        /*0124*/ 	.word	0x00000008
.L_1869:


//--------------------- .nv.info._ZN10layer_norm13ln_fwd_kernelINS_13Kernel_traitsI13__nv_bfloat16fS2_fjLj12800ELj2ELj1ELj4ELj4ENS_18Kernel_traits_baseILj12800ES2_fS2_fjLj128EEEEEEEvNS_9FwdParamsE --------------------------
	.section	.nv.info._ZN10layer_norm13ln_fwd_kernelINS_13Kernel_traitsI13__nv_bfloat16fS2_fjLj12800ELj2ELj1ELj4ELj4ENS_18Kernel_traits_baseILj12800ES2_fS2_fjLj128EEEEEEEvNS_9FwdParamsE,"",@"SHT_CUDA_INFO"
	.sectionflags	@""
	.align	4


	//----- nvinfo : EIATTR_CUDA_API_VERSION
	.align		4
        /*0000*/ 	.byte	0x04, 0x37
        /*0002*/ 	.short	(.L_1871 - .L_1870)
.L_1870:
        /*0004*/ 	.word	0x00000082


	//----- nvinfo : EIATTR_KPARAM_INFO
	.align		4
.L_1871:
        /*0008*/ 	.byte	0x04, 0x17
        /*000a*/ 	.short	(.L_1873 - .L_1872)
.L_1872:
        /*000c*/ 	.word	0x00000000
        /*0010*/ 	.short	0x0000
        /*0012*/ 	.short	0x0000
        /*0014*/ 	.byte	0x00, 0xf0, 0x61, 0x01


	//----- nvinfo : EIATTR_SPARSE_MMA_MASK
	.align		4
.L_1873:
        /*0018*/ 	.byte	0x03, 0x50
        /*001a*/ 	.short	0x0000


	//----- nvinfo : EIATTR_MAXREG_COUNT
	.align		4
        /*001c*/ 	.byte	0x03, 0x1b
        /*001e*/ 	.short	0x00ff


	//----- nvinfo : EIATTR_NUM_BARRIERS
	.align		4
        /*0020*/ 	.byte	0x02, 0x4c
        /*0022*/ 	.byte	0x01
	.zero		1


	//----- nvinfo : EIATTR_MERCURY_ISA_VERSION
	.align		4
        /*0024*/ 	.byte	0x03, 0x5f
        /*0026*/ 	.short	0x0101


	//----- nvinfo : EIATTR_COOP_GROUP_MASK_REGIDS
	.align		4
        /*0028*/ 	.byte	0x04, 0x29
        /*002a*/ 	.short	(.L_1875 - .L_1874)


	//   ....[0]....
.L_1874:
        /*002c*/ 	.word	0xffffffff


	//   ....[1]....
        /*0030*/ 	.word	0xffffffff


	//   ....[2]....
        /*0034*/ 	.word	0xffffffff


	//   ....[3]....
        /*0038*/ 	.word	0xffffffff


	//   ....[4]....
        /*003c*/ 	.word	0xffffffff


	//   ....[5]....
        /*0040*/ 	.word	0xffffffff


	//   ....[6]....
        /*0044*/ 	.word	0xffffffff


	//   ....[7]....
        /*0048*/ 	.word	0xffffffff


	//   ....[8]....
        /*004c*/ 	.word	0xffffffff


	//   ....[9]....
        /*0050*/ 	.word	0xffffffff


	//   ....[10]....
        /*0054*/ 	.word	0xffffffff


	//   ....[11]....
        /*0058*/ 	.word	0xffffffff


	//   ....[12]....
        /*005c*/ 	.word	0xffffffff


	//   ....[13]....
        /*0060*/ 	.word	0xffffffff


	//   ....[14]....
        /*0064*/ 	.word	0xffffffff


	//   ....[15]....
        /*0068*/ 	.word	0xffffffff


	//   ....[16]....
        /*006c*/ 	.word	0xffffffff


	//   ....[17]....
        /*0070*/ 	.word	0xffffffff


	//   ....[18]....
        /*0074*/ 	.word	0xffffffff


	//   ....[19]....
        /*0078*/ 	.word	0xffffffff


	//   ....[20]....
        /*007c*/ 	.word	0xffffffff


	//   ....[21]....
        /*0080*/ 	.word	0xffffffff


	//   ....[22]....
        /*0084*/ 	.word	0xffffffff


	//----- nvinfo : EIATTR_COOP_GROUP_INSTR_OFFSETS
	.align		4
.L_1875:
        /*0088*/ 	.byte	0x04, 0x28
        /*008a*/ 	.short	(.L_1877 - .L_1876)


	//   ....[0]....
.L_1876:
        /*008c*/ 	.word	0x00001480


	//   ....[1]....
        /*0090*/ 	.word	0x000014a0


	//   ....[2]....
        /*0094*/ 	.word	0x000014c0


	//   ....[3]....
        /*0098*/ 	.word	0x000014e0


	//   ....[4]....
        /*009c*/ 	.word	0x00001500


	//   ....[5]....
        /*00a0*/ 	.word	0x00001b70


	//   ....[6]....
        /*00a4*/ 	.word	0x00001b90


	//   ....[7]....
        /*00a8*/ 	.word	0x00001bb0


	//   ....[8]....
        /*00ac*/ 	.word	0x00001bd0


	//   ....[9]....
        /*00b0*/ 	.word	0x00001c10


	//   ....[10]....
        /*00b4*/ 	.word	0x00001ce0


	//   ....[11]....
        /*00b8*/ 	.word	0x00001cf0


	//   ....[12]....
        /*00bc*/ 	.word	0x00001d10


	//   ....[13]....
        /*00c0*/ 	.word	0x00001d30


	//   ....[14]....
        /*00c4*/ 	.word	0x00001db0


	//   ....[15]....
        /*00c8*/ 	.word	0x00001e00


	//   ....[16]....
        /*00cc*/ 	.word	0x00001ef0


	//   ....[17]....
        /*00d0*/ 	.word	0x00001f10


	//   ....[18]....
        /*00d4*/ 	.word	0x000021e0


	//   ....[19]....
        /*00d8*/ 	.word	0x00002230


	//   ....[20]....
        /*00dc*/ 	.word	0x00002240


	//   ....[21]....
        /*00e0*/ 	.word	0x000022e0


	//   ....[22]....
        /*00e4*/ 	.word	0x000022f0


	//----- nvinfo : EIATTR_VRC_CTA_INIT_COUNT
	.align		4
.L_1877:
        /*00e8*/ 	.byte	0x02, 0x4a
	.zero		1
	.zero		1


	//----- nvinfo : EIATTR_EXIT_INSTR_OFFSETS
	.align		4
        /*00ec*/ 	.byte	0x04, 0x1c
        /*00ee*/ 	.short	(.L_1879 - .L_1878)


	//   ....[0]....
.L_1878:
        /*00f0*/ 	.word	0x00000060


	//   ....[1]....
        /*00f4*/ 	.word	0x00003680


	//----- nvinfo : EIATTR_MAX_THREADS
	.align		4
.L_1879:
        /*00f8*/ 	.byte	0x04, 0x05
        /*00fa*/ 	.short	(.L_1881 - .L_1880)
.L_1880:
        /*00fc*/ 	.word	0x00000080
        /*0100*/ 	.word	0x00000001
        /*0104*/ 	.word	0x00000001


	//----- nvinfo : EIATTR_CRS_STACK_SIZE
	.align		4
.L_1881:
        /*0108*/ 	.byte	0x04, 0x1e
        /*010a*/ 	.short	(.L_1883 - .L_1882)
.L_1882:
        /*010c*/ 	.word	0x00000000


	//----- nvinfo : EIATTR_CBANK_PARAM_SIZE
	.align		4
.L_1883:
        /*0110*/ 	.byte	0x03, 0x19
        /*0112*/ 	.short	0x0058


	//----- nvinfo : EIATTR_PARAM_CBANK
	.align		4
        /*0114*/ 	.byte	0x04, 0x0a
        /*0116*/ 	.short	(.L_1885 - .L_1884)
	.align		4
.L_1884:
        /*0118*/ 	.word	index@(.nv.constant0._ZN10layer_norm13ln_fwd_kernelINS_13Kernel_traitsI13__nv_bfloat16fS2_fjLj12800ELj2ELj1ELj4ELj4ENS_18Kernel_traits_baseILj12800ES2_fS2_fjLj128EEEEEEEvNS_9FwdParamsE)
        /*011c*/ 	.short	0x0380
        /*011e*/ 	.short	0x0058


	//----- nvinfo : EIATTR_SW_WAR
	.align		4
.L_1885:
        /*0120*/ 	.byte	0x04, 0x36
        /*0122*/ 	.short	(.L_1887 - .L_1886)
.L_1886:
        /*0124*/ 	.word	0x00000008
.L_1887:


//--------------------- .nv.info._ZN10layer_norm13ln_fwd_kernelINS_13Kernel_traitsI13__nv_bfloat16S2_S2_fjLj12800ELj2ELj1ELj4ELj4ENS_18Kernel_traits_baseILj12800ES2_S2_S2_fjLj128EEEEEEEvNS_9FwdParamsE --------------------------
	.section	.nv.info._ZN10layer_norm13ln_fwd_kernelINS_13Kernel_traitsI13__nv_bfloat16S2_S2_fjLj12800ELj2ELj1ELj4ELj4ENS_18Kernel_traits_baseILj12800ES2_S2_S2_fjLj128EEEEEEEvNS_9FwdParamsE,"",@"SHT_CUDA_INFO"
	.sectionflags	@""
	.align	4


	//----- nvinfo : EIATTR_CUDA_API_VERSION
	.align		4
        /*0000*/ 	.byte	0x04, 0x37
        /*0002*/ 	.short	(.L_1889 - .L_1888)
.L_1888:
        /*0004*/ 	.word	0x00000082


	//----- nvinfo : EIATTR_KPARAM_INFO
	.align		4
.L_1889:
        /*0008*/ 	.byte	0x04, 0x17
        /*000a*/ 	.short	(.L_1891 - .L_1890)
.L_1890:
        /*000c*/ 	.word	0x00000000
        /*0010*/ 	.short	0x0000
        /*0012*/ 	.short	0x0000
        /*0014*/ 	.byte	0x00, 0xf0, 0x61, 0x01


	//----- nvinfo : EIATTR_SPARSE_MMA_MASK
	.align		4
.L_1891:
        /*0018*/ 	.byte	0x03, 0x50
        /*001a*/ 	.short	0x0000


	//----- nvinfo : EIATTR_MAXREG_COUNT
	.align		4
        /*001c*/ 	.byte	0x03, 0x1b
        /*001e*/ 	.short	0x00ff


	//----- nvinfo : EIATTR_NUM_BARRIERS
	.align		4
        /*0020*/ 	.byte	0x02, 0x4c
        /*0022*/ 	.byte	0x01
	.zero		1


	//----- nvinfo : EIATTR_MERCURY_ISA_VERSION
	.align		4
        /*0024*/ 	.byte	0x03, 0x5f
        /*0026*/ 	.short	0x0101


	//----- nvinfo : EIATTR_COOP_GROUP_MASK_REGIDS
	.align		4
        /*0028*/ 	.byte	0x04, 0x29
        /*002a*/ 	.short	(.L_1893 - .L_1892)


	//   ....[0]....
.L_1892:
        /*002c*/ 	.word	0xffffffff


	//   ....[1]....
        /*0030*/ 	.word	0xffffffff


	//   ....[2]....
        /*0034*/ 	.word	0xffffffff


	//   ....[3]....
        /*0038*/ 	.word	0xffffffff


	//   ....[4]....
        /*003c*/ 	.word	0xffffffff


	//   ....[5]....
        /*0040*/ 	.word	0xffffffff


	//   ....[6]....
        /*0044*/ 	.word	0xffffffff


	//   ....[7]....
        /*0048*/ 	.word	0xffffffff


	//   ....[8]....
        /*004c*/ 	.word	0xffffffff


	//   ....[9]....
        /*0050*/ 	.word	0xffffffff


	//   ....[10]....
        /*0054*/ 	.word	0xffffffff


	//   ....[11]....
        /*0058*/ 	.word	0xffffffff


	//   ....[12]....
        /*005c*/ 	.word	0xffffffff


	//   ....[13]....
        /*0060*/ 	.word	0xffffffff


	//   ....[14]....
        /*0064*/ 	.word	0xffffffff


	//   ....[15]....
        /*0068*/ 	.word	0xffffffff


	//   ....[16]....
        /*006c*/ 	.word	0xffffffff


	//   ....[17]....
        /*0070*/ 	.word	0xffffffff


	//   ....[18]....
        /*0074*/ 	.word	0xffffffff


	//   ....[19]....
        /*0078*/ 	.word	0xffffffff


	//   ....[20]....
        /*007c*/ 	.word	0xffffffff


	//   ....[21]....
        /*0080*/ 	.word	0xffffffff


	//   ....[22]....
        /*0084*/ 	.word	0xffffffff


	//----- nvinfo : EIATTR_COOP_GROUP_INSTR_OFFSETS
	.align		4
.L_1893:
        /*0088*/ 	.byte	0x04, 0x28
        /*008a*/ 	.short	(.L_1895 - .L_1894)


	//   ....[0]....
.L_1894:
        /*008c*/ 	.word	0x00001170


	//   ....[1]....
        /*0090*/ 	.word	0x00001190


	//   ....[2]....
        /*0094*/ 	.word	0x000011b0


	//   ....[3]....
        /*0098*/ 	.word	0x000011d0


	//   ....[4]....
        /*009c*/ 	.word	0x000011f0


	//   ....[5]....
        /*00a0*/ 	.word	0x00001860


	//   ....[6]....
        /*00a4*/ 	.word	0x00001880


	//   ....[7]....
        /*00a8*/ 	.word	0x000018a0


	//   ....[8]....
        /*00ac*/ 	.word	0x000018d0


	//   ....[9]....
        /*00b0*/ 	.word	0x00001900


	//   ....[10]....
        /*00b4*/ 	.word	0x00001ab0


	//   ....[11]....
        /*00b8*/ 	.word	0x00001ae0


	//   ....[12]....
        /*00bc*/ 	.word	0x00001af0


	//   ....[13]....
        /*00c0*/ 	.word	0x00001b40


	//   ....[14]....
        /*00c4*/ 	.word	0x00001bd0


	//   ....[15]....
        /*00c8*/ 	.word	0x00001be0


	//   ....[16]....
        /*00cc*/ 	.word	0x00001c90


	//   ....[17]....
        /*00d0*/ 	.word	0x00001cc0


	//   ....[18]....
        /*00d4*/ 	.word	0x000020b0


	//   ....[19]....
        /*00d8*/ 	.word	0x00002100


	//   ....[20]....
        /*00dc*/ 	.word	0x00002110


	//   ....[21]....
        /*00e0*/ 	.word	0x000021c0


	//   ....[22]....
        /*00e4*/ 	.word	0x000021e0


	//----- nvinfo : EIATTR_VRC_CTA_INIT_COUNT
	.align		4
.L_1895:
        /*00e8*/ 	.byte	0x02, 0x4a
	.zero		1
	.zero		1


	//----- nvinfo : EIATTR_EXIT_INSTR_OFFSETS
	.align		4
        /*00ec*/ 	.byte	0x04, 0x1c
        /*00ee*/ 	.short	(.L_1897 - .L_1896)


	//   ....[0]....
.L_1896:
        /*00f0*/ 	.word	0x00000060


	//   ....[1]....
        /*00f4*/ 	.word	0x00003230


	//----- nvinfo : EIATTR_MAX_THREADS
	.align		4
.L_1897:
        /*00f8*/ 	.byte	0x04, 0x05
        /*00fa*/ 	.short	(.L_1899 - .L_1898)
.L_1898:
        /*00fc*/ 	.word	0x00000080
        /*0100*/ 	.word	0x00000001
        /*0104*/ 	.word	0x00000001


	//----- nvinfo : EIATTR_CRS_STACK_SIZE
	.align		4
.L_1899:
        /*0108*/ 	.byte	0x04, 0x1e
        /*010a*/ 	.short	(.L_1901 - .L_1900)
.L_1900:
        /*010c*/ 	.word	0x00000000


	//----- nvinfo : EIATTR_CBANK_PARAM_SIZE
	.align		4
.L_1901:
        /*0110*/ 	.byte	0x03, 0x19
        /*0112*/ 	.short	0x0058


	//----- nvinfo : EIATTR_PARAM_CBANK
	.align		4
        /*0114*/ 	.byte	0x04, 0x0a
        /*0116*/ 	.short	(.L_1903 - .L_1902)
	.align		4
.L_1902:
        /*0118*/ 	.word	index@(.nv.constant0._ZN10layer_norm13ln_fwd_kernelINS_13Kernel_traitsI13__nv_bfloat16S2_S2_fjLj12800ELj2ELj1ELj4ELj4ENS_18Kernel_traits_baseILj12800ES2_S2_S2_fjLj128EEEEEEEvNS_9FwdParamsE)
        /*011c*/ 	.short	0x0380
        /*011e*/ 	.short	0x0058


	//----- nvinfo : EIATTR_SW_WAR
	.align		4
.L_1903:
        /*0120*/ 	.byte	0x04, 0x36
        /*0122*/ 	.short	(.L_1905 - .L_1904)
.L_1904:
        /*0124*/ 	.word	0x00000008
.L_1905:


//--------------------- .nv.info._ZN10layer_norm13ln_fwd_kernelINS_13Kernel_traitsI6__halffS2_fjLj12800ELj2ELj1ELj4ELj4ENS_18Kernel_traits_baseILj12800ES2_fS2_fjLj128EEEEEEEvNS_9FwdParamsE --------------------------
	.section	.nv.info._ZN10layer_norm13ln_fwd_kernelINS_13Kernel_traitsI6__halffS2_fjLj12800ELj2ELj1ELj4ELj4ENS_18Kernel_traits_baseILj12800ES2_fS2_fjLj128EEEEEEEvNS_9FwdParamsE,"",@"SHT_CUDA_INFO"
	.sectionflags	@""
	.align	4


	//----- nvinfo : EIATTR_CUDA_API_VERSION
	.align		4
        /*0000*/ 	.byte	0x04, 0x37
        /*0002*/ 	.short	(.L_1907 - .L_1906)
.L_1906:
        /*0004*/ 	.word	0x00000082


	//----- nvinfo : EIATTR_KPARAM_INFO
	.align		4
.L_1907:
        /*0008*/ 	.byte	0x04, 0x17
        /*000a*/ 	.short	(.L_1909 - .L_1908)
.L_1908:
        /*000c*/ 	.word	0x00000000
        /*0010*/ 	.short	0x0000
        /*0012*/ 	.short	0x0000
        /*0014*/ 	.byte	0x00, 0xf0, 0x61, 0x01


	//----- nvinfo : EIATTR_SPARSE_MMA_MASK
	.align		4
.L_1909:
        /*0018*/ 	.byte	0x03, 0x50
        /*001a*/ 	.short	0x0000


	//----- nvinfo : EIATTR_MAXREG_COUNT
	.align		4
        /*001c*/ 	.byte	0x03, 0x1b
        /*001e*/ 	.short	0x00ff


	//----- nvinfo : EIATTR_NUM_BARRIERS
	.align		4
        /*0020*/ 	.byte	0x02, 0x4c
        /*0022*/ 	.byte	0x01
	.zero		1


	//----- nvinfo : EIATTR_MERCURY_ISA_VERSION
	.align		4
        /*0024*/ 	.byte	0x03, 0x5f
        /*0026*/ 	.short	0x0101


	//----- nvinfo : EIATTR_COOP_GROUP_MASK_REGIDS
	.align		4
        /*0028*/ 	.byte	0x04, 0x29
        /*002a*/ 	.short	(.L_1911 - .L_1910)


	//   ....[0]....
.L_1910:
        /*002c*/ 	.word	0xffffffff


	//   ....[1]....
        /*0030*/ 	.word	0xffffffff


	//   ....[2]....
        /*0034*/ 	.word	0xffffffff


	//   ....[3]....
        /*0038*/ 	.word	0xffffffff


	//   ....[4]....
        /*003c*/ 	.word	0xffffffff


	//   ....[5]....
        /*0040*/ 	.word	0xffffffff


	//   ....[6]....
        /*0044*/ 	.word	0xffffffff


	//   ....[7]....
        /*0048*/ 	.word	0xffffffff


	//   ....[8]....
        /*004c*/ 	.word	0xffffffff


	//   ....[9]....
        /*0050*/ 	.word	0xffffffff


	//   ....[10]....
        /*0054*/ 	.word	0xffffffff


	//   ....[11]....
        /*0058*/ 	.word	0xffffffff


	//   ....[12]....
        /*005c*/ 	.word	0xffffffff


	//   ....[13]....
        /*0060*/ 	.word	0xffffffff


	//   ....[14]....
        /*0064*/ 	.word	0xffffffff


	//   ....[15]....
        /*0068*/ 	.word	0xffffffff


	//   ....[16]....
        /*006c*/ 	.word	0xffffffff


	//   ....[17]....
        /*0070*/ 	.word	0xffffffff


	//   ....[18]....
        /*0074*/ 	.word	0xffffffff


	//   ....[19]....
        /*0078*/ 	.word	0xffffffff


	//   ....[20]....
        /*007c*/ 	.word	0xffffffff


	//   ....[21]....
        /*0080*/ 	.word	0xffffffff


	//   ....[22]....
        /*0084*/ 	.word	0xffffffff


	//----- nvinfo : EIATTR_COOP_GROUP_INSTR_OFFSETS
	.align		4
.L_1911:
        /*0088*/ 	.byte	0x04, 0x28
        /*008a*/ 	.short	(.L_1913 - .L_1912)


	//   ....[0]....
.L_1912:
        /*008c*/ 	.word	0x00001480


	//   ....[1]....
        /*0090*/ 	.word	0x000014a0


	//   ....[2]....
        /*0094*/ 	.word	0x000014c0


	//   ....[3]....
        /*0098*/ 	.word	0x000014e0


	//   ....[4]....
        /*009c*/ 	.word	0x00001500


	//   ....[5]....
        /*00a0*/ 	.word	0x00001b70


	//   ....[6]....
        /*00a4*/ 	.word	0x00001b90


	//   ....[7]....
        /*00a8*/ 	.word	0x00001bb0


	//   ....[8]....
        /*00ac*/ 	.word	0x00001bd0


	//   ....[9]....
        /*00b0*/ 	.word	0x00001c10


	//   ....[10]....
        /*00b4*/ 	.word	0x00001ce0


	//   ....[11]....
        /*00b8*/ 	.word	0x00001cf0


	//   ....[12]....
        /*00bc*/ 	.word	0x00001d10


	//   ....[13]....
        /*00c0*/ 	.word	0x00001d30


	//   ....[14]....
        /*00c4*/ 	.word	0x00001db0


	//   ....[15]....
        /*00c8*/ 	.word	0x00001e00


	//   ....[16]....
        /*00cc*/ 	.word	0x00001ef0


	//   ....[17]....
        /*00d0*/ 	.word	0x00001f10


	//   ....[18]....
        /*00d4*/ 	.word	0x000021e0


	//   ....[19]....
        /*00d8*/ 	.word	0x00002230


	//   ....[20]....
        /*00dc*/ 	.word	0x00002240


	//   ....[21]....
        /*00e0*/ 	.word	0x000022e0


	//   ....[22]....
        /*00e4*/ 	.word	0x000022f0


	//----- nvinfo : EIATTR_VRC_CTA_INIT_COUNT
	.align		4
.L_1913:
        /*00e8*/ 	.byte	0x02, 0x4a
	.zero		1
	.zero		1


	//----- nvinfo : EIATTR_EXIT_INSTR_OFFSETS
	.align		4
        /*00ec*/ 	.byte	0x04, 0x1c
        /*00ee*/ 	.short	(.L_1915 - .L_1914)


	//   ....[0]....
.L_1914:
        /*00f0*/ 	.word	0x00000060


	//   ....[1]....
        /*00f4*/ 	.word	0x00003680


	//----- nvinfo : EIATTR_MAX_THREADS
	.align		4
.L_1915:
        /*00f8*/ 	.byte	0x04, 0x05
        /*00fa*/ 	.short	(.L_1917 - .L_1916)
.L_1916:
        /*00fc*/ 	.word	0x00000080
        /*0100*/ 	.word	0x00000001
        /*0104*/ 	.word	0x00000001


	//----- nvinfo : EIATTR_CRS_STACK_SIZE
	.align		4
.L_1917:
        /*0108*/ 	.byte	0x04, 0x1e
        /*010a*/ 	.short	(.L_1919 - .L_1918)
.L_1918:
        /*010c*/ 	.word	0x00000000


	//----- nvinfo : EIATTR_CBANK_PARAM_SIZE
	.align		4
.L_1919:
        /*0110*/ 	.byte	0x03, 0x19
        /*0112*/ 	.short	0x0058


	//----- nvinfo : EIATTR_PARAM_CBANK
	.align		4
        /*0114*/ 	.byte	0x04, 0x0a
        /*0116*/ 	.short	(.L_1921 - .L_1920)
	.align		4
.L_1920:
        /*0118*/ 	.word	index@(.nv.constant0._ZN10layer_norm13ln_fwd_kernelINS_13Kernel_traitsI6__halffS2_fjLj12800ELj2ELj1ELj4ELj4ENS_18Kernel_traits_baseILj12800ES2_fS2_fjLj128EEEEEEEvNS_9FwdParamsE)
        /*011c*/ 	.short	0x0380
        /*011e*/ 	.short	0x0058


	//----- nvinfo : EIATTR_SW_WAR
	.align		4
.L_1921:
        /*0120*/ 	.byte	0x04, 0x36
        /*0122*/ 	.short	(.L_1923 - .L_1922)
.L_1922:
        /*0124*/ 	.word	0x00000008
.L_1923:


//--------------------- .nv.info._ZN10layer_norm13ln_fwd_kernelINS_13Kernel_traitsI6__halfS2_S2_fjLj12800ELj2ELj1ELj4ELj4ENS_18Kernel_traits_baseILj12800ES2_S2_S2_fjLj128EEEEEEEvNS_9FwdParamsE --------------------------
	.section	.nv.info._ZN10layer_norm13ln_fwd_kernelINS_13Kernel_traitsI6__halfS2_S2_fjLj12800ELj2ELj1ELj4ELj4ENS_18Kernel_traits_baseILj12800ES2_S2_S2_fjLj128EEEEEEEvNS_9FwdParamsE,"",@"SHT_CUDA_INFO"
	.sectionflags	@""
	.align	4


	//----- nvinfo : EIATTR_CUDA_API_VERSION
	.align		4
        /*0000*/ 	.byte	0x04, 0x37
        /*0002*/ 	.short	(.L_1925 - .L_1924)
.L_1924:
        /*0004*/ 	.word	0x00000082


	//----- nvinfo : EIATTR_KPARAM_INFO
	.align		4
.L_1925:
        /*0008*/ 	.byte	0x04, 0x17
        /*000a*/ 	.short	(.L_1927 - .L_1926)
.L_1926:
        /*000c*/ 	.word	0x00000000
        /*0010*/ 	.short	0x0000
        /*0012*/ 	.short	0x0000
        /*0014*/ 	.byte	0x00, 0xf0, 0x61, 0x01


	//----- nvinfo : EIATTR_SPARSE_MMA_MASK
	.align		4
.L_1927:
        /*0018*/ 	.byte	0x03, 0x50
        /*001a*/ 	.short	0x0000


	//----- nvinfo : EIATTR_MAXREG_COUNT
	.align		4
        /*001c*/ 	.byte	0x03, 0x1b
        /*001e*/ 	.short	0x00ff


	//----- nvinfo : EIATTR_NUM_BARRIERS
	.align		4
        /*0020*/ 	.byte	0x02, 0x4c
        /*0022*/ 	.byte	0x01
	.zero		1


	//----- nvinfo : EIATTR_MERCURY_ISA_VERSION
	.align		4
        /*0024*/ 	.byte	0x03, 0x5f
        /*0026*/ 	.short	0x0101


	//----- nvinfo : EIATTR_COOP_GROUP_MASK_REGIDS
	.align		4
        /*0028*/ 	.byte	0x04, 0x29
        /*002a*/ 	.short	(.L_1929 - .L_1928)


	//   ....[0]....
.L_1928:
        /*002c*/ 	.word	0xffffffff


	//   ....[1]....
        /*0030*/ 	.word	0xffffffff


	//   ....[2]....
        /*0034*/ 	.word	0xffffffff


	//   ....[3]....
        /*0038*/ 	.word	0xffffffff


	//   ....[4]....
        /*003c*/ 	.word	0xffffffff


	//   ....[5]....
        /*0040*/ 	.word	0xffffffff


	//   ....[6]....
        /*0044*/ 	.word	0xffffffff


	//   ....[7]....
        /*0048*/ 	.word	0xffffffff


	//   ....[8]....
        /*004c*/ 	.word	0xffffffff


	//   ....[9]....
        /*0050*/ 	.word	0xffffffff


	//   ....[10]....
        /*0054*/ 	.word	0xffffffff


	//   ....[11]....
        /*0058*/ 	.word	0xffffffff


	//   ....[12]....
        /*005c*/ 	.word	0xffffffff


	//   ....[13]....
        /*0060*/ 	.word	0xffffffff


	//   ....[14]....
        /*0064*/ 	.word	0xffffffff


	//   ....[15]....
        /*0068*/ 	.word	0xffffffff


	//   ....[16]....
        /*006c*/ 	.word	0xffffffff


	//   ....[17]....
        /*0070*/ 	.word	0xffffffff


	//   ....[18]....
        /*0074*/ 	.word	0xffffffff


	//   ....[19]....
        /*0078*/ 	.word	0xffffffff


	//   ....[20]....
        /*007c*/ 	.word	0xffffffff


	//   ....[21]....
        /*0080*/ 	.word	0xffffffff


	//   ....[22]....
        /*0084*/ 	.word	0xffffffff


	//----- nvinfo : EIATTR_COOP_GROUP_INSTR_OFFSETS
	.align		4
.L_1929:
        /*0088*/ 	.byte	0x04, 0x28
        /*008a*/ 	.short	(.L_1931 - .L_1930)


	//   ....[0]....
.L_1930:
        /*008c*/ 	.word	0x00000fe0


	//   ....[1]....
        /*0090*/ 	.word	0x00001000


	//   ....[2]....
        /*0094*/ 	.word	0x00001020


	//   ....[3]....
        /*0098*/ 	.word	0x00001040


	//   ....[4]....
        /*009c*/ 	.word	0x00001060


	//   ....[5]....
        /*00a0*/ 	.word	0x000016d0


	//   ....[6]....
        /*00a4*/ 	.word	0x000016f0


	//   ....[7]....
        /*00a8*/ 	.word	0x00001710


	//   ....[8]....
        /*00ac*/ 	.word	0x00001740


	//   ....[9]....
        /*00b0*/ 	.word	0x00001770


	//   ....[10]....
        /*00b4*/ 	.word	0x00001920


	//   ....[11]....
        /*00b8*/ 	.word	0x00001950


	//   ....[12]....
        /*00bc*/ 	.word	0x00001960


	//   ....[13]....
        /*00c0*/ 	.word	0x000019b0


	//   ....[14]....
        /*00c4*/ 	.word	0x00001a40


	//   ....[15]....
        /*00c8*/ 	.word	0x00001a50


	//   ....[16]....
        /*00cc*/ 	.word	0x00001b00


	//   ....[17]....
        /*00d0*/ 	.word	0x00001b30


	//   ....[18]....
        /*00d4*/ 	.word	0x00001f20


	//   ....[19]....
        /*00d8*/ 	.word	0x00001f70


	//   ....[20]....
        /*00dc*/ 	.word	0x00001f80


	//   ....[21]....
        /*00e0*/ 	.word	0x00002030


	//   ....[22]....
        /*00e4*/ 	.word	0x00002050


	//----- nvinfo : EIATTR_VRC_CTA_INIT_COUNT
	.align		4
.L_1931:
        /*00e8*/ 	.byte	0x02, 0x4a
	.zero		1
	.zero		1


	//----- nvinfo : EIATTR_EXIT_INSTR_OFFSETS
	.align		4
        /*00ec*/ 	.byte	0x04, 0x1c
        /*00ee*/ 	.short	(.L_1933 - .L_1932)


	//   ....[0]....
.L_1932:
        /*00f0*/ 	.word	0x00000060


	//   ....[1]....
        /*00f4*/ 	.word	0x000030a0


	//----- nvinfo : EIATTR_MAX_THREADS
	.align		4
.L_1933:
        /*00f8*/ 	.byte	0x04, 0x05
        /*00fa*/ 	.short	(.L_1935 - .L_1934)
.L_1934:
        /*00fc*/ 	.word	0x00000080
        /*0100*/ 	.word	0x00000001
        /*0104*/ 	.word	0x00000001


	//----- nvinfo : EIATTR_CRS_STACK_SIZE
	.align		4
.L_1935:
        /*0108*/ 	.byte	0x04, 0x1e
        /*010a*/ 	.short	(.L_1937 - .L_1936)
.L_1936:
        /*010c*/ 	.word	0x00000000


	//----- nvinfo : EIATTR_CBANK_PARAM_SIZE
	.align		4
.L_1937:
        /*0110*/ 	.byte	0x03, 0x19
        /*0112*/ 	.short	0x0058


	//----- nvinfo : EIATTR_PARAM_CBANK
	.align		4
        /*0114*/ 	.byte	0x04, 0x0a
        /*0116*/ 	.short	(.L_1939 - .L_1938)
	.align		4
.L_1938:
        /*0118*/ 	.word	index@(.nv.constant0._ZN10layer_norm13ln_fwd_kernelINS_13Kernel_traitsI6__halfS2_S2_fjLj12800ELj2ELj1ELj4ELj4ENS_18Kernel_traits_baseILj12800ES2_S2_S2_fjLj128EEEEEEEvNS_9FwdParamsE)
        /*011c*/ 	.short	0x0380
        /*011e*/ 	.short	0x0058


	//----- nvinfo : EIATTR_SW_WAR
	.align		4
.L_1939:
        /*0120*/ 	.byte	0x04, 0x36
        /*0122*/ 	.short	(.L_1941 - .L_1940)
.L_1940:
        /*0124*/ 	.word	0x00000008
.L_1941:


//--------------------- .nv.info._ZN10layer_norm13ln_fwd_kernelINS_13Kernel_traitsIffffjLj12800ELj2ELj1ELj4ELj4ENS_18Kernel_traits_baseILj12800EffffjLj128EEEEEEEvNS_9FwdParamsE --------------------------
	.section	.nv.info._ZN10layer_norm13ln_fwd_kernelINS_13Kernel_traitsIffffjLj12800ELj2ELj1ELj4ELj4ENS_18Kernel_traits_baseILj12800EffffjLj128EEEEEEEvNS_9FwdParamsE,"",@"SHT_CUDA_INFO"
	.sectionflags	@""
	.align	4


	//----- nvinfo : EIATTR_CUDA_API_VERSION
	.align		4
        /*0000*/ 	.byte	0x04, 0x37
        /*0002*/ 	.short	(.L_1943 - .L_1942)
.L_1942:
        /*0004*/ 	.word	0x00000082


	//----- nvinfo : EIATTR_KPARAM_INFO
	.align		4
.L_1943:
        /*0008*/ 	.byte	0x04, 0x17
        /*000a*/ 	.short	(.L_1945 - .L_1944)
.L_1944:
        /*000c*/ 	.word	0x00000000
        /*0010*/ 	.short	0x0000
        /*0012*/ 	.short	0x0000
        /*0014*/ 	.byte	0x00, 0xf0, 0x61, 0x01


	//----- nvinfo : EIATTR_SPARSE_MMA_MASK
	.align		4
.L_1945:
        /*0018*/ 	.byte	0x03, 0x50
        /*001a*/ 	.short	0x0000


	//----- nvinfo : EIATTR_MAXREG_COUNT
	.align		4
        /*001c*/ 	.byte	0x03, 0x1b
        /*001e*/ 	.short	0x00ff


	//----- nvinfo : EIATTR_NUM_BARRIERS
	.align		4
        /*0020*/ 	.byte	0x02, 0x4c
        /*0022*/ 	.byte	0x01
	.zero		1


	//----- nvinfo : EIATTR_MERCURY_ISA_VERSION
	.align		4
        /*0024*/ 	.byte	0x03, 0x5f
        /*0026*/ 	.short	0x0101


	//----- nvinfo : EIATTR_COOP_GROUP_MASK_REGIDS
	.align		4
        /*0028*/ 	.byte	0x04, 0x29
        /*002a*/ 	.short	(.L_1947 - .L_1946)


	//   ....[0]....
.L_1946:
        /*002c*/ 	.word	0xffffffff


	//   ....[1]....
        /*0030*/ 	.word	0xffffffff


	//   ....[2]....
        /*0034*/ 	.word	0xffffffff


	//   ....[3]....
        /*0038*/ 	.word	0xffffffff


	//   ....[4]....
        /*003c*/ 	.word	0xffffffff


	//   ....[5]....
        /*0040*/ 	.word	0xffffffff


	//   ....[6]....
        /*0044*/ 	.word	0xffffffff


	//   ....[7]....
        /*0048*/ 	.word	0xffffffff


	//   ....[8]....
        /*004c*/ 	.word	0xffffffff


	//   ....[9]....
        /*0050*/ 	.word	0xffffffff


	//   ....[10]....
        /*0054*/ 	.word	0xffffffff


	//   ....[11]....
        /*0058*/ 	.word	0xffffffff


	//   ....[12]....
        /*005c*/ 	.word	0xffffffff


	//   ....[13]....
        /*0060*/ 	.word	0xffffffff


	//   ....[14]....
        /*0064*/ 	.word	0xffffffff


	//   ....[15]....
        /*0068*/ 	.word	0xffffffff


	//   ....[16]....
        /*006c*/ 	.word	0xffffffff


	//   ....[17]....
        /*0070*/ 	.word	0xffffffff


	//   ....[18]....
        /*0074*/ 	.word	0xffffffff


	//   ....[19]....
        /*0078*/ 	.word	0xffffffff


	//   ....[20]....
        /*007c*/ 	.word	0xffffffff


	//   ....[21]....
        /*0080*/ 	.word	0xffffffff


	//   ....[22]....
        /*0084*/ 	.word	0xffffffff


	//----- nvinfo : EIATTR_COOP_GROUP_INSTR_OFFSETS
	.align		4
.L_1947:
        /*0088*/ 	.byte	0x04, 0x28
        /*008a*/ 	.short	(.L_1949 - .L_1948)


	//   ....[0]....
.L_1948:
        /*008c*/ 	.word	0x00001420


	//   ....[1]....
        /*0090*/ 	.word	0x00001440


	//   ....[2]....
        /*0094*/ 	.word	0x00001460


	//   ....[3]....
        /*0098*/ 	.word	0x00001480


	//   ....[4]....
        /*009c*/ 	.word	0x000014a0


	//   ....[5]....
        /*00a0*/ 	.word	0x00001b10


	//   ....[6]....
        /*00a4*/ 	.word	0x00001b30


	//   ....[7]....
        /*00a8*/ 	.word	0x00001b50


	//   ....[8]....
        /*00ac*/ 	.word	0x00001b70


	//   ....[9]....
        /*00b0*/ 	.word	0x00001bc0


	//   ....[10]....
        /*00b4*/ 	.word	0x00001ca0


	//   ....[11]....
        /*00b8*/ 	.word	0x00001cc0


	//   ....[12]....
        /*00bc*/ 	.word	0x00001ce0


	//   ....[13]....
        /*00c0*/ 	.word	0x00001d30


	//   ....[14]....
        /*00c4*/ 	.word	0x00001d70


	//   ....[15]....
        /*00c8*/ 	.word	0x00001dc0


	//   ....[16]....
        /*00cc*/ 	.word	0x00001ec0


	//   ....[17]....
        /*00d0*/ 	.word	0x00001ee0


	//   ....[18]....
        /*00d4*/ 	.word	0x00002190


	//   ....[19]....
        /*00d8*/ 	.word	0x000021d0


	//   ....[20]....
        /*00dc*/ 	.word	0x000021e0


	//   ....[21]....
        /*00e0*/ 	.word	0x000022b0


	//   ....[22]....
        /*00e4*/ 	.word	0x000022c0


	//----- nvinfo : EIATTR_VRC_CTA_INIT_COUNT
	.align		4
.L_1949:
        /*00e8*/ 	.byte	0x02, 0x4a
	.zero		1
	.zero		1


	//----- nvinfo : EIATTR_EXIT_INSTR_OFFSETS
	.align		4
        /*00ec*/ 	.byte	0x04, 0x1c
        /*00ee*/ 	.short	(.L_1951 - .L_1950)


	//   ....[0]....
.L_1950:
        /*00f0*/ 	.word	0x00000060


	//   ....[1]....
        /*00f4*/ 	.word	0x00003300


	//----- nvinfo : EIATTR_MAX_THREADS
	.align		4
.L_1951:
        /*00f8*/ 	.byte	0x04, 0x05
        /*00fa*/ 	.short	(.L_1953 - .L_1952)
.L_1952:
        /*00fc*/ 	.word	0x00000080
        /*0100*/ 	.word	0x00000001
        /*0104*/ 	.word	0x00000001


	//----- nvinfo : EIATTR_CRS_STACK_SIZE
	.align		4
.L_1953:
        /*0108*/ 	.byte	0x04, 0x1e
        /*010a*/ 	.short	(.L_1955 - .L_1954)
.L_1954:
        /*010c*/ 	.word	0x00000000


	//----- nvinfo : EIATTR_CBANK_PARAM_SIZE
	.align		4
.L_1955:
        /*0110*/ 	.byte	0x03, 0x19
        /*0112*/ 	.short	0x0058


	//----- nvinfo : EIATTR_PARAM_CBANK
	.align		4
        /*0114*/ 	.byte	0x04, 0x0a
        /*0116*/ 	.short	(.L_1957 - .L_1956)
	.align		4
.L_1956:
        /*0118*/ 	.word	index@(.nv.constant0._ZN10layer_norm13ln_fwd_kernelINS_13Kernel_traitsIffffjLj12800ELj2ELj1ELj4ELj4ENS_18Kernel_traits_baseILj12800EffffjLj128EEEEEEEvNS_9FwdParamsE)
        /*011c*/ 	.short	0x0380
        /*011e*/ 	.short	0x0058


	//----- nvinfo : EIATTR_SW_WAR
	.align		4
.L_1957:
        /*0120*/ 	.byte	0x04, 0x36
        /*0122*/ 	.short	(.L_1959 - .L_1958)
.L_1958:
        /*0124*/ 	.word	0x00000008
.L_1959:


//--------------------- .nv.info._ZN10layer_norm13ln_fwd_kernelINS_13Kernel_traitsI13__nv_bfloat16fS2_fjLj12288ELj2ELj1ELj4ELj16ENS_18Kernel_traits_baseILj12288ES2_fS2_fjLj128EEEEEEEvNS_9FwdParamsE --------------------------
	.section	.nv.info._ZN10layer_norm13ln_fwd_kernelINS_13Kernel_traitsI13__nv_bfloat16fS2_fjLj12288ELj2ELj1ELj4ELj16ENS_18Kernel_traits_baseILj12288ES2_fS2_fjLj128EEEEEEEvNS_9FwdParamsE,"",@"SHT_CUDA_INFO"
	.sectionflags	@""
	.align	4


	//----- nvinfo : EIATTR_CUDA_API_VERSION
	.align		4
        /*0000*/ 	.byte	0x04, 0x37
        /*0002*/ 	.short	(.L_1961 - .L_1960)
.L_1960:
        /*0004*/ 	.word	0x00000082


	//----- nvinfo : EIATTR_KPARAM_INFO
	.align		4
.L_1961:
        /*0008*/ 	.byte	0x04, 0x17
        /*000a*/ 	.short	(.L_1963 - .L_1962)
.L_1962:
        /*000c*/ 	.word	0x00000000
        /*0010*/ 	.short	0x0000
        /*0012*/ 	.short	0x0000
        /*0014*/ 	.byte	0x00, 0xf0, 0x61, 0x01


	//----- nvinfo : EIATTR_SPARSE_MMA_MASK
	.align		4
.L_1963:
        /*0018*/ 	.byte	0x03, 0x50
        /*001a*/ 	.short	0x0000


	//----- nvinfo : EIATTR_MAXREG_COUNT
	.align		4
        /*001c*/ 	.byte	0x03, 0x1b
        /*001e*/ 	.short	0x00ff


	//----- nvinfo : EIATTR_NUM_BARRIERS
	.align		4
        /*0020*/ 	.byte	0x02, 0x4c
        /*0022*/ 	.byte	0x01
	.zero		1


	//----- nvinfo : EIATTR_MERCURY_ISA_VERSION
	.align		4
        /*0024*/ 	.byte	0x03, 0x5f
        /*0026*/ 	.short	0x0101


	//----- nvinfo : EIATTR_COOP_GROUP_MASK_REGIDS
	.align		4
        /*0028*/ 	.byte	0x04, 0x29
        /*002a*/ 	.short	(.L_1965 - .L_1964)


	//   ....[0]....
.L_1964:
        /*002c*/ 	.word	0xffffffff


	//   ....[1]....
        /*0030*/ 	.word	0xffffffff


	//   ....[2]....
        /*0034*/ 	.word	0xffffffff


	//   ....[3]....
        /*0038*/ 	.word	0xffffffff


	//   ....[4]....
        /*003c*/ 	.word	0xffffffff


	//   ....[5]....
        /*0040*/ 	.word	0xffffffff


	//   ....[6]....
        /*0044*/ 	.word	0xffffffff


	//   ....[7]....
        /*0048*/ 	.word	0xffffffff


	//   ....[8]....
        /*004c*/ 	.word	0xffffffff


	//   ....[9]....
        /*0050*/ 	.word	0xffffffff


	//   ....[10]....
        /*0054*/ 	.word	0xffffffff


	//   ....[11]....
        /*0058*/ 	.word	0xffffffff


	//   ....[12]....
        /*005c*/ 	.word	0xffffffff


	//   ....[13]....
        /*0060*/ 	.word	0xffffffff


	//   ....[14]....
        /*0064*/ 	.word	0xffffffff


	//   ....[15]....
        /*0068*/ 	.word	0xffffffff


	//   ....[16]....
        /*006c*/ 	.word	0xffffffff


	//   ....[17]....
        /*0070*/ 	.word	0xffffffff


	//   ....[18]....
        /*0074*/ 	.word	0xffffffff


	//   ....[19]....
        /*0078*/ 	.word	0xffffffff


	//   ....[20]....
        /*007c*/ 	.word	0xffffffff


	//   ....[21]....
        /*0080*/ 	.word	0xffffffff


	//   ....[22]....
        /*0084*/ 	.word	0xffffffff


	//----- nvinfo : EIATTR_COOP_GROUP_INSTR_OFFSETS
	.align		4
.L_1965:
        /*0088*/ 	.byte	0x04, 0x28
        /*008a*/ 	.short	(.L_1967 - .L_1966)


	//   ....[0]....
.L_1966:
        /*008c*/ 	.word	0x00000cb0


	//   ....[1]....
        /*0090*/ 	.word	0x00000cd0


	//   ....[2]....
        /*0094*/ 	.word	0x00000cf0


	//   ....[3]....
        /*0098*/ 	.word	0x00000d10


	//   ....[4]....
        /*009c*/ 	.word	0x00000d30


	//   ....[5]....
        /*00a0*/ 	.word	0x00001370


	//   ....[6]....
        /*00a4*/ 	.word	0x000013a0


	//   ....[7]....
        /*00a8*/ 	.word	0x00001400


	//   ....[8]....
        /*00ac*/ 	.word	0x00001420


	//   ....[9]....
        /*00b0*/ 	.word	0x00001440


	//   ....[10]....
        /*00b4*/ 	.word	0x00001540


	//   ....[11]....
        /*00b8*/ 	.word	0x00001590


	//   ....[12]....
        /*00bc*/ 	.word	0x000015a0


	//   ....[13]....
        /*00c0*/ 	.word	0x000015d0


	//   ....[14]....
        /*00c4*/ 	.word	0x00001640


	//   ....[15]....
        /*00c8*/ 	.word	0x00001670


	//   ....[16]....
        /*00cc*/ 	.word	0x00001740


	//   ....[17]....
        /*00d0*/ 	.word	0x00001750


	//   ....[18]....
        /*00d4*/ 	.word	0x00001b00


	//   ....[19]....
        /*00d8*/ 	.word	0x00001c40


	//   ....[20]....
        /*00dc*/ 	.word	0x00001c50


	//   ....[21]....
        /*00e0*/ 	.word	0x00001d00


	//   ....[22]....
        /*00e4*/ 	.word	0x00001d20


	//----- nvinfo : EIATTR_VRC_CTA_INIT_COUNT
	.align		4
.L_1967:
        /*00e8*/ 	.byte	0x02, 0x4a
	.zero		1
	.zero		1


	//----- nvinfo : EIATTR_EXIT_INSTR_OFFSETS
	.align		4
        /*00ec*/ 	.byte	0x04, 0x1c
        /*00ee*/ 	.short	(.L_1969 - .L_1968)


	//   ....[0]....
.L_1968:
        /*00f0*/ 	.word	0x00000060


	//   ....[1]....
        /*00f4*/ 	.word	0x00003270


	//----- nvinfo : EIATTR_MAX_THREADS
	.align		4
.L_1969:
        /*00f8*/ 	.byte	0x04, 0x05
        /*00fa*/ 	.short	(.L_1971 - .L_1970)
.L_1970:
        /*00fc*/ 	.word	0x00000080
        /*0100*/ 	.word	0x00000001
        /*0104*/ 	.word	0x00000001


	//----- nvinfo : EIATTR_CRS_STACK_SIZE
	.align		4
.L_1971:
        /*0108*/ 	.byte	0x04, 0x1e
        /*010a*/ 	.short	(.L_1973 - .L_1972)
.L_1972:
        /*010c*/ 	.word	0x00000000


	//----- nvinfo : EIATTR_CBANK_PARAM_SIZE
	.align		4
.L_1973:
        /*0110*/ 	.byte	0x03, 0x19
        /*0112*/ 	.short	0x0058


	//----- nvinfo : EIATTR_PARAM_CBANK
	.align		4
        /*0114*/ 	.byte	0x04, 0x0a
        /*0116*/ 	.short	(.L_1975 - .L_1974)
	.align		4
.L_1974:
        /*0118*/ 	.word	index@(.nv.constant0._ZN10layer_norm13ln_fwd_kernelINS_13Kernel_traitsI13__nv_bfloat16fS2_fjLj12288ELj2ELj1ELj4ELj16ENS_18Kernel_traits_baseILj12288ES2_fS2_fjLj128EEEEEEEvNS_9FwdParamsE)
        /*011c*/ 	.short	0x0380
        /*011e*/ 	.short	0x0058


	//----- nvinfo : EIATTR_SW_WAR
	.align		4
.L_1975:
        /*0120*/ 	.byte	0x04, 0x36
        /*0122*/ 	.short	(.L_1977 - .L_1976)
.L_1976:
        /*0124*/ 	.word	0x00000008
.L_1977:


//--------------------- .nv.info._ZN10layer_norm13ln_fwd_kernelINS_13Kernel_traitsI13__nv_bfloat16S2_S2_fjLj12288ELj2ELj1ELj4ELj16ENS_18Kernel_traits_baseILj12288ES2_S2_S2_fjLj128EEEEEEEvNS_9FwdParamsE --------------------------
	.section	.nv.info._ZN10layer_norm13ln_fwd_kernelINS_13Kernel_traitsI13__nv_bfloat16S2_S2_fjLj12288ELj2ELj1ELj4ELj16ENS_18Kernel_traits_baseILj12288ES2_S2_S2_fjLj128EEEEEEEvNS_9FwdParamsE,"",@"SHT_CUDA_INFO"
	.sectionflags	@""
	.align	4


	//----- nvinfo : EIATTR_CUDA_API_VERSION
	.align		4
        /*0000*/ 	.byte	0x04, 0x37
        /*0002*/ 	.short	(.L_1979 - .L_1978)
.L_1978:
        /*0004*/ 	.word	0x00000082


	//----- nvinfo : EIATTR_KPARAM_INFO
	.align		4
.L_1979:
        /*0008*/ 	.byte	0x04, 0x17
        /*000a*/ 	.short	(.L_1981 - .L_1980)
.L_1980:
        /*000c*/ 	.word	0x00000000
        /*0010*/ 	.short	0x0000
        /*0012*/ 	.short	0x0000
        /*0014*/ 	.byte	0x00, 0xf0, 0x61, 0x01


	//----- nvinfo : EIATTR_SPARSE_MMA_MASK
	.align		4
.L_1981:
        /*0018*/ 	.byte	0x03, 0x50
        /*001a*/ 	.short	0x0000


	//----- nvinfo : EIATTR_MAXREG_COUNT
	.align		4
        /*001c*/ 	.byte	0x03, 0x1b
        /*001e*/ 	.short	0x00ff


	//----- nvinfo : EIATTR_NUM_BARRIERS
	.align		4
        /*0020*/ 	.byte	0x02, 0x4c
        /*0022*/ 	.byte	0x01
	.zero		1


	//----- nvinfo : EIATTR_MERCURY_ISA_VERSION
	.align		4
        /*0024*/ 	.byte	0x03, 0x5f
        /*0026*/ 	.short	0x0101


	//----- nvinfo : EIATTR_COOP_GROUP_MASK_REGIDS
	.align		4
        /*0028*/ 	.byte	0x04, 0x29
        /*002a*/ 	.short	(.L_1983 - .L_1982)


	//   ....[0]....
.L_1982:
        /*002c*/ 	.word	0xffffffff


	//   ....[1]....
        /*0030*/ 	.word	0xffffffff


	//   ....[2]....
        /*0034*/ 	.word	0xffffffff


	//   ....[3]....
        /*0038*/ 	.word	0xffffffff


	//   ....[4]....
        /*003c*/ 	.word	0xffffffff


	//   ....[5]....
        /*0040*/ 	.word	0xffffffff


	//   ....[6]....
        /*0044*/ 	.word	0xffffffff


	//   ....[7]....
        /*0048*/ 	.word	0xffffffff


	//   ....[8]....
        /*004c*/ 	.word	0xffffffff


	//   ....[9]....
        /*0050*/ 	.word	0xffffffff


	//   ....[10]....
        /*0054*/ 	.word	0xffffffff


	//   ....[11]....
        /*0058*/ 	.word	0xffffffff


	//   ....[12]....
        /*005c*/ 	.word	0xffffffff


	//   ....[13]....
        /*0060*/ 	.word	0xffffffff


	//   ....[14]....
        /*0064*/ 	.word	0xffffffff


	//   ....[15]....
        /*0068*/ 	.word	0xffffffff


	//   ....[16]....
        /*006c*/ 	.word	0xffffffff


	//   ....[17]....
        /*0070*/ 	.word	0xffffffff


	//   ....[18]....
        /*0074*/ 	.word	0xffffffff


	//   ....[19]....
        /*0078*/ 	.word	0xffffffff


	//   ....[20]....
        /*007c*/ 	.word	0xffffffff


	//   ....[21]....
        /*0080*/ 	.word	0xffffffff


	//   ....[22]....
        /*0084*/ 	.word	0xffffffff


	//----- nvinfo : EIATTR_COOP_GROUP_INSTR_OFFSETS
	.align		4
.L_1983:
        /*0088*/ 	.byte	0x04, 0x28
        /*008a*/ 	.short	(.L_1985 - .L_1984)


	//   ....[0]....
.L_1984:
        /*008c*/ 	.word	0x00000b50


	//   ....[1]....
        /*0090*/ 	.word	0x00000b70


	//   ....[2]....
        /*0094*/ 	.word	0x00000b90


	//   ....[3]....
        /*0098*/ 	.word	0x00000bb0


	//   ....[4]....
        /*009c*/ 	.word	0x00000bd0


	//   ....[5]....
        /*00a0*/ 	.word	0x00001210


	//   ....[6]....
        /*00a4*/ 	.word	0x00001240


	//   ....[7]....
        /*00a8*/ 	.word	0x000012a0


	//   ....[8]....
        /*00ac*/ 	.word	0x000012c0


	//   ....[9]....
        /*00b0*/ 	.word	0x000012e0


	//   ....[10]....
        /*00b4*/ 	.word	0x00001410


	//   ....[11]....
        /*00b8*/ 	.word	0x000014d0


	//   ....[12]....
        /*00bc*/ 	.word	0x000014e0


	//   ....[13]....
        /*00c0*/ 	.word	0x00001510


	//   ....[14]....
        /*00c4*/ 	.word	0x00001570


	//   ....[15]....
        /*00c8*/ 	.word	0x000015a0


	//   ....[16]....
        /*00cc*/ 	.word	0x00001660


	//   ....[17]....
        /*00d0*/ 	.word	0x00001670


	//   ....[18]....
        /*00d4*/ 	.word	0x00001920


	//   ....[19]....
        /*00d8*/ 	.word	0x00001960


	//   ....[20]....
        /*00dc*/ 	.word	0x00001970


	//   ....[21]....
        /*00e0*/ 	.word	0x00001a20


	//   ....[22]....
        /*00e4*/ 	.word	0x00001a60


	//----- nvinfo : EIATTR_VRC_CTA_INIT_COUNT
	.align		4
.L_1985:
        /*00e8*/ 	.byte	0x02, 0x4a
	.zero		1
	.zero		1


	//----- nvinfo : EIATTR_EXIT_INSTR_OFFSETS
	.align		4
        /*00ec*/ 	.byte	0x04, 0x1c
        /*00ee*/ 	.short	(.L_1987 - .L_1986)


	//   ....[0]....
.L_1986:
        /*00f0*/ 	.word	0x00000070


	//   ....[1]....
        /*00f4*/ 	.word	0x00002810


	//----- nvinfo : EIATTR_MAX_THREADS
	.align		4
.L_1987:
        /*00f8*/ 	.byte	0x04, 0x05
        /*00fa*/ 	.short	(.L_1989 - .L_1988)
.L_1988:
        /*00fc*/ 	.word	0x00000080
        /*0100*/ 	.word	0x00000001
        /*0104*/ 	.word	0x00000001


	//----- nvinfo : EIATTR_CRS_STACK_SIZE
	.align		4
.L_1989:
        /*0108*/ 	.byte	0x04, 0x1e
        /*010a*/ 	.short	(.L_1991 - .L_1990)
.L_1990:
        /*010c*/ 	.word	0x00000000


	//----- nvinfo : EIATTR_CBANK_PARAM_SIZE
	.align		4
.L_1991:
        /*0110*/ 	.byte	0x03, 0x19
        /*0112*/ 	.short	0x0058


	//----- nvinfo : EIATTR_PARAM_CBANK
	.align		4
        /*0114*/ 	.byte	0x04, 0x0a
        /*0116*/ 	.short	(.L_1993 - .L_1992)
	.align		4
.L_1992:
        /*0118*/ 	.word	index@(.nv.constant0._ZN10layer_norm13ln_fwd_kernelINS_13Kernel_traitsI13__nv_bfloat16S2_S2_fjLj12288ELj2ELj1ELj4ELj16ENS_18Kernel_traits_baseILj12288ES2_S2_S2_fjLj128EEEEEEEvNS_9FwdParamsE)
        /*011c*/ 	.short	0x0380
        /*011e*/ 	.short	0x0058


	//----- nvinfo : EIATTR_SW_WAR
	.align		4
.L_1993:
        /*0120*/ 	.byte	0x04, 0x36
        /*0122*/ 	.short	(.L_1995 - .L_1994)
.L_1994:
        /*0124*/ 	.word	0x00000008
.L_1995:


//--------------------- .nv.info._ZN10layer_norm13ln_fwd_kernelINS_13Kernel_traitsI6__halffS2_fjLj12288ELj2ELj1ELj4ELj16ENS_18Kernel_traits_baseILj12288ES2_fS2_fjLj128EEEEEEEvNS_9FwdParamsE --------------------------
	.section	.nv.info._ZN10layer_norm13ln_fwd_kernelINS_13Kernel_traitsI6__halffS2_fjLj12288ELj2ELj1ELj4ELj16ENS_18Kernel_traits_baseILj12288ES2_fS2_fjLj128EEEEEEEvNS_9FwdParamsE,"",@"SHT_CUDA_INFO"
	.sectionflags	@""
	.align	4


	//----- nvinfo : EIATTR_CUDA_API_VERSION
	.align		4
        /*0000*/ 	.byte	0x04, 0x37
        /*0002*/ 	.short	(.L_1997 - .L_1996)
.L_1996:
        /*0004*/ 	.word	0x00000082


	//----- nvinfo : EIATTR_KPARAM_INFO
	.align		4
.L_1997:
        /*0008*/ 	.byte	0x04, 0x17
        /*000a*/ 	.short	(.L_1999 - .L_1998)
.L_1998:
        /*000c*/ 	.word	0x00000000
        /*0010*/ 	.short	0x0000
        /*0012*/ 	.short	0x0000
        /*0014*/ 	.byte	0x00, 0xf0, 0x61, 0x01


	//----- nvinfo : EIATTR_SPARSE_MMA_MASK
	.align		4
.L_1999:
        /*0018*/ 	.byte	0x03, 0x50
        /*001a*/ 	.short	0x0000


	//----- nvinfo : EIATTR_MAXREG_COUNT
	.align		4
        /*001c*/ 	.byte	0x03, 0x1b
        /*001e*/ 	.short	0x00ff


	//----- nvinfo : EIATTR_NUM_BARRIERS
	.align		4
        /*0020*/ 	.byte	0x02, 0x4c
        /*0022*/ 	.byte	0x01
	.zero		1


	//----- nvinfo : EIATTR_MERCURY_ISA_VERSION
	.align		4
        /*0024*/ 	.byte	0x03, 0x5f
        /*0026*/ 	.short	0x0101


	//----- nvinfo : EIATTR_COOP_GROUP_MASK_REGIDS
	.align		4
        /*0028*/ 	.byte	0x04, 0x29
        /*002a*/ 	.short	(.L_2001 - .L_2000)


	//   ....[0]....
.L_2000:
        /*002c*/ 	.word	0xffffffff


	//   ....[1]....
        /*0030*/ 	.word	0xffffffff


	//   ....[2]....
        /*0034*/ 	.word	0xffffffff


	//   ....[3]....
        /*0038*/ 	.word	0xffffffff


	//   ....[4]....
        /*003c*/ 	.word	0xffffffff


	//   ....[5]....
        /*0040*/ 	.word	0xffffffff


	//   ....[6]....
        /*0044*/ 	.word	0xffffffff


	//   ....[7]....
        /*0048*/ 	.word	0xffffffff


	//   ....[8]....
        /*004c*/ 	.word	0xffffffff


	//   ....[9]....
        /*0050*/ 	.word	0xffffffff


	//   ....[10]....
        /*0054*/ 	.word	0xffffffff


	//   ....[11]....
        /*0058*/ 	.word	0xffffffff


	//   ....[12]....
        /*005c*/ 	.word	0xffffffff


	//   ....[13]....
        /*0060*/ 	.word	0xffffffff


	//   ....[14]....
        /*0064*/ 	.word	0xffffffff


	//   ....[15]....
        /*0068*/ 	.word	0xffffffff


	//   ....[16]....
        /*006c*/ 	.word	0xffffffff


	//   ....[17]....
        /*0070*/ 	.word	0xffffffff


	//   ....[18]....
        /*0074*/ 	.word	0xffffffff


	//   ....[19]....
        /*0078*/ 	.word	0xffffffff


	//   ....[20]....
        /*007c*/ 	.word	0xffffffff


	//   ....[21]....
        /*0080*/ 	.word	0xffffffff


	//   ....[22]....
        /*0084*/ 	.word	0xffffffff


	//----- nvinfo : EIATTR_COOP_GROUP_INSTR_OFFSETS
	.align		4
.L_2001:
        /*0088*/ 	.byte	0x04, 0x28
        /*008a*/ 	.short	(.L_2003 - .L_2002)


	//   ....[0]....
.L_2002:
        /*008c*/ 	.word	0x00000cb0


	//   ....[1]....
        /*0090*/ 	.word	0x00000cd0


	//   ....[2]....
        /*0094*/ 	.word	0x00000cf0


	//   ....[3]....
        /*0098*/ 	.word	0x00000d10


	//   ....[4]....
        /*009c*/ 	.word	0x00000d30


	//   ....[5]....
        /*00a0*/ 	.word	0x00001370


	//   ....[6]....
        /*00a4*/ 	.word	0x000013a0


	//   ....[7]....
        /*00a8*/ 	.word	0x00001400


	//   ....[8]....
        /*00ac*/ 	.word	0x00001420


	//   ....[9]....
        /*00b0*/ 	.word	0x00001440


	//   ....[10]....
        /*00b4*/ 	.word	0x00001540


	//   ....[11]....
        /*00b8*/ 	.word	0x00001590


	//   ....[12]....
        /*00bc*/ 	.word	0x000015a0


	//   ....[13]....
        /*00c0*/ 	.word	0x000015d0


	//   ....[14]....
        /*00c4*/ 	.word	0x00001640


	//   ....[15]....
        /*00c8*/ 	.word	0x00001670


	//   ....[16]....
        /*00cc*/ 	.word	0x00001740


	//   ....[17]....
        /*00d0*/ 	.word	0x00001750


	//   ....[18]....
        /*00d4*/ 	.word	0x00001b00


	//   ....[19]....
        /*00d8*/ 	.word	0x00001c40


	//   ....[20]....
        /*00dc*/ 	.word	0x00001c50


	//   ....[21]....
        /*00e0*/ 	.word	0x00001d00


	//   ....[22]....
        /*00e4*/ 	.word	0x00001d20


	//----- nvinfo : EIATTR_VRC_CTA_INIT_COUNT
	.align		4
.L_2003:
        /*00e8*/ 	.byte	0x02, 0x4a
	.zero		1
	.zero		1


	//----- nvinfo : EIATTR_EXIT_INSTR_OFFSETS
	.align		4
        /*00ec*/ 	.byte	0x04, 0x1c
        /*00ee*/ 	.short	(.L_2005 - .L_2004)


	//   ....[0]....
.L_2004:
        /*00f0*/ 	.word	0x00000060


	//   ....[1]....
        /*00f4*/ 	.word	0x00003270


	//----- nvinfo : EIATTR_MAX_THREADS
	.align		4
.L_2005:
        /*00f8*/ 	.byte	0x04, 0x05
        /*00fa*/ 	.short	(.L_2007 - .L_2006)
.L_2006:
        /*00fc*/ 	.word	0x00000080
        /*0100*/ 	.word	0x00000001
        /*0104*/ 	.word	0x00000001


	//----- nvinfo : EIATTR_CRS_STACK_SIZE
	.align		4
.L_2007:
        /*0108*/ 	.byte	0x04, 0x1e
        /*010a*/ 	.short	(.L_2009 - .L_2008)
.L_2008:
        /*010c*/ 	.word	0x00000000


	//----- nvinfo : EIATTR_CBANK_PARAM_SIZE
	.align		4
.L_2009:
        /*0110*/ 	.byte	0x03, 0x19
        /*0112*/ 	.short	0x0058


	//----- nvinfo : EIATTR_PARAM_CBANK
	.align		4
        /*0114*/ 	.byte	0x04, 0x0a
        /*0116*/ 	.short	(.L_2011 - .L_2010)
	.align		4
.L_2010:
        /*0118*/ 	.word	index@(.nv.constant0._ZN10layer_norm13ln_fwd_kernelINS_13Kernel_traitsI6__halffS2_fjLj12288ELj2ELj1ELj4ELj16ENS_18Kernel_traits_baseILj12288ES2_fS2_fjLj128EEEEEEEvNS_9FwdParamsE)
        /*011c*/ 	.short	0x0380
        /*011e*/ 	.short	0x0058


	//----- nvinfo : EIATTR_SW_WAR
	.align		4
.L_2011:
        /*0120*/ 	.byte	0x04, 0x36
        /*0122*/ 	.short	(.L_2013 - .L_2012)
.L_2012:
        /*0124*/ 	.word	0x00000008
.L_2013:


//--------------------- .nv.info._ZN10layer_norm13ln_fwd_kernelINS_13Kernel_traitsI6__halfS2_S2_fjLj12288ELj2ELj1ELj4ELj16ENS_18Kernel_traits_baseILj12288ES2_S2_S2_fjLj128EEEEEEEvNS_9FwdParamsE --------------------------
	.section	.nv.info._ZN10layer_norm13ln_fwd_kernelINS_13Kernel_traitsI6__halfS2_S2_fjLj12288ELj2ELj1ELj4ELj16ENS_18Kernel_traits_baseILj12288ES2_S2_S2_fjLj128EEEEEEEvNS_9FwdParamsE,"",@"SHT_CUDA_INFO"
	.sectionflags	@""
	.align	4


	//----- nvinfo : EIATTR_CUDA_API_VERSION
	.align		4
        /*0000*/ 	.byte	0x04, 0x37
        /*0002*/ 	.short	(.L_2015 - .L_2014)
.L_2014:
        /*0004*/ 	.word	0x00000082


	//----- nvinfo : EIATTR_KPARAM_INFO
	.align		4
.L_2015:
        /*0008*/ 	.byte	0x04, 0x17
        /*000a*/ 	.short	(.L_2017 - .L_2016)
.L_2016:
        /*000c*/ 	.word	0x00000000
        /*0010*/ 	.short	0x0000
        /*0012*/ 	.short	0x0000
        /*0014*/ 	.byte	0x00, 0xf0, 0x61, 0x01


	//----- nvinfo : EIATTR_SPARSE_MMA_MASK
	.align		4
.L_2017:
        /*0018*/ 	.byte	0x03, 0x50
        /*001a*/ 	.short	0x0000


	//----- nvinfo : EIATTR_MAXREG_COUNT
	.align		4
        /*001c*/ 	.byte	0x03, 0x1b
        /*001e*/ 	.short	0x00ff


	//----- nvinfo : EIATTR_NUM_BARRIERS
	.align		4
        /*0020*/ 	.byte	0x02, 0x4c
        /*0022*/ 	.byte	0x01
	.zero		1


	//----- nvinfo : EIATTR_MERCURY_ISA_VERSION
	.align		4
        /*0024*/ 	.byte	0x03, 0x5f
        /*0026*/ 	.short	0x0101


	//----- nvinfo : EIATTR_COOP_GROUP_MASK_REGIDS
	.align		4
        /*0028*/ 	.byte	0x04, 0x29
        /*002a*/ 	.short	(.L_2019 - .L_2018)


	//   ....[0]....
.L_2018:
        /*002c*/ 	.word	0xffffffff


	//   ....[1]....
        /*0030*/ 	.word	0xffffffff


	//   ....[2]....
        /*0034*/ 	.word	0xffffffff


	//   ....[3]....
        /*0038*/ 	.word	0xffffffff


	//   ....[4]....
        /*003c*/ 	.word	0xffffffff


	//   ....[5]....
        /*0040*/ 	.word	0xffffffff


	//   ....[6]....
        /*0044*/ 	.word	0xffffffff


	//   ....[7]....
        /*0048*/ 	.word	0xffffffff


	//   ....[8]....
        /*004c*/ 	.word	0xffffffff


	//   ....[9]....
        /*0050*/ 	.word	0xffffffff


	//   ....[10]....
        /*0054*/ 	.word	0xffffffff


	//   ....[11]....
        /*0058*/ 	.word	0xffffffff


	//   ....[12]....
        /*005c*/ 	.word	0xffffffff


	//   ....[13]....
        /*0060*/ 	.word	0xffffffff


	//   ....[14]....
        /*0064*/ 	.word	0xffffffff


	//   ....[15]....
        /*0068*/ 	.word	0xffffffff


	//   ....[16]....
        /*006c*/ 	.word	0xffffffff


	//   ....[17]....
        /*0070*/ 	.word	0xffffffff


	//   ....[18]....
        /*0074*/ 	.word	0xffffffff


	//   ....[19]....
        /*0078*/ 	.word	0xffffffff


	//   ....[20]....
        /*007c*/ 	.word	0xffffffff


	//   ....[21]....
        /*0080*/ 	.word	0xffffffff


	//   ....[22]....
        /*0084*/ 	.word	0xffffffff


	//----- nvinfo : EIATTR_COOP_GROUP_INSTR_OFFSETS
	.align		4
.L_2019:
        /*0088*/ 	.byte	0x04, 0x28
        /*008a*/ 	.short	(.L_2021 - .L_2020)


	//   ....[0]....
.L_2020:
        /*008c*/ 	.word	0x000009d0


	//   ....[1]....
        /*0090*/ 	.word	0x000009f0


	//   ....[2]....
        /*0094*/ 	.word	0x00000a10


	//   ....[3]....
        /*0098*/ 	.word	0x00000a30


	//   ....[4]....
        /*009c*/ 	.word	0x00000a50


	//   ....[5]....
        /*00a0*/ 	.word	0x00001090


	//   ....[6]....
        /*00a4*/ 	.word	0x000010c0


	//   ....[7]....
        /*00a8*/ 	.word	0x00001120


	//   ....[8]....
        /*00ac*/ 	.word	0x00001140


	//   ....[9]....
        /*00b0*/ 	.word	0x00001160


	//   ....[10]....
        /*00b4*/ 	.word	0x00001290


	//   ....[11]....
        /*00b8*/ 	.word	0x00001350


	//   ....[12]....
        /*00bc*/ 	.word	0x00001360


	//   ....[13]....
        /*00c0*/ 	.word	0x00001390


	//   ....[14]....
        /*00c4*/ 	.word	0x000013f0


	//   ....[15]....
        /*00c8*/ 	.word	0x00001420


	//   ....[16]....
        /*00cc*/ 	.word	0x000014e0


	//   ....[17]....
        /*00d0*/ 	.word	0x000014f0


	//   ....[18]....
        /*00d4*/ 	.word	0x000017a0


	//   ....[19]....
        /*00d8*/ 	.word	0x000017e0


	//   ....[20]....
        /*00dc*/ 	.word	0x000017f0


	//   ....[21]....
        /*00e0*/ 	.word	0x000018a0


	//   ....[22]....
        /*00e4*/ 	.word	0x000018e0


	//----- nvinfo : EIATTR_VRC_CTA_INIT_COUNT
	.align		4
.L_2021:
        /*00e8*/ 	.byte	0x02, 0x4a
	.zero		1
	.zero		1


	//----- nvinfo : EIATTR_EXIT_INSTR_OFFSETS
	.align		4
        /*00ec*/ 	.byte	0x04, 0x1c
        /*00ee*/ 	.short	(.L_2023 - .L_2022)


	//   ....[0]....
.L_2022:
        /*00f0*/ 	.word	0x00000070


	//   ....[1]....
        /*00f4*/ 	.word	0x00002690


	//----- nvinfo : EIATTR_MAX_THREADS
	.align		4
.L_2023:
        /*00f8*/ 	.byte	0x04, 0x05
        /*00fa*/ 	.short	(.L_2025 - .L_2024)
.L_2024:
        /*00fc*/ 	.word	0x00000080
        /*0100*/ 	.word	0x00000001
        /*0104*/ 	.word	0x00000001


	//----- nvinfo : EIATTR_CRS_STACK_SIZE
	.align		4
.L_2025:
        /*0108*/ 	.byte	0x04, 0x1e
        /*010a*/ 	.short	(.L_2027 - .L_2026)
.L_2026:
        /*010c*/ 	.word	0x00000000


	//----- nvinfo : EIATTR_CBANK_PARAM_SIZE
	.align		4
.L_2027:
        /*0110*/ 	.byte	0x03, 0x19
        /*0112*/ 	.short	0x0058


	//----- nvinfo : EIATTR_PARAM_CBANK
	.align		4
        /*0114*/ 	.byte	0x04, 0x0a
        /*0116*/ 	.short	(.L_2029 - .L_2028)
	.align		4
.L_2028:
        /*0118*/ 	.word	index@(.nv.constant0._ZN10layer_norm13ln_fwd_kernelINS_13Kernel_traitsI6__halfS2_S2_fjLj12288ELj2ELj1ELj4ELj16ENS_18Kernel_traits_baseILj12288ES2_S2_S2_fjLj128EEEEEEEvNS_9FwdParamsE)
        /*011c*/ 	.short	0x0380
        /*011e*/ 	.short	0x0058


	//----- nvinfo : EIATTR_SW_WAR
	.align		4
.L_2029:
        /*0120*/ 	.byte	0x04, 0x36
        /*0122*/ 	.short	(.L_2031 - .L_2030)
.L_2030:
        /*0124*/ 	.word	0x00000008
.L_2031:


//--------------------- .nv.info._ZN10layer_norm13ln_fwd_kernelINS_13Kernel_traitsIffffjLj12288ELj2ELj1ELj4ELj16ENS_18Kernel_traits_baseILj12288EffffjLj128EEEEEEEvNS_9FwdParamsE --------------------------
	.section	.nv.info._ZN10layer_norm13ln_fwd_kernelINS_13Kernel_traitsIffffjLj12288ELj2ELj1ELj4ELj16ENS_18Kernel_traits_baseILj12288EffffjLj128EEEEEEEvNS_9FwdParamsE,"",@"SHT_CUDA_INFO"
	.sectionflags	@""
	.align	4


	//----- nvinfo : EIATTR_CUDA_API_VERSION
	.align		4
        /*0000*/ 	.byte	0x04, 0x37
        /*0002*/ 	.short	(.L_2033 - .L_2032)
.L_2032:
        /*0004*/ 	.word	0x00000082


	//----- nvinfo : EIATTR_KPARAM_INFO
	.align		4
.L_2033:
        /*0008*/ 	.byte	0x04, 0x17
        /*000a*/ 	.short	(.L_2035 - .L_2034)
.L_2034:
        /*000c*/ 	.word	0x00000000
        /*0010*/ 	.short	0x0000
        /*0012*/ 	.short	0x0000
        /*0014*/ 	.byte	0x00, 0xf0, 0x61, 0x01


	//----- nvinfo : EIATTR_SPARSE_MMA_MASK
	.align		4
.L_2035:
        /*0018*/ 	.byte	0x03, 0x50
        /*001a*/ 	.short	0x0000


	//----- nvinfo : EIATTR_MAXREG_COUNT
	.align		4
        /*001c*/ 	.byte	0x03, 0x1b
        /*001e*/ 	.short	0x00ff


	//----- nvinfo : EIATTR_NUM_BARRIERS
	.align		4
        /*0020*/ 	.byte	0x02, 0x4c
        /*0022*/ 	.byte	0x01
	.zero		1


	//----- nvinfo : EIATTR_MERCURY_ISA_VERSION
	.align		4
        /*0024*/ 	.byte	0x03, 0x5f
        /*0026*/ 	.short	0x0101


	//----- nvinfo : EIATTR_COOP_GROUP_MASK_REGIDS
	.align		4
        /*0028*/ 	.byte	0x04, 0x29
        /*002a*/ 	.short	(.L_2037 - .L_2036)


	//   ....[0]....
.L_2036:
        /*002c*/ 	.word	0xffffffff


	//   ....[1]....
        /*0030*/ 	.word	0xffffffff


	//   ....[2]....
        /*0034*/ 	.word	0xffffffff


	//   ....[3]....
        /*0038*/ 	.word	0xffffffff


	//   ....[4]....
        /*003c*/ 	.word	0xffffffff


	//   ....[5]....
        /*0040*/ 	.word	0xffffffff


	//   ....[6]....
        /*0044*/ 	.word	0xffffffff


	//   ....[7]....
        /*0048*/ 	.word	0xffffffff


	//   ....[8]....
        /*004c*/ 	.word	0xffffffff


	//   ....[9]....
        /*0050*/ 	.word	0xffffffff


	//   ....[10]....
        /*0054*/ 	.word	0xffffffff


	//   ....[11]....
        /*0058*/ 	.word	0xffffffff


	//   ....[12]....
        /*005c*/ 	.word	0xffffffff


	//   ....[13]....
        /*0060*/ 	.word	0xffffffff


	//   ....[14]....
        /*0064*/ 	.word	0xffffffff


	//   ....[15]....
        /*0068*/ 	.word	0xffffffff


	//   ....[16]....
        /*006c*/ 	.word	0xffffffff


	//   ....[17]....
        /*0070*/ 	.word	0xffffffff


	//   ....[18]....
        /*0074*/ 	.word	0xffffffff


	//   ....[19]....
        /*0078*/ 	.word	0xffffffff


	//   ....[20]....
        /*007c*/ 	.word	0xffffffff


	//   ....[21]....
        /*0080*/ 	.word	0xffffffff


	//   ....[22]....
        /*0084*/ 	.word	0xffffffff


	//----- nvinfo : EIATTR_COOP_GROUP_INSTR_OFFSETS
	.align		4
.L_2037:
        /*0088*/ 	.byte	0x04, 0x28
        /*008a*/ 	.short	(.L_2039 - .L_2038)


	//   ....[0]....
.L_2038:
        /*008c*/ 	.word	0x00000840


	//   ....[1]....
        /*0090*/ 	.word	0x00000860


	//   ....[2]....
        /*0094*/ 	.word	0x00000880


	//   ....[3]....
        /*0098*/ 	.word	0x000008a0


	//   ....[4]....
        /*009c*/ 	.word	0x000008c0


	//   ....[5]....
        /*00a0*/ 	.word	0x00000ef0


	//   ....[6]....
        /*00a4*/ 	.word	0x00000f20


	//   ....[7]....
        /*00a8*/ 	.word	0x00000f50


	//   ....[8]....
        /*00ac*/ 	.word	0x00000f70


	//   ....[9]....
        /*00b0*/ 	.word	0x00000f90


	//   ....[10]....
        /*00b4*/ 	.word	0x000010c0


	//   ....[11]....
        /*00b8*/ 	.word	0x000010e0


	//   ....[12]....
        /*00bc*/ 	.word	0x00001130


	//   ....[13]....
        /*00c0*/ 	.word	0x00001180


	//   ....[14]....
        /*00c4*/ 	.word	0x000011b0


	//   ....[15]....
        /*00c8*/ 	.word	0x000011e0


	//   ....[16]....
        /*00cc*/ 	.word	0x000012a0


	//   ....[17]....
        /*00d0*/ 	.word	0x000012b0


	//   ....[18]....
        /*00d4*/ 	.word	0x00001670


	//   ....[19]....
        /*00d8*/ 	.word	0x000016a0


	//   ....[20]....
        /*00dc*/ 	.word	0x000016b0


	//   ....[21]....
        /*00e0*/ 	.word	0x000017a0


	//   ....[22]....
        /*00e4*/ 	.word	0x000017b0


	//----- nvinfo : EIATTR_VRC_CTA_INIT_COUNT
	.align		4
.L_2039:
        /*00e8*/ 	.byte	0x02, 0x4a
	.zero		1
	.zero		1


	//----- nvinfo : EIATTR_EXIT_INSTR_OFFSETS
	.align		4
        /*00ec*/ 	.byte	0x04, 0x1c
        /*00ee*/ 	.short	(.L_2041 - .L_2040)


	//   ....[0]....
.L_2040:
        /*00f0*/ 	.word	0x00000060


	//   ....[1]....
        /*00f4*/ 	.word	0x00002310


	//----- nvinfo : EIATTR_MAX_THREADS
	.align		4
.L_2041:
        /*00f8*/ 	.byte	0x04, 0x05
        /*00fa*/ 	.short	(.L_2043 - .L_2042)
.L_2042:
        /*00fc*/ 	.word	0x00000080
        /*0100*/ 	.word	0x00000001
        /*0104*/ 	.word	0x00000001


	//----- nvinfo : EIATTR_CRS_STACK_SIZE
	.align		4
.L_2043:
        /*0108*/ 	.byte	0x04, 0x1e
        /*010a*/ 	.short	(.L_2045 - .L_2044)
.L_2044:
        /*010c*/ 	.word	0x00000000


	//----- nvinfo : EIATTR_CBANK_PARAM_SIZE
	.align		4
.L_2045:
        /*0110*/ 	.byte	0x03, 0x19
        /*0112*/ 	.short	0x0058


	//----- nvinfo : EIATTR_PARAM_CBANK
	.align		4
        /*0114*/ 	.byte	0x04, 0x0a
        /*0116*/ 	.short	(.L_2047 - .L_2046)
	.align		4
.L_2046:
        /*0118*/ 	.word	index@(.nv.constant0._ZN10layer_norm13ln_fwd_kernelINS_13Kernel_traitsIffffjLj12288ELj2ELj1ELj4ELj16ENS_18Kernel_traits_baseILj12288EffffjLj128EEEEEEEvNS_9FwdParamsE)
        /*011c*/ 	.short	0x0380
        /*011e*/ 	.short	0x0058


	//----- nvinfo : EIATTR_SW_WAR
	.align		4
.L_2047:
        /*0120*/ 	.byte	0x04, 0x36
        /*0122*/ 	.short	(.L_2049 - .L_2048)
.L_2048:
        /*0124*/ 	.word	0x00000008
.L_2049:


//--------------------- .nv.info._ZN10layer_norm13ln_fwd_kernelINS_13Kernel_traitsI13__nv_bfloat16fS2_fjLj10240ELj1ELj1ELj4ELj16ENS_18Kernel_traits_baseILj10240ES2_fS2_fjLj128EEEEEEEvNS_9FwdParamsE --------------------------
	.section	.nv.info._ZN10layer_norm13ln_fwd_kernelINS_13Kernel_traitsI13__nv_bfloat16fS2_fjLj10240ELj1ELj1ELj4ELj16ENS_18Kernel_traits_baseILj10240ES2_fS2_fjLj128EEEEEEEvNS_9FwdParamsE,"",@"SHT_CUDA_INFO"
	.sectionflags	@""
	.align	4


	//----- nvinfo : EIATTR_CUDA_API_VERSION
	.align		4
        /*0000*/ 	.byte	0x04, 0x37
        /*0002*/ 	.short	(.L_2051 - .L_2050)
.L_2050:
        /*0004*/ 	.word	0x00000082


	//----- nvinfo : EIATTR_KPARAM_INFO
	.align		4
.L_2051:
        /*0008*/ 	.byte	0x04, 0x17
        /*000a*/ 	.short	(.L_2053 - .L_2052)
.L_2052:
        /*000c*/ 	.word	0x00000000
        /*0010*/ 	.short	0x0000
        /*0012*/ 	.short	0x0000
        /*0014*/ 	.byte	0x00, 0xf0, 0x61, 0x01


	//----- nvinfo : EIATTR_SPARSE_MMA_MASK
	.align		4
.L_2053:
        /*0018*/ 	.byte	0x03, 0x50
        /*001a*/ 	.short	0x0000


	//----- nvinfo : EIATTR_MAXREG_COUNT
	.align		4
        /*001c*/ 	.byte	0x03, 0x1b
        /*001e*/ 	.short	0x00ff


	//----- nvinfo : EIATTR_NUM_BARRIERS
	.align		4
        /*0020*/ 	.byte	0x02, 0x4c
        /*0022*/ 	.byte	0x01
	.zero		1


	//----- nvinfo : EIATTR_MERCURY_ISA_VERSION
	.align		4
        /*0024*/ 	.byte	0x03, 0x5f
        /*0026*/ 	.short	0x0101


	//----- nvinfo : EIATTR_COOP_GROUP_MASK_REGIDS
	.align		4
        /*0028*/ 	.byte	0x04, 0x29
        /*002a*/ 	.short	(.L_2055 - .L_2054)


	//   ....[0]....
.L_2054:
        /*002c*/ 	.word	0xffffffff


	//   ....[1]....
        /*0030*/ 	.word	0xffffffff


	//   ....[2]....
        /*0034*/ 	.word	0xffffffff


	//   ....[3]....
        /*0038*/ 	.word	0xffffffff


	//   ....[4]....
        /*003c*/ 	.word	0xffffffff


	//   ....[5]....
        /*0040*/ 	.word	0xffffffff


	//   ....[6]....
        /*0044*/ 	.word	0xffffffff


	//   ....[7]....
        /*0048*/ 	.word	0xffffffff


	//   ....[8]....
        /*004c*/ 	.word	0xffffffff


	//   ....[9]....
        /*0050*/ 	.word	0xffffffff


	//   ....[10]....
        /*0054*/ 	.word	0xffffffff


	//   ....[11]....
        /*0058*/ 	.word	0xffffffff


	//   ....[12]....
        /*005c*/ 	.word	0xffffffff


	//   ....[13]....
        /*0060*/ 	.word	0xffffffff


	//   ....[14]....
        /*0064*/ 	.word	0xffffffff


	//   ....[15]....
        /*0068*/ 	.word	0xffffffff


	//   ....[16]....
        /*006c*/ 	.word	0xffffffff


	//   ....[17]....
        /*0070*/ 	.word	0xffffffff


	//----- nvinfo : EIATTR_COOP_GROUP_INSTR_OFFSETS
	.align		4
.L_2055:
        /*0074*/ 	.byte	0x04, 0x28
        /*0076*/ 	.short	(.L_2057 - .L_2056)


	//   ....[0]....
.L_2056:
        /*0078*/ 	.word	0x00001550


	//   ....[1]....
        /*007c*/ 	.word	0x00001570


	//   ....[2]....
        /*0080*/ 	.word	0x00001590


	//   ....[3]....
        /*0084*/ 	.word	0x000015b0


	//   ....[4]....
        /*0088*/ 	.word	0x000015d0


	//   ....[5]....
        /*008c*/ 	.word	0x00002000


	//   ....[6]....
        /*0090*/ 	.word	0x00002020


	//   ....[7]....
        /*0094*/ 	.word	0x00002040


	//   ....[8]....
        /*0098*/ 	.word	0x00002060


	//   ....[9]....
        /*009c*/ 	.word	0x000020a0


	//   ....[10]....
        /*00a0*/ 	.word	0x00002270


	//   ....[11]....
        /*00a4*/ 	.word	0x000022b0


	//   ....[12]....
        /*00a8*/ 	.word	0x000022e0


	//   ....[13]....
        /*00ac*/ 	.word	0x000023b0


	//   ....[14]....
        /*00b0*/ 	.word	0x000024c0


	//   ....[15]....
        /*00b4*/ 	.word	0x000024f0


	//   ....[16]....
        /*00b8*/ 	.word	0x00002650


	//   ....[17]....
        /*00bc*/ 	.word	0x000026a0


	//----- nvinfo : EIATTR_VRC_CTA_INIT_COUNT
	.align		4
.L_2057:
        /*00c0*/ 	.byte	0x02, 0x4a
	.zero		1
	.zero		1


	//----- nvinfo : EIATTR_EXIT_INSTR_OFFSETS
	.align		4
        /*00c4*/ 	.byte	0x04, 0x1c
        /*00c6*/ 	.short	(.L_2059 - .L_2058)


	//   ....[0]....
.L_2058:
        /*00c8*/ 	.word	0x00000040


	//   ....[1]....
        /*00cc*/ 	.word	0x000049b0


	//----- nvinfo : EIATTR_MAX_THREADS
	.align		4
.L_2059:
        /*00d0*/ 	.byte	0x04, 0x05
        /*00d2*/ 	.short	(.L_2061 - .L_2060)
.L_2060:
        /*00d4*/ 	.word	0x00000080
        /*00d8*/ 	.word	0x00000001
        /*00dc*/ 	.word	0x00000001


	//----- nvinfo : EIATTR_CRS_STACK_SIZE
	.align		4
.L_2061:
        /*00e0*/ 	.byte	0x04, 0x1e
        /*00e2*/ 	.short	(.L_2063 - .L_2062)
.L_2062:
        /*00e4*/ 	.word	0x00000000


	//----- nvinfo : EIATTR_CBANK_PARAM_SIZE
	.align		4
.L_2063:
        /*00e8*/ 	.byte	0x03, 0x19
        /*00ea*/ 	.short	0x0058


	//----- nvinfo : EIATTR_PARAM_CBANK
	.align		4
        /*00ec*/ 	.byte	0x04, 0x0a
        /*00ee*/ 	.short	(.L_2065 - .L_2064)
	.align		4
.L_2064:
        /*00f0*/ 	.word	index@(.nv.constant0._ZN10layer_norm13ln_fwd_kernelINS_13Kernel_traitsI13__nv_bfloat16fS2_fjLj10240ELj1ELj1ELj4ELj16ENS_18Kernel_traits_baseILj10240ES2_fS2_fjLj128EEEEEEEvNS_9FwdParamsE)
        /*00f4*/ 	.short	0x0380
        /*00f6*/ 	.short	0x0058


	//----- nvinfo : EIATTR_SW_WAR
	.align		4
.L_2065:
        /*00f8*/ 	.byte	0x04, 0x36
        /*00fa*/ 	.short	(.L_2067 - .L_2066)
.L_2066:
        /*00fc*/ 	.word	0x00000008
.L_2067:


//--------------------- .nv.info._ZN10layer_norm13ln_fwd_kernelINS_13Kernel_traitsI13__nv_bfloat16S2_S2_fjLj10240ELj1ELj1ELj4ELj16ENS_18Kernel_traits_baseILj10240ES2_S2_S2_fjLj128EEEEEEEvNS_9FwdParamsE --------------------------
	.section	.nv.info._ZN10layer_norm13ln_fwd_kernelINS_13Kernel_traitsI13__nv_bfloat16S2_S2_fjLj10240ELj1ELj1ELj4ELj16ENS_18Kernel_traits_baseILj10240ES2_S2_S2_fjLj128EEEEEEEvNS_9FwdParamsE,"",@"SHT_CUDA_INFO"
	.sectionflags	@""
	.align	4


	//----- nvinfo : EIATTR_CUDA_API_VERSION
	.align		4
        /*0000*/ 	.byte	0x04, 0x37
        /*0002*/ 	.short	(.L_2069 - .L_2068)
.L_2068:
        /*0004*/ 	.word	0x00000082


	//----- nvinfo : EIATTR_KPARAM_INFO
	.align		4
.L_2069:
        /*0008*/ 	.byte	0x04, 0x17
        /*000a*/ 	.short	(.L_2071 - .L_2070)
.L_2070:
        /*000c*/ 	.word	0x00000000
        /*0010*/ 	.short	0x0000
        /*0012*/ 	.short	0x0000
        /*0014*/ 	.byte	0x00, 0xf0, 0x61, 0x01


	//----- nvinfo : EIATTR_SPARSE_MMA_MASK
	.align		4
.L_2071:
        /*0018*/ 	.byte	0x03, 0x50
        /*001a*/ 	.short	0x0000


	//----- nvinfo : EIATTR_MAXREG_COUNT
	.align		4
        /*001c*/ 	.byte	0x03, 0x1b
        /*001e*/ 	.short	0x00ff


	//----- nvinfo : EIATTR_NUM_BARRIERS
	.align		4
        /*0020*/ 	.byte	0x02, 0x4c
        /*0022*/ 	.byte	0x01
	.zero		1


	//----- nvinfo : EIATTR_MERCURY_ISA_VERSION
	.align		4
        /*0024*/ 	.byte	0x03, 0x5f
        /*0026*/ 	.short	0x0101


	//----- nvinfo : EIATTR_COOP_GROUP_MASK_REGIDS
	.align		4
        /*0028*/ 	.byte	0x04, 0x29
        /*002a*/ 	.short	(.L_2073 - .L_2072)


	//   ....[0]....
.L_2072:
        /*002c*/ 	.word	0xffffffff


	//   ....[1]....
        /*0030*/ 	.word	0xffffffff


	//   ....[2]....
        /*0034*/ 	.word	0xffffffff


	//   ....[3]....
        /*0038*/ 	.word	0xffffffff


	//   ....[4]....
        /*003c*/ 	.word	0xffffffff


	//   ....[5]....
        /*0040*/ 	.word	0xffffffff


	//   ....[6]....
        /*0044*/ 	.word	0xffffffff


	//   ....[7]....
        /*0048*/ 	.word	0xffffffff


	//   ....[8]....
        /*004c*/ 	.word	0xffffffff


	//   ....[9]....
        /*0050*/ 	.word	0xffffffff


	//   ....[10]....
        /*0054*/ 	.word	0xffffffff


	//   ....[11]....
        /*0058*/ 	.word	0xffffffff


	//   ....[12]....
        /*005c*/ 	.word	0xffffffff


	//   ....[13]....
        /*0060*/ 	.word	0xffffffff


	//   ....[14]....
        /*0064*/ 	.word	0xffffffff


	//   ....[15]....
        /*0068*/ 	.word	0xffffffff


	//   ....[16]....
        /*006c*/ 	.word	0xffffffff


	//   ....[17]....
        /*0070*/ 	.word	0xffffffff


	//----- nvinfo : EIATTR_COOP_GROUP_INSTR_OFFSETS
	.align		4
.L_2073:
        /*0074*/ 	.byte	0x04, 0x28
        /*0076*/ 	.short	(.L_2075 - .L_2074)


	//   ....[0]....
.L_2074:
        /*0078*/ 	.word	0x00001100


	//   ....[1]....
        /*007c*/ 	.word	0x00001120


	//   ....[2]....
        /*0080*/ 	.word	0x00001140


	//   ....[3]....
        /*0084*/ 	.word	0x00001160


	//   ....[4]....
        /*0088*/ 	.word	0x00001180


	//   ....[5]....
        /*008c*/ 	.word	0x00001bb0


	//   ....[6]....
        /*0090*/ 	.word	0x00001be0


	//   ....[7]....
        /*0094*/ 	.word	0x00001c30


	//   ....[8]....
        /*0098*/ 	.word	0x00001c50


	//   ....[9]....
        /*009c*/ 	.word	0x00001c80


	//   ....[10]....
        /*00a0*/ 	.word	0x00001d80


	//   ....[11]....
        /*00a4*/ 	.word	0x00001dd0


	//   ....[12]....
        /*00a8*/ 	.word	0x00001de0


	//   ....[13]....
        /*00ac*/ 	.word	0x00001df0


	//   ....[14]....
        /*00b0*/ 	.word	0x00001ea0


	//   ....[15]....
        /*00b4*/ 	.word	0x00001ec0


	//   ....[16]....
        /*00b8*/ 	.word	0x00001f50


	//   ....[17]....
        /*00bc*/ 	.word	0x00001f80


	//----- nvinfo : EIATTR_VRC_CTA_INIT_COUNT
	.align		4
.L_2075:
        /*00c0*/ 	.byte	0x02, 0x4a
	.zero		1
	.zero		1


	//----- nvinfo : EIATTR_EXIT_INSTR_OFFSETS
	.align		4
        /*00c4*/ 	.byte	0x04, 0x1c
        /*00c6*/ 	.short	(.L_2077 - .L_2076)


	//   ....[0]....
.L_2076:
        /*00c8*/ 	.word	0x00000040


	//   ....[1]....
        /*00cc*/ 	.word	0x00003580


	//----- nvinfo : EIATTR_MAX_THREADS
	.align		4
.L_2077:
        /*00d0*/ 	.byte	0x04, 0x05
        /*00d2*/ 	.short	(.L_2079 - .L_2078)
.L_2078:
        /*00d4*/ 	.word	0x00000080
        /*00d8*/ 	.word	0x00000001
        /*00dc*/ 	.word	0x00000001


	//----- nvinfo : EIATTR_CRS_STACK_SIZE
	.align		4
.L_2079:
        /*00e0*/ 	.byte	0x04, 0x1e
        /*00e2*/ 	.short	(.L_2081 - .L_2080)
.L_2080:
        /*00e4*/ 	.word	0x00000000


	//----- nvinfo : EIATTR_CBANK_PARAM_SIZE
	.align		4
.L_2081:
        /*00e8*/ 	.byte	0x03, 0x19
        /*00ea*/ 	.short	0x0058


	//----- nvinfo : EIATTR_PARAM_CBANK
	.align		4
        /*00ec*/ 	.byte	0x04, 0x0a
        /*00ee*/ 	.short	(.L_2083 - .L_2082)
	.align		4
.L_2082:
        /*00f0*/ 	.word	index@(.nv.constant0._ZN10layer_norm13ln_fwd_kernelINS_13Kernel_traitsI13__nv_bfloat16S2_S2_fjLj10240ELj1ELj1ELj4ELj16ENS_18Kernel_traits_baseILj10240ES2_S2_S2_fjLj128EEEEEEEvNS_9FwdParamsE)
        /*00f4*/ 	.short	0x0380
        /*00f6*/ 	.short	0x0058


	//----- nvinfo : EIATTR_SW_WAR
	.align		4
.L_2083:
        /*00f8*/ 	.byte	0x04, 0x36
        /*00fa*/ 	.short	(.L_2085 - .L_2084)
.L_2084:
        /*00fc*/ 	.word	0x00000008
.L_2085:


//--------------------- .nv.info._ZN10layer_norm13ln_fwd_kernelINS_13Kernel_traitsI6__halffS2_fjLj10240ELj1ELj1ELj4ELj16ENS_18Kernel_traits_baseILj10240ES2_fS2_fjLj128EEEEEEEvNS_9FwdParamsE --------------------------
	.section	.nv.info._ZN10layer_norm13ln_fwd_kernelINS_13Kernel_traitsI6__halffS2_fjLj10240ELj1ELj1ELj4ELj16ENS_18Kernel_traits_baseILj10240ES2_fS2_fjLj128EEEEEEEvNS_9FwdParamsE,"",@"SHT_CUDA_INFO"
	.sectionflags	@""
	.align	4


	//----- nvinfo : EIATTR_CUDA_API_VERSION
	.align		4
        /*0000*/ 	.byte	0x04, 0x37
        /*0002*/ 	.short	(.L_2087 - .L_2086)
.L_2086:
        /*0004*/ 	.word	0x00000082


	//----- nvinfo : EIATTR_KPARAM_INFO
	.align		4
.L_2087:
        /*0008*/ 	.byte	0x04, 0x17
        /*000a*/ 	.short	(.L_2089 - .L_2088)
.L_2088:
        /*000c*/ 	.word	0x00000000
        /*0010*/ 	.short	0x0000
        /*0012*/ 	.short	0x0000
        /*0014*/ 	.byte	0x00, 0xf0, 0x61, 0x01


	//----- nvinfo : EIATTR_SPARSE_MMA_MASK
	.align		4
.L_2089:
        /*0018*/ 	.byte	0x03, 0x50
        /*001a*/ 	.short	0x0000


	//----- nvinfo : EIATTR_MAXREG_COUNT
	.align		4
        /*001c*/ 	.byte	0x03, 0x1b
        /*001e*/ 	.short	0x00ff


	//----- nvinfo : EIATTR_NUM_BARRIERS
	.align		4
        /*0020*/ 	.byte	0x02, 0x4c
        /*0022*/ 	.byte	0x01
	.zero		1


	//----- nvinfo : EIATTR_MERCURY_ISA_VERSION
	.align		4
        /*0024*/ 	.byte	0x03, 0x5f
        /*0026*/ 	.short	0x0101


	//----- nvinfo : EIATTR_COOP_GROUP_MASK_REGIDS
	.align		4
        /*0028*/ 	.byte	0x04, 0x29
        /*002a*/ 	.short	(.L_2091 - .L_2090)


	//   ....[0]....
.L_2090:
        /*002c*/ 	.word	0xffffffff


	//   ....[1]....
        /*0030*/ 	.word	0xffffffff


	//   ....[2]....
        /*0034*/ 	.word	0xffffffff


	//   ....[3]....
        /*0038*/ 	.word	0xffffffff


	//   ....[4]....
        /*003c*/ 	.word	0xffffffff


	//   ....[5]....
        /*0040*/ 	.word	0xffffffff


	//   ....[6]....
        /*0044*/ 	.word	0xffffffff


	//   ....[7]....
        /*0048*/ 	.word	0xffffffff


	//   ....[8]....
        /*004c*/ 	.word	0xffffffff


	//   ....[9]....
        /*0050*/ 	.word	0xffffffff


	//   ....[10]....
        /*0054*/ 	.word	0xffffffff


	//   ....[11]....
        /*0058*/ 	.word	0xffffffff


	//   ....[12]....
        /*005c*/ 	.word	0xffffffff


	//   ....[13]....
        /*0060*/ 	.word	0xffffffff


	//   ....[14]....
        /*0064*/ 	.word	0xffffffff


	//   ....[15]....
        /*0068*/ 	.word	0xffffffff


	//   ....[16]....
        /*006c*/ 	.word	0xffffffff


	//   ....[17]....
        /*0070*/ 	.word	0xffffffff


	//----- nvinfo : EIATTR_COOP_GROUP_INSTR_OFFSETS
	.align		4
.L_2091:
        /*0074*/ 	.byte	0x04, 0x28
        /*0076*/ 	.short	(.L_2093 - .L_2092)


	//   ....[0]....
.L_2092:
        /*0078*/ 	.word	0x00001550


	//   ....[1]....
        /*007c*/ 	.word	0x00001570


	//   ....[2]....
        /*0080*/ 	.word	0x00001590


	//   ....[3]....
        /*0084*/ 	.word	0x000015b0


	//   ....[4]....
        /*0088*/ 	.word	0x000015d0


	//   ....[5]....
        /*008c*/ 	.word	0x00002000


	//   ....[6]....
        /*0090*/ 	.word	0x00002020


	//   ....[7]....
        /*0094*/ 	.word	0x00002040


	//   ....[8]....
        /*0098*/ 	.word	0x00002060


	//   ....[9]....
        /*009c*/ 	.word	0x000020a0


	//   ....[10]....
        /*00a0*/ 	.word	0x00002270


	//   ....[11]....
        /*00a4*/ 	.word	0x000022b0


	//   ....[12]....
        /*00a8*/ 	.word	0x000022e0


	//   ....[13]....
        /*00ac*/ 	.word	0x000023b0


	//   ....[14]....
        /*00b0*/ 	.word	0x000024c0


	//   ....[15]....
        /*00b4*/ 	.word	0x000024f0


	//   ....[16]....
        /*00b8*/ 	.word	0x00002650


	//   ....[17]....
        /*00bc*/ 	.word	0x000026a0


	//----- nvinfo : EIATTR_VRC_CTA_INIT_COUNT
	.align		4
.L_2093:
        /*00c0*/ 	.byte	0x02, 0x4a
	.zero		1
	.zero		1


	//----- nvinfo : EIATTR_EXIT_INSTR_OFFSETS
	.align		4
        /*00c4*/ 	.byte	0x04, 0x1c
        /*00c6*/ 	.short	(.L_2095 - .L_2094)


	//   ....[0]....
.L_2094:
        /*00c8*/ 	.word	0x00000040


	//   ....[1]....
        /*00cc*/ 	.word	0x000049b0


	//----- nvinfo : EIATTR_MAX_THREADS
	.align		4
.L_2095:
        /*00d0*/ 	.byte	0x04, 0x05
        /*00d2*/ 	.short	(.L_2097 - .L_2096)
.L_2096:
        /*00d4*/ 	.word	0x00000080
        /*00d8*/ 	.word	0x00000001
        /*00dc*/ 	.word	0x00000001


	//----- nvinfo : EIATTR_CRS_STACK_SIZE
	.align		4
.L_2097:
        /*00e0*/ 	.byte	0x04, 0x1e
        /*00e2*/ 	.short	(.L_2099 - .L_2098)
.L_2098:
        /*00e4*/ 	.word	0x00000000


	//----- nvinfo : EIATTR_CBANK_PARAM_SIZE
	.align		4
.L_2099:
        /*00e8*/ 	.byte	0x03, 0x19
        /*00ea*/ 	.short	0x0058


	//----- nvinfo : EIATTR_PARAM_CBANK
	.align		4
        /*00ec*/ 	.byte	0x04, 0x0a
        /*00ee*/ 	.short	(.L_2101 - .L_2100)
	.align		4
.L_2100:
        /*00f0*/ 	.word	index@(.nv.constant0._ZN10layer_norm13ln_fwd_kernelINS_13Kernel_traitsI6__halffS2_fjLj10240ELj1ELj1ELj4ELj16ENS_18Kernel_traits_baseILj10240ES2_fS2_fjLj128EEEEEEEvNS_9FwdParamsE)
        /*00f4*/ 	.short	0x0380
        /*00f6*/ 	.short	0x0058


	//----- nvinfo : EIATTR_SW_WAR
	.align		4
.L_2101:
        /*00f8*/ 	.byte	0x04, 0x36
        /*00fa*/ 	.short	(.L_2103 - .L_2102)
.L_2102:
        /*00fc*/ 	.word	0x00000008
.L_2103:


//--------------------- .nv.info._ZN10layer_norm13ln_fwd_kernelINS_13Kernel_traitsI6__halfS2_S2_fjLj10240ELj1ELj1ELj4ELj16ENS_18Kernel_traits_baseILj10240ES2_S2_S2_fjLj128EEEEEEEvNS_9FwdParamsE --------------------------
	.section	.nv.info._ZN10layer_norm13ln_fwd_kernelINS_13Kernel_traitsI6__halfS2_S2_fjLj10240ELj1ELj1ELj4ELj16ENS_18Kernel_traits_baseILj10240ES2_S2_S2_fjLj128EEEEEEEvNS_9FwdParamsE,"",@"SHT_CUDA_INFO"
	.sectionflags	@""
	.align	4


	//----- nvinfo : EIATTR_CUDA_API_VERSION
	.align		4
        /*0000*/ 	.byte	0x04, 0x37
        /*0002*/ 	.short	(.L_2105 - .L_2104)
.L_2104:
        /*0004*/ 	.word	0x00000082


	//----- nvinfo : EIATTR_KPARAM_INFO
	.align		4
.L_2105:
        /*0008*/ 	.byte	0x04, 0x17
        /*000a*/ 	.short	(.L_2107 - .L_2106)
.L_2106:
        /*000c*/ 	.word	0x00000000
        /*0010*/ 	.short	0x0000
        /*0012*/ 	.short	0x0000
        /*0014*/ 	.byte	0x00, 0xf0, 0x61, 0x01


	//----- nvinfo : EIATTR_SPARSE_MMA_MASK
	.align		4
.L_2107:
        /*0018*/ 	.byte	0x03, 0x50
        /*001a*/ 	.short	0x0000


	//----- nvinfo : EIATTR_MAXREG_COUNT
	.align		4
        /*001c*/ 	.byte	0x03, 0x1b
        /*001e*/ 	.short	0x00ff


	//----- nvinfo : EIATTR_NUM_BARRIERS
	.align		4
        /*0020*/ 	.byte	0x02, 0x4c
        /*0022*/ 	.byte	0x01
	.zero		1


	//----- nvinfo : EIATTR_MERCURY_ISA_VERSION
	.align		4
        /*0024*/ 	.byte	0x03, 0x5f
        /*0026*/ 	.short	0x0101


	//----- nvinfo : EIATTR_COOP_GROUP_MASK_REGIDS
	.align		4
        /*0028*/ 	.byte	0x04, 0x29
        /*002a*/ 	.short	(.L_2109 - .L_2108)


	//   ....[0]....
.L_2108:
        /*002c*/ 	.word	0xffffffff


	//   ....[1]....
        /*0030*/ 	.word	0xffffffff


	//   ....[2]....
        /*0034*/ 	.word	0xffffffff


	//   ....[3]....
        /*0038*/ 	.word	0xffffffff


	//   ....[4]....
        /*003c*/ 	.word	0xffffffff


	//   ....[5]....
        /*0040*/ 	.word	0xffffffff


	//   ....[6]....
        /*0044*/ 	.word	0xffffffff


	//   ....[7]....
        /*0048*/ 	.word	0xffffffff


	//   ....[8]....
        /*004c*/ 	.word	0xffffffff


	//   ....[9]....
        /*0050*/ 	.word	0xffffffff


	//   ....[10]....
        /*0054*/ 	.word	0xffffffff


	//   ....[11]....
        /*0058*/ 	.word	0xffffffff


	//   ....[12]....
        /*005c*/ 	.word	0xffffffff


	//   ....[13]....
        /*0060*/ 	.word	0xffffffff


	//   ....[14]....
        /*0064*/ 	.word	0xffffffff


	//   ....[15]....
        /*0068*/ 	.word	0xffffffff


	//   ....[16]....
        /*006c*/ 	.word	0xffffffff


	//   ....[17]....
        /*0070*/ 	.word	0xffffffff


	//----- nvinfo : EIATTR_COOP_GROUP_INSTR_OFFSETS
	.align		4
.L_2109:
        /*0074*/ 	.byte	0x04, 0x28
        /*0076*/ 	.short	(.L_2111 - .L_2110)


	//   ....[0]....
.L_2110:
        /*0078*/ 	.word	0x00000e80


	//   ....[1]....
        /*007c*/ 	.word	0x00000ea0


	//   ....[2]....
        /*0080*/ 	.word	0x00000ec0


	//   ....[3]....
        /*0084*/ 	.word	0x00000ee0


	//   ....[4]....
        /*0088*/ 	.word	0x00000f00


	//   ....[5]....
        /*008c*/ 	.word	0x00001930


	//   ....[6]....
        /*0090*/ 	.word	0x00001960


	//   ....[7]....
        /*0094*/ 	.word	0x000019b0


	//   ....[8]....
        /*0098*/ 	.word	0x000019d0


	//   ....[9]....
        /*009c*/ 	.word	0x00001a00


	//   ....[10]....
        /*00a0*/ 	.word	0x00001b00


	//   ....[11]....
        /*00a4*/ 	.word	0x00001b50


	//   ....[12]....
        /*00a8*/ 	.word	0x00001b60


	//   ....[13]....
        /*00ac*/ 	.word	0x00001b70


	//   ....[14]....
        /*00b0*/ 	.word	0x00001c20


	//   ....[15]....
        /*00b4*/ 	.word	0x00001c40


	//   ....[16]....
        /*00b8*/ 	.word	0x00001cd0


	//   ....[17]....
        /*00bc*/ 	.word	0x00001d00


	//----- nvinfo : EIATTR_VRC_CTA_INIT_COUNT
	.align		4
.L_2111:
        /*00c0*/ 	.byte	0x02, 0x4a
	.zero		1
	.zero		1


	//----- nvinfo : EIATTR_EXIT_INSTR_OFFSETS
	.align		4
        /*00c4*/ 	.byte	0x04, 0x1c
        /*00c6*/ 	.short	(.L_2113 - .L_2112)


	//   ....[0]....
.L_2112:
        /*00c8*/ 	.word	0x00000040


	//   ....[1]....
        /*00cc*/ 	.word	0x00003300


	//----- nvinfo : EIATTR_MAX_THREADS
	.align		4
.L_2113:
        /*00d0*/ 	.byte	0x04, 0x05
        /*00d2*/ 	.short	(.L_2115 - .L_2114)
.L_2114:
        /*00d4*/ 	.word	0x00000080
        /*00d8*/ 	.word	0x00000001
        /*00dc*/ 	.word	0x00000001


	//----- nvinfo : EIATTR_CRS_STACK_SIZE
	.align		4
.L_2115:
        /*00e0*/ 	.byte	0x04, 0x1e
        /*00e2*/ 	.short	(.L_2117 - .L_2116)
.L_2116:
        /*00e4*/ 	.word	0x00000000


	//----- nvinfo : EIATTR_CBANK_PARAM_SIZE
	.align		4
.L_2117:
        /*00e8*/ 	.byte	0x03, 0x19
        /*00ea*/ 	.short	0x0058


	//----- nvinfo : EIATTR_PARAM_CBANK
	.align		4
        /*00ec*/ 	.byte	0x04, 0x0a
        /*00ee*/ 	.short	(.L_2119 - .L_2118)
	.align		4
.L_2118:
        /*00f0*/ 	.word	index@(.nv.constant0._ZN10layer_norm13ln_fwd_kernelINS_13Kernel_traitsI6__halfS2_S2_fjLj10240ELj1ELj1ELj4ELj16ENS_18Kernel_traits_baseILj10240ES2_S2_S2_fjLj128EEEEEEEvNS_9FwdParamsE)
        /*00f4*/ 	.short	0x0380
        /*00f6*/ 	.short	0x0058


	//----- nvinfo : EIATTR_SW_WAR
	.align		4
.L_2119:
        /*00f8*/ 	.byte	0x04, 0x36
        /*00fa*/ 	.short	(.L_2121 - .L_2120)
.L_2120:
        /*00fc*/ 	.word	0x00000008
.L_2121:


//--------------------- .nv.info._ZN10layer_norm13ln_fwd_kernelINS_13Kernel_traitsIffffjLj10240ELj2ELj1ELj4ELj16ENS_18Kernel_traits_baseILj10240EffffjLj128EEEEEEEvNS_9FwdParamsE --------------------------
	.section	.nv.info._ZN10layer_norm13ln_fwd_kernelINS_13Kernel_traitsIffffjLj10240ELj2ELj1ELj4ELj16ENS_18Kernel_traits_baseILj10240EffffjLj128EEEEEEEvNS_9FwdParamsE,"",@"SHT_CUDA_INFO"
	.sectionflags	@""
	.align	4


	//----- nvinfo : EIATTR_CUDA_API_VERSION
	.align		4
        /*0000*/ 	.byte	0x04, 0x37
        /*0002*/ 	.short	(.L_2123 - .L_2122)
.L_2122:
        /*0004*/ 	.word	0x00000082


	//----- nvinfo : EIATTR_KPARAM_INFO
	.align		4
.L_2123:
        /*0008*/ 	.byte	0x04, 0x17
        /*000a*/ 	.short	(.L_2125 - .L_2124)
.L_2124:
        /*000c*/ 	.word	0x00000000
        /*0010*/ 	.short	0x0000
        /*0012*/ 	.short	0x0000
        /*0014*/ 	.byte	0x00, 0xf0, 0x61, 0x01


	//----- nvinfo : EIATTR_SPARSE_MMA_MASK
	.align		4
.L_2125:
        /*0018*/ 	.byte	0x03, 0x50
        /*001a*/ 	.short	0x0000


	//----- nvinfo : EIATTR_MAXREG_COUNT
	.align		4
        /*001c*/ 	.byte	0x03, 0x1b
        /*001e*/ 	.short	0x00ff


	//----- nvinfo : EIATTR_NUM_BARRIERS
	.align		4
        /*0020*/ 	.byte	0x02, 0x4c
        /*0022*/ 	.byte	0x01
	.zero		1


	//----- nvinfo : EIATTR_MERCURY_ISA_VERSION
	.align		4
        /*0024*/ 	.byte	0x03, 0x5f
        /*0026*/ 	.short	0x0101


	//----- nvinfo : EIATTR_COOP_GROUP_MASK_REGIDS
	.align		4
        /*0028*/ 	.byte	0x04, 0x29
        /*002a*/ 	.short	(.L_2127 - .L_2126)


	//   ....[0]....
.L_2126:
        /*002c*/ 	.word	0xffffffff


	//   ....[1]....
        /*0030*/ 	.word	0xffffffff


	//   ....[2]....
        /*0034*/ 	.word	0xffffffff


	//   ....[3]....
        /*0038*/ 	.word	0xffffffff


	//   ....[4]....
        /*003c*/ 	.word	0xffffffff


	//   ....[5]....
        /*0040*/ 	.word	0xffffffff


	//   ....[6]....
        /*0044*/ 	.word	0xffffffff


	//   ....[7]....
        /*0048*/ 	.word	0xffffffff


	//   ....[8]....
        /*004c*/ 	.word	0xffffffff


	//   ....[9]....
        /*0050*/ 	.word	0xffffffff


	//   ....[10]....
        /*0054*/ 	.word	0xffffffff


	//   ....[11]....
        /*0058*/ 	.word	0xffffffff


	//   ....[12]....
        /*005c*/ 	.word	0xffffffff


	//   ....[13]....
        /*0060*/ 	.word	0xffffffff


	//   ....[14]....
        /*0064*/ 	.word	0xffffffff


	//   ....[15]....
        /*0068*/ 	.word	0xffffffff


	//   ....[16]....
        /*006c*/ 	.word	0xffffffff


	//   ....[17]....
        /*0070*/ 	.word	0xffffffff


	//   ....[18]....
        /*0074*/ 	.word	0xffffffff


	//   ....[19]....
        /*0078*/ 	.word	0xffffffff


	//   ....[20]....
        /*007c*/ 	.word	0xffffffff


	//   ....[21]....
        /*0080*/ 	.word	0xffffffff


	//   ....[22]....
        /*0084*/ 	.word	0xffffffff


	//----- nvinfo : EIATTR_COOP_GROUP_INSTR_OFFSETS
	.align		4
.L_2127:
        /*0088*/ 	.byte	0x04, 0x28
        /*008a*/ 	.short	(.L_2129 - .L_2128)


	//   ....[0]....
.L_2128:
        /*008c*/ 	.word	0x00000760


	//   ....[1]....
        /*0090*/ 	.word	0x00000780


	//   ....[2]....
        /*0094*/ 	.word	0x000007a0


	//   ....[3]....
        /*0098*/ 	.word	0x000007c0


	//   ....[4]....
        /*009c*/ 	.word	0x000007e0


	//   ....[5]....
        /*00a0*/ 	.word	0x00000d10


	//   ....[6]....
        /*00a4*/ 	.word	0x00000d30


	//   ....[7]....
        /*00a8*/ 	.word	0x00000d50


	//   ....[8]....
        /*00ac*/ 	.word	0x00000d80


	//   ....[9]....
        /*00b0*/ 	.word	0x00000db0


	//   ....[10]....
        /*00b4*/ 	.word	0x00000f60


	//   ....[11]....
        /*00b8*/ 	.word	0x00000f90


	//   ....[12]....
        /*00bc*/ 	.word	0x00000fa0


	//   ....[13]....
        /*00c0*/ 	.word	0x00000ff0


	//   ....[14]....
        /*00c4*/ 	.word	0x00001080


	//   ....[15]....
        /*00c8*/ 	.word	0x00001090


	//   ....[16]....
        /*00cc*/ 	.word	0x00001160


	//   ....[17]....
        /*00d0*/ 	.word	0x00001170


	//   ....[18]....
        /*00d4*/ 	.word	0x000015a0


	//   ....[19]....
        /*00d8*/ 	.word	0x00001600


	//   ....[20]....
        /*00dc*/ 	.word	0x00001650


	//   ....[21]....
        /*00e0*/ 	.word	0x000016a0


	//   ....[22]....
        /*00e4*/ 	.word	0x000016f0


	//----- nvinfo : EIATTR_VRC_CTA_INIT_COUNT
	.align		4
.L_2129:
        /*00e8*/ 	.byte	0x02, 0x4a
	.zero		1
	.zero		1


	//----- nvinfo : EIATTR_EXIT_INSTR_OFFSETS
	.align		4
        /*00ec*/ 	.byte	0x04, 0x1c
        /*00ee*/ 	.short	(.L_2131 - .L_2130)


	//   ....[0]....
.L_2130:
        /*00f0*/ 	.word	0x00000060


	//   ....[1]....
        /*00f4*/ 	.word	0x00001ff0


	//----- nvinfo : EIATTR_MAX_THREADS
	.align		4
.L_2131:
        /*00f8*/ 	.byte	0x04, 0x05
        /*00fa*/ 	.short	(.L_2133 - .L_2132)
.L_2132:
        /*00fc*/ 	.word	0x00000080
        /*0100*/ 	.word	0x00000001
        /*0104*/ 	.word	0x00000001


	//----- nvinfo : EIATTR_CRS_STACK_SIZE
	.align		4
.L_2133:
        /*0108*/ 	.byte	0x04, 0x1e
        /*010a*/ 	.short	(.L_2135 - .L_2134)
.L_2134:
        /*010c*/ 	.word	0x00000000


	//----- nvinfo : EIATTR_CBANK_PARAM_SIZE
	.align		4
.L_2135:
        /*0110*/ 	.byte	0x03, 0x19
        /*0112*/ 	.short	0x0058


	//----- nvinfo : EIATTR_PARAM_CBANK
	.align		4
        /*0114*/ 	.byte	0x04, 0x0a
        /*0116*/ 	.short	(.L_2137 - .L_2136)
	.align		4
.L_2136:
        /*0118*/ 	.word	index@(.nv.constant0._ZN10layer_norm13ln_fwd_kernelINS_13Kernel_traitsIffffjLj10240ELj2ELj1ELj4ELj16ENS_18Kernel_traits_baseILj10240EffffjLj128EEEEEEEvNS_9FwdParamsE)
        /*011c*/ 	.short	0x0380
        /*011e*/ 	.short	0x0058


	//----- nvinfo : EIATTR_SW_WAR
	.align		4
.L_2137:
        /*0120*/ 	.byte	0x04, 0x36
        /*0122*/ 	.short	(.L_2139 - .L_2138)
.L_2138:
        /*0124*/ 	.word	0x00000008
.L_2139:


//--------------------- .nv.info._ZN10layer_norm13ln_fwd_kernelINS_13Kernel_traitsI13__nv_bfloat16fS2_fjLj8192ELj1ELj1ELj4ELj16ENS_18Kernel_traits_baseILj8192ES2_fS2_fjLj128EEEEEEEvNS_9FwdParamsE --------------------------
	.section	.nv.info._ZN10layer_norm13ln_fwd_kernelINS_13Kernel_traitsI13__nv_bfloat16fS2_fjLj8192ELj1ELj1ELj4ELj16ENS_18Kernel_traits_baseILj8192ES2_fS2_fjLj128EEEEEEEvNS_9FwdParamsE,"",@"SHT_CUDA_INFO"
	.sectionflags	@""
	.align	4


	//----- nvinfo : EIATTR_CUDA_API_VERSION
	.align		4
        /*0000*/ 	.byte	0x04, 0x37
        /*0002*/ 	.short	(.L_2141 - .L_2140)
.L_2140:
        /*0004*/ 	.word	0x00000082


	//----- nvinfo : EIATTR_KPARAM_INFO
	.align		4
.L_2141:
        /*0008*/ 	.byte	0x04, 0x17
        /*000a*/ 	.short	(.L_2143 - .L_2142)
.L_2142:
        /*000c*/ 	.word	0x00000000
        /*0010*/ 	.short	0x0000
        /*0012*/ 	.short	0x0000
        /*0014*/ 	.byte	0x00, 0xf0, 0x61, 0x01


	//----- nvinfo : EIATTR_SPARSE_MMA_MASK
	.align		4
.L_2143:
        /*0018*/ 	.byte	0x03, 0x50
        /*001a*/ 	.short	0x0000


	//----- nvinfo : EIATTR_MAXREG_COUNT
	.align		4
        /*001c*/ 	.byte	0x03, 0x1b
        /*001e*/ 	.short	0x00ff


	//----- nvinfo : EIATTR_NUM_BARRIERS
	.align		4
        /*0020*/ 	.byte	0x02, 0x4c
        /*0022*/ 	.byte	0x01
	.zero		1


	//----- nvinfo : EIATTR_MERCURY_ISA_VERSION
	.align		4
        /*0024*/ 	.byte	0x03, 0x5f
        /*0026*/ 	.short	0x0101


	//----- nvinfo : EIATTR_COOP_GROUP_MASK_REGIDS
	.align		4
        /*0028*/ 	.byte	0x04, 0x29
        /*002a*/ 	.short	(.L_2145 - .L_2144)


	//   ....[0]....
.L_2144:
        /*002c*/ 	.word	0xffffffff


	//   ....[1]....
        /*0030*/ 	.word	0xffffffff


	//   ....[2]....
        /*0034*/ 	.word	0xffffffff


	//   ....[3]....
        /*0038*/ 	.word	0xffffffff


	//   ....[4]....
        /*003c*/ 	.word	0xffffffff


	//   ....[5]....
        /*0040*/ 	.word	0xffffffff


	//   ....[6]....
        /*0044*/ 	.word	0xffffffff


	//   ....[7]....
        /*0048*/ 	.word	0xffffffff


	//   ....[8]....
        /*004c*/ 	.word	0xffffffff


	//   ....[9]....
        /*0050*/ 	.word	0xffffffff


	//   ....[10]....
        /*0054*/ 	.word	0xffffffff


	//   ....[11]....
        /*0058*/ 	.word	0xffffffff


	//   ....[12]....
        /*005c*/ 	.word	0xffffffff


	//   ....[13]....
        /*0060*/ 	.word	0xffffffff


	//   ....[14]....
        /*0064*/ 	.word	0xffffffff


	//   ....[15]....
        /*0068*/ 	.word	0xffffffff


	//   ....[16]....
        /*006c*/ 	.word	0xffffffff


	//   ....[17]....
        /*0070*/ 	.word	0xffffffff


	//----- nvinfo : EIATTR_COOP_GROUP_INSTR_OFFSETS
	.align		4
.L_2145:
        /*0074*/ 	.byte	0x04, 0x28
        /*0076*/ 	.short	(.L_2147 - .L_2146)


	//   ....[0]....
.L_2146:
        /*0078*/ 	.word	0x00001090


	//   ....[1]....
        /*007c*/ 	.word	0x000010b0


	//   ....[2]....
        /*0080*/ 	.word	0x000010d0


	//   ....[3]....
        /*0084*/ 	.word	0x000010f0


	//   ....[4]....
        /*0088*/ 	.word	0x00001110


	//   ....[5]....
        /*008c*/ 	.word	0x00001940


	//   ....[6]....
        /*0090*/ 	.word	0x00001970


	//   ....[7]....
        /*0094*/ 	.word	0x000019b0


	//   ....[8]....
        /*0098*/ 	.word	0x000019f0


	//   ....[9]....
        /*009c*/ 	.word	0x00001a30


	//   ....[10]....
        /*00a0*/ 	.word	0x00001b50


	//   ....[11]....
        /*00a4*/ 	.word	0x00001b80


	//   ....[12]....
        /*00a8*/ 	.word	0x00001c70


	//   ....[13]....
        /*00ac*/ 	.word	0x00001cd0


	//   ....[14]....
        /*00b0*/ 	.word	0x00001d70


	//   ....[15]....
        /*00b4*/ 	.word	0x00001e40


	//   ....[16]....
        /*00b8*/ 	.word	0x00001f00


	//   ....[17]....
        /*00bc*/ 	.word	0x00001f40


	//----- nvinfo : EIATTR_VRC_CTA_INIT_COUNT
	.align		4
.L_2147:
        /*00c0*/ 	.byte	0x02, 0x4a
	.zero		1
	.zero		1


	//----- nvinfo : EIATTR_EXIT_INSTR_OFFSETS
	.align		4
        /*00c4*/ 	.byte	0x04, 0x1c
        /*00c6*/ 	.short	(.L_2149 - .L_2148)


	//   ....[0]....
.L_2148:
        /*00c8*/ 	.word	0x00000040


	//   ....[1]....
        /*00cc*/ 	.word	0x000039f0


	//----- nvinfo : EIATTR_MAX_THREADS
	.align		4
.L_2149:
        /*00d0*/ 	.byte	0x04, 0x05
        /*00d2*/ 	.short	(.L_2151 - .L_2150)
.L_2150:
        /*00d4*/ 	.word	0x00000080
        /*00d8*/ 	.word	0x00000001
        /*00dc*/ 	.word	0x00000001


	//----- nvinfo : EIATTR_CRS_STACK_SIZE
	.align		4
.L_2151:
        /*00e0*/ 	.byte	0x04, 0x1e
        /*00e2*/ 	.short	(.L_2153 - .L_2152)
.L_2152:
        /*00e4*/ 	.word	0x00000000


	//----- nvinfo : EIATTR_CBANK_PARAM_SIZE
	.align		4
.L_2153:
        /*00e8*/ 	.byte	0x03, 0x19
        /*00ea*/ 	.short	0x0058


	//----- nvinfo : EIATTR_PARAM_CBANK
	.align		4
        /*00ec*/ 	.byte	0x04, 0x0a
        /*00ee*/ 	.short	(.L_2155 - .L_2154)
	.align		4
.L_2154:
        /*00f0*/ 	.word	index@(.nv.constant0._ZN10layer_norm13ln_fwd_kernelINS_13Kernel_traitsI13__nv_bfloat16fS2_fjLj8192ELj1ELj1ELj4ELj16ENS_18Kernel_traits_baseILj8192ES2_fS2_fjLj128EEEEEEEvNS_9FwdParamsE)
        /*00f4*/ 	.short	0x0380
        /*00f6*/ 	.short	0x0058


	//----- nvinfo : EIATTR_SW_WAR
	.align		4
.L_2155:
        /*00f8*/ 	.byte	0x04, 0x36
        /*00fa*/ 	.short	(.L_2157 - .L_2156)
.L_2156:
        /*00fc*/ 	.word	0x00000008
.L_2157:


//--------------------- .nv.info._ZN10layer_norm13ln_fwd_kernelINS_13Kernel_traitsI13__nv_bfloat16S2_S2_fjLj8192ELj1ELj1ELj4ELj16ENS_18Kernel_traits_baseILj8192ES2_S2_S2_fjLj128EEEEEEEvNS_9FwdParamsE --------------------------
	.section	.nv.info._ZN10layer_norm13ln_fwd_kernelINS_13Kernel_traitsI13__nv_bfloat16S2_S2_fjLj8192ELj1ELj1ELj4ELj16ENS_18Kernel_traits_baseILj8192ES2_S2_S2_fjLj128EEEEEEEvNS_9FwdParamsE,"",@"SHT_CUDA_INFO"
	.sectionflags	@""
	.align	4


	//----- nvinfo : EIATTR_CUDA_API_VERSION
	.align		4
        /*0000*/ 	.byte	0x04, 0x37
        /*0002*/ 	.short	(.L_2159 - .L_2158)
.L_2158:
        /*0004*/ 	.word	0x00000082


	//----- nvinfo : EIATTR_KPARAM_INFO
	.align		4
.L_2159:
        /*0008*/ 	.byte	0x04, 0x17
        /*000a*/ 	.short	(.L_2161 - .L_2160)
.L_2160:
        /*000c*/ 	.word	0x00000000
        /*0010*/ 	.short	0x0000
        /*0012*/ 	.short	0x0000
        /*0014*/ 	.byte	0x00, 0xf0, 0x61, 0x01


	//----- nvinfo : EIATTR_SPARSE_MMA_MASK
	.align		4
.L_2161:
        /*0018*/ 	.byte	0x03, 0x50
        /*001a*/ 	.short	0x0000


	//----- nvinfo : EIATTR_MAXREG_COUNT
	.align		4
        /*001c*/ 	.byte	0x03, 0x1b
        /*001e*/ 	.short	0x00ff


	//----- nvinfo : EIATTR_NUM_BARRIERS
	.align		4
        /*0020*/ 	.byte	0x02, 0x4c
        /*0022*/ 	.byte	0x01
	.zero		1


	//----- nvinfo : EIATTR_MERCURY_ISA_VERSION
	.align		4
        /*0024*/ 	.byte	0x03, 0x5f
        /*0026*/ 	.short	0x0101


	//----- nvinfo : EIATTR_COOP_GROUP_MASK_REGIDS
	.align		4
        /*0028*/ 	.byte	0x04, 0x29
        /*002a*/ 	.short	(.L_2163 - .L_2162)


	//   ....[0]....
.L_2162:
        /*002c*/ 	.word	0xffffffff


	//   ....[1]....
        /*0030*/ 	.word	0xffffffff


	//   ....[2]....
        /*0034*/ 	.word	0xffffffff


	//   ....[3]....
        /*0038*/ 	.word	0xffffffff


	//   ....[4]....
        /*003c*/ 	.word	0xffffffff


	//   ....[5]....
        /*0040*/ 	.word	0xffffffff


	//   ....[6]....
        /*0044*/ 	.word	0xffffffff


	//   ....[7]....
        /*0048*/ 	.word	0xffffffff


	//   ....[8]....
        /*004c*/ 	.word	0xffffffff


	//   ....[9]....
        /*0050*/ 	.word	0xffffffff


	//   ....[10]....
        /*0054*/ 	.word	0xffffffff


	//   ....[11]....
        /*0058*/ 	.word	0xffffffff


	//   ....[12]....
        /*005c*/ 	.word	0xffffffff


	//   ....[13]....
        /*0060*/ 	.word	0xffffffff


	//   ....[14]....
        /*0064*/ 	.word	0xffffffff


	//   ....[15]....
        /*0068*/ 	.word	0xffffffff


	//   ....[16]....
        /*006c*/ 	.word	0xffffffff


	//   ....[17]....
        /*0070*/ 	.word	0xffffffff


	//----- nvinfo : EIATTR_COOP_GROUP_INSTR_OFFSETS
	.align		4
.L_2163:
        /*0074*/ 	.byte	0x04, 0x28
        /*0076*/ 	.short	(.L_2165 - .L_2164)


	//   ....[0]....
.L_2164:
        /*0078*/ 	.word	0x00000d10


	//   ....[1]....
        /*007c*/ 	.word	0x00000d30


	//   ....[2]....
        /*0080*/ 	.word	0x00000d50


	//   ....[3]....
        /*0084*/ 	.word	0x00000d70


	//   ....[4]....
        /*0088*/ 	.word	0x00000d90


	//   ....[5]....
        /*008c*/ 	.word	0x000015e0


	//   ....[6]....
        /*0090*/ 	.word	0x00001600


	//   ....[7]....
        /*0094*/ 	.word	0x00001630


	//   ....[8]....
        /*0098*/ 	.word	0x00001670


	//   ....[9]....
        /*009c*/ 	.word	0x000016b0


	//   ....[10]....
        /*00a0*/ 	.word	0x000017d0


	//   ....[11]....
        /*00a4*/ 	.word	0x00001800


	//   ....[12]....
        /*00a8*/ 	.word	0x00001810


	//   ....[13]....
        /*00ac*/ 	.word	0x00001860


	//   ....[14]....
        /*00b0*/ 	.word	0x000018e0


	//   ....[15]....
        /*00b4*/ 	.word	0x000018f0


	//   ....[16]....
        /*00b8*/ 	.word	0x000019c0


	//   ....[17]....
        /*00bc*/ 	.word	0x000019d0


	//----- nvinfo : EIATTR_VRC_CTA_INIT_COUNT
	.align		4
.L_2165:
        /*00c0*/ 	.byte	0x02, 0x4a
	.zero		1
	.zero		1


	//----- nvinfo : EIATTR_EXIT_INSTR_OFFSETS
	.align		4
        /*00c4*/ 	.byte	0x04, 0x1c
        /*00c6*/ 	.short	(.L_2167 - .L_2166)


	//   ....[0]....
.L_2166:
        /*00c8*/ 	.word	0x00000040


	//   ....[1]....
        /*00cc*/ 	.word	0x00002b40


	//----- nvinfo : EIATTR_MAX_THREADS
	.align		4
.L_2167:
        /*00d0*/ 	.byte	0x04, 0x05
        /*00d2*/ 	.short	(.L_2169 - .L_2168)
.L_2168:
        /*00d4*/ 	.word	0x00000080
        /*00d8*/ 	.word	0x00000001
        /*00dc*/ 	.word	0x00000001


	//----- nvinfo : EIATTR_CRS_STACK_SIZE
	.align		4
.L_2169:
        /*00e0*/ 	.byte	0x04, 0x1e
        /*00e2*/ 	.short	(.L_2171 - .L_2170)
.L_2170:
        /*00e4*/ 	.word	0x00000000


	//----- nvinfo : EIATTR_CBANK_PARAM_SIZE
	.align		4
.L_2171:
        /*00e8*/ 	.byte	0x03, 0x19
        /*00ea*/ 	.short	0x0058


	//----- nvinfo : EIATTR_PARAM_CBANK
	.align		4
        /*00ec*/ 	.byte	0x04, 0x0a
        /*00ee*/ 	.short	(.L_2173 - .L_2172)
	.align		4
.L_2172:
        /*00f0*/ 	.word	index@(.nv.constant0._ZN10layer_norm13ln_fwd_kernelINS_13Kernel_traitsI13__nv_bfloat16S2_S2_fjLj8192ELj1ELj1ELj4ELj16ENS_18Kernel_traits_baseILj8192ES2_S2_S2_fjLj128EEEEEEEvNS_9FwdParamsE)
        /*00f4*/ 	.short	0x0380
        /*00f6*/ 	.short	0x0058


	//----- nvinfo : EIATTR_SW_WAR
	.align		4
.L_2173:
        /*00f8*/ 	.byte	0x04, 0x36
        /*00fa*/ 	.short	(.L_2175 - .L_2174)
.L_2174:
        /*00fc*/ 	.word	0x00000008
.L_2175:


//--------------------- .nv.info._ZN10layer_norm13ln_fwd_kernelINS_13Kernel_traitsI6__halffS2_fjLj8192ELj1ELj1ELj4ELj16ENS_18Kernel_traits_baseILj8192ES2_fS2_fjLj128EEEEEEEvNS_9FwdParamsE --------------------------
	.section	.nv.info._ZN10layer_norm13ln_fwd_kernelINS_13Kernel_traitsI6__halffS2_fjLj8192ELj1ELj1ELj4ELj16ENS_18Kernel_traits_baseILj8192ES2_fS2_fjLj128EEEEEEEvNS_9FwdParamsE,"",@"SHT_CUDA_INFO"
	.sectionflags	@""
	.align	4


	//----- nvinfo : EIATTR_CUDA_API_VERSION
	.align		4
        /*0000*/ 	.byte	0x04, 0x37
        /*0002*/ 	.short	(.L_2177 - .L_2176)
.L_2176:
        /*0004*/ 	.word	0x00000082


	//----- nvinfo : EIATTR_KPARAM_INFO
	.align		4
.L_2177:
        /*0008*/ 	.byte	0x04, 0x17
        /*000a*/ 	.short	(.L_2179 - .L_2178)
.L_2178:
        /*000c*/ 	.word	0x00000000
        /*0010*/ 	.short	0x0000
        /*0012*/ 	.short	0x0000
        /*0014*/ 	.byte	0x00, 0xf0, 0x61, 0x01


	//----- nvinfo : EIATTR_SPARSE_MMA_MASK
	.align		4
.L_2179:
        /*0018*/ 	.byte	0x03, 0x50
        /*001a*/ 	.short	0x0000


	//----- nvinfo : EIATTR_MAXREG_COUNT
	.align		4
        /*001c*/ 	.byte	0x03, 0x1b
        /*001e*/ 	.short	0x00ff


	//----- nvinfo : EIATTR_NUM_BARRIERS
	.align		4
        /*0020*/ 	.byte	0x02, 0x4c
        /*0022*/ 	.byte	0x01
	.zero		1


	//----- nvinfo : EIATTR_MERCURY_ISA_VERSION
	.align		4
        /*0024*/ 	.byte	0x03, 0x5f
        /*0026*/ 	.short	0x0101


	//----- nvinfo : EIATTR_COOP_GROUP_MASK_REGIDS
	.align		4
        /*0028*/ 	.byte	0x04, 0x29
        /*002a*/ 	.short	(.L_2181 - .L_2180)


	//   ....[0]....
.L_2180:
        /*002c*/ 	.word	0xffffffff


	//   ....[1]....
        /*0030*/ 	.word	0xffffffff


	//   ....[2]....
        /*0034*/ 	.word	0xffffffff


	//   ....[3]....
        /*0038*/ 	.word	0xffffffff


	//   ....[4]....
        /*003c*/ 	.word	0xffffffff


	//   ....[5]....
        /*0040*/ 	.word	0xffffffff


	//   ....[6]....
        /*0044*/ 	.word	0xffffffff


	//   ....[7]....
        /*0048*/ 	.word	0xffffffff


	//   ....[8]....
        /*004c*/ 	.word	0xffffffff


	//   ....[9]....
        /*0050*/ 	.word	0xffffffff


	//   ....[10]....
        /*0054*/ 	.word	0xffffffff


	//   ....[11]....
        /*0058*/ 	.word	0xffffffff


	//   ....[12]....
        /*005c*/ 	.word	0xffffffff


	//   ....[13]....
        /*0060*/ 	.word	0xffffffff


	//   ....[14]....
        /*0064*/ 	.word	0xffffffff


	//   ....[15]....
        /*0068*/ 	.word	0xffffffff


	//   ....[16]....
        /*006c*/ 	.word	0xffffffff


	//   ....[17]....
        /*0070*/ 	.word	0xffffffff


	//----- nvinfo : EIATTR_COOP_GROUP_INSTR_OFFSETS
	.align		4
.L_2181:
        /*0074*/ 	.byte	0x04, 0x28
        /*0076*/ 	.short	(.L_2183 - .L_2182)


	//   ....[0]....
.L_2182:
        /*0078*/ 	.word	0x00001090


	//   ....[1]....
        /*007c*/ 	.word	0x000010b0


	//   ....[2]....
        /*0080*/ 	.word	0x000010d0


	//   ....[3]....
        /*0084*/ 	.word	0x000010f0


	//   ....[4]....
        /*0088*/ 	.word	0x00001110


	//   ....[5]....
        /*008c*/ 	.word	0x00001940


	//   ....[6]....
        /*0090*/ 	.word	0x00001970


	//   ....[7]....
        /*0094*/ 	.word	0x000019b0


	//   ....[8]....
        /*0098*/ 	.word	0x000019f0


	//   ....[9]....
        /*009c*/ 	.word	0x00001a30


	//   ....[10]....
        /*00a0*/ 	.word	0x00001b50


	//   ....[11]....
        /*00a4*/ 	.word	0x00001b80


	//   ....[12]....
        /*00a8*/ 	.word	0x00001c70


	//   ....[13]....
        /*00ac*/ 	.word	0x00001cd0


	//   ....[14]....
        /*00b0*/ 	.word	0x00001d70


	//   ....[15]....
        /*00b4*/ 	.word	0x00001e40


	//   ....[16]....
        /*00b8*/ 	.word	0x00001f00


	//   ....[17]....
        /*00bc*/ 	.word	0x00001f40


	//----- nvinfo : EIATTR_VRC_CTA_INIT_COUNT
	.align		4
.L_2183:
        /*00c0*/ 	.byte	0x02, 0x4a
	.zero		1
	.zero		1


	//----- nvinfo : EIATTR_EXIT_INSTR_OFFSETS
	.align		4
        /*00c4*/ 	.byte	0x04, 0x1c
        /*00c6*/ 	.short	(.L_2185 - .L_2184)


	//   ....[0]....
.L_2184:
        /*00c8*/ 	.word	0x00000040


	//   ....[1]....
        /*00cc*/ 	.word	0x000039f0


	//----- nvinfo : EIATTR_MAX_THREADS
	.align		4
.L_2185:
        /*00d0*/ 	.byte	0x04, 0x05
        /*00d2*/ 	.short	(.L_2187 - .L_2186)
.L_2186:
        /*00d4*/ 	.word	0x00000080
        /*00d8*/ 	.word	0x00000001
        /*00dc*/ 	.word	0x00000001


	//----- nvinfo : EIATTR_CRS_STACK_SIZE
	.align		4
.L_2187:
        /*00e0*/ 	.byte	0x04, 0x1e
        /*00e2*/ 	.short	(.L_2189 - .L_2188)
.L_2188:
        /*00e4*/ 	.word	0x00000000


	//----- nvinfo : EIATTR_CBANK_PARAM_SIZE
	.align		4
.L_2189:
        /*00e8*/ 	.byte	0x03, 0x19
        /*00ea*/ 	.short	0x0058


	//----- nvinfo : EIATTR_PARAM_CBANK
	.align		4
        /*00ec*/ 	.byte	0x04, 0x0a
        /*00ee*/ 	.short	(.L_2191 - .L_2190)
	.align		4
.L_2190:
        /*00f0*/ 	.word	index@(.nv.constant0._ZN10layer_norm13ln_fwd_kernelINS_13Kernel_traitsI6__halffS2_fjLj8192ELj1ELj1ELj4ELj16ENS_18Kernel_traits_baseILj8192ES2_fS2_fjLj128EEEEEEEvNS_9FwdParamsE)
        /*00f4*/ 	.short	0x0380
        /*00f6*/ 	.short	0x0058


	//----- nvinfo : EIATTR_SW_WAR
	.align		4
.L_2191:
        /*00f8*/ 	.byte	0x04, 0x36
        /*00fa*/ 	.short	(.L_2193 - .L_2192)
.L_2192:
        /*00fc*/ 	.word	0x00000008
.L_2193:


//--------------------- .nv.info._ZN10layer_norm13ln_fwd_kernelINS_13Kernel_traitsI6__halfS2_S2_fjLj8192ELj1ELj1ELj4ELj16ENS_18Kernel_traits_baseILj8192ES2_S2_S2_fjLj128EEEEEEEvNS_9FwdParamsE --------------------------
	.section	.nv.info._ZN10layer_norm13ln_fwd_kernelINS_13Kernel_traitsI6__halfS2_S2_fjLj8192ELj1ELj1ELj4ELj16ENS_18Kernel_traits_baseILj8192ES2_S2_S2_fjLj128EEEEEEEvNS_9FwdParamsE,"",@"SHT_CUDA_INFO"
	.sectionflags	@""
	.align	4


	//----- nvinfo : EIATTR_CUDA_API_VERSION
	.align		4
        /*0000*/ 	.byte	0x04, 0x37
        /*0002*/ 	.short	(.L_2195 - .L_2194)
.L_2194:
        /*0004*/ 	.word	0x00000082


	//----- nvinfo : EIATTR_KPARAM_INFO
	.align		4
.L_2195:
        /*0008*/ 	.byte	0x04, 0x17
        /*000a*/ 	.short	(.L_2197 - .L_2196)
.L_2196:
        /*000c*/ 	.word	0x00000000
        /*0010*/ 	.short	0x0000
        /*0012*/ 	.short	0x0000
        /*0014*/ 	.byte	0x00, 0xf0, 0x61, 0x01


	//----- nvinfo : EIATTR_SPARSE_MMA_MASK
	.align		4
.L_2197:
        /*0018*/ 	.byte	0x03, 0x50
        /*001a*/ 	.short	0x0000


	//----- nvinfo : EIATTR_MAXREG_COUNT
	.align		4
        /*001c*/ 	.byte	0x03, 0x1b
        /*001e*/ 	.short	0x00ff


	//----- nvinfo : EIATTR_NUM_BARRIERS
	.align		4
        /*0020*/ 	.byte	0x02, 0x4c
        /*0022*/ 	.byte	0x01
	.zero		1


	//----- nvinfo : EIATTR_MERCURY_ISA_VERSION
	.align		4
        /*0024*/ 	.byte	0x03, 0x5f
        /*0026*/ 	.short	0x0101


	//----- nvinfo : EIATTR_COOP_GROUP_MASK_REGIDS
	.align		4
        /*0028*/ 	.byte	0x04, 0x29
        /*002a*/ 	.short	(.L_2199 - .L_2198)


	//   ....[0]....
.L_2198:
        /*002c*/ 	.word	0xffffffff


	//   ....[1]....
        /*0030*/ 	.word	0xffffffff


	//   ....[2]....
        /*0034*/ 	.word	0xffffffff


	//   ....[3]....
        /*0038*/ 	.word	0xffffffff


	//   ....[4]....
        /*003c*/ 	.word	0xffffffff


	//   ....[5]....
        /*0040*/ 	.word	0xffffffff


	//   ....[6]....
        /*0044*/ 	.word	0xffffffff


	//   ....[7]....
        /*0048*/ 	.word	0xffffffff


	//   ....[8]....
        /*004c*/ 	.word	0xffffffff


	//   ....[9]....
        /*0050*/ 	.word	0xffffffff


	//   ....[10]....
        /*0054*/ 	.word	0xffffffff


	//   ....[11]....
        /*0058*/ 	.word	0xffffffff


	//   ....[12]....
        /*005c*/ 	.word	0xffffffff


	//   ....[13]....
        /*0060*/ 	.word	0xffffffff


	//   ....[14]....
        /*0064*/ 	.word	0xffffffff


	//   ....[15]....
        /*0068*/ 	.word	0xffffffff


	//   ....[16]....
        /*006c*/ 	.word	0xffffffff


	//   ....[17]....
        /*0070*/ 	.word	0xffffffff


	//----- nvinfo : EIATTR_COOP_GROUP_INSTR_OFFSETS
	.align		4
.L_2199:
        /*0074*/ 	.byte	0x04, 0x28
        /*0076*/ 	.short	(.L_2201 - .L_2200)


	//   ....[0]....
.L_2200:
        /*0078*/ 	.word	0x00000b10


	//   ....[1]....
        /*007c*/ 	.word	0x00000b30


	//   ....[2]....
        /*0080*/ 	.word	0x00000b50


	//   ....[3]....
        /*0084*/ 	.word	0x00000b70


	//   ....[4]....
        /*0088*/ 	.word	0x00000b90


	//   ....[5]....
        /*008c*/ 	.word	0x000013e0


	//   ....[6]....
        /*0090*/ 	.word	0x00001400


	//   ....[7]....
        /*0094*/ 	.word	0x00001430


	//   ....[8]....
        /*0098*/ 	.word	0x00001470


	//   ....[9]....
        /*009c*/ 	.word	0x000014b0


	//   ....[10]....
        /*00a0*/ 	.word	0x000015d0


	//   ....[11]....
        /*00a4*/ 	.word	0x00001600


	//   ....[12]....
        /*00a8*/ 	.word	0x00001610


	//   ....[13]....
        /*00ac*/ 	.word	0x00001660


	//   ....[14]....
        /*00b0*/ 	.word	0x000016e0


	//   ....[15]....
        /*00b4*/ 	.word	0x000016f0


	//   ....[16]....
        /*00b8*/ 	.word	0x000017c0


	//   ....[17]....
        /*00bc*/ 	.word	0x000017d0


	//----- nvinfo : EIATTR_VRC_CTA_INIT_COUNT
	.align		4
.L_2201:
        /*00c0*/ 	.byte	0x02, 0x4a
	.zero		1
	.zero		1


	//----- nvinfo : EIATTR_EXIT_INSTR_OFFSETS
	.align		4
        /*00c4*/ 	.byte	0x04, 0x1c
        /*00c6*/ 	.short	(.L_2203 - .L_2202)


	//   ....[0]....
.L_2202:
        /*00c8*/ 	.word	0x00000040


	//   ....[1]....
        /*00cc*/ 	.word	0x00002940


	//----- nvinfo : EIATTR_MAX_THREADS
	.align		4
.L_2203:
        /*00d0*/ 	.byte	0x04, 0x05
        /*00d2*/ 	.short	(.L_2205 - .L_2204)
.L_2204:
        /*00d4*/ 	.word	0x00000080
        /*00d8*/ 	.word	0x00000001
        /*00dc*/ 	.word	0x00000001


	//----- nvinfo : EIATTR_CRS_STACK_SIZE
	.align		4
.L_2205:
        /*00e0*/ 	.byte	0x04, 0x1e
        /*00e2*/ 	.short	(.L_2207 - .L_2206)
.L_2206:
        /*00e4*/ 	.word	0x00000000


	//----- nvinfo : EIATTR_CBANK_PARAM_SIZE
	.align		4
.L_2207:
        /*00e8*/ 	.byte	0x03, 0x19
        /*00ea*/ 	.short	0x0058


	//----- nvinfo : EIATTR_PARAM_CBANK
	.align		4
        /*00ec*/ 	.byte	0x04, 0x0a
        /*00ee*/ 	.short	(.L_2209 - .L_2208)
	.align		4
.L_2208:
        /*00f0*/ 	.word	index@(.nv.constant0._ZN10layer_norm13ln_fwd_kernelINS_13Kernel_traitsI6__halfS2_S2_fjLj8192ELj1ELj1ELj4ELj16ENS_18Kernel_traits_baseILj8192ES2_S2_S2_fjLj128EEEEEEEvNS_9FwdParamsE)
        /*00f4*/ 	.short	0x0380
        /*00f6*/ 	.short	0x0058


	//----- nvinfo : EIATTR_SW_WAR
	.align		4
.L_2209:
        /*00f8*/ 	.byte	0x04, 0x36
        /*00fa*/ 	.short	(.L_2211 - .L_2210)
.L_2210:
        /*00fc*/ 	.word	0x00000008
.L_2211:


//--------------------- .nv.info._ZN10layer_norm13ln_fwd_kernelINS_13Kernel_traitsIffffjLj8192ELj1ELj1ELj4ELj16ENS_18Kernel_traits_baseILj8192EffffjLj128EEEEEEEvNS_9FwdParamsE --------------------------
	.section	.nv.info._ZN10layer_norm13ln_fwd_kernelINS_13Kernel_traitsIffffjLj8192ELj1ELj1ELj4ELj16ENS_18Kernel_traits_baseILj8192EffffjLj128EEEEEEEvNS_9FwdParamsE,"",@"SHT_CUDA_INFO"
	.sectionflags	@""
	.align	4


	//----- nvinfo : EIATTR_CUDA_API_VERSION
	.align		4
        /*0000*/ 	.byte	0x04, 0x37
        /*0002*/ 	.short	(.L_2213 - .L_2212)
.L_2212:
        /*0004*/ 	.word	0x00000082


	//----- nvinfo : EIATTR_KPARAM_INFO
	.align		4
.L_2213:
        /*0008*/ 	.byte	0x04, 0x17
        /*000a*/ 	.short	(.L_2215 - .L_2214)
.L_2214:
        /*000c*/ 	.word	0x00000000
        /*0010*/ 	.short	0x0000
        /*0012*/ 	.short	0x0000
        /*0014*/ 	.byte	0x00, 0xf0, 0x61, 0x01


	//----- nvinfo : EIATTR_SPARSE_MMA_MASK
	.align		4
.L_2215:
        /*0018*/ 	.byte	0x03, 0x50
        /*001a*/ 	.short	0x0000


	//----- nvinfo : EIATTR_MAXREG_COUNT
	.align		4
        /*001c*/ 	.byte	0x03, 0x1b
        /*001e*/ 	.short	0x00ff


	//----- nvinfo : EIATTR_NUM_BARRIERS
	.align		4
        /*0020*/ 	.byte	0x02, 0x4c
        /*0022*/ 	.byte	0x01
	.zero		1


	//----- nvinfo : EIATTR_MERCURY_ISA_VERSION
	.align		4
        /*0024*/ 	.byte	0x03, 0x5f
        /*0026*/ 	.short	0x0101


	//----- nvinfo : EIATTR_COOP_GROUP_MASK_REGIDS
	.align		4
        /*0028*/ 	.byte	0x04, 0x29
        /*002a*/ 	.short	(.L_2217 - .L_2216)


	//   ....[0]....
.L_2216:
        /*002c*/ 	.word	0xffffffff


	//   ....[1]....
        /*0030*/ 	.word	0xffffffff


	//   ....[2]....
        /*0034*/ 	.word	0xffffffff


	//   ....[3]....
        /*0038*/ 	.word	0xffffffff


	//   ....[4]....
        /*003c*/ 	.word	0xffffffff


	//   ....[5]....
        /*0040*/ 	.word	0xffffffff


	//   ....[6]....
        /*0044*/ 	.word	0xffffffff


	//   ....[7]....
        /*0048*/ 	.word	0xffffffff


	//   ....[8]....
        /*004c*/ 	.word	0xffffffff


	//   ....[9]....
        /*0050*/ 	.word	0xffffffff


	//   ....[10]....
        /*0054*/ 	.word	0xffffffff


	//   ....[11]....
        /*0058*/ 	.word	0xffffffff


	//   ....[12]....
        /*005c*/ 	.word	0xffffffff


	//   ....[13]....
        /*0060*/ 	.word	0xffffffff


	//   ....[14]....
        /*0064*/ 	.word	0xffffffff


	//   ....[15]....
        /*0068*/ 	.word	0xffffffff


	//   ....[16]....
        /*006c*/ 	.word	0xffffffff


	//   ....[17]....
        /*0070*/ 	.word	0xffffffff


	//----- nvinfo : EIATTR_COOP_GROUP_INSTR_OFFSETS
	.align		4
.L_2217:
        /*0074*/ 	.byte	0x04, 0x28
        /*0076*/ 	.short	(.L_2219 - .L_2218)


	//   ....[0]....
.L_2218:
        /*0078*/ 	.word	0x00000890


	//   ....[1]....
        /*007c*/ 	.word	0x000008b0


	//   ....[2]....
        /*0080*/ 	.word	0x000008d0


	//   ....[3]....
        /*0084*/ 	.word	0x000008f0


	//   ....[4]....
        /*0088*/ 	.word	0x00000910


	//   ....[5]....
        /*008c*/ 	.word	0x00001140


	//   ....[6]....
        /*0090*/ 	.word	0x00001170


	//   ....[7]....
        /*0094*/ 	.word	0x000011b0


	//   ....[8]....
        /*0098*/ 	.word	0x000011f0


	//   ....[9]....
        /*009c*/ 	.word	0x00001220


	//   ....[10]....
        /*00a0*/ 	.word	0x00001350


	//   ....[11]....
        /*00a4*/ 	.word	0x00001380


	//   ....[12]....
        /*00a8*/ 	.word	0x000013b0


	//   ....[13]....
        /*00ac*/ 	.word	0x00001400


	//   ....[14]....
        /*00b0*/ 	.word	0x00001440


	//   ....[15]....
        /*00b4*/ 	.word	0x00001490


	//   ....[16]....
        /*00b8*/ 	.word	0x00001510


	//   ....[17]....
        /*00bc*/ 	.word	0x00001560


	//----- nvinfo : EIATTR_VRC_CTA_INIT_COUNT
	.align		4
.L_2219:
        /*00c0*/ 	.byte	0x02, 0x4a
	.zero		1
	.zero		1


	//----- nvinfo : EIATTR_EXIT_INSTR_OFFSETS
	.align		4
        /*00c4*/ 	.byte	0x04, 0x1c
        /*00c6*/ 	.short	(.L_2221 - .L_2220)


	//   ....[0]....
.L_2220:
        /*00c8*/ 	.word	0x00000040


	//   ....[1]....
        /*00cc*/ 	.word	0x00002340


	//----- nvinfo : EIATTR_MAX_THREADS
	.align		4
.L_2221:
        /*00d0*/ 	.byte	0x04, 0x05
        /*00d2*/ 	.short	(.L_2223 - .L_2222)
.L_2222:
        /*00d4*/ 	.word	0x00000080
        /*00d8*/ 	.word	0x00000001
        /*00dc*/ 	.word	0x00000001


	//----- nvinfo : EIATTR_CRS_STACK_SIZE
	.align		4
.L_2223:
        /*00e0*/ 	.byte	0x04, 0x1e
        /*00e2*/ 	.short	(.L_2225 - .L_2224)
.L_2224:
        /*00e4*/ 	.word	0x00000000


	//----- nvinfo : EIATTR_CBANK_PARAM_SIZE
	.align		4
.L_2225:
        /*00e8*/ 	.byte	0x03, 0x19
        /*00ea*/ 	.short	0x0058


	//----- nvinfo : EIATTR_PARAM_CBANK
	.align		4
        /*00ec*/ 	.byte	0x04, 0x0a
        /*00ee*/ 	.short	(.L_2227 - .L_2226)
	.align		4
.L_2226:
        /*00f0*/ 	.word	index@(.nv.constant0._ZN10layer_norm13ln_fwd_kernelINS_13Kernel_traitsIffffjLj8192ELj1ELj1ELj4ELj16ENS_18Kernel_traits_baseILj8192EffffjLj128EEEEEEEvNS_9FwdParamsE)
        /*00f4*/ 	.short	0x0380
        /*00f6*/ 	.short	0x0058


	//----- nvinfo : EIATTR_SW_WAR
	.align		4
.L_2227:
        /*00f8*/ 	.byte	0x04, 0x36
        /*00fa*/ 	.short	(.L_2229 - .L_2228)
.L_2228:
        /*00fc*/ 	.word	0x00000008
.L_2229:


//--------------------- .nv.info._ZN10layer_norm13ln_fwd_kernelINS_13Kernel_traitsI13__nv_bfloat16fS2_fjLj6144ELj1ELj1ELj4ELj16ENS_18Kernel_traits_baseILj6144ES2_fS2_fjLj128EEEEEEEvNS_9FwdParamsE --------------------------
	.section	.nv.info._ZN10layer_norm13ln_fwd_kernelINS_13Kernel_traitsI13__nv_bfloat16fS2_fjLj6144ELj1ELj1ELj4ELj16ENS_18Kernel_traits_baseILj6144ES2_fS2_fjLj128EEEEEEEvNS_9FwdParamsE,"",@"SHT_CUDA_INFO"
	.sectionflags	@""
	.align	4


	//----- nvinfo : EIATTR_CUDA_API_VERSION
	.align		4
        /*0000*/ 	.byte	0x04, 0x37
        /*0002*/ 	.short	(.L_2231 - .L_2230)
.L_2230:
        /*0004*/ 	.word	0x00000082


	//----- nvinfo : EIATTR_KPARAM_INFO
	.align		4
.L_2231:
        /*0008*/ 	.byte	0x04, 0x17
        /*000a*/ 	.short	(.L_2233 - .L_2232)
.L_2232:
        /*000c*/ 	.word	0x00000000
        /*0010*/ 	.short	0x0000
        /*0012*/ 	.short	0x0000
        /*0014*/ 	.byte	0x00, 0xf0, 0x61, 0x01


	//----- nvinfo : EIATTR_SPARSE_MMA_MASK
	.align		4
.L_2233:
        /*0018*/ 	.byte	0x03, 0x50
        /*001a*/ 	.short	0x0000


	//----- nvinfo : EIATTR_MAXREG_COUNT
	.align		4
        /*001c*/ 	.byte	0x03, 0x1b
        /*001e*/ 	.short	0x00ff


	//----- nvinfo : EIATTR_NUM_BARRIERS
	.align		4
        /*0020*/ 	.byte	0x02, 0x4c
        /*0022*/ 	.byte	0x01
	.zero		1


	//----- nvinfo : EIATTR_MERCURY_ISA_VERSION
	.align		4
        /*0024*/ 	.byte	0x03, 0x5f
        /*0026*/ 	.short	0x0101


	//----- nvinfo : EIATTR_COOP_GROUP_MASK_REGIDS
	.align		4
        /*0028*/ 	.byte	0x04, 0x29
        /*002a*/ 	.short	(.L_2235 - .L_2234)


	//   ....[0]....
.L_2234:
        /*002c*/ 	.word	0xffffffff


	//   ....[1]....
        /*0030*/ 	.word	0xffffffff


	//   ....[2]....
        /*0034*/ 	.word	0xffffffff


	//   ....[3]....
        /*0038*/ 	.word	0xffffffff


	//   ....[4]....
        /*003c*/ 	.word	0xffffffff


	//   ....[5]....
        /*0040*/ 	.word	0xffffffff


	//   ....[6]....
        /*0044*/ 	.word	0xffffffff


	//   ....[7]....
        /*0048*/ 	.word	0xffffffff


	//   ....[8]....
        /*004c*/ 	.word	0xffffffff


	//   ....[9]....
        /*0050*/ 	.word	0xffffffff


	//   ....[10]....
        /*0054*/ 	.word	0xffffffff


	//   ....[11]....
        /*0058*/ 	.word	0xffffffff


	//   ....[12]....
        /*005c*/ 	.word	0xffffffff


	//   ....[13]....
        /*0060*/ 	.word	0xffffffff


	//   ....[14]....
        /*0064*/ 	.word	0xffffffff


	//   ....[15]....
        /*0068*/ 	.word	0xffffffff


	//   ....[16]....
        /*006c*/ 	.word	0xffffffff


	//   ....[17]....
        /*0070*/ 	.word	0xffffffff


	//----- nvinfo : EIATTR_COOP_GROUP_INSTR_OFFSETS
	.align		4
.L_2235:
        /*0074*/ 	.byte	0x04, 0x28
        /*0076*/ 	.short	(.L_2237 - .L_2236)


	//   ....[0]....
.L_2236:
        /*0078*/ 	.word	0x00000cd0


	//   ....[1]....
        /*007c*/ 	.word	0x00000cf0


	//   ....[2]....
        /*0080*/ 	.word	0x00000d10


	//   ....[3]....
        /*0084*/ 	.word	0x00000d30


	//   ....[4]....
        /*0088*/ 	.word	0x00000d50


	//   ....[5]....
        /*008c*/ 	.word	0x00001390


	//   ....[6]....
        /*0090*/ 	.word	0x000013c0


	//   ....[7]....
        /*0094*/ 	.word	0x00001420


	//   ....[8]....
        /*0098*/ 	.word	0x00001440


	//   ....[9]....
        /*009c*/ 	.word	0x00001460


	//   ....[10]....
        /*00a0*/ 	.word	0x000015a0


	//   ....[11]....
        /*00a4*/ 	.word	0x000016b0


	//   ....[12]....
        /*00a8*/ 	.word	0x000016e0


	//   ....[13]....
        /*00ac*/ 	.word	0x00001700


	//   ....[14]....
        /*00b0*/ 	.word	0x00001790


	//   ....[15]....
        /*00b4*/ 	.word	0x000017c0


	//   ....[16]....
        /*00b8*/ 	.word	0x00001860


	//   ....[17]....
        /*00bc*/ 	.word	0x00001890


	//----- nvinfo : EIATTR_VRC_CTA_INIT_COUNT
	.align		4
.L_2237:
        /*00c0*/ 	.byte	0x02, 0x4a
	.zero		1
	.zero		1


	//----- nvinfo : EIATTR_EXIT_INSTR_OFFSETS
	.align		4
        /*00c4*/ 	.byte	0x04, 0x1c
        /*00c6*/ 	.short	(.L_2239 - .L_2238)


	//   ....[0]....
.L_2238:
        /*00c8*/ 	.word	0x00000040


	//   ....[1]....
        /*00cc*/ 	.word	0x00002dc0


	//----- nvinfo : EIATTR_MAX_THREADS
	.align		4
.L_2239:
        /*00d0*/ 	.byte	0x04, 0x05
        /*00d2*/ 	.short	(.L_2241 - .L_2240)
.L_2240:
        /*00d4*/ 	.word	0x00000080
        /*00d8*/ 	.word	0x00000001
        /*00dc*/ 	.word	0x00000001


	//----- nvinfo : EIATTR_CRS_STACK_SIZE
	.align		4
.L_2241:
        /*00e0*/ 	.byte	0x04, 0x1e
        /*00e2*/ 	.short	(.L_2243 - .L_2242)
.L_2242:
        /*00e4*/ 	.word	0x00000000


	//----- nvinfo : EIATTR_CBANK_PARAM_SIZE
	.align		4
.L_2243:
        /*00e8*/ 	.byte	0x03, 0x19
        /*00ea*/ 	.short	0x0058


	//----- nvinfo : EIATTR_PARAM_CBANK
	.align		4
        /*00ec*/ 	.byte	0x04, 0x0a
        /*00ee*/ 	.short	(.L_2245 - .L_2244)
	.align		4
.L_2244:
        /*00f0*/ 	.word	index@(.nv.constant0._ZN10layer_norm13ln_fwd_kernelINS_13Kernel_traitsI13__nv_bfloat16fS2_fjLj6144ELj1ELj1ELj4ELj16ENS_18Kernel_traits_baseILj6144ES2_fS2_fjLj128EEEEEEEvNS_9FwdParamsE)
        /*00f4*/ 	.short	0x0380
        /*00f6*/ 	.short	0x0058


	//----- nvinfo : EIATTR_SW_WAR
	.align		4
.L_2245:
        /*00f8*/ 	.byte	0x04, 0x36
        /*00fa*/ 	.short	(.L_2247 - .L_2246)
.L_2246:
        /*00fc*/ 	.word	0x00000008
.L_2247:


//--------------------- .nv.info._ZN10layer_norm13ln_fwd_kernelINS_13Kernel_traitsI13__nv_bfloat16S2_S2_fjLj6144ELj1ELj1ELj4ELj16ENS_18Kernel_traits_baseILj6144ES2_S2_S2_fjLj128EEEEEEEvNS_9FwdParamsE --------------------------
	.section	.nv.info._ZN10layer_norm13ln_fwd_kernelINS_13Kernel_traitsI13__nv_bfloat16S2_S2_fjLj6144ELj1ELj1ELj4ELj16ENS_18Kernel_traits_baseILj6144ES2_S2_S2_fjLj128EEEEEEEvNS_9FwdParamsE,"",@"SHT_CUDA_INFO"
	.sectionflags	@""
	.align	4


	//----- nvinfo : EIATTR_CUDA_API_VERSION
	.align		4
        /*0000*/ 	.byte	0x04, 0x37
        /*0002*/ 	.short	(.L_2249 - .L_2248)
.L_2248:
        /*0004*/ 	.word	0x00000082


	//----- nvinfo : EIATTR_KPARAM_INFO
	.align		4
.L_2249:
        /*0008*/ 	.byte	0x04, 0x17
        /*000a*/ 	.short	(.L_2251 - .L_2250)
.L_2250:
        /*000c*/ 	.word	0x00000000
        /*0010*/ 	.short	0x0000
        /*0012*/ 	.short	0x0000
        /*0014*/ 	.byte	0x00, 0xf0, 0x61, 0x01


	//----- nvinfo : EIATTR_SPARSE_MMA_MASK
	.align		4
.L_2251:
        /*0018*/ 	.byte	0x03, 0x50
        /*001a*/ 	.short	0x0000


	//----- nvinfo : EIATTR_MAXREG_COUNT
	.align		4
        /*001c*/ 	.byte	0x03, 0x1b
        /*001e*/ 	.short	0x00ff


	//----- nvinfo : EIATTR_NUM_BARRIERS
	.align		4
        /*0020*/ 	.byte	0x02, 0x4c
        /*0022*/ 	.byte	0x01
	.zero		1


	//----- nvinfo : EIATTR_MERCURY_ISA_VERSION
	.align		4
        /*0024*/ 	.byte	0x03, 0x5f
        /*0026*/ 	.short	0x0101


	//----- nvinfo : EIATTR_COOP_GROUP_MASK_REGIDS
	.align		4
        /*0028*/ 	.byte	0x04, 0x29
        /*002a*/ 	.short	(.L_2253 - .L_2252)


	//   ....[0]....
.L_2252:
        /*002c*/ 	.word	0xffffffff


	//   ....[1]....
        /*0030*/ 	.word	0xffffffff


	//   ....[2]....
        /*0034*/ 	.word	0xffffffff


	//   ....[3]....
        /*0038*/ 	.word	0xffffffff


	//   ....[4]....
        /*003c*/ 	.word	0xffffffff


	//   ....[5]....
        /*0040*/ 	.word	0xffffffff


	//   ....[6]....
        /*0044*/ 	.word	0xffffffff


	//   ....[7]....
        /*0048*/ 	.word	0xffffffff


	//   ....[8]....
        /*004c*/ 	.word	0xffffffff


	//   ....[9]....
        /*0050*/ 	.word	0xffffffff


	//   ....[10]....
        /*0054*/ 	.word	0xffffffff


	//   ....[11]....
        /*0058*/ 	.word	0xffffffff


	//   ....[12]....
        /*005c*/ 	.word	0xffffffff


	//   ....[13]....
        /*0060*/ 	.word	0xffffffff


	//   ....[14]....
        /*0064*/ 	.word	0xffffffff


	//   ....[15]....
        /*0068*/ 	.word	0xffffffff


	//   ....[16]....
        /*006c*/ 	.word	0xffffffff


	//   ....[17]....
        /*0070*/ 	.word	0xffffffff


	//----- nvinfo : EIATTR_COOP_GROUP_INSTR_OFFSETS
	.align		4
.L_2253:
        /*0074*/ 	.byte	0x04, 0x28
        /*0076*/ 	.short	(.L_2255 - .L_2254)


	//   ....[0]....
.L_2254:
        /*0078*/ 	.word	0x00000ad0


	//   ....[1]....
        /*007c*/ 	.word	0x00000af0


	//   ....[2]....
        /*0080*/ 	.word	0x00000b10


	//   ....[3]....
        /*0084*/ 	.word	0x00000b30


	//   ....[4]....
        /*0088*/ 	.word	0x00000b50


	//   ....[5]....
        /*008c*/ 	.word	0x00001180


	//   ....[6]....
        /*0090*/ 	.word	0x000011a0


	//   ....[7]....
        /*0094*/ 	.word	0x000011c0


	//   ....[8]....
        /*0098*/ 	.word	0x000011e0


	//   ....[9]....
        /*009c*/ 	.word	0x00001210


	//   ....[10]....
        /*00a0*/ 	.word	0x00001290


	//   ....[11]....
        /*00a4*/ 	.word	0x000012d0


	//   ....[12]....
        /*00a8*/ 	.word	0x000012e0


	//   ....[13]....
        /*00ac*/ 	.word	0x000012f0


	//   ....[14]....
        /*00b0*/ 	.word	0x00001390


	//   ....[15]....
        /*00b4*/ 	.word	0x000013c0


	//   ....[16]....
        /*00b8*/ 	.word	0x00001460


	//   ....[17]....
        /*00bc*/ 	.word	0x00001490


	//----- nvinfo : EIATTR_VRC_CTA_INIT_COUNT
	.align		4
.L_2255:
        /*00c0*/ 	.byte	0x02, 0x4a
	.zero		1
	.zero		1


	//----- nvinfo : EIATTR_EXIT_INSTR_OFFSETS
	.align		4
        /*00c4*/ 	.byte	0x04, 0x1c
        /*00c6*/ 	.short	(.L_2257 - .L_2256)


	//   ....[0]....
.L_2256:
        /*00c8*/ 	.word	0x00000040


	//   ....[1]....
        /*00cc*/ 	.word	0x00002210


	//----- nvinfo : EIATTR_MAX_THREADS
	.align		4
.L_2257:
        /*00d0*/ 	.byte	0x04, 0x05
        /*00d2*/ 	.short	(.L_2259 - .L_2258)
.L_2258:
        /*00d4*/ 	.word	0x00000080
        /*00d8*/ 	.word	0x00000001
        /*00dc*/ 	.word	0x00000001


	//----- nvinfo : EIATTR_CBANK_PARAM_SIZE
	.align		4
.L_2259:
        /*00e0*/ 	.byte	0x03, 0x19
        /*00e2*/ 	.short	0x0058


	//----- nvinfo : EIATTR_PARAM_CBANK
	.align		4
        /*00e4*/ 	.byte	0x04, 0x0a
        /*00e6*/ 	.short	(.L_2261 - .L_2260)
	.align		4
.L_2260:
        /*00e8*/ 	.word	index@(.nv.constant0._ZN10layer_norm13ln_fwd_kernelINS_13Kernel_traitsI13__nv_bfloat16S2_S2_fjLj6144ELj1ELj1ELj4ELj16ENS_18Kernel_traits_baseILj6144ES2_S2_S2_fjLj128EEEEEEEvNS_9FwdParamsE)
        /*00ec*/ 	.short	0x0380
        /*00ee*/ 	.short	0x0058


	//----- nvinfo : EIATTR_SW_WAR
	.align		4
.L_2261:
        /*00f0*/ 	.byte	0x04, 0x36
        /*00f2*/ 	.short	(.L_2263 - .L_2262)
.L_2262:
        /*00f4*/ 	.word	0x00000008
.L_2263:


//--------------------- .nv.info._ZN10layer_norm13ln_fwd_kernelINS_13Kernel_traitsI6__halffS2_fjLj6144ELj1ELj1ELj4ELj16ENS_18Kernel_traits_baseILj6144ES2_fS2_fjLj128EEEEEEEvNS_9FwdParamsE --------------------------
	.section	.nv.info._ZN10layer_norm13ln_fwd_kernelINS_13Kernel_traitsI6__halffS2_fjLj6144ELj1ELj1ELj4ELj16ENS_18Kernel_traits_baseILj6144ES2_fS2_fjLj128EEEEEEEvNS_9FwdParamsE,"",@"SHT_CUDA_INFO"
	.sectionflags	@""
	.align	4


	//----- nvinfo : EIATTR_CUDA_API_VERSION
	.align		4
        /*0000*/ 	.byte	0x04, 0x37
        /*0002*/ 	.short	(.L_2265 - .L_2264)
.L_2264:
        /*0004*/ 	.word	0x00000082


	//----- nvinfo : EIATTR_KPARAM_INFO
	.align		4
.L_2265:
        /*0008*/ 	.byte	0x04, 0x17
        /*000a*/ 	.short	(.L_2267 - .L_2266)
.L_2266:
        /*000c*/ 	.word	0x00000000
        /*0010*/ 	.short	0x0000
        /*0012*/ 	.short	0x0000
        /*0014*/ 	.byte	0x00, 0xf0, 0x61, 0x01


	//----- nvinfo : EIATTR_SPARSE_MMA_MASK
	.align		4
.L_2267:
        /*0018*/ 	.byte	0x03, 0x50
        /*001a*/ 	.short	0x0000


	//----- nvinfo : EIATTR_MAXREG_COUNT
	.align		4
        /*001c*/ 	.byte	0x03, 0x1b
        /*001e*/ 	.short	0x00ff


	//----- nvinfo : EIATTR_NUM_BARRIERS
	.align		4
        /*0020*/ 	.byte	0x02, 0x4c
        /*0022*/ 	.byte	0x01
	.zero		1


	//----- nvinfo : EIATTR_MERCURY_ISA_VERSION
	.align		4
        /*0024*/ 	.byte	0x03, 0x5f
        /*0026*/ 	.short	0x0101


	//----- nvinfo : EIATTR_COOP_GROUP_MASK_REGIDS
	.align		4
        /*0028*/ 	.byte	0x04, 0x29
        /*002a*/ 	.short	(.L_2269 - .L_2268)


	//   ....[0]....
.L_2268:
        /*002c*/ 	.word	0xffffffff


	//   ....[1]....
        /*0030*/ 	.word	0xffffffff


	//   ....[2]....
        /*0034*/ 	.word	0xffffffff


	//   ....[3]....
        /*0038*/ 	.word	0xffffffff


	//   ....[4]....
        /*003c*/ 	.word	0xffffffff


	//   ....[5]....
        /*0040*/ 	.word	0xffffffff


	//   ....[6]....
        /*0044*/ 	.word	0xffffffff


	//   ....[7]....
        /*0048*/ 	.word	0xffffffff


	//   ....[8]....
        /*004c*/ 	.word	0xffffffff


	//   ....[9]....
        /*0050*/ 	.word	0xffffffff


	//   ....[10]....
        /*0054*/ 	.word	0xffffffff


	//   ....[11]....
        /*0058*/ 	.word	0xffffffff


	//   ....[12]....
        /*005c*/ 	.word	0xffffffff


	//   ....[13]....
        /*0060*/ 	.word	0xffffffff


	//   ....[14]....
        /*0064*/ 	.word	0xffffffff


	//   ....[15]....
        /*0068*/ 	.word	0xffffffff


	//   ....[16]....
        /*006c*/ 	.word	0xffffffff


	//   ....[17]....
        /*0070*/ 	.word	0xffffffff


	//----- nvinfo : EIATTR_COOP_GROUP_INSTR_OFFSETS
	.align		4
.L_2269:
        /*0074*/ 	.byte	0x04, 0x28
        /*0076*/ 	.short	(.L_2271 - .L_2270)


	//   ....[0]....
.L_2270:
        /*0078*/ 	.word	0x00000cd0


	//   ....[1]....
        /*007c*/ 	.word	0x00000cf0


	//   ....[2]....
        /*0080*/ 	.word	0x00000d10


	//   ....[3]....
        /*0084*/ 	.word	0x00000d30


	//   ....[4]....
        /*0088*/ 	.word	0x00000d50


	//   ....[5]....
        /*008c*/ 	.word	0x00001390


	//   ....[6]....
        /*0090*/ 	.word	0x000013c0


	//   ....[7]....
        /*0094*/ 	.word	0x00001420


	//   ....[8]....
        /*0098*/ 	.word	0x00001440


	//   ....[9]....
        /*009c*/ 	.word	0x00001460


	//   ....[10]....
        /*00a0*/ 	.word	0x000015a0


	//   ....[11]....
        /*00a4*/ 	.word	0x000016b0


	//   ....[12]....
        /*00a8*/ 	.word	0x000016e0


	//   ....[13]....
        /*00ac*/ 	.word	0x00001700


	//   ....[14]....
        /*00b0*/ 	.word	0x00001790


	//   ....[15]....
        /*00b4*/ 	.word	0x000017c0


	//   ....[16]....
        /*00b8*/ 	.word	0x00001860


	//   ....[17]....
        /*00bc*/ 	.word	0x00001890


	//----- nvinfo : EIATTR_VRC_CTA_INIT_COUNT
	.align		4
.L_2271:
        /*00c0*/ 	.byte	0x02, 0x4a
	.zero		1
	.zero		1


	//----- nvinfo : EIATTR_EXIT_INSTR_OFFSETS
	.align		4
        /*00c4*/ 	.byte	0x04, 0x1c
        /*00c6*/ 	.short	(.L_2273 - .L_2272)


	//   ....[0]....
.L_2272:
        /*00c8*/ 	.word	0x00000040


	//   ....[1]....
        /*00cc*/ 	.word	0x00002dc0


	//----- nvinfo : EIATTR_MAX_THREADS
	.align		4
.L_2273:
        /*00d0*/ 	.byte	0x04, 0x05
        /*00d2*/ 	.short	(.L_2275 - .L_2274)
.L_2274:
        /*00d4*/ 	.word	0x00000080
        /*00d8*/ 	.word	0x00000001
        /*00dc*/ 	.word	0x00000001


	//----- nvinfo : EIATTR_CRS_STACK_SIZE
	.align		4
.L_2275:
        /*00e0*/ 	.byte	0x04, 0x1e
        /*00e2*/ 	.short	(.L_2277 - .L_2276)
.L_2276:
        /*00e4*/ 	.word	0x00000000


	//----- nvinfo : EIATTR_CBANK_PARAM_SIZE
	.align		4
.L_2277:
        /*00e8*/ 	.byte	0x03, 0x19
        /*00ea*/ 	.short	0x0058


	//----- nvinfo : EIATTR_PARAM_CBANK
	.align		4
        /*00ec*/ 	.byte	0x04, 0x0a
        /*00ee*/ 	.short	(.L_2279 - .L_2278)
	.align		4
.L_2278:
        /*00f0*/ 	.word	index@(.nv.constant0._ZN10layer_norm13ln_fwd_kernelINS_13Kernel_traitsI6__halffS2_fjLj6144ELj1ELj1ELj4ELj16ENS_18Kernel_traits_baseILj6144ES2_fS2_fjLj128EEEEEEEvNS_9FwdParamsE)
        /*00f4*/ 	.short	0x0380
        /*00f6*/ 	.short	0x0058


	//----- nvinfo : EIATTR_SW_WAR
	.align		4
.L_2279:
        /*00f8*/ 	.byte	0x04, 0x36
        /*00fa*/ 	.short	(.L_2281 - .L_2280)
.L_2280:
        /*00fc*/ 	.word	0x00000008
.L_2281:


//--------------------- .nv.info._ZN10layer_norm13ln_fwd_kernelINS_13Kernel_traitsI6__halfS2_S2_fjLj6144ELj1ELj1ELj4ELj16ENS_18Kernel_traits_baseILj6144ES2_S2_S2_fjLj128EEEEEEEvNS_9FwdParamsE --------------------------
	.section	.nv.info._ZN10layer_norm13ln_fwd_kernelINS_13Kernel_traitsI6__halfS2_S2_fjLj6144ELj1ELj1ELj4ELj16ENS_18Kernel_traits_baseILj6144ES2_S2_S2_fjLj128EEEEEEEvNS_9FwdParamsE,"",@"SHT_CUDA_INFO"
	.sectionflags	@""
	.align	4


	//----- nvinfo : EIATTR_CUDA_API_VERSION
	.align		4
        /*0000*/ 	.byte	0x04, 0x37
        /*0002*/ 	.short	(.L_2283 - .L_2282)
.L_2282:
        /*0004*/ 	.word	0x00000082


	//----- nvinfo : EIATTR_KPARAM_INFO
	.align		4
.L_2283:
        /*0008*/ 	.byte	0x04, 0x17
        /*000a*/ 	.short	(.L_2285 - .L_2284)
.L_2284:
        /*000c*/ 	.word	0x00000000
        /*0010*/ 	.short	0x0000
        /*0012*/ 	.short	0x0000
        /*0014*/ 	.byte	0x00, 0xf0, 0x61, 0x01


	//----- nvinfo : EIATTR_SPARSE_MMA_MASK
	.align		4
.L_2285:
        /*0018*/ 	.byte	0x03, 0x50
        /*001a*/ 	.short	0x0000


	//----- nvinfo : EIATTR_MAXREG_COUNT
	.align		4
        /*001c*/ 	.byte	0x03, 0x1b
        /*001e*/ 	.short	0x00ff


	//----- nvinfo : EIATTR_NUM_BARRIERS
	.align		4
        /*0020*/ 	.byte	0x02, 0x4c
        /*0022*/ 	.byte	0x01
	.zero		1


	//----- nvinfo : EIATTR_MERCURY_ISA_VERSION
	.align		4
        /*0024*/ 	.byte	0x03, 0x5f
        /*0026*/ 	.short	0x0101


	//----- nvinfo : EIATTR_COOP_GROUP_MASK_REGIDS
	.align		4
        /*0028*/ 	.byte	0x04, 0x29
        /*002a*/ 	.short	(.L_2287 - .L_2286)


	//   ....[0]....
.L_2286:
        /*002c*/ 	.word	0xffffffff


	//   ....[1]....
        /*0030*/ 	.word	0xffffffff


	//   ....[2]....
        /*0034*/ 	.word	0xffffffff


	//   ....[3]....
        /*0038*/ 	.word	0xffffffff


	//   ....[4]....
        /*003c*/ 	.word	0xffffffff


	//   ....[5]....
        /*0040*/ 	.word	0xffffffff


	//   ....[6]....
        /*0044*/ 	.word	0xffffffff


	//   ....[7]....
        /*0048*/ 	.word	0xffffffff


	//   ....[8]....
        /*004c*/ 	.word	0xffffffff


	//   ....[9]....
        /*0050*/ 	.word	0xffffffff


	//   ....[10]....
        /*0054*/ 	.word	0xffffffff


	//   ....[11]....
        /*0058*/ 	.word	0xffffffff


	//   ....[12]....
        /*005c*/ 	.word	0xffffffff


	//   ....[13]....
        /*0060*/ 	.word	0xffffffff


	//   ....[14]....
        /*0064*/ 	.word	0xffffffff


	//   ....[15]....
        /*0068*/ 	.word	0xffffffff


	//   ....[16]....
        /*006c*/ 	.word	0xffffffff


	//   ....[17]....
        /*0070*/ 	.word	0xffffffff


	//----- nvinfo : EIATTR_COOP_GROUP_INSTR_OFFSETS
	.align		4
.L_2287:
        /*0074*/ 	.byte	0x04, 0x28
        /*0076*/ 	.short	(.L_2289 - .L_2288)


	//   ....[0]....
.L_2288:
        /*0078*/ 	.word	0x00000950


	//   ....[1]....
        /*007c*/ 	.word	0x00000970


	//   ....[2]....
        /*0080*/ 	.word	0x00000990


	//   ....[3]....
        /*0084*/ 	.word	0x000009b0


	//   ....[4]....
        /*0088*/ 	.word	0x000009d0


	//   ....[5]....
        /*008c*/ 	.word	0x00001000


	//   ....[6]....
        /*0090*/ 	.word	0x00001020


	//   ....[7]....
        /*0094*/ 	.word	0x00001040


	//   ....[8]....
        /*0098*/ 	.word	0x00001060


	//   ....[9]....
        /*009c*/ 	.word	0x00001090


	//   ....[10]....
        /*00a0*/ 	.word	0x00001110


	//   ....[11]....
        /*00a4*/ 	.word	0x00001150


	//   ....[12]....
        /*00a8*/ 	.word	0x00001160


	//   ....[13]....
        /*00ac*/ 	.word	0x00001170


	//   ....[14]....
        /*00b0*/ 	.word	0x00001210


	//   ....[15]....
        /*00b4*/ 	.word	0x00001240


	//   ....[16]....
        /*00b8*/ 	.word	0x000012e0


	//   ....[17]....
        /*00bc*/ 	.word	0x00001310


	//----- nvinfo : EIATTR_VRC_CTA_INIT_COUNT
	.align		4
.L_2289:
        /*00c0*/ 	.byte	0x02, 0x4a
	.zero		1
	.zero		1


	//----- nvinfo : EIATTR_EXIT_INSTR_OFFSETS
	.align		4
        /*00c4*/ 	.byte	0x04, 0x1c
        /*00c6*/ 	.short	(.L_2291 - .L_2290)


	//   ....[0]....
.L_2290:
        /*00c8*/ 	.word	0x00000040


	//   ....[1]....
        /*00cc*/ 	.word	0x00002090


	//----- nvinfo : EIATTR_MAX_THREADS
	.align		4
.L_2291:
        /*00d0*/ 	.byte	0x04, 0x05
        /*00d2*/ 	.short	(.L_2293 - .L_2292)
.L_2292:
        /*00d4*/ 	.word	0x00000080
        /*00d8*/ 	.word	0x00000001
        /*00dc*/ 	.word	0x00000001


	//----- nvinfo : EIATTR_CBANK_PARAM_SIZE
	.align		4
.L_2293:
        /*00e0*/ 	.byte	0x03, 0x19
        /*00e2*/ 	.short	0x0058


	//----- nvinfo : EIATTR_PARAM_CBANK
	.align		4
        /*00e4*/ 	.byte	0x04, 0x0a
        /*00e6*/ 	.short	(.L_2295 - .L_2294)
	.align		4
.L_2294:
        /*00e8*/ 	.word	index@(.nv.constant0._ZN10layer_norm13ln_fwd_kernelINS_13Kernel_traitsI6__halfS2_S2_fjLj6144ELj1ELj1ELj4ELj16ENS_18Kernel_traits_baseILj6144ES2_S2_S2_fjLj128EEEEEEEvNS_9FwdParamsE)
        /*00ec*/ 	.short	0x0380
        /*00ee*/ 	.short	0x0058


	//----- nvinfo : EIATTR_SW_WAR
	.align		4
.L_2295:
        /*00f0*/ 	.byte	0x04, 0x36
        /*00f2*/ 	.short	(.L_2297 - .L_2296)
.L_2296:
        /*00f4*/ 	.word	0x00000008
.L_2297:


//--------------------- .nv.info._ZN10layer_norm13ln_fwd_kernelINS_13Kernel_traitsIffffjLj6144ELj1ELj1ELj4ELj16ENS_18Kernel_traits_baseILj6144EffffjLj128EEEEEEEvNS_9FwdParamsE --------------------------
	.section	.nv.info._ZN10layer_norm13ln_fwd_kernelINS_13Kernel_traitsIffffjLj6144ELj1ELj1ELj4ELj16ENS_18Kernel_traits_baseILj6144EffffjLj128EEEEEEEvNS_9FwdParamsE,"",@"SHT_CUDA_INFO"
	.sectionflags	@""
	.align	4


	//----- nvinfo : EIATTR_CUDA_API_VERSION
	.align		4
        /*0000*/ 	.byte	0x04, 0x37
        /*0002*/ 	.short	(.L_2299 - .L_2298)
.L_2298:
        /*0004*/ 	.word	0x00000082


	//----- nvinfo : EIATTR_KPARAM_INFO
	.align		4
.L_2299:
        /*0008*/ 	.byte	0x04, 0x17
        /*000a*/ 	.short	(.L_2301 - .L_2300)
.L_2300:
        /*000c*/ 	.word	0x00000000
        /*0010*/ 	.short	0x0000
        /*0012*/ 	.short	0x0000
        /*0014*/ 	.byte	0x00, 0xf0, 0x61, 0x01


	//----- nvinfo : EIATTR_SPARSE_MMA_MASK
	.align		4
.L_2301:
        /*0018*/ 	.byte	0x03, 0x50
        /*001a*/ 	.short	0x0000


	//----- nvinfo : EIATTR_MAXREG_COUNT
	.align		4
        /*001c*/ 	.byte	0x03, 0x1b
        /*001e*/ 	.short	0x00ff


	//----- nvinfo : EIATTR_NUM_BARRIERS
	.align		4
        /*0020*/ 	.byte	0x02, 0x4c
        /*0022*/ 	.byte	0x01
	.zero		1


	//----- nvinfo : EIATTR_MERCURY_ISA_VERSION
	.align		4
        /*0024*/ 	.byte	0x03, 0x5f
        /*0026*/ 	.short	0x0101


	//----- nvinfo : EIATTR_COOP_GROUP_MASK_REGIDS
	.align		4
        /*0028*/ 	.byte	0x04, 0x29
        /*002a*/ 	.short	(.L_2303 - .L_2302)


	//   ....[0]....
.L_2302:
        /*002c*/ 	.word	0xffffffff


	//   ....[1]....
        /*0030*/ 	.word	0xffffffff


	//   ....[2]....
        /*0034*/ 	.word	0xffffffff


	//   ....[3]....
        /*0038*/ 	.word	0xffffffff


	//   ....[4]....
        /*003c*/ 	.word	0xffffffff


	//   ....[5]....
        /*0040*/ 	.word	0xffffffff


	//   ....[6]....
        /*0044*/ 	.word	0xffffffff


	//   ....[7]....
        /*0048*/ 	.word	0xffffffff


	//   ....[8]....
        /*004c*/ 	.word	0xffffffff


	//   ....[9]....
        /*0050*/ 	.word	0xffffffff


	//   ....[10]....
        /*0054*/ 	.word	0xffffffff


	//   ....[11]....
        /*0058*/ 	.word	0xffffffff


	//   ....[12]....
        /*005c*/ 	.word	0xffffffff


	//   ....[13]....
        /*0060*/ 	.word	0xffffffff


	//   ....[14]....
        /*0064*/ 	.word	0xffffffff


	//   ....[15]....
        /*0068*/ 	.word	0xffffffff


	//   ....[16]....
        /*006c*/ 	.word	0xffffffff


	//   ....[17]....
        /*0070*/ 	.word	0xffffffff


	//----- nvinfo : EIATTR_COOP_GROUP_INSTR_OFFSETS
	.align		4
.L_2303:
        /*0074*/ 	.byte	0x04, 0x28
        /*0076*/ 	.short	(.L_2305 - .L_2304)


	//   ....[0]....
.L_2304:
        /*0078*/ 	.word	0x00000790


	//   ....[1]....
        /*007c*/ 	.word	0x000007b0


	//   ....[2]....
        /*0080*/ 	.word	0x000007d0


	//   ....[3]....
        /*0084*/ 	.word	0x000007f0


	//   ....[4]....
        /*0088*/ 	.word	0x00000810


	//   ....[5]....
        /*008c*/ 	.word	0x00000e40


	//   ....[6]....
        /*0090*/ 	.word	0x00000e60


	//   ....[7]....
        /*0094*/ 	.word	0x00000e90


	//   ....[8]....
        /*0098*/ 	.word	0x00000f00


	//   ....[9]....
        /*009c*/ 	.word	0x00000f30


	//   ....[10]....
        /*00a0*/ 	.word	0x00001060


	//   ....[11]....
        /*00a4*/ 	.word	0x00001090


	//   ....[12]....
        /*00a8*/ 	.word	0x00001110


	//   ....[13]....
        /*00ac*/ 	.word	0x00001130


	//   ....[14]....
        /*00b0*/ 	.word	0x00001160


	//   ....[15]....
        /*00b4*/ 	.word	0x00001170


	//   ....[16]....
        /*00b8*/ 	.word	0x00001240


	//   ....[17]....
        /*00bc*/ 	.word	0x00001260


	//----- nvinfo : EIATTR_VRC_CTA_INIT_COUNT
	.align		4
.L_2305:
        /*00c0*/ 	.byte	0x02, 0x4a
	.zero		1
	.zero		1


	//----- nvinfo : EIATTR_EXIT_INSTR_OFFSETS
	.align		4
        /*00c4*/ 	.byte	0x04, 0x1c
        /*00c6*/ 	.short	(.L_2307 - .L_2306)


	//   ....[0]....
.L_2306:
        /*00c8*/ 	.word	0x00000040


	//   ....[1]....
        /*00cc*/ 	.word	0x00001da0


	//----- nvinfo : EIATTR_MAX_THREADS
	.align		4
.L_2307:
        /*00d0*/ 	.byte	0x04, 0x05
        /*00d2*/ 	.short	(.L_2309 - .L_2308)
.L_2308:
        /*00d4*/ 	.word	0x00000080
        /*00d8*/ 	.word	0x00000001
        /*00dc*/ 	.word	0x00000001


	//----- nvinfo : EIATTR_CRS_STACK_SIZE
	.align		4
.L_2309:
        /*00e0*/ 	.byte	0x04, 0x1e
        /*00e2*/ 	.short	(.L_2311 - .L_2310)
.L_2310:
        /*00e4*/ 	.word	0x00000000


	//----- nvinfo : EIATTR_CBANK_PARAM_SIZE
	.align		4
.L_2311:
        /*00e8*/ 	.byte	0x03, 0x19
        /*00ea*/ 	.short	0x0058


	//----- nvinfo : EIATTR_PARAM_CBANK
	.align		4
        /*00ec*/ 	.byte	0x04, 0x0a
        /*00ee*/ 	.short	(.L_2313 - .L_2312)
	.align		4
.L_2312:
        /*00f0*/ 	.word	index@(.nv.constant0._ZN10layer_norm13ln_fwd_kernelINS_13Kernel_traitsIffffjLj6144ELj1ELj1ELj4ELj16ENS_18Kernel_traits_baseILj6144EffffjLj128EEEEEEEvNS_9FwdParamsE)
        /*00f4*/ 	.short	0x0380
        /*00f6*/ 	.short	0x0058


	//----- nvinfo : EIATTR_SW_WAR
	.align		4
.L_2313:
        /*00f8*/ 	.byte	0x04, 0x36
        /*00fa*/ 	.short	(.L_2315 - .L_2314)
.L_2314:
        /*00fc*/ 	.word	0x00000008
.L_2315:


//--------------------- .nv.info._ZN10layer_norm13ln_fwd_kernelINS_13Kernel_traitsI13__nv_bfloat16fS2_fjLj5120ELj1ELj1ELj4ELj16ENS_18Kernel_traits_baseILj5120ES2_fS2_fjLj128EEEEEEEvNS_9FwdParamsE --------------------------
	.section	.nv.info._ZN10layer_norm13ln_fwd_kernelINS_13Kernel_traitsI13__nv_bfloat16fS2_fjLj5120ELj1ELj1ELj4ELj16ENS_18Kernel_traits_baseILj5120ES2_fS2_fjLj128EEEEEEEvNS_9FwdParamsE,"",@"SHT_CUDA_INFO"
	.sectionflags	@""
	.align	4


	//----- nvinfo : EIATTR_CUDA_API_VERSION
	.align		4
        /*0000*/ 	.byte	0x04, 0x37
        /*0002*/ 	.short	(.L_2317 - .L_2316)
.L_2316:
        /*0004*/ 	.word	0x00000082


	//----- nvinfo : EIATTR_KPARAM_INFO
	.align		4
.L_2317:
        /*0008*/ 	.byte	0x04, 0x17
        /*000a*/ 	.short	(.L_2319 - .L_2318)
.L_2318:
        /*000c*/ 	.word	0x00000000
        /*0010*/ 	.short	0x0000
        /*0012*/ 	.short	0x0000
        /*0014*/ 	.byte	0x00, 0xf0, 0x61, 0x01


	//----- nvinfo : EIATTR_SPARSE_MMA_MASK
	.align		4
.L_2319:
        /*0018*/ 	.byte	0x03, 0x50
        /*001a*/ 	.short	0x0000


	//----- nvinfo : EIATTR_MAXREG_COUNT
	.align		4
        /*001c*/ 	.byte	0x03, 0x1b
        /*001e*/ 	.short	0x00ff


	//----- nvinfo : EIATTR_NUM_BARRIERS
	.align		4
        /*0020*/ 	.byte	0x02, 0x4c
        /*0022*/ 	.byte	0x01
	.zero		1


	//----- nvinfo : EIATTR_MERCURY_ISA_VERSION
	.align		4
        /*0024*/ 	.byte	0x03, 0x5f
        /*0026*/ 	.short	0x0101


	//----- nvinfo : EIATTR_COOP_GROUP_MASK_REGIDS
	.align		4
        /*0028*/ 	.byte	0x04, 0x29
        /*002a*/ 	.short	(.L_2321 - .L_2320)


	//   ....[0]....
.L_2320:
        /*002c*/ 	.word	0xffffffff


	//   ....[1]....
        /*0030*/ 	.word	0xffffffff


	//   ....[2]....
        /*0034*/ 	.word	0xffffffff


	//   ....[3]....
        /*0038*/ 	.word	0xffffffff


	//   ....[4]....
        /*003c*/ 	.word	0xffffffff


	//   ....[5]....
        /*0040*/ 	.word	0xffffffff


	//   ....[6]....
        /*0044*/ 	.word	0xffffffff


	//   ....[7]....
        /*0048*/ 	.word	0xffffffff


	//   ....[8]....
        /*004c*/ 	.word	0xffffffff


	//   ....[9]....
        /*0050*/ 	.word	0xffffffff


	//   ....[10]....
        /*0054*/ 	.word	0xffffffff


	//   ....[11]....
        /*0058*/ 	.word	0xffffffff


	//   ....[12]....
        /*005c*/ 	.word	0xffffffff


	//   ....[13]....
        /*0060*/ 	.word	0xffffffff


	//   ....[14]....
        /*0064*/ 	.word	0xffffffff


	//   ....[15]....
        /*0068*/ 	.word	0xffffffff


	//   ....[16]....
        /*006c*/ 	.word	0xffffffff


	//   ....[17]....
        /*0070*/ 	.word	0xffffffff


	//----- nvinfo : EIATTR_COOP_GROUP_INSTR_OFFSETS
	.align		4
.L_2321:
        /*0074*/ 	.byte	0x04, 0x28
        /*0076*/ 	.short	(.L_2323 - .L_2322)


	//   ....[0]....
.L_2322:
        /*0078*/ 	.word	0x00000b20


	//   ....[1]....
        /*007c*/ 	.word	0x00000b40


	//   ....[2]....
        /*0080*/ 	.word	0x00000b60


	//   ....[3]....
        /*0084*/ 	.word	0x00000b80


	//   ....[4]....
        /*0088*/ 	.word	0x00000ba0


	//   ....[5]....
        /*008c*/ 	.word	0x000010d0


	//   ....[6]....
        /*0090*/ 	.word	0x000010f0


	//   ....[7]....
        /*0094*/ 	.word	0x00001110


	//   ....[8]....
        /*0098*/ 	.word	0x00001130


	//   ....[9]....
        /*009c*/ 	.word	0x00001150


	//   ....[10]....
        /*00a0*/ 	.word	0x00001310


	//   ....[11]....
        /*00a4*/ 	.word	0x00001340


	//   ....[12]....
        /*00a8*/ 	.word	0x00001350


	//   ....[13]....
        /*00ac*/ 	.word	0x000013e0


	//   ....[14]....
        /*00b0*/ 	.word	0x00001420


	//   ....[15]....
        /*00b4*/ 	.word	0x00001430


	//   ....[16]....
        /*00b8*/ 	.word	0x00001500


	//   ....[17]....
        /*00bc*/ 	.word	0x00001510


	//----- nvinfo : EIATTR_VRC_CTA_INIT_COUNT
	.align		4
.L_2323:
        /*00c0*/ 	.byte	0x02, 0x4a
	.zero		1
	.zero		1


	//----- nvinfo : EIATTR_EXIT_INSTR_OFFSETS
	.align		4
        /*00c4*/ 	.byte	0x04, 0x1c
        /*00c6*/ 	.short	(.L_2325 - .L_2324)


	//   ....[0]....
.L_2324:
        /*00c8*/ 	.word	0x00000040


	//   ....[1]....
        /*00cc*/ 	.word	0x000027a0


	//----- nvinfo : EIATTR_MAX_THREADS
	.align		4
.L_2325:
        /*00d0*/ 	.byte	0x04, 0x05
        /*00d2*/ 	.short	(.L_2327 - .L_2326)
.L_2326:
        /*00d4*/ 	.word	0x00000080
        /*00d8*/ 	.word	0x00000001
        /*00dc*/ 	.word	0x00000001


	//----- nvinfo : EIATTR_CRS_STACK_SIZE
	.align		4
.L_2327:
        /*00e0*/ 	.byte	0x04, 0x1e
        /*00e2*/ 	.short	(.L_2329 - .L_2328)
.L_2328:
        /*00e4*/ 	.word	0x00000000


	//----- nvinfo : EIATTR_CBANK_PARAM_SIZE
	.align		4
.L_2329:
        /*00e8*/ 	.byte	0x03, 0x19
        /*00ea*/ 	.short	0x0058


	//----- nvinfo : EIATTR_PARAM_CBANK
	.align		4
        /*00ec*/ 	.byte	0x04, 0x0a
        /*00ee*/ 	.short	(.L_2331 - .L_2330)
	.align		4
.L_2330:
        /*00f0*/ 	.word	index@(.nv.constant0._ZN10layer_norm13ln_fwd_kernelINS_13Kernel_traitsI13__nv_bfloat16fS2_fjLj5120ELj1ELj1ELj4ELj16ENS_18Kernel_traits_baseILj5120ES2_fS2_fjLj128EEEEEEEvNS_9FwdParamsE)
        /*00f4*/ 	.short	0x0380
        /*00f6*/ 	.short	0x0058


	//----- nvinfo : EIATTR_SW_WAR
	.align		4
.L_2331:
        /*00f8*/ 	.byte	0x04, 0x36
        /*00fa*/ 	.short	(.L_2333 - .L_2332)
.L_2332:
        /*00fc*/ 	.word	0x00000008
.L_2333:


//--------------------- .nv.info._ZN10layer_norm13ln_fwd_kernelINS_13Kernel_traitsI13__nv_bfloat16S2_S2_fjLj5120ELj1ELj1ELj4ELj16ENS_18Kernel_traits_baseILj5120ES2_S2_S2_fjLj128EEEEEEEvNS_9FwdParamsE --------------------------
	.section	.nv.info._ZN10layer_norm13ln_fwd_kernelINS_13Kernel_traitsI13__nv_bfloat16S2_S2_fjLj5120ELj1ELj1ELj4ELj16ENS_18Kernel_traits_baseILj5120ES2_S2_S2_fjLj128EEEEEEEvNS_9FwdParamsE,"",@"SHT_CUDA_INFO"
	.sectionflags	@""
	.align	4


	//----- nvinfo : EIATTR_CUDA_API_VERSION
	.align		4
        /*0000*/ 	.byte	0x04, 0x37
        /*0002*/ 	.short	(.L_2335 - .L_2334)
.L_2334:
        /*0004*/ 	.word	0x00000082


	//----- nvinfo : EIATTR_KPARAM_INFO
	.align		4
.L_2335:
        /*0008*/ 	.byte	0x04, 0x17
        /*000a*/ 	.short	(.L_2337 - .L_2336)
.L_2336:
        /*000c*/ 	.word	0x00000000
        /*0010*/ 	.short	0x0000
        /*0012*/ 	.short	0x0000
        /*0014*/ 	.byte	0x00, 0xf0, 0x61, 0x01


	//----- nvinfo : EIATTR_SPARSE_MMA_MASK
	.align		4
.L_2337:
        /*0018*/ 	.byte	0x03, 0x50
        /*001a*/ 	.short	0x0000


	//----- nvinfo : EIATTR_MAXREG_COUNT
	.align		4
        /*001c*/ 	.byte	0x03, 0x1b
        /*001e*/ 	.short	0x00ff


	//----- nvinfo : EIATTR_NUM_BARRIERS
	.align		4
        /*0020*/ 	.byte	0x02, 0x4c
        /*0022*/ 	.byte	0x01
	.zero		1


	//----- nvinfo : EIATTR_MERCURY_ISA_VERSION
	.align		4
        /*0024*/ 	.byte	0x03, 0x5f
        /*0026*/ 	.short	0x0101


	//----- nvinfo : EIATTR_COOP_GROUP_MASK_REGIDS
	.align		4
        /*0028*/ 	.byte	0x04, 0x29
        /*002a*/ 	.short	(.L_2339 - .L_2338)


	//   ....[0]....
.L_2338:
        /*002c*/ 	.word	0xffffffff


	//   ....[1]....
        /*0030*/ 	.word	0xffffffff


	//   ....[2]....
        /*0034*/ 	.word	0xffffffff


	//   ....[3]....
        /*0038*/ 	.word	0xffffffff


	//   ....[4]....
        /*003c*/ 	.word	0xffffffff


	//   ....[5]....
        /*0040*/ 	.word	0xffffffff


	//   ....[6]....
        /*0044*/ 	.word	0xffffffff


	//   ....[7]....
        /*0048*/ 	.word	0xffffffff


	//   ....[8]....
        /*004c*/ 	.word	0xffffffff


	//   ....[9]....
        /*0050*/ 	.word	0xffffffff


	//   ....[10]....
        /*0054*/ 	.word	0xffffffff


	//   ....[11]....
        /*0058*/ 	.word	0xffffffff


	//   ....[12]....
        /*005c*/ 	.word	0xffffffff


	//   ....[13]....
        /*0060*/ 	.word	0xffffffff


	//   ....[14]....
        /*0064*/ 	.word	0xffffffff


	//   ....[15]....
        /*0068*/ 	.word	0xffffffff


	//   ....[16]....
        /*006c*/ 	.word	0xffffffff


	//   ....[17]....
        /*0070*/ 	.word	0xffffffff


	//----- nvinfo : EIATTR_COOP_GROUP_INSTR_OFFSETS
	.align		4
.L_2339:
        /*0074*/ 	.byte	0x04, 0x28
        /*0076*/ 	.short	(.L_2341 - .L_2340)


	//   ....[0]....
.L_2340:
        /*0078*/ 	.word	0x000008f0


	//   ....[1]....
        /*007c*/ 	.word	0x00000910


	//   ....[2]....
        /*0080*/ 	.word	0x00000930


	//   ....[3]....
        /*0084*/ 	.word	0x00000950


	//   ....[4]....
        /*0088*/ 	.word	0x00000970


	//   ....[5]....
        /*008c*/ 	.word	0x00000ea0


	//   ....[6]....
        /*0090*/ 	.word	0x00000ec0


	//   ....[7]....
        /*0094*/ 	.word	0x00000ee0


	//   ....[8]....
        /*0098*/ 	.word	0x00000f00


	//   ....[9]....
        /*009c*/ 	.word	0x00000f20


	//   ....[10]....
        /*00a0*/ 	.word	0x000010e0


	//   ....[11]....
        /*00a4*/ 	.word	0x00001110


	//   ....[12]....
        /*00a8*/ 	.word	0x00001190


	//   ....[13]....
        /*00ac*/ 	.word	0x000011b0


	//   ....[14]....
        /*00b0*/ 	.word	0x000011d0


	//   ....[15]....
        /*00b4*/ 	.word	0x00001220


	//   ....[16]....
        /*00b8*/ 	.word	0x00001310


	//   ....[17]....
        /*00bc*/ 	.word	0x00001320


	//----- nvinfo : EIATTR_VRC_CTA_INIT_COUNT
	.align		4
.L_2341:
        /*00c0*/ 	.byte	0x02, 0x4a
	.zero		1
	.zero		1


	//----- nvinfo : EIATTR_EXIT_INSTR_OFFSETS
	.align		4
        /*00c4*/ 	.byte	0x04, 0x1c
        /*00c6*/ 	.short	(.L_2343 - .L_2342)


	//   ....[0]....
.L_2342:
        /*00c8*/ 	.word	0x00000040


	//   ....[1]....
        /*00cc*/ 	.word	0x00001ee0


	//----- nvinfo : EIATTR_MAX_THREADS
	.align		4
.L_2343:
        /*00d0*/ 	.byte	0x04, 0x05
        /*00d2*/ 	.short	(.L_2345 - .L_2344)
.L_2344:
        /*00d4*/ 	.word	0x00000080
        /*00d8*/ 	.word	0x00000001
        /*00dc*/ 	.word	0x00000001


	//----- nvinfo : EIATTR_CRS_STACK_SIZE
	.align		4
.L_2345:
        /*00e0*/ 	.byte	0x04, 0x1e
        /*00e2*/ 	.short	(.L_2347 - .L_2346)
.L_2346:
        /*00e4*/ 	.word	0x00000000


	//----- nvinfo : EIATTR_CBANK_PARAM_SIZE
	.align		4
.L_2347:
        /*00e8*/ 	.byte	0x03, 0x19
        /*00ea*/ 	.short	0x0058


	//----- nvinfo : EIATTR_PARAM_CBANK
	.align		4
        /*00ec*/ 	.byte	0x04, 0x0a
        /*00ee*/ 	.short	(.L_2349 - .L_2348)
	.align		4
.L_2348:
        /*00f0*/ 	.word	index@(.nv.constant0._ZN10layer_norm13ln_fwd_kernelINS_13Kernel_traitsI13__nv_bfloat16S2_S2_fjLj5120ELj1ELj1ELj4ELj16ENS_18Kernel_traits_baseILj5120ES2_S2_S2_fjLj128EEEEEEEvNS_9FwdParamsE)
        /*00f4*/ 	.short	0x0380
        /*00f6*/ 	.short	0x0058


	//----- nvinfo : EIATTR_SW_WAR
	.align		4
.L_2349:
        /*00f8*/ 	.byte	0x04, 0x36
        /*00fa*/ 	.short	(.L_2351 - .L_2350)
.L_2350:
        /*00fc*/ 	.word	0x00000008
.L_2351:


//--------------------- .nv.info._ZN10layer_norm13ln_fwd_kernelINS_13Kernel_traitsI6__halffS2_fjLj5120ELj1ELj1ELj4ELj16ENS_18Kernel_traits_baseILj5120ES2_fS2_fjLj128EEEEEEEvNS_9FwdParamsE --------------------------
	.section	.nv.info._ZN10layer_norm13ln_fwd_kernelINS_13Kernel_traitsI6__halffS2_fjLj5120ELj1ELj1ELj4ELj16ENS_18Kernel_traits_baseILj5120ES2_fS2_fjLj128EEEEEEEvNS_9FwdParamsE,"",@"SHT_CUDA_INFO"
	.sectionflags	@""
	.align	4


	//----- nvinfo : EIATTR_CUDA_API_VERSION
	.align		4
        /*0000*/ 	.byte	0x04, 0x37
        /*0002*/ 	.short	(.L_2353 - .L_2352)
.L_2352:
        /*0004*/ 	.word	0x00000082


	//----- nvinfo : EIATTR_KPARAM_INFO
	.align		4
.L_2353:
        /*0008*/ 	.byte	0x04, 0x17
        /*000a*/ 	.short	(.L_2355 - .L_2354)
.L_2354:
        /*000c*/ 	.word	0x00000000
        /*0010*/ 	.short	0x0000
        /*0012*/ 	.short	0x0000
        /*0014*/ 	.byte	0x00, 0xf0, 0x61, 0x01


	//----- nvinfo : EIATTR_SPARSE_MMA_MASK
	.align		4
.L_2355:
        /*0018*/ 	.byte	0x03, 0x50
        /*001a*/ 	.short	0x0000


	//----- nvinfo : EIATTR_MAXREG_COUNT
	.align		4
        /*001c*/ 	.byte	0x03, 0x1b
        /*001e*/ 	.short	0x00ff


	//----- nvinfo : EIATTR_NUM_BARRIERS
	.align		4
        /*0020*/ 	.byte	0x02, 0x4c
        /*0022*/ 	.byte	0x01
	.zero		1


	//----- nvinfo : EIATTR_MERCURY_ISA_VERSION
	.align		4
        /*0024*/ 	.byte	0x03, 0x5f
        /*0026*/ 	.short	0x0101


	//----- nvinfo : EIATTR_COOP_GROUP_MASK_REGIDS
	.align		4
        /*0028*/ 	.byte	0x04, 0x29
        /*002a*/ 	.short	(.L_2357 - .L_2356)


	//   ....[0]....
.L_2356:
        /*002c*/ 	.word	0xffffffff


	//   ....[1]....
        /*0030*/ 	.word	0xffffffff


	//   ....[2]....
        /*0034*/ 	.word	0xffffffff


	//   ....[3]....
        /*0038*/ 	.word	0xffffffff


	//   ....[4]....
        /*003c*/ 	.word	0xffffffff


	//   ....[5]....
        /*0040*/ 	.word	0xffffffff


	//   ....[6]....
        /*0044*/ 	.word	0xffffffff


	//   ....[7]....
        /*0048*/ 	.word	0xffffffff


	//   ....[8]....
        /*004c*/ 	.word	0xffffffff


	//   ....[9]....
        /*0050*/ 	.word	0xffffffff


	//   ....[10]....
        /*0054*/ 	.word	0xffffffff


	//   ....[11]....
        /*0058*/ 	.word	0xffffffff


	//   ....[12]....
        /*005c*/ 	.word	0xffffffff


	//   ....[13]....
        /*0060*/ 	.word	0xffffffff


	//   ....[14]....
        /*0064*/ 	.word	0xffffffff


	//   ....[15]....
        /*0068*/ 	.word	0xffffffff


	//   ....[16]....
        /*006c*/ 	.word	0xffffffff


	//   ....[17]....
        /*0070*/ 	.word	0xffffffff


	//----- nvinfo : EIATTR_COOP_GROUP_INSTR_OFFSETS
	.align		4
.L_2357:
        /*0074*/ 	.byte	0x04, 0x28
        /*0076*/ 	.short	(.L_2359 - .L_2358)


	//   ....[0]....
.L_2358:
        /*0078*/ 	.word	0x00000b20


	//   ....[1]....
        /*007c*/ 	.word	0x00000b40


	//   ....[2]....
        /*0080*/ 	.word	0x00000b60


	//   ....[3]....
        /*0084*/ 	.word	0x00000b80


	//   ....[4]....
        /*0088*/ 	.word	0x00000ba0


	//   ....[5]....
        /*008c*/ 	.word	0x000010d0


	//   ....[6]....
        /*0090*/ 	.word	0x000010f0


	//   ....[7]....
        /*0094*/ 	.word	0x00001110


	//   ....[8]....
        /*0098*/ 	.word	0x00001130


	//   ....[9]....
        /*009c*/ 	.word	0x00001150


	//   ....[10]....
        /*00a0*/ 	.word	0x00001310


	//   ....[11]....
        /*00a4*/ 	.word	0x00001340


	//   ....[12]....
        /*00a8*/ 	.word	0x00001350


	//   ....[13]....
        /*00ac*/ 	.word	0x000013e0


	//   ....[14]....
        /*00b0*/ 	.word	0x00001420


	//   ....[15]....
        /*00b4*/ 	.word	0x00001430


	//   ....[16]....
        /*00b8*/ 	.word	0x00001500


	//   ....[17]....
        /*00bc*/ 	.word	0x00001510


	//----- nvinfo : EIATTR_VRC_CTA_INIT_COUNT
	.align		4
.L_2359:
        /*00c0*/ 	.byte	0x02, 0x4a
	.zero		1
	.zero		1


	//----- nvinfo : EIATTR_EXIT_INSTR_OFFSETS
	.align		4
        /*00c4*/ 	.byte	0x04, 0x1c
        /*00c6*/ 	.short	(.L_2361 - .L_2360)


	//   ....[0]....
.L_2360:
        /*00c8*/ 	.word	0x00000040


	//   ....[1]....
        /*00cc*/ 	.word	0x000027a0


	//----- nvinfo : EIATTR_MAX_THREADS
	.align		4
.L_2361:
        /*00d0*/ 	.byte	0x04, 0x05
        /*00d2*/ 	.short	(.L_2363 - .L_2362)
.L_2362:
        /*00d4*/ 	.word	0x00000080
        /*00d8*/ 	.word	0x00000001
        /*00dc*/ 	.word	0x00000001


	//----- nvinfo : EIATTR_CRS_STACK_SIZE
	.align		4
.L_2363:
        /*00e0*/ 	.byte	0x04, 0x1e
        /*00e2*/ 	.short	(.L_2365 - .L_2364)
.L_2364:
        /*00e4*/ 	.word	0x00000000


	//----- nvinfo : EIATTR_CBANK_PARAM_SIZE
	.align		4
.L_2365:
        /*00e8*/ 	.byte	0x03, 0x19
        /*00ea*/ 	.short	0x0058


	//----- nvinfo : EIATTR_PARAM_CBANK
	.align		4
        /*00ec*/ 	.byte	0x04, 0x0a
        /*00ee*/ 	.short	(.L_2367 - .L_2366)
	.align		4
.L_2366:
        /*00f0*/ 	.word	index@(.nv.constant0._ZN10layer_norm13ln_fwd_kernelINS_13Kernel_traitsI6__halffS2_fjLj5120ELj1ELj1ELj4ELj16ENS_18Kernel_traits_baseILj5120ES2_fS2_fjLj128EEEEEEEvNS_9FwdParamsE)
        /*00f4*/ 	.short	0x0380
        /*00f6*/ 	.short	0x0058


	//----- nvinfo : EIATTR_SW_WAR
	.align		4
.L_2367:
        /*00f8*/ 	.byte	0x04, 0x36
        /*00fa*/ 	.short	(.L_2369 - .L_2368)
.L_2368:
        /*00fc*/ 	.word	0x00000008
.L_2369:


//--------------------- .nv.info._ZN10layer_norm13ln_fwd_kernelINS_13Kernel_traitsI6__halfS2_S2_fjLj5120ELj1ELj1ELj4ELj16ENS_18Kernel_traits_baseILj5120ES2_S2_S2_fjLj128EEEEEEEvNS_9FwdParamsE --------------------------
	.section	.nv.info._ZN10layer_norm13ln_fwd_kernelINS_13Kernel_traitsI6__halfS2_S2_fjLj5120ELj1ELj1ELj4ELj16ENS_18Kernel_traits_baseILj5120ES2_S2_S2_fjLj128EEEEEEEvNS_9FwdParamsE,"",@"SHT_CUDA_INFO"
	.sectionflags	@""
	.align	4


	//----- nvinfo : EIATTR_CUDA_API_VERSION
	.align		4
        /*0000*/ 	.byte	0x04, 0x37
        /*0002*/ 	.short	(.L_2371 - .L_2370)
.L_2370:
        /*0004*/ 	.word	0x00000082


	//----- nvinfo : EIATTR_KPARAM_INFO
	.align		4
.L_2371:
        /*0008*/ 	.byte	0x04, 0x17
        /*000a*/ 	.short	(.L_2373 - .L_2372)
.L_2372:
        /*000c*/ 	.word	0x00000000
        /*0010*/ 	.short	0x0000
        /*0012*/ 	.short	0x0000
        /*0014*/ 	.byte	0x00, 0xf0, 0x61, 0x01


	//----- nvinfo : EIATTR_SPARSE_MMA_MASK
	.align		4
.L_2373:
        /*0018*/ 	.byte	0x03, 0x50
        /*001a*/ 	.short	0x0000


	//----- nvinfo : EIATTR_MAXREG_COUNT
	.align		4
        /*001c*/ 	.byte	0x03, 0x1b
        /*001e*/ 	.short	0x00ff


	//----- nvinfo : EIATTR_NUM_BARRIERS
	.align		4
        /*0020*/ 	.byte	0x02, 0x4c
        /*0022*/ 	.byte	0x01
	.zero		1


	//----- nvinfo : EIATTR_MERCURY_ISA_VERSION
	.align		4
        /*0024*/ 	.byte	0x03, 0x5f
        /*0026*/ 	.short	0x0101


	//----- nvinfo : EIATTR_COOP_GROUP_MASK_REGIDS
	.align		4
        /*0028*/ 	.byte	0x04, 0x29
        /*002a*/ 	.short	(.L_2375 - .L_2374)


	//   ....[0]....
.L_2374:
        /*002c*/ 	.word	0xffffffff


	//   ....[1]....
        /*0030*/ 	.word	0xffffffff


	//   ....[2]....
        /*0034*/ 	.word	0xffffffff


	//   ....[3]....
        /*0038*/ 	.word	0xffffffff


	//   ....[4]....
        /*003c*/ 	.word	0xffffffff


	//   ....[5]....
        /*0040*/ 	.word	0xffffffff


	//   ....[6]....
        /*0044*/ 	.word	0xffffffff


	//   ....[7]....
        /*0048*/ 	.word	0xffffffff


	//   ....[8]....
        /*004c*/ 	.word	0xffffffff


	//   ....[9]....
        /*0050*/ 	.word	0xffffffff


	//   ....[10]....
        /*0054*/ 	.word	0xffffffff


	//   ....[11]....
        /*0058*/ 	.word	0xffffffff


	//   ....[12]....
        /*005c*/ 	.word	0xffffffff


	//   ....[13]....
        /*0060*/ 	.word	0xffffffff


	//   ....[14]....
        /*0064*/ 	.word	0xffffffff


	//   ....[15]....
        /*0068*/ 	.word	0xffffffff


	//   ....[16]....
        /*006c*/ 	.word	0xffffffff


	//   ....[17]....
        /*0070*/ 	.word	0xffffffff


	//----- nvinfo : EIATTR_COOP_GROUP_INSTR_OFFSETS
	.align		4
.L_2375:
        /*0074*/ 	.byte	0x04, 0x28
        /*0076*/ 	.short	(.L_2377 - .L_2376)


	//   ....[0]....
.L_2376:
        /*0078*/ 	.word	0x000007b0


	//   ....[1]....
        /*007c*/ 	.word	0x000007d0


	//   ....[2]....
        /*0080*/ 	.word	0x000007f0


	//   ....[3]....
        /*0084*/ 	.word	0x00000810


	//   ....[4]....
        /*0088*/ 	.word	0x00000830


	//   ....[5]....
        /*008c*/ 	.word	0x00000d60


	//   ....[6]....
        /*0090*/ 	.word	0x00000d80


	//   ....[7]....
        /*0094*/ 	.word	0x00000da0


	//   ....[8]....
        /*0098*/ 	.word	0x00000dc0


	//   ....[9]....
        /*009c*/ 	.word	0x00000de0


	//   ....[10]....
        /*00a0*/ 	.word	0x00000fa0


	//   ....[11]....
        /*00a4*/ 	.word	0x00000fd0


	//   ....[12]....
        /*00a8*/ 	.word	0x00001050


	//   ....[13]....
        /*00ac*/ 	.word	0x00001070


	//   ....[14]....
        /*00b0*/ 	.word	0x00001090


	//   ....[15]....
        /*00b4*/ 	.word	0x00001110


	//   ....[16]....
        /*00b8*/ 	.word	0x000011a0


	//   ....[17]....
        /*00bc*/ 	.word	0x000011b0


	//----- nvinfo : EIATTR_VRC_CTA_INIT_COUNT
	.align		4
.L_2377:
        /*00c0*/ 	.byte	0x02, 0x4a
	.zero		1
	.zero		1


	//----- nvinfo : EIATTR_EXIT_INSTR_OFFSETS
	.align		4
        /*00c4*/ 	.byte	0x04, 0x1c
        /*00c6*/ 	.short	(.L_2379 - .L_2378)


	//   ....[0]....
.L_2378:
        /*00c8*/ 	.word	0x00000040


	//   ....[1]....
        /*00cc*/ 	.word	0x00001da0


	//----- nvinfo : EIATTR_MAX_THREADS
	.align		4
.L_2379:
        /*00d0*/ 	.byte	0x04, 0x05
        /*00d2*/ 	.short	(.L_2381 - .L_2380)
.L_2380:
        /*00d4*/ 	.word	0x00000080
        /*00d8*/ 	.word	0x00000001
        /*00dc*/ 	.word	0x00000001


	//----- nvinfo : EIATTR_CRS_STACK_SIZE
	.align		4
.L_2381:
        /*00e0*/ 	.byte	0x04, 0x1e
        /*00e2*/ 	.short	(.L_2383 - .L_2382)
.L_2382:
        /*00e4*/ 	.word	0x00000000


	//----- nvinfo : EIATTR_CBANK_PARAM_SIZE
	.align		4
.L_2383:
        /*00e8*/ 	.byte	0x03, 0x19
        /*00ea*/ 	.short	0x0058


	//----- nvinfo : EIATTR_PARAM_CBANK
	.align		4
        /*00ec*/ 	.byte	0x04, 0x0a
        /*00ee*/ 	.short	(.L_2385 - .L_2384)
	.align		4
.L_2384:
        /*00f0*/ 	.word	index@(.nv.constant0._ZN10layer_norm13ln_fwd_kernelINS_13Kernel_traitsI6__halfS2_S2_fjLj5120ELj1ELj1ELj4ELj16ENS_18Kernel_traits_baseILj5120ES2_S2_S2_fjLj128EEEEEEEvNS_9FwdParamsE)
        /*00f4*/ 	.short	0x0380
        /*00f6*/ 	.short	0x0058


	//----- nvinfo : EIATTR_SW_WAR
	.align		4
.L_2385:
        /*00f8*/ 	.byte	0x04, 0x36
        /*00fa*/ 	.short	(.L_2387 - .L_2386)
.L_2386:
        /*00fc*/ 	.word	0x00000008
.L_2387:


//--------------------- .nv.info._ZN10layer_norm13ln_fwd_kernelINS_13Kernel_traitsIffffjLj5120ELj1ELj1ELj4ELj16ENS_18Kernel_traits_baseILj5120EffffjLj128EEEEEEEvNS_9FwdParamsE --------------------------
	.section	.nv.info._ZN10layer_norm13ln_fwd_kernelINS_13Kernel_traitsIffffjLj5120ELj1ELj1ELj4ELj16ENS_18Kernel_traits_baseILj5120EffffjLj128EEEEEEEvNS_9FwdParamsE,"",@"SHT_CUDA_INFO"
	.sectionflags	@""
	.align	4


	//----- nvinfo : EIATTR_CUDA_API_VERSION
	.align		4
        /*0000*/ 	.byte	0x04, 0x37
        /*0002*/ 	.short	(.L_2389 - .L_2388)
.L_2388:
        /*0004*/ 	.word	0x00000082


	//----- nvinfo : EIATTR_KPARAM_INFO
	.align		4
.L_2389:
        /*0008*/ 	.byte	0x04, 0x17
        /*000a*/ 	.short	(.L_2391 - .L_2390)
.L_2390:
        /*000c*/ 	.word	0x00000000
        /*0010*/ 	.short	0x0000
        /*0012*/ 	.short	0x0000
        /*0014*/ 	.byte	0x00, 0xf0, 0x61, 0x01


	//----- nvinfo : EIATTR_SPARSE_MMA_MASK
	.align		4
.L_2391:
        /*0018*/ 	.byte	0x03, 0x50
        /*001a*/ 	.short	0x0000


	//----- nvinfo : EIATTR_MAXREG_COUNT
	.align		4
        /*001c*/ 	.byte	0x03, 0x1b
        /*001e*/ 	.short	0x00ff


	//----- nvinfo : EIATTR_NUM_BARRIERS
	.align		4
        /*0020*/ 	.byte	0x02, 0x4c
        /*0022*/ 	.byte	0x01
	.zero		1


	//----- nvinfo : EIATTR_MERCURY_ISA_VERSION
	.align		4
        /*0024*/ 	.byte	0x03, 0x5f
        /*0026*/ 	.short	0x0101


	//----- nvinfo : EIATTR_COOP_GROUP_MASK_REGIDS
	.align		4
        /*0028*/ 	.byte	0x04, 0x29
        /*002a*/ 	.short	(.L_2393 - .L_2392)


	//   ....[0]....
.L_2392:
        /*002c*/ 	.word	0xffffffff


	//   ....[1]....
        /*0030*/ 	.word	0xffffffff


	//   ....[2]....
        /*0034*/ 	.word	0xffffffff


	//   ....[3]....
        /*0038*/ 	.word	0xffffffff


	//   ....[4]....
        /*003c*/ 	.word	0xffffffff


	//   ....[5]....
        /*0040*/ 	.word	0xffffffff


	//   ....[6]....
        /*0044*/ 	.word	0xffffffff


	//   ....[7]....
        /*0048*/ 	.word	0xffffffff


	//   ....[8]....
        /*004c*/ 	.word	0xffffffff


	//   ....[9]....
        /*0050*/ 	.word	0xffffffff


	//   ....[10]....
        /*0054*/ 	.word	0xffffffff


	//   ....[11]....
        /*0058*/ 	.word	0xffffffff


	//   ....[12]....
        /*005c*/ 	.word	0xffffffff


	//   ....[13]....
        /*0060*/ 	.word	0xffffffff


	//   ....[14]....
        /*0064*/ 	.word	0xffffffff


	//   ....[15]....
        /*0068*/ 	.word	0xffffffff


	//   ....[16]....
        /*006c*/ 	.word	0xffffffff


	//   ....[17]....
        /*0070*/ 	.word	0xffffffff


	//----- nvinfo : EIATTR_COOP_GROUP_INSTR_OFFSETS
	.align		4
.L_2393:
        /*0074*/ 	.byte	0x04, 0x28
        /*0076*/ 	.short	(.L_2395 - .L_2394)


	//   ....[0]....
.L_2394:
        /*0078*/ 	.word	0x000006a0


	//   ....[1]....
        /*007c*/ 	.word	0x000006c0


	//   ....[2]....
        /*0080*/ 	.word	0x000006e0


	//   ....[3]....
        /*0084*/ 	.word	0x00000700


	//   ....[4]....
        /*0088*/ 	.word	0x00000720


	//   ....[5]....
        /*008c*/ 	.word	0x00000c50


	//   ....[6]....
        /*0090*/ 	.word	0x00000c70


	//   ....[7]....
        /*0094*/ 	.word	0x00000c90


	//   ....[8]....
        /*0098*/ 	.word	0x00000cb0


	//   ....[9]....
        /*009c*/ 	.word	0x00000cd0


	//   ....[10]....
        /*00a0*/ 	.word	0x00000e90


	//   ....[11]....
        /*00a4*/ 	.word	0x00000ec0


	//   ....[12]....
        /*00a8*/ 	.word	0x00000f30


	//   ....[13]....
        /*00ac*/ 	.word	0x00000fa0


	//   ....[14]....
        /*00b0*/ 	.word	0x00000fb0


	//   ....[15]....
        /*00b4*/ 	.word	0x00001020


	//   ....[16]....
        /*00b8*/ 	.word	0x00001080


	//   ....[17]....
        /*00bc*/ 	.word	0x000010c0


	//----- nvinfo : EIATTR_VRC_CTA_INIT_COUNT
	.align		4
.L_2395:
        /*00c0*/ 	.byte	0x02, 0x4a
	.zero		1
	.zero		1


	//----- nvinfo : EIATTR_EXIT_INSTR_OFFSETS
	.align		4
        /*00c4*/ 	.byte	0x04, 0x1c
        /*00c6*/ 	.short	(.L_2397 - .L_2396)


	//   ....[0]....
.L_2396:
        /*00c8*/ 	.word	0x00000040


	//   ....[1]....
        /*00cc*/ 	.word	0x00001a20


	//----- nvinfo : EIATTR_MAX_THREADS
	.align		4
.L_2397:
        /*00d0*/ 	.byte	0x04, 0x05
        /*00d2*/ 	.short	(.L_2399 - .L_2398)
.L_2398:
        /*00d4*/ 	.word	0x00000080
        /*00d8*/ 	.word	0x00000001
        /*00dc*/ 	.word	0x00000001


	//----- nvinfo : EIATTR_CRS_STACK_SIZE
	.align		4
.L_2399:
        /*00e0*/ 	.byte	0x04, 0x1e
        /*00e2*/ 	.short	(.L_2401 - .L_2400)
.L_2400:
        /*00e4*/ 	.word	0x00000000


	//----- nvinfo : EIATTR_CBANK_PARAM_SIZE
	.align		4
.L_2401:
        /*00e8*/ 	.byte	0x03, 0x19
        /*00ea*/ 	.short	0x0058


	//----- nvinfo : EIATTR_PARAM_CBANK
	.align		4
        /*00ec*/ 	.byte	0x04, 0x0a
        /*00ee*/ 	.short	(.L_2403 - .L_2402)
	.align		4
.L_2402:
        /*00f0*/ 	.word	index@(.nv.constant0._ZN10layer_norm13ln_fwd_kernelINS_13Kernel_traitsIffffjLj5120ELj1ELj1ELj4ELj16ENS_18Kernel_traits_baseILj5120EffffjLj128EEEEEEEvNS_9FwdParamsE)
        /*00f4*/ 	.short	0x0380
        /*00f6*/ 	.short	0x0058


	//----- nvinfo : EIATTR_SW_WAR
	.align		4
.L_2403:
        /*00f8*/ 	.byte	0x04, 0x36
        /*00fa*/ 	.short	(.L_2405 - .L_2404)
.L_2404:
        /*00fc*/ 	.word	0x00000008
.L_2405:


//--------------------- .nv.info._ZN10layer_norm13ln_fwd_kernelINS_13Kernel_traitsI13__nv_bfloat16fS2_fjLj4096ELj1ELj1ELj4ELj16ENS_18Kernel_traits_baseILj4096ES2_fS2_fjLj128EEEEEEEvNS_9FwdParamsE --------------------------
	.section	.nv.info._ZN10layer_norm13ln_fwd_kernelINS_13Kernel_traitsI13__nv_bfloat16fS2_fjLj4096ELj1ELj1ELj4ELj16ENS_18Kernel_traits_baseILj4096ES2_fS2_fjLj128EEEEEEEvNS_9FwdParamsE,"",@"SHT_CUDA_INFO"
	.sectionflags	@""
	.align	4


	//----- nvinfo : EIATTR_CUDA_API_VERSION
	.align		4
        /*0000*/ 	.byte	0x04, 0x37
        /*0002*/ 	.short	(.L_2407 - .L_2406)
.L_2406:
        /*0004*/ 	.word	0x00000082


	//----- nvinfo : EIATTR_KPARAM_INFO
	.align		4
.L_2407:
        /*0008*/ 	.byte	0x04, 0x17
        /*000a*/ 	.short	(.L_2409 - .L_2408)
.L_2408:
        /*000c*/ 	.word	0x00000000
        /*0010*/ 	.short	0x0000
        /*0012*/ 	.short	0x0000
        /*0014*/ 	.byte	0x00, 0xf0, 0x61, 0x01


	//----- nvinfo : EIATTR_SPARSE_MMA_MASK
	.align		4
.L_2409:
        /*0018*/ 	.byte	0x03, 0x50
        /*001a*/ 	.short	0x0000


	//----- nvinfo : EIATTR_MAXREG_COUNT
	.align		4
        /*001c*/ 	.byte	0x03, 0x1b
        /*001e*/ 	.short	0x00ff


	//----- nvinfo : EIATTR_NUM_BARRIERS
	.align		4
        /*0020*/ 	.byte	0x02, 0x4c
        /*0022*/ 	.byte	0x01
	.zero		1


	//----- nvinfo : EIATTR_MERCURY_ISA_VERSION
	.align		4
        /*0024*/ 	.byte	0x03, 0x5f
        /*0026*/ 	.short	0x0101


	//----- nvinfo : EIATTR_COOP_GROUP_MASK_REGIDS
	.align		4
        /*0028*/ 	.byte	0x04, 0x29
        /*002a*/ 	.short	(.L_2411 - .L_2410)


	//   ....[0]....
.L_2410:
        /*002c*/ 	.word	0xffffffff


	//   ....[1]....
        /*0030*/ 	.word	0xffffffff


	//   ....[2]....
        /*0034*/ 	.word	0xffffffff


	//   ....[3]....
        /*0038*/ 	.word	0xffffffff


	//   ....[4]....
        /*003c*/ 	.word	0xffffffff


	//   ....[5]....
        /*0040*/ 	.word	0xffffffff


	//   ....[6]....
        /*0044*/ 	.word	0xffffffff


	//   ....[7]....
        /*0048*/ 	.word	0xffffffff


	//   ....[8]....
        /*004c*/ 	.word	0xffffffff


	//   ....[9]....
        /*0050*/ 	.word	0xffffffff


	//   ....[10]....
        /*0054*/ 	.word	0xffffffff


	//   ....[11]....
        /*0058*/ 	.word	0xffffffff


	//   ....[12]....
        /*005c*/ 	.word	0xffffffff


	//   ....[13]....
        /*0060*/ 	.word	0xffffffff


	//   ....[14]....
        /*0064*/ 	.word	0xffffffff


	//   ....[15]....
        /*0068*/ 	.word	0xffffffff


	//   ....[16]....
        /*006c*/ 	.word	0xffffffff


	//   ....[17]....
        /*0070*/ 	.word	0xffffffff


	//----- nvinfo : EIATTR_COOP_GROUP_INSTR_OFFSETS
	.align		4
.L_2411:
        /*0074*/ 	.byte	0x04, 0x28
        /*0076*/ 	.short	(.L_2413 - .L_2412)


	//   ....[0]....
.L_2412:
        /*0078*/ 	.word	0x00000900


	//   ....[1]....
        /*007c*/ 	.word	0x00000920


	//   ....[2]....
        /*0080*/ 	.word	0x00000940


	//   ....[3]....
        /*0084*/ 	.word	0x00000960


	//   ....[4]....
        /*0088*/ 	.word	0x00000980


	//   ....[5]....
        /*008c*/ 	.word	0x00000db0


	//   ....[6]....
        /*0090*/ 	.word	0x00000dd0


	//   ....[7]....
        /*0094*/ 	.word	0x00000df0


	//   ....[8]....
        /*0098*/ 	.word	0x00000e10


	//   ....[9]....
        /*009c*/ 	.word	0x00000e30


	//   ....[10]....
        /*00a0*/ 	.word	0x00000f80


	//   ....[11]....
        /*00a4*/ 	.word	0x00000fb0


	//   ....[12]....
        /*00a8*/ 	.word	0x00001030


	//   ....[13]....
        /*00ac*/ 	.word	0x00001080


	//   ....[14]....
        /*00b0*/ 	.word	0x00001090


	//   ....[15]....
        /*00b4*/ 	.word	0x000010e0


	//   ....[16]....
        /*00b8*/ 	.word	0x00001170


	//   ....[17]....
        /*00bc*/ 	.word	0x00001180


	//----- nvinfo : EIATTR_VRC_CTA_INIT_COUNT
	.align		4
.L_2413:
        /*00c0*/ 	.byte	0x02, 0x4a
	.zero		1
	.zero		1


	//----- nvinfo : EIATTR_EXIT_INSTR_OFFSETS
	.align		4
        /*00c4*/ 	.byte	0x04, 0x1c
        /*00c6*/ 	.short	(.L_2415 - .L_2414)


	//   ....[0]....
.L_2414:
        /*00c8*/ 	.word	0x00000040


	//   ....[1]....
        /*00cc*/ 	.word	0x00002000


	//----- nvinfo : EIATTR_MAX_THREADS
	.align		4
.L_2415:
        /*00d0*/ 	.byte	0x04, 0x05
        /*00d2*/ 	.short	(.L_2417 - .L_2416)
.L_2416:
        /*00d4*/ 	.word	0x00000080
        /*00d8*/ 	.word	0x00000001
        /*00dc*/ 	.word	0x00000001


	//----- nvinfo : EIATTR_CRS_STACK_SIZE
	.align		4
.L_2417:
        /*00e0*/ 	.byte	0x04, 0x1e
        /*00e2*/ 	.short	(.L_2419 - .L_2418)
.L_2418:
        /*00e4*/ 	.word	0x00000000


	//----- nvinfo : EIATTR_CBANK_PARAM_SIZE
	.align		4
.L_2419:
        /*00e8*/ 	.byte	0x03, 0x19
        /*00ea*/ 	.short	0x0058


	//----- nvinfo : EIATTR_PARAM_CBANK
	.align		4
        /*00ec*/ 	.byte	0x04, 0x0a
        /*00ee*/ 	.short	(.L_2421 - .L_2420)
	.align		4
.L_2420:
        /*00f0*/ 	.word	index@(.nv.constant0._ZN10layer_norm13ln_fwd_kernelINS_13Kernel_traitsI13__nv_bfloat16fS2_fjLj4096ELj1ELj1ELj4ELj16ENS_18Kernel_traits_baseILj4096ES2_fS2_fjLj128EEEEEEEvNS_9FwdParamsE)
        /*00f4*/ 	.short	0x0380
        /*00f6*/ 	.short	0x0058


	//----- nvinfo : EIATTR_SW_WAR
	.align		4
.L_2421:
        /*00f8*/ 	.byte	0x04, 0x36
        /*00fa*/ 	.short	(.L_2423 - .L_2422)
.L_2422:
        /*00fc*/ 	.word	0x00000008
.L_2423:


//--------------------- .nv.info._ZN10layer_norm13ln_fwd_kernelINS_13Kernel_traitsI13__nv_bfloat16S2_S2_fjLj4096ELj1ELj1ELj4ELj16ENS_18Kernel_traits_baseILj4096ES2_S2_S2_fjLj128EEEEEEEvNS_9FwdParamsE --------------------------
	.section	.nv.info._ZN10layer_norm13ln_fwd_kernelINS_13Kernel_traitsI13__nv_bfloat16S2_S2_fjLj4096ELj1ELj1ELj4ELj16ENS_18Kernel_traits_baseILj4096ES2_S2_S2_fjLj128EEEEEEEvNS_9FwdParamsE,"",@"SHT_CUDA_INFO"
	.sectionflags	@""
	.align	4


	//----- nvinfo : EIATTR_CUDA_API_VERSION
	.align		4
        /*0000*/ 	.byte	0x04, 0x37
        /*0002*/ 	.short	(.L_2425 - .L_2424)
.L_2424:
        /*0004*/ 	.word	0x00000082


	//----- nvinfo : EIATTR_KPARAM_INFO
	.align		4
.L_2425:
        /*0008*/ 	.byte	0x04, 0x17
        /*000a*/ 	.short	(.L_2427 - .L_2426)
.L_2426:
        /*000c*/ 	.word	0x00000000
        /*0010*/ 	.short	0x0000
        /*0012*/ 	.short	0x0000
        /*0014*/ 	.byte	0x00, 0xf0, 0x61, 0x01


	//----- nvinfo : EIATTR_SPARSE_MMA_MASK
	.align		4
.L_2427:
        /*0018*/ 	.byte	0x03, 0x50
        /*001a*/ 	.short	0x0000


	//----- nvinfo : EIATTR_MAXREG_COUNT
	.align		4
        /*001c*/ 	.byte	0x03, 0x1b
        /*001e*/ 	.short	0x00ff


	//----- nvinfo : EIATTR_NUM_BARRIERS
	.align		4
        /*0020*/ 	.byte	0x02, 0x4c
        /*0022*/ 	.byte	0x01
	.zero		1


	//----- nvinfo : EIATTR_MERCURY_ISA_VERSION
	.align		4
        /*0024*/ 	.byte	0x03, 0x5f
        /*0026*/ 	.short	0x0101


	//----- nvinfo : EIATTR_COOP_GROUP_MASK_REGIDS
	.align		4
        /*0028*/ 	.byte	0x04, 0x29
        /*002a*/ 	.short	(.L_2429 - .L_2428)


	//   ....[0]....
.L_2428:
        /*002c*/ 	.word	0xffffffff


	//   ....[1]....
        /*0030*/ 	.word	0xffffffff


	//   ....[2]....
        /*0034*/ 	.word	0xffffffff


	//   ....[3]....
        /*0038*/ 	.word	0xffffffff


	//   ....[4]....
        /*003c*/ 	.word	0xffffffff


	//   ....[5]....
        /*0040*/ 	.word	0xffffffff


	//   ....[6]....
        /*0044*/ 	.word	0xffffffff


	//   ....[7]....
        /*0048*/ 	.word	0xffffffff


	//   ....[8]....
        /*004c*/ 	.word	0xffffffff


	//   ....[9]....
        /*0050*/ 	.word	0xffffffff


	//   ....[10]....
        /*0054*/ 	.word	0xffffffff


	//   ....[11]....
        /*0058*/ 	.word	0xffffffff


	//   ....[12]....
        /*005c*/ 	.word	0xffffffff


	//   ....[13]....
        /*0060*/ 	.word	0xffffffff


	//   ....[14]....
        /*0064*/ 	.word	0xffffffff


	//   ....[15]....
        /*0068*/ 	.word	0xffffffff


	//   ....[16]....
        /*006c*/ 	.word	0xffffffff


	//   ....[17]....
        /*0070*/ 	.word	0xffffffff


	//----- nvinfo : EIATTR_COOP_GROUP_INSTR_OFFSETS
	.align		4
.L_2429:
        /*0074*/ 	.byte	0x04, 0x28
        /*0076*/ 	.short	(.L_2431 - .L_2430)


	//   ....[0]....
.L_2430:
        /*0078*/ 	.word	0x00000760


	//   ....[1]....
        /*007c*/ 	.word	0x00000780


	//   ....[2]....
        /*0080*/ 	.word	0x000007a0


	//   ....[3]....
        /*0084*/ 	.word	0x000007c0


	//   ....[4]....
        /*0088*/ 	.word	0x000007e0


	//   ....[5]....
        /*008c*/ 	.word	0x00000c10


	//   ....[6]....
        /*0090*/ 	.word	0x00000c40


	//   ....[7]....
        /*0094*/ 	.word	0x00000c80


	//   ....[8]....
        /*0098*/ 	.word	0x00000cf0


	//   ....[9]....
        /*009c*/ 	.word	0x00000d10


	//   ....[10]....
        /*00a0*/ 	.word	0x00000e20


	//   ....[11]....
        /*00a4*/ 	.word	0x00000e50


	//   ....[12]....
        /*00a8*/ 	.word	0x00000eb0


	//   ....[13]....
        /*00ac*/ 	.word	0x00000ef0


	//   ....[14]....
        /*00b0*/ 	.word	0x00000f20


	//   ....[15]....
        /*00b4*/ 	.word	0x00000f40


	//   ....[16]....
        /*00b8*/ 	.word	0x00001020


	//   ....[17]....
        /*00bc*/ 	.word	0x00001030


	//----- nvinfo : EIATTR_VRC_CTA_INIT_COUNT
	.align		4
.L_2431:
        /*00c0*/ 	.byte	0x02, 0x4a
	.zero		1
	.zero		1


	//----- nvinfo : EIATTR_EXIT_INSTR_OFFSETS
	.align		4
        /*00c4*/ 	.byte	0x04, 0x1c
        /*00c6*/ 	.short	(.L_2433 - .L_2432)


	//   ....[0]....
.L_2432:
        /*00c8*/ 	.word	0x00000040


	//   ....[1]....
        /*00cc*/ 	.word	0x000019a0


	//----- nvinfo : EIATTR_MAX_THREADS
	.align		4
.L_2433:
        /*00d0*/ 	.byte	0x04, 0x05
        /*00d2*/ 	.short	(.L_2435 - .L_2434)
.L_2434:
        /*00d4*/ 	.word	0x00000080
        /*00d8*/ 	.word	0x00000001
        /*00dc*/ 	.word	0x00000001


	//----- nvinfo : EIATTR_CRS_STACK_SIZE
	.align		4
.L_2435:
        /*00e0*/ 	.byte	0x04, 0x1e
        /*00e2*/ 	.short	(.L_2437 - .L_2436)
.L_2436:
        /*00e4*/ 	.word	0x00000000


	//----- nvinfo : EIATTR_CBANK_PARAM_SIZE
	.align		4
.L_2437:
        /*00e8*/ 	.byte	0x03, 0x19
        /*00ea*/ 	.short	0x0058


	//----- nvinfo : EIATTR_PARAM_CBANK
	.align		4
        /*00ec*/ 	.byte	0x04, 0x0a
        /*00ee*/ 	.short	(.L_2439 - .L_2438)
	.align		4
.L_2438:
        /*00f0*/ 	.word	index@(.nv.constant0._ZN10layer_norm13ln_fwd_kernelINS_13Kernel_traitsI13__nv_bfloat16S2_S2_fjLj4096ELj1ELj1ELj4ELj16ENS_18Kernel_traits_baseILj4096ES2_S2_S2_fjLj128EEEEEEEvNS_9FwdParamsE)
        /*00f4*/ 	.short	0x0380
        /*00f6*/ 	.short	0x0058


	//----- nvinfo : EIATTR_SW_WAR
	.align		4
.L_2439:
        /*00f8*/ 	.byte	0x04, 0x36
        /*00fa*/ 	.short	(.L_2441 - .L_2440)
.L_2440:
        /*00fc*/ 	.word	0x00000008
.L_2441:


//--------------------- .nv.info._ZN10layer_norm13ln_fwd_kernelINS_13Kernel_traitsI6__halffS2_fjLj4096ELj1ELj1ELj4ELj16ENS_18Kernel_traits_baseILj4096ES2_fS2_fjLj128EEEEEEEvNS_9FwdParamsE --------------------------
	.section	.nv.info._ZN10layer_norm13ln_fwd_kernelINS_13Kernel_traitsI6__halffS2_fjLj4096ELj1ELj1ELj4ELj16ENS_18Kernel_traits_baseILj4096ES2_fS2_fjLj128EEEEEEEvNS_9FwdParamsE,"",@"SHT_CUDA_INFO"
	.sectionflags	@""
	.align	4


	//----- nvinfo : EIATTR_CUDA_API_VERSION
	.align		4
        /*0000*/ 	.byte	0x04, 0x37
        /*0002*/ 	.short	(.L_2443 - .L_2442)
.L_2442:
        /*0004*/ 	.word	0x00000082


	//----- nvinfo : EIATTR_KPARAM_INFO
	.align		4
.L_2443:
        /*0008*/ 	.byte	0x04, 0x17
        /*000a*/ 	.short	(.L_2445 - .L_2444)
.L_2444:
        /*000c*/ 	.word	0x00000000
        /*0010*/ 	.short	0x0000
        /*0012*/ 	.short	0x0000
        /*0014*/ 	.byte	0x00, 0xf0, 0x61, 0x01


	//----- nvinfo : EIATTR_SPARSE_MMA_MASK
	.align		4
.L_2445:
        /*0018*/ 	.byte	0x03, 0x50
        /*001a*/ 	.short	0x0000


	//----- nvinfo : EIATTR_MAXREG_COUNT
	.align		4
        /*001c*/ 	.byte	0x03, 0x1b
        /*001e*/ 	.short	0x00ff


	//----- nvinfo : EIATTR_NUM_BARRIERS
	.align		4
        /*0020*/ 	.byte	0x02, 0x4c
        /*0022*/ 	.byte	0x01
	.zero		1


	//----- nvinfo : EIATTR_MERCURY_ISA_VERSION
	.align		4
        /*0024*/ 	.byte	0x03, 0x5f
        /*0026*/ 	.short	0x0101


	//----- nvinfo : EIATTR_COOP_GROUP_MASK_REGIDS
	.align		4
        /*0028*/ 	.byte	0x04, 0x29
        /*002a*/ 	.short	(.L_2447 - .L_2446)


	//   ....[0]....
.L_2446:
        /*002c*/ 	.word	0xffffffff


	//   ....[1]....
        /*0030*/ 	.word	0xffffffff


	//   ....[2]....
        /*0034*/ 	.word	0xffffffff


	//   ....[3]....
        /*0038*/ 	.word	0xffffffff


	//   ....[4]....
        /*003c*/ 	.word	0xffffffff


	//   ....[5]....
        /*0040*/ 	.word	0xffffffff


	//   ....[6]....
        /*0044*/ 	.word	0xffffffff


	//   ....[7]....
        /*0048*/ 	.word	0xffffffff


	//   ....[8]....
        /*004c*/ 	.word	0xffffffff


	//   ....[9]....
        /*0050*/ 	.word	0xffffffff


	//   ....[10]....
        /*0054*/ 	.word	0xffffffff


	//   ....[11]....
        /*0058*/ 	.word	0xffffffff


	//   ....[12]....
        /*005c*/ 	.word	0xffffffff


	//   ....[13]....
        /*0060*/ 	.word	0xffffffff


	//   ....[14]....
        /*0064*/ 	.word	0xffffffff


	//   ....[15]....
        /*0068*/ 	.word	0xffffffff


	//   ....[16]....
        /*006c*/ 	.word	0xffffffff


	//   ....[17]....
        /*0070*/ 	.word	0xffffffff


	//----- nvinfo : EIATTR_COOP_GROUP_INSTR_OFFSETS
	.align		4
.L_2447:
        /*0074*/ 	.byte	0x04, 0x28
        /*0076*/ 	.short	(.L_2449 - .L_2448)


	//   ....[0]....
.L_2448:
        /*0078*/ 	.word	0x00000900


	//   ....[1]....
        /*007c*/ 	.word	0x00000920


	//   ....[2]....
        /*0080*/ 	.word	0x00000940


	//   ....[3]....
        /*0084*/ 	.word	0x00000960


	//   ....[4]....
        /*0088*/ 	.word	0x00000980


	//   ....[5]....
        /*008c*/ 	.word	0x00000db0


	//   ....[6]....
        /*0090*/ 	.word	0x00000dd0


	//   ....[7]....
        /*0094*/ 	.word	0x00000df0


	//   ....[8]....
        /*0098*/ 	.word	0x00000e10


	//   ....[9]....
        /*009c*/ 	.word	0x00000e30


	//   ....[10]....
        /*00a0*/ 	.word	0x00000f80


	//   ....[11]....
        /*00a4*/ 	.word	0x00000fb0


	//   ....[12]....
        /*00a8*/ 	.word	0x00001030


	//   ....[13]....
        /*00ac*/ 	.word	0x00001080


	//   ....[14]....
        /*00b0*/ 	.word	0x00001090


	//   ....[15]....
        /*00b4*/ 	.word	0x000010e0


	//   ....[16]....
        /*00b8*/ 	.word	0x00001170


	//   ....[17]....
        /*00bc*/ 	.word	0x00001180


	//----- nvinfo : EIATTR_VRC_CTA_INIT_COUNT
	.align		4
.L_2449:
        /*00c0*/ 	.byte	0x02, 0x4a
	.zero		1
	.zero		1


	//----- nvinfo : EIATTR_EXIT_INSTR_OFFSETS
	.align		4
        /*00c4*/ 	.byte	0x04, 0x1c
        /*00c6*/ 	.short	(.L_2451 - .L_2450)


	//   ....[0]....
.L_2450:
        /*00c8*/ 	.word	0x00000040


	//   ....[1]....
        /*00cc*/ 	.word	0x00002000


	//----- nvinfo : EIATTR_MAX_THREADS
	.align		4
.L_2451:
        /*00d0*/ 	.byte	0x04, 0x05
        /*00d2*/ 	.short	(.L_2453 - .L_2452)
.L_2452:
        /*00d4*/ 	.word	0x00000080
        /*00d8*/ 	.word	0x00000001
        /*00dc*/ 	.word	0x00000001


	//----- nvinfo : EIATTR_CRS_STACK_SIZE
	.align		4
.L_2453:
        /*00e0*/ 	.byte	0x04, 0x1e
        /*00e2*/ 	.short	(.L_2455 - .L_2454)
.L_2454:
        /*00e4*/ 	.word	0x00000000


	//----- nvinfo : EIATTR_CBANK_PARAM_SIZE
	.align		4
.L_2455:
        /*00e8*/ 	.byte	0x03, 0x19
        /*00ea*/ 	.short	0x0058


	//----- nvinfo : EIATTR_PARAM_CBANK
	.align		4
        /*00ec*/ 	.byte	0x04, 0x0a
        /*00ee*/ 	.short	(.L_2457 - .L_2456)
	.align		4
.L_2456:
        /*00f0*/ 	.word	index@(.nv.constant0._ZN10layer_norm13ln_fwd_kernelINS_13Kernel_traitsI6__halffS2_fjLj4096ELj1ELj1ELj4ELj16ENS_18Kernel_traits_baseILj4096ES2_fS2_fjLj128EEEEEEEvNS_9FwdParamsE)
        /*00f4*/ 	.short	0x0380
        /*00f6*/ 	.short	0x0058


	//----- nvinfo : EIATTR_SW_WAR
	.align		4
.L_2457:
        /*00f8*/ 	.byte	0x04, 0x36
        /*00fa*/ 	.short	(.L_2459 - .L_2458)
.L_2458:
        /*00fc*/ 	.word	0x00000008
.L_2459:


//--------------------- .nv.info._ZN10layer_norm13ln_fwd_kernelINS_13Kernel_traitsI6__halfS2_S2_fjLj4096ELj1ELj1ELj4ELj16ENS_18Kernel_traits_baseILj4096ES2_S2_S2_fjLj128EEEEEEEvNS_9FwdParamsE --------------------------
	.section	.nv.info._ZN10layer_norm13ln_fwd_kernelINS_13Kernel_traitsI6__halfS2_S2_fjLj4096ELj1ELj1ELj4ELj16ENS_18Kernel_traits_baseILj4096ES2_S2_S2_fjLj128EEEEEEEvNS_9FwdParamsE,"",@"SHT_CUDA_INFO"
	.sectionflags	@""
	.align	4


	//----- nvinfo : EIATTR_CUDA_API_VERSION
	.align		4
        /*0000*/ 	.byte	0x04, 0x37
        /*0002*/ 	.short	(.L_2461 - .L_2460)
.L_2460:
        /*0004*/ 	.word	0x00000082


	//----- nvinfo : EIATTR_KPARAM_INFO
	.align		4
.L_2461:
        /*0008*/ 	.byte	0x04, 0x17
        /*000a*/ 	.short	(.L_2463 - .L_2462)
.L_2462:
        /*000c*/ 	.word	0x00000000
        /*0010*/ 	.short	0x0000
        /*0012*/ 	.short	0x0000
        /*0014*/ 	.byte	0x00, 0xf0, 0x61, 0x01


	//----- nvinfo : EIATTR_SPARSE_MMA_MASK
	.align		4
.L_2463:
        /*0018*/ 	.byte	0x03, 0x50
        /*001a*/ 	.short	0x0000


	//----- nvinfo : EIATTR_MAXREG_COUNT
	.align		4
        /*001c*/ 	.byte	0x03, 0x1b
        /*001e*/ 	.short	0x00ff


	//----- nvinfo : EIATTR_NUM_BARRIERS
	.align		4
        /*0020*/ 	.byte	0x02, 0x4c
        /*0022*/ 	.byte	0x01
	.zero		1


	//----- nvinfo : EIATTR_MERCURY_ISA_VERSION
	.align		4
        /*0024*/ 	.byte	0x03, 0x5f
        /*0026*/ 	.short	0x0101


	//----- nvinfo : EIATTR_COOP_GROUP_MASK_REGIDS
	.align		4
        /*0028*/ 	.byte	0x04, 0x29
        /*002a*/ 	.short	(.L_2465 - .L_2464)


	//   ....[0]....
.L_2464:
        /*002c*/ 	.word	0xffffffff


	//   ....[1]....
        /*0030*/ 	.word	0xffffffff


	//   ....[2]....
        /*0034*/ 	.word	0xffffffff


	//   ....[3]....
        /*0038*/ 	.word	0xffffffff


	//   ....[4]....
        /*003c*/ 	.word	0xffffffff


	//   ....[5]....
        /*0040*/ 	.word	0xffffffff


	//   ....[6]....
        /*0044*/ 	.word	0xffffffff


	//   ....[7]....
        /*0048*/ 	.word	0xffffffff


	//   ....[8]....
        /*004c*/ 	.word	0xffffffff


	//   ....[9]....
        /*0050*/ 	.word	0xffffffff


	//   ....[10]....
        /*0054*/ 	.word	0xffffffff


	//   ....[11]....
        /*0058*/ 	.word	0xffffffff


	//   ....[12]....
        /*005c*/ 	.word	0xffffffff


	//   ....[13]....
        /*0060*/ 	.word	0xffffffff


	//   ....[14]....
        /*0064*/ 	.word	0xffffffff


	//   ....[15]....
        /*0068*/ 	.word	0xffffffff


	//   ....[16]....
        /*006c*/ 	.word	0xffffffff


	//   ....[17]....
        /*0070*/ 	.word	0xffffffff


	//----- nvinfo : EIATTR_COOP_GROUP_INSTR_OFFSETS
	.align		4
.L_2465:
        /*0074*/ 	.byte	0x04, 0x28
        /*0076*/ 	.short	(.L_2467 - .L_2466)


	//   ....[0]....
.L_2466:
        /*0078*/ 	.word	0x00000660


	//   ....[1]....
        /*007c*/ 	.word	0x00000680


	//   ....[2]....
        /*0080*/ 	.word	0x000006a0


	//   ....[3]....
        /*0084*/ 	.word	0x000006c0


	//   ....[4]....
        /*0088*/ 	.word	0x000006e0


	//   ....[5]....
        /*008c*/ 	.word	0x00000b10


	//   ....[6]....
        /*0090*/ 	.word	0x00000b40


	//   ....[7]....
        /*0094*/ 	.word	0x00000b80


	//   ....[8]....
        /*0098*/ 	.word	0x00000bf0


	//   ....[9]....
        /*009c*/ 	.word	0x00000c10


	//   ....[10]....
        /*00a0*/ 	.word	0x00000d20


	//   ....[11]....
        /*00a4*/ 	.word	0x00000d50


	//   ....[12]....
        /*00a8*/ 	.word	0x00000db0


	//   ....[13]....
        /*00ac*/ 	.word	0x00000df0


	//   ....[14]....
        /*00b0*/ 	.word	0x00000e20


	//   ....[15]....
        /*00b4*/ 	.word	0x00000e40


	//   ....[16]....
        /*00b8*/ 	.word	0x00000f20


	//   ....[17]....
        /*00bc*/ 	.word	0x00000f30


	//----- nvinfo : EIATTR_VRC_CTA_INIT_COUNT
	.align		4
.L_2467:
        /*00c0*/ 	.byte	0x02, 0x4a
	.zero		1
	.zero		1


	//----- nvinfo : EIATTR_EXIT_INSTR_OFFSETS
	.align		4
        /*00c4*/ 	.byte	0x04, 0x1c
        /*00c6*/ 	.short	(.L_2469 - .L_2468)


	//   ....[0]....
.L_2468:
        /*00c8*/ 	.word	0x00000040


	//   ....[1]....
        /*00cc*/ 	.word	0x000018a0


	//----- nvinfo : EIATTR_MAX_THREADS
	.align		4
.L_2469:
        /*00d0*/ 	.byte	0x04, 0x05
        /*00d2*/ 	.short	(.L_2471 - .L_2470)
.L_2470:
        /*00d4*/ 	.word	0x00000080
        /*00d8*/ 	.word	0x00000001
        /*00dc*/ 	.word	0x00000001


	//----- nvinfo : EIATTR_CRS_STACK_SIZE
	.align		4
.L_2471:
        /*00e0*/ 	.byte	0x04, 0x1e
        /*00e2*/ 	.short	(.L_2473 - .L_2472)
.L_2472:
        /*00e4*/ 	.word	0x00000000


	//----- nvinfo : EIATTR_CBANK_PARAM_SIZE
	.align		4
.L_2473:
        /*00e8*/ 	.byte	0x03, 0x19
        /*00ea*/ 	.short	0x0058


	//----- nvinfo : EIATTR_PARAM_CBANK
	.align		4
        /*00ec*/ 	.byte	0x04, 0x0a
        /*00ee*/ 	.short	(.L_2475 - .L_2474)
	.align		4
.L_2474:
        /*00f0*/ 	.word	index@(.nv.constant0._ZN10layer_norm13ln_fwd_kernelINS_13Kernel_traitsI6__halfS2_S2_fjLj4096ELj1ELj1ELj4ELj16ENS_18Kernel_traits_baseILj4096ES2_S2_S2_fjLj128EEEEEEEvNS_9FwdParamsE)
        /*00f4*/ 	.short	0x0380
        /*00f6*/ 	.short	0x0058


	//----- nvinfo : EIATTR_SW_WAR
	.align		4
.L_2475:
        /*00f8*/ 	.byte	0x04, 0x36
        /*00fa*/ 	.short	(.L_2477 - .L_2476)
.L_2476:
        /*00fc*/ 	.word	0x00000008
.L_2477:


//--------------------- .nv.info._ZN10layer_norm13ln_fwd_kernelINS_13Kernel_traitsIffffjLj4096ELj1ELj1ELj4ELj16ENS_18Kernel_traits_baseILj4096EffffjLj128EEEEEEEvNS_9FwdParamsE --------------------------
	.section	.nv.info._ZN10layer_norm13ln_fwd_kernelINS_13Kernel_traitsIffffjLj4096ELj1ELj1ELj4ELj16ENS_18Kernel_traits_baseILj4096EffffjLj128EEEEEEEvNS_9FwdParamsE,"",@"SHT_CUDA_INFO"
	.sectionflags	@""
	.align	4


	//----- nvinfo : EIATTR_CUDA_API_VERSION
	.align		4
        /*0000*/ 	.byte	0x04, 0x37
        /*0002*/ 	.short	(.L_2479 - .L_2478)
.L_2478:
        /*0004*/ 	.word	0x00000082


	//----- nvinfo : EIATTR_KPARAM_INFO
	.align		4
.L_2479:
        /*0008*/ 	.byte	0x04, 0x17
        /*000a*/ 	.short	(.L_2481 - .L_2480)
.L_2480:
        /*000c*/ 	.word	0x00000000
        /*0010*/ 	.short	0x0000
        /*0012*/ 	.short	0x0000
        /*0014*/ 	.byte	0x00, 0xf0, 0x61, 0x01


	//----- nvinfo : EIATTR_SPARSE_MMA_MASK
	.align		4
.L_2481:
        /*0018*/ 	.byte	0x03, 0x50
        /*001a*/ 	.short	0x0000


	//----- nvinfo : EIATTR_MAXREG_COUNT
	.align		4
        /*001c*/ 	.byte	0x03, 0x1b
        /*001e*/ 	.short	0x00ff


	//----- nvinfo : EIATTR_NUM_BARRIERS
	.align		4
        /*0020*/ 	.byte	0x02, 0x4c
        /*0022*/ 	.byte	0x01
	.zero		1


	//----- nvinfo : EIATTR_MERCURY_ISA_VERSION
	.align		4
        /*0024*/ 	.byte	0x03, 0x5f
        /*0026*/ 	.short	0x0101


	//----- nvinfo : EIATTR_COOP_GROUP_MASK_REGIDS
	.align		4
        /*0028*/ 	.byte	0x04, 0x29
        /*002a*/ 	.short	(.L_2483 - .L_2482)


	//   ....[0]....
.L_2482:
        /*002c*/ 	.word	0xffffffff


	//   ....[1]....
        /*0030*/ 	.word	0xffffffff


	//   ....[2]....
        /*0034*/ 	.word	0xffffffff


	//   ....[3]....
        /*0038*/ 	.word	0xffffffff


	//   ....[4]....
        /*003c*/ 	.word	0xffffffff


	//   ....[5]....
        /*0040*/ 	.word	0xffffffff


	//   ....[6]....
        /*0044*/ 	.word	0xffffffff


	//   ....[7]....
        /*0048*/ 	.word	0xffffffff


	//   ....[8]....
        /*004c*/ 	.word	0xffffffff


	//   ....[9]....
        /*0050*/ 	.word	0xffffffff


	//   ....[10]....
        /*0054*/ 	.word	0xffffffff


	//   ....[11]....
        /*0058*/ 	.word	0xffffffff


	//   ....[12]....
        /*005c*/ 	.word	0xffffffff


	//   ....[13]....
        /*0060*/ 	.word	0xffffffff


	//   ....[14]....
        /*0064*/ 	.word	0xffffffff


	//   ....[15]....
        /*0068*/ 	.word	0xffffffff


	//   ....[16]....
        /*006c*/ 	.word	0xffffffff


	//   ....[17]....
        /*0070*/ 	.word	0xffffffff


	//----- nvinfo : EIATTR_COOP_GROUP_INSTR_OFFSETS
	.align		4
.L_2483:
        /*0074*/ 	.byte	0x04, 0x28
        /*0076*/ 	.short	(.L_2485 - .L_2484)


	//   ....[0]....
.L_2484:
        /*0078*/ 	.word	0x00000510


	//   ....[1]....
        /*007c*/ 	.word	0x00000530


	//   ....[2]....
        /*0080*/ 	.word	0x00000550


	//   ....[3]....
        /*0084*/ 	.word	0x00000570


	//   ....[4]....
        /*0088*/ 	.word	0x00000590


	//   ....[5]....
        /*008c*/ 	.word	0x000009c0


	//   ....[6]....
        /*0090*/ 	.word	0x000009f0


	//   ....[7]....
        /*0094*/ 	.word	0x00000a40


	//   ....[8]....
        /*0098*/ 	.word	0x00000a80


	//   ....[9]....
        /*009c*/ 	.word	0x00000ac0


	//   ....[10]....
        /*00a0*/ 	.word	0x00000bd0


	//   ....[11]....
        /*00a4*/ 	.word	0x00000c10


	//   ....[12]....
        /*00a8*/ 	.word	0x00000c20


	//   ....[13]....
        /*00ac*/ 	.word	0x00000c90


	//   ....[14]....
        /*00b0*/ 	.word	0x00000cf0


	//   ....[15]....
        /*00b4*/ 	.word	0x00000d50


	//   ....[16]....
        /*00b8*/ 	.word	0x00000df0


	//   ....[17]....
        /*00bc*/ 	.word	0x00000e20


	//----- nvinfo : EIATTR_VRC_CTA_INIT_COUNT
	.align		4
.L_2485:
        /*00c0*/ 	.byte	0x02, 0x4a
	.zero		1
	.zero		1


	//----- nvinfo : EIATTR_EXIT_INSTR_OFFSETS
	.align		4
        /*00c4*/ 	.byte	0x04, 0x1c
        /*00c6*/ 	.short	(.L_2487 - .L_2486)


	//   ....[0]....
.L_2486:
        /*00c8*/ 	.word	0x00000040


	//   ....[1]....
        /*00cc*/ 	.word	0x00001540


	//----- nvinfo : EIATTR_MAX_THREADS
	.align		4
.L_2487:
        /*00d0*/ 	.byte	0x04, 0x05
        /*00d2*/ 	.short	(.L_2489 - .L_2488)
.L_2488:
        /*00d4*/ 	.word	0x00000080
        /*00d8*/ 	.word	0x00000001
        /*00dc*/ 	.word	0x00000001


	//----- nvinfo : EIATTR_CRS_STACK_SIZE
	.align		4
.L_2489:
        /*00e0*/ 	.byte	0x04, 0x1e
        /*00e2*/ 	.short	(.L_2491 - .L_2490)
.L_2490:
        /*00e4*/ 	.word	0x00000000


	//----- nvinfo : EIATTR_CBANK_PARAM_SIZE
	.align		4
.L_2491:
        /*00e8*/ 	.byte	0x03, 0x19
        /*00ea*/ 	.short	0x0058


	//----- nvinfo : EIATTR_PARAM_CBANK
	.align		4
        /*00ec*/ 	.byte	0x04, 0x0a
        /*00ee*/ 	.short	(.L_2493 - .L_2492)
	.align		4
.L_2492:
        /*00f0*/ 	.word	index@(.nv.constant0._ZN10layer_norm13ln_fwd_kernelINS_13Kernel_traitsIffffjLj4096ELj1ELj1ELj4ELj16ENS_18Kernel_traits_baseILj4096EffffjLj128EEEEEEEvNS_9FwdParamsE)
        /*00f4*/ 	.short	0x0380
        /*00f6*/ 	.short	0x0058


	//----- nvinfo : EIATTR_SW_WAR
	.align		4
.L_2493:
        /*00f8*/ 	.byte	0x04, 0x36
        /*00fa*/ 	.short	(.L_2495 - .L_2494)
.L_2494:
        /*00fc*/ 	.word	0x00000008
.L_2495:


//--------------------- .nv.info._ZN10layer_norm13ln_fwd_kernelINS_13Kernel_traitsI13__nv_bfloat16fS2_fjLj3840ELj1ELj1ELj4ELj4ENS_18Kernel_traits_baseILj3840ES2_fS2_fjLj128EEEEEEEvNS_9FwdParamsE --------------------------
	.section	.nv.info._ZN10layer_norm13ln_fwd_kernelINS_13Kernel_traitsI13__nv_bfloat16fS2_fjLj3840ELj1ELj1ELj4ELj4ENS_18Kernel_traits_baseILj3840ES2_fS2_fjLj128EEEEEEEvNS_9FwdParamsE,"",@"SHT_CUDA_INFO"
	.sectionflags	@""
	.align	4


	//----- nvinfo : EIATTR_CUDA_API_VERSION
	.align		4
        /*0000*/ 	.byte	0x04, 0x37
        /*0002*/ 	.short	(.L_2497 - .L_2496)
.L_2496:
        /*0004*/ 	.word	0x00000082


	//----- nvinfo : EIATTR_KPARAM_INFO
	.align		4
.L_2497:
        /*0008*/ 	.byte	0x04, 0x17
        /*000a*/ 	.short	(.L_2499 - .L_2498)
.L_2498:
        /*000c*/ 	.word	0x00000000
        /*0010*/ 	.short	0x0000
        /*0012*/ 	.short	0x0000
        /*0014*/ 	.byte	0x00, 0xf0, 0x61, 0x01


	//----- nvinfo : EIATTR_SPARSE_MMA_MASK
	.align		4
.L_2499:
        /*0018*/ 	.byte	0x03, 0x50
        /*001a*/ 	.short	0x0000


	//----- nvinfo : EIATTR_MAXREG_COUNT
	.align		4
        /*001c*/ 	.byte	0x03, 0x1b
        /*001e*/ 	.short	0x00ff


	//----- nvinfo : EIATTR_NUM_BARRIERS
	.align		4
        /*0020*/ 	.byte	0x02, 0x4c
        /*0022*/ 	.byte	0x01
	.zero		1


	//----- nvinfo : EIATTR_MERCURY_ISA_VERSION
	.align		4
        /*0024*/ 	.byte	0x03, 0x5f
        /*0026*/ 	.short	0x0101


	//----- nvinfo : EIATTR_COOP_GROUP_MASK_REGIDS
	.align		4
        /*0028*/ 	.byte	0x04, 0x29
        /*002a*/ 	.short	(.L_2501 - .L_2500)


	//   ....[0]....
.L_2500:
        /*002c*/ 	.word	0xffffffff


	//   ....[1]....
        /*0030*/ 	.word	0xffffffff


	//   ....[2]....
        /*0034*/ 	.word	0xffffffff


	//   ....[3]....
        /*0038*/ 	.word	0xffffffff


	//   ....[4]....
        /*003c*/ 	.word	0xffffffff


	//   ....[5]....
        /*0040*/ 	.word	0xffffffff


	//   ....[6]....
        /*0044*/ 	.word	0xffffffff


	//   ....[7]....
        /*0048*/ 	.word	0xffffffff


	//   ....[8]....
        /*004c*/ 	.word	0xffffffff


	//   ....[9]....
        /*0050*/ 	.word	0xffffffff


	//   ....[10]....
        /*0054*/ 	.word	0xffffffff


	//   ....[11]....
        /*0058*/ 	.word	0xffffffff


	//   ....[12]....
        /*005c*/ 	.word	0xffffffff


	//   ....[13]....
        /*0060*/ 	.word	0xffffffff


	//   ....[14]....
        /*0064*/ 	.word	0xffffffff


	//   ....[15]....
        /*0068*/ 	.word	0xffffffff


	//   ....[16]....
        /*006c*/ 	.word	0xffffffff


	//   ....[17]....
        /*0070*/ 	.word	0xffffffff


	//----- nvinfo : EIATTR_COOP_GROUP_INSTR_OFFSETS
	.align		4
.L_2501:
        /*0074*/ 	.byte	0x04, 0x28
        /*0076*/ 	.short	(.L_2503 - .L_2502)


	//   ....[0]....
.L_2502:
        /*0078*/ 	.word	0x00000c30


	//   ....[1]....
        /*007c*/ 	.word	0x00000c50


	//   ....[2]....
        /*0080*/ 	.word	0x00000c70


	//   ....[3]....
        /*0084*/ 	.word	0x00000c90


	//   ....[4]....
        /*0088*/ 	.word	0x00000cb0


	//   ....[5]....
        /*008c*/ 	.word	0x000010a0


	//   ....[6]....
        /*0090*/ 	.word	0x000010c0


	//   ....[7]....
        /*0094*/ 	.word	0x000010e0


	//   ....[8]....
        /*0098*/ 	.word	0x00001110


	//   ....[9]....
        /*009c*/ 	.word	0x00001170


	//   ....[10]....
        /*00a0*/ 	.word	0x000012d0


	//   ....[11]....
        /*00a4*/ 	.word	0x00001320


	//   ....[12]....
        /*00a8*/ 	.word	0x00001330


	//   ....[13]....
        /*00ac*/ 	.word	0x00001340


	//   ....[14]....
        /*00b0*/ 	.word	0x00001400


	//   ....[15]....
        /*00b4*/ 	.word	0x00001410


	//   ....[16]....
        /*00b8*/ 	.word	0x000014b0


	//   ....[17]....
        /*00bc*/ 	.word	0x000014d0


	//----- nvinfo : EIATTR_VRC_CTA_INIT_COUNT
	.align		4
.L_2503:
        /*00c0*/ 	.byte	0x02, 0x4a
	.zero		1
	.zero		1


	//----- nvinfo : EIATTR_EXIT_INSTR_OFFSETS
	.align		4
        /*00c4*/ 	.byte	0x04, 0x1c
        /*00c6*/ 	.short	(.L_2505 - .L_2504)


	//   ....[0]....
.L_2504:
        /*00c8*/ 	.word	0x00000040


	//   ....[1]....
        /*00cc*/ 	.word	0x000021f0


	//----- nvinfo : EIATTR_MAX_THREADS
	.align		4
.L_2505:
        /*00d0*/ 	.byte	0x04, 0x05
        /*00d2*/ 	.short	(.L_2507 - .L_2506)
.L_2506:
        /*00d4*/ 	.word	0x00000080
        /*00d8*/ 	.word	0x00000001
        /*00dc*/ 	.word	0x00000001


	//----- nvinfo : EIATTR_CRS_STACK_SIZE
	.align		4
.L_2507:
        /*00e0*/ 	.byte	0x04, 0x1e
        /*00e2*/ 	.short	(.L_2509 - .L_2508)
.L_2508:
        /*00e4*/ 	.word	0x00000000


	//----- nvinfo : EIATTR_CBANK_PARAM_SIZE
	.align		4
.L_2509:
        /*00e8*/ 	.byte	0x03, 0x19
        /*00ea*/ 	.short	0x0058


	//----- nvinfo : EIATTR_PARAM_CBANK
	.align		4
        /*00ec*/ 	.byte	0x04, 0x0a
        /*00ee*/ 	.short	(.L_2511 - .L_2510)
	.align		4
.L_2510:
        /*00f0*/ 	.word	index@(.nv.constant0._ZN10layer_norm13ln_fwd_kernelINS_13Kernel_traitsI13__nv_bfloat16fS2_fjLj3840ELj1ELj1ELj4ELj4ENS_18Kernel_traits_baseILj3840ES2_fS2_fjLj128EEEEEEEvNS_9FwdParamsE)
        /*00f4*/ 	.short	0x0380
        /*00f6*/ 	.short	0x0058


	//----- nvinfo : EIATTR_SW_WAR
	.align		4
.L_2511:
        /*00f8*/ 	.byte	0x04, 0x36
        /*00fa*/ 	.short	(.L_2513 - .L_2512)
.L_2512:
        /*00fc*/ 	.word	0x00000008
.L_2513:


//--------------------- .nv.info._ZN10layer_norm13ln_fwd_kernelINS_13Kernel_traitsI13__nv_bfloat16S2_S2_fjLj3840ELj1ELj1ELj4ELj4ENS_18Kernel_traits_baseILj3840ES2_S2_S2_fjLj128EEEEEEEvNS_9FwdParamsE --------------------------
	.section	.nv.info._ZN10layer_norm13ln_fwd_kernelINS_13Kernel_traitsI13__nv_bfloat16S2_S2_fjLj3840ELj1ELj1ELj4ELj4ENS_18Kernel_traits_baseILj3840ES2_S2_S2_fjLj128EEEEEEEvNS_9FwdParamsE,"",@"SHT_CUDA_INFO"
	.sectionflags	@""
	.align	4


	//----- nvinfo : EIATTR_CUDA_API_VERSION
	.align		4
        /*0000*/ 	.byte	0x04, 0x37
        /*0002*/ 	.short	(.L_2515 - .L_2514)
.L_2514:
        /*0004*/ 	.word	0x00000082


	//----- nvinfo : EIATTR_KPARAM_INFO
	.align		4
.L_2515:
        /*0008*/ 	.byte	0x04, 0x17
        /*000a*/ 	.short	(.L_2517 - .L_2516)
.L_2516:
        /*000c*/ 	.word	0x00000000
        /*0010*/ 	.short	0x0000
        /*0012*/ 	.short	0x0000
        /*0014*/ 	.byte	0x00, 0xf0, 0x61, 0x01


	//----- nvinfo : EIATTR_SPARSE_MMA_MASK
	.align		4
.L_2517:
        /*0018*/ 	.byte	0x03, 0x50
        /*001a*/ 	.short	0x0000


	//----- nvinfo : EIATTR_MAXREG_COUNT
	.align		4
        /*001c*/ 	.byte	0x03, 0x1b
        /*001e*/ 	.short	0x00ff


	//----- nvinfo : EIATTR_NUM_BARRIERS
	.align		4
        /*0020*/ 	.byte	0x02, 0x4c
        /*0022*/ 	.byte	0x01
	.zero		1


	//----- nvinfo : EIATTR_MERCURY_ISA_VERSION
	.align		4
        /*0024*/ 	.byte	0x03, 0x5f
        /*0026*/ 	.short	0x0101


	//----- nvinfo : EIATTR_COOP_GROUP_MASK_REGIDS
	.align		4
        /*0028*/ 	.byte	0x04, 0x29
        /*002a*/ 	.short	(.L_2519 - .L_2518)


	//   ....[0]....
.L_2518:
        /*002c*/ 	.word	0xffffffff


	//   ....[1]....
        /*0030*/ 	.word	0xffffffff


	//   ....[2]....
        /*0034*/ 	.word	0xffffffff


	//   ....[3]....
        /*0038*/ 	.word	0xffffffff


	//   ....[4]....
        /*003c*/ 	.word	0xffffffff


	//   ....[5]....
        /*0040*/ 	.word	0xffffffff


	//   ....[6]....
        /*0044*/ 	.word	0xffffffff


	//   ....[7]....
        /*0048*/ 	.word	0xffffffff


	//   ....[8]....
        /*004c*/ 	.word	0xffffffff


	//   ....[9]....
        /*0050*/ 	.word	0xffffffff


	//   ....[10]....
        /*0054*/ 	.word	0xffffffff


	//   ....[11]....
        /*0058*/ 	.word	0xffffffff


	//   ....[12]....
        /*005c*/ 	.word	0xffffffff


	//   ....[13]....
        /*0060*/ 	.word	0xffffffff


	//   ....[14]....
        /*0064*/ 	.word	0xffffffff


	//   ....[15]....
        /*0068*/ 	.word	0xffffffff


	//   ....[16]....
        /*006c*/ 	.word	0xffffffff


	//   ....[17]....
        /*0070*/ 	.word	0xffffffff


	//----- nvinfo : EIATTR_COOP_GROUP_INSTR_OFFSETS
	.align		4
.L_2519:
        /*0074*/ 	.byte	0x04, 0x28
        /*0076*/ 	.short	(.L_2521 - .L_2520)


	//   ....[0]....
.L_2520:
        /*0078*/ 	.word	0x00000660


	//   ....[1]....
        /*007c*/ 	.word	0x00000b20


	//   ....[2]....
        /*0080*/ 	.word	0x00000b40


	//   ....[3]....
        /*0084*/ 	.word	0x00000b60


	//   ....[4]....
        /*0088*/ 	.word	0x00000b80


	//   ....[5]....
        /*008c*/ 	.word	0x00000ba0


	//   ....[6]....
        /*0090*/ 	.word	0x00000f90


	//   ....[7]....
        /*0094*/ 	.word	0x00000fb0


	//   ....[8]....
        /*0098*/ 	.word	0x00000fe0


	//   ....[9]....
        /*009c*/ 	.word	0x00001020


	//   ....[10]....
        /*00a0*/ 	.word	0x00001050


	//   ....[11]....
        /*00a4*/ 	.word	0x000010c0


	//   ....[12]....
        /*00a8*/ 	.word	0x000010d0


	//   ....[13]....
        /*00ac*/ 	.word	0x00001150


	//   ....[14]....
        /*00b0*/ 	.word	0x00001170


	//   ....[15]....
        /*00b4*/ 	.word	0x00001190


	//   ....[16]....
        /*00b8*/ 	.word	0x00001270


	//   ....[17]....
        /*00bc*/ 	.word	0x00001290


	//----- nvinfo : EIATTR_VRC_CTA_INIT_COUNT
	.align		4
.L_2521:
        /*00c0*/ 	.byte	0x02, 0x4a
	.zero		1
	.zero		1


	//----- nvinfo : EIATTR_EXIT_INSTR_OFFSETS
	.align		4
        /*00c4*/ 	.byte	0x04, 0x1c
        /*00c6*/ 	.short	(.L_2523 - .L_2522)


	//   ....[0]....
.L_2522:
        /*00c8*/ 	.word	0x00000040


	//   ....[1]....
        /*00cc*/ 	.word	0x00001cb0


	//----- nvinfo : EIATTR_MAX_THREADS
	.align		4
.L_2523:
        /*00d0*/ 	.byte	0x04, 0x05
        /*00d2*/ 	.short	(.L_2525 - .L_2524)
.L_2524:
        /*00d4*/ 	.word	0x00000080
        /*00d8*/ 	.word	0x00000001
        /*00dc*/ 	.word	0x00000001


	//----- nvinfo : EIATTR_CBANK_PARAM_SIZE
	.align		4
.L_2525:
        /*00e0*/ 	.byte	0x03, 0x19
        /*00e2*/ 	.short	0x0058


	//----- nvinfo : EIATTR_PARAM_CBANK
	.align		4
        /*00e4*/ 	.byte	0x04, 0x0a
        /*00e6*/ 	.short	(.L_2527 - .L_2526)
	.align		4
.L_2526:
        /*00e8*/ 	.word	index@(.nv.constant0._ZN10layer_norm13ln_fwd_kernelINS_13Kernel_traitsI13__nv_bfloat16S2_S2_fjLj3840ELj1ELj1ELj4ELj4ENS_18Kernel_traits_baseILj3840ES2_S2_S2_fjLj128EEEEEEEvNS_9FwdParamsE)
        /*00ec*/ 	.short	0x0380
        /*00ee*/ 	.short	0x0058


	//----- nvinfo : EIATTR_SW_WAR
	.align		4
.L_2527:
        /*00f0*/ 	.byte	0x04, 0x36
        /*00f2*/ 	.short	(.L_2529 - .L_2528)
.L_2528:
        /*00f4*/ 	.word	0x00000008
.L_2529:


//--------------------- .nv.info._ZN10layer_norm13ln_fwd_kernelINS_13Kernel_traitsI6__halffS2_fjLj3840ELj1ELj1ELj4ELj4ENS_18Kernel_traits_baseILj3840ES2_fS2_fjLj128EEEEEEEvNS_9FwdParamsE --------------------------
	.section	.nv.info._ZN10layer_norm13ln_fwd_kernelINS_13Kernel_traitsI6__halffS2_fjLj3840ELj1ELj1ELj4ELj4ENS_18Kernel_traits_baseILj3840ES2_fS2_fjLj128EEEEEEEvNS_9FwdParamsE,"",@"SHT_CUDA_INFO"
	.sectionflags	@""
	.align	4


	//----- nvinfo : EIATTR_CUDA_API_VERSION
	.align		4
        /*0000*/ 	.byte	0x04, 0x37
        /*0002*/ 	.short	(.L_2531 - .L_2530)
.L_2530:
        /*0004*/ 	.word	0x00000082


	//----- nvinfo : EIATTR_KPARAM_INFO
	.align		4
.L_2531:
        /*0008*/ 	.byte	0x04, 0x17
        /*000a*/ 	.short	(.L_2533 - .L_2532)
.L_2532:
        /*000c*/ 	.word	0x00000000
        /*0010*/ 	.short	0x0000
        /*0012*/ 	.short	0x0000
        /*0014*/ 	.byte	0x00, 0xf0, 0x61, 0x01


	//----- nvinfo : EIATTR_SPARSE_MMA_MASK
	.align		4
.L_2533:
        /*0018*/ 	.byte	0x03, 0x50
        /*001a*/ 	.short	0x0000


	//----- nvinfo : EIATTR_MAXREG_COUNT
	.align		4
        /*001c*/ 	.byte	0x03, 0x1b
        /*001e*/ 	.short	0x00ff


	//----- nvinfo : EIATTR_NUM_BARRIERS
	.align		4
        /*0020*/ 	.byte	0x02, 0x4c
        /*0022*/ 	.byte	0x01
	.zero		1


	//----- nvinfo : EIATTR_MERCURY_ISA_VERSION
	.align		4
        /*0024*/ 	.byte	0x03, 0x5f
        /*0026*/ 	.short	0x0101


	//----- nvinfo : EIATTR_COOP_GROUP_MASK_REGIDS
	.align		4
        /*0028*/ 	.byte	0x04, 0x29
        /*002a*/ 	.short	(.L_2535 - .L_2534)


	//   ....[0]....
.L_2534:
        /*002c*/ 	.word	0xffffffff


	//   ....[1]....
        /*0030*/ 	.word	0xffffffff


	//   ....[2]....
        /*0034*/ 	.word	0xffffffff


	//   ....[3]....
        /*0038*/ 	.word	0xffffffff


	//   ....[4]....
        /*003c*/ 	.word	0xffffffff


	//   ....[5]....
        /*0040*/ 	.word	0xffffffff


	//   ....[6]....
        /*0044*/ 	.word	0xffffffff


	//   ....[7]....
        /*0048*/ 	.word	0xffffffff


	//   ....[8]....
        /*004c*/ 	.word	0xffffffff


	//   ....[9]....
        /*0050*/ 	.word	0xffffffff


	//   ....[10]....
        /*0054*/ 	.word	0xffffffff


	//   ....[11]....
        /*0058*/ 	.word	0xffffffff


	//   ....[12]....
        /*005c*/ 	.word	0xffffffff


	//   ....[13]....
        /*0060*/ 	.word	0xffffffff


	//   ....[14]....
        /*0064*/ 	.word	0xffffffff


	//   ....[15]....
        /*0068*/ 	.word	0xffffffff


	//   ....[16]....
        /*006c*/ 	.word	0xffffffff


	//   ....[17]....
        /*0070*/ 	.word	0xffffffff


	//----- nvinfo : EIATTR_COOP_GROUP_INSTR_OFFSETS
	.align		4
.L_2535:
        /*0074*/ 	.byte	0x04, 0x28
        /*0076*/ 	.short	(.L_2537 - .L_2536)


	//   ....[0]....
.L_2536:
        /*0078*/ 	.word	0x00000c30


	//   ....[1]....
        /*007c*/ 	.word	0x00000c50


	//   ....[2]....
        /*0080*/ 	.word	0x00000c70


	//   ....[3]....
        /*0084*/ 	.word	0x00000c90


	//   ....[4]....
        /*0088*/ 	.word	0x00000cb0


	//   ....[5]....
        /*008c*/ 	.word	0x000010a0


	//   ....[6]....
        /*0090*/ 	.word	0x000010c0


	//   ....[7]....
        /*0094*/ 	.word	0x000010e0


	//   ....[8]....
        /*0098*/ 	.word	0x00001110


	//   ....[9]....
        /*009c*/ 	.word	0x00001170


	//   ....[10]....
        /*00a0*/ 	.word	0x000012d0


	//   ....[11]....
        /*00a4*/ 	.word	0x00001320


	//   ....[12]....
        /*00a8*/ 	.word	0x00001330


	//   ....[13]....
        /*00ac*/ 	.word	0x00001340


	//   ....[14]....
        /*00b0*/ 	.word	0x00001400


	//   ....[15]....
        /*00b4*/ 	.word	0x00001410


	//   ....[16]....
        /*00b8*/ 	.word	0x000014b0


	//   ....[17]....
        /*00bc*/ 	.word	0x000014d0


	//----- nvinfo : EIATTR_VRC_CTA_INIT_COUNT
	.align		4
.L_2537:
        /*00c0*/ 	.byte	0x02, 0x4a
	.zero		1
	.zero		1


	//----- nvinfo : EIATTR_EXIT_INSTR_OFFSETS
	.align		4
        /*00c4*/ 	.byte	0x04, 0x1c
        /*00c6*/ 	.short	(.L_2539 - .L_2538)


	//   ....[0]....
.L_2538:
        /*00c8*/ 	.word	0x00000040


	//   ....[1]....
        /*00cc*/ 	.word	0x000021f0


	//----- nvinfo : EIATTR_MAX_THREADS
	.align		4
.L_2539:
        /*00d0*/ 	.byte	0x04, 0x05
        /*00d2*/ 	.short	(.L_2541 - .L_2540)
.L_2540:
        /*00d4*/ 	.word	0x00000080
        /*00d8*/ 	.word	0x00000001
        /*00dc*/ 	.word	0x00000001


	//----- nvinfo : EIATTR_CRS_STACK_SIZE
	.align		4
.L_2541:
        /*00e0*/ 	.byte	0x04, 0x1e
        /*00e2*/ 	.short	(.L_2543 - .L_2542)
.L_2542:
        /*00e4*/ 	.word	0x00000000


	//----- nvinfo : EIATTR_CBANK_PARAM_SIZE
	.align		4
.L_2543:
        /*00e8*/ 	.byte	0x03, 0x19
        /*00ea*/ 	.short	0x0058


	//----- nvinfo : EIATTR_PARAM_CBANK
	.align		4
        /*00ec*/ 	.byte	0x04, 0x0a
        /*00ee*/ 	.short	(.L_2545 - .L_2544)
	.align		4
.L_2544:
        /*00f0*/ 	.word	index@(.nv.constant0._ZN10layer_norm13ln_fwd_kernelINS_13Kernel_traitsI6__halffS2_fjLj3840ELj1ELj1ELj4ELj4ENS_18Kernel_traits_baseILj3840ES2_fS2_fjLj128EEEEEEEvNS_9FwdParamsE)
        /*00f4*/ 	.short	0x0380
        /*00f6*/ 	.short	0x0058


	//----- nvinfo : EIATTR_SW_WAR
	.align		4
.L_2545:
        /*00f8*/ 	.byte	0x04, 0x36
        /*00fa*/ 	.short	(.L_2547 - .L_2546)
.L_2546:
        /*00fc*/ 	.word	0x00000008
.L_2547:


//--------------------- .nv.info._ZN10layer_norm13ln_fwd_kernelINS_13Kernel_traitsI6__halfS2_S2_fjLj3840ELj1ELj1ELj4ELj4ENS_18Kernel_traits_baseILj3840ES2_S2_S2_fjLj128EEEEEEEvNS_9FwdParamsE --------------------------
	.section	.nv.info._ZN10layer_norm13ln_fwd_kernelINS_13Kernel_traitsI6__halfS2_S2_fjLj3840ELj1ELj1ELj4ELj4ENS_18Kernel_traits_baseILj3840ES2_S2_S2_fjLj128EEEEEEEvNS_9FwdParamsE,"",@"SHT_CUDA_INFO"
	.sectionflags	@""
	.align	4


	//----- nvinfo : EIATTR_CUDA_API_VERSION
	.align		4
        /*0000*/ 	.byte	0x04, 0x37
        /*0002*/ 	.short	(.L_2549 - .L_2548)
.L_2548:
        /*0004*/ 	.word	0x00000082


	//----- nvinfo : EIATTR_KPARAM_INFO
	.align		4
.L_2549:
        /*0008*/ 	.byte	0x04, 0x17
        /*000a*/ 	.short	(.L_2551 - .L_2550)
.L_2550:
        /*000c*/ 	.word	0x00000000
        /*0010*/ 	.short	0x0000
        /*0012*/ 	.short	0x0000
        /*0014*/ 	.byte	0x00, 0xf0, 0x61, 0x01


	//----- nvinfo : EIATTR_SPARSE_MMA_MASK
	.align		4
.L_2551:
        /*0018*/ 	.byte	0x03, 0x50
        /*001a*/ 	.short	0x0000


	//----- nvinfo : EIATTR_MAXREG_COUNT
	.align		4
        /*001c*/ 	.byte	0x03, 0x1b
        /*001e*/ 	.short	0x00ff


	//----- nvinfo : EIATTR_NUM_BARRIERS
	.align		4
        /*0020*/ 	.byte	0x02, 0x4c
        /*0022*/ 	.byte	0x01
	.zero		1


	//----- nvinfo : EIATTR_MERCURY_ISA_VERSION
	.align		4
        /*0024*/ 	.byte	0x03, 0x5f
        /*0026*/ 	.short	0x0101


	//----- nvinfo : EIATTR_COOP_GROUP_MASK_REGIDS
	.align		4
        /*0028*/ 	.byte	0x04, 0x29
        /*002a*/ 	.short	(.L_2553 - .L_2552)


	//   ....[0]....
.L_2552:
        /*002c*/ 	.word	0xffffffff


	//   ....[1]....
        /*0030*/ 	.word	0xffffffff


	//   ....[2]....
        /*0034*/ 	.word	0xffffffff


	//   ....[3]....
        /*0038*/ 	.word	0xffffffff


	//   ....[4]....
        /*003c*/ 	.word	0xffffffff


	//   ....[5]....
        /*0040*/ 	.word	0xffffffff


	//   ....[6]....
        /*0044*/ 	.word	0xffffffff


	//   ....[7]....
        /*0048*/ 	.word	0xffffffff


	//   ....[8]....
        /*004c*/ 	.word	0xffffffff


	//   ....[9]....
        /*0050*/ 	.word	0xffffffff


	//   ....[10]....
        /*0054*/ 	.word	0xffffffff


	//   ....[11]....
        /*0058*/ 	.word	0xffffffff


	//   ....[12]....
        /*005c*/ 	.word	0xffffffff


	//   ....[13]....
        /*0060*/ 	.word	0xffffffff


	//   ....[14]....
        /*0064*/ 	.word	0xffffffff


	//   ....[15]....
        /*0068*/ 	.word	0xffffffff


	//   ....[16]....
        /*006c*/ 	.word	0xffffffff


	//   ....[17]....
        /*0070*/ 	.word	0xffffffff


	//----- nvinfo : EIATTR_COOP_GROUP_INSTR_OFFSETS
	.align		4
.L_2553:
        /*0074*/ 	.byte	0x04, 0x28
        /*0076*/ 	.short	(.L_2555 - .L_2554)


	//   ....[0]....
.L_2554:
        /*0078*/ 	.word	0x00000660


	//   ....[1]....
        /*007c*/ 	.word	0x00000a30


	//   ....[2]....
        /*0080*/ 	.word	0x00000a50


	//   ....[3]....
        /*0084*/ 	.word	0x00000a70


	//   ....[4]....
        /*0088*/ 	.word	0x00000a90


	//   ....[5]....
        /*008c*/ 	.word	0x00000ab0


	//   ....[6]....
        /*0090*/ 	.word	0x00000ea0


	//   ....[7]....
        /*0094*/ 	.word	0x00000ec0


	//   ....[8]....
        /*0098*/ 	.word	0x00000ef0


	//   ....[9]....
        /*009c*/ 	.word	0x00000f30


	//   ....[10]....
        /*00a0*/ 	.word	0x00000f60


	//   ....[11]....
        /*00a4*/ 	.word	0x00000fd0


	//   ....[12]....
        /*00a8*/ 	.word	0x00000fe0


	//   ....[13]....
        /*00ac*/ 	.word	0x00001060


	//   ....[14]....
        /*00b0*/ 	.word	0x00001080


	//   ....[15]....
        /*00b4*/ 	.word	0x000010a0


	//   ....[16]....
        /*00b8*/ 	.word	0x00001180


	//   ....[17]....
        /*00bc*/ 	.word	0x000011a0


	//----- nvinfo : EIATTR_VRC_CTA_INIT_COUNT
	.align		4
.L_2555:
        /*00c0*/ 	.byte	0x02, 0x4a
	.zero		1
	.zero		1


	//----- nvinfo : EIATTR_EXIT_INSTR_OFFSETS
	.align		4
        /*00c4*/ 	.byte	0x04, 0x1c
        /*00c6*/ 	.short	(.L_2557 - .L_2556)


	//   ....[0]....
.L_2556:
        /*00c8*/ 	.word	0x00000040


	//   ....[1]....
        /*00cc*/ 	.word	0x00001bc0


	//----- nvinfo : EIATTR_MAX_THREADS
	.align		4
.L_2557:
        /*00d0*/ 	.byte	0x04, 0x05
        /*00d2*/ 	.short	(.L_2559 - .L_2558)
.L_2558:
        /*00d4*/ 	.word	0x00000080
        /*00d8*/ 	.word	0x00000001
        /*00dc*/ 	.word	0x00000001


	//----- nvinfo : EIATTR_CBANK_PARAM_SIZE
	.align		4
.L_2559:
        /*00e0*/ 	.byte	0x03, 0x19
        /*00e2*/ 	.short	0x0058


	//----- nvinfo : EIATTR_PARAM_CBANK
	.align		4
        /*00e4*/ 	.byte	0x04, 0x0a
        /*00e6*/ 	.short	(.L_2561 - .L_2560)
	.align		4
.L_2560:
        /*00e8*/ 	.word	index@(.nv.constant0._ZN10layer_norm13ln_fwd_kernelINS_13Kernel_traitsI6__halfS2_S2_fjLj3840ELj1ELj1ELj4ELj4ENS_18Kernel_traits_baseILj3840ES2_S2_S2_fjLj128EEEEEEEvNS_9FwdParamsE)
        /*00ec*/ 	.short	0x0380
        /*00ee*/ 	.short	0x0058


	//----- nvinfo : EIATTR_SW_WAR
	.align		4
.L_2561:
        /*00f0*/ 	.byte	0x04, 0x36
        /*00f2*/ 	.short	(.L_2563 - .L_2562)
.L_2562:
        /*00f4*/ 	.word	0x00000008
.L_2563:


//--------------------- .nv.info._ZN10layer_norm13ln_fwd_kernelINS_13Kernel_traitsIffffjLj3840ELj1ELj1ELj4ELj4ENS_18Kernel_traits_baseILj3840EffffjLj128EEEEEEEvNS_9FwdParamsE --------------------------
	.section	.nv.info._ZN10layer_norm13ln_fwd_kernelINS_13Kernel_traitsIffffjLj3840ELj1ELj1ELj4ELj4ENS_18Kernel_traits_baseILj3840EffffjLj128EEEEEEEvNS_9FwdParamsE,"",@"SHT_CUDA_INFO"
	.sectionflags	@""
	.align	4


	//----- nvinfo : EIATTR_CUDA_API_VERSION
	.align		4
        /*0000*/ 	.byte	0x04, 0x37
        /*0002*/ 	.short	(.L_2565 - .L_2564)
.L_2564:
        /*0004*/ 	.word	0x00000082


	//----- nvinfo : EIATTR_KPARAM_INFO
	.align		4
.L_2565:
        /*0008*/ 	.byte	0x04, 0x17
        /*000a*/ 	.short	(.L_2567 - .L_2566)
.L_2566:
        /*000c*/ 	.word	0x00000000
        /*0010*/ 	.short	0x0000
        /*0012*/ 	.short	0x0000
        /*0014*/ 	.byte	0x00, 0xf0, 0x61, 0x01


	//----- nvinfo : EIATTR_SPARSE_MMA_MASK
	.align		4
.L_2567:
        /*0018*/ 	.byte	0x03, 0x50
        /*001a*/ 	.short	0x0000


	//----- nvinfo : EIATTR_MAXREG_COUNT
	.align		4
        /*001c*/ 	.byte	0x03, 0x1b
        /*001e*/ 	.short	0x00ff


	//----- nvinfo : EIATTR_NUM_BARRIERS
	.align		4
        /*0020*/ 	.byte	0x02, 0x4c
        /*0022*/ 	.byte	0x01
	.zero		1


	//----- nvinfo : EIATTR_MERCURY_ISA_VERSION
	.align		4
        /*0024*/ 	.byte	0x03, 0x5f
        /*0026*/ 	.short	0x0101


	//----- nvinfo : EIATTR_COOP_GROUP_MASK_REGIDS
	.align		4
        /*0028*/ 	.byte	0x04, 0x29
        /*002a*/ 	.short	(.L_2569 - .L_2568)


	//   ....[0]....
.L_2568:
        /*002c*/ 	.word	0xffffffff


	//   ....[1]....
        /*0030*/ 	.word	0xffffffff


	//   ....[2]....
        /*0034*/ 	.word	0xffffffff


	//   ....[3]....
        /*0038*/ 	.word	0xffffffff


	//   ....[4]....
        /*003c*/ 	.word	0xffffffff


	//   ....[5]....
        /*0040*/ 	.word	0xffffffff


	//   ....[6]....
        /*0044*/ 	.word	0xffffffff


	//   ....[7]....
        /*0048*/ 	.word	0xffffffff


	//   ....[8]....
        /*004c*/ 	.word	0xffffffff


	//   ....[9]....
        /*0050*/ 	.word	0xffffffff


	//   ....[10]....
        /*0054*/ 	.word	0xffffffff


	//   ....[11]....
        /*0058*/ 	.word	0xffffffff


	//   ....[12]....
        /*005c*/ 	.word	0xffffffff


	//   ....[13]....
        /*0060*/ 	.word	0xffffffff


	//   ....[14]....
        /*0064*/ 	.word	0xffffffff


	//   ....[15]....
        /*0068*/ 	.word	0xffffffff


	//   ....[16]....
        /*006c*/ 	.word	0xffffffff


	//   ....[17]....
        /*0070*/ 	.word	0xffffffff


	//----- nvinfo : EIATTR_COOP_GROUP_INSTR_OFFSETS
	.align		4
.L_2569:
        /*0074*/ 	.byte	0x04, 0x28
        /*0076*/ 	.short	(.L_2571 - .L_2570)


	//   ....[0]....
.L_2570:
        /*0078*/ 	.word	0x00000c30


	//   ....[1]....
        /*007c*/ 	.word	0x00000c50


	//   ....[2]....
        /*0080*/ 	.word	0x00000c70


	//   ....[3]....
        /*0084*/ 	.word	0x00000c90


	//   ....[4]....
        /*0088*/ 	.word	0x00000cb0


	//   ....[5]....
        /*008c*/ 	.word	0x000010a0


	//   ....[6]....
        /*0090*/ 	.word	0x000010c0


	//   ....[7]....
        /*0094*/ 	.word	0x000010e0


	//   ....[8]....
        /*0098*/ 	.word	0x00001110


	//   ....[9]....
        /*009c*/ 	.word	0x00001170


	//   ....[10]....
        /*00a0*/ 	.word	0x000012d0


	//   ....[11]....
        /*00a4*/ 	.word	0x00001320


	//   ....[12]....
        /*00a8*/ 	.word	0x00001330


	//   ....[13]....
        /*00ac*/ 	.word	0x000013b0


	//   ....[14]....
        /*00b0*/ 	.word	0x000013d0


	//   ....[15]....
        /*00b4*/ 	.word	0x000013f0


	//   ....[16]....
        /*00b8*/ 	.word	0x000014d0


	//   ....[17]....
        /*00bc*/ 	.word	0x000014e0


	//----- nvinfo : EIATTR_VRC_CTA_INIT_COUNT
	.align		4
.L_2571:
        /*00c0*/ 	.byte	0x02, 0x4a
	.zero		1
	.zero		1


	//----- nvinfo : EIATTR_EXIT_INSTR_OFFSETS
	.align		4
        /*00c4*/ 	.byte	0x04, 0x1c
        /*00c6*/ 	.short	(.L_2573 - .L_2572)


	//   ....[0]....
.L_2572:
        /*00c8*/ 	.word	0x00000040


	//   ....[1]....
        /*00cc*/ 	.word	0x00001fe0


	//----- nvinfo : EIATTR_MAX_THREADS
	.align		4
.L_2573:
        /*00d0*/ 	.byte	0x04, 0x05
        /*00d2*/ 	.short	(.L_2575 - .L_2574)
.L_2574:
        /*00d4*/ 	.word	0x00000080
        /*00d8*/ 	.word	0x00000001
        /*00dc*/ 	.word	0x00000001


	//----- nvinfo : EIATTR_CRS_STACK_SIZE
	.align		4
.L_2575:
        /*00e0*/ 	.byte	0x04, 0x1e
        /*00e2*/ 	.short	(.L_2577 - .L_2576)
.L_2576:
        /*00e4*/ 	.word	0x00000000


	//----- nvinfo : EIATTR_CBANK_PARAM_SIZE
	.align		4
.L_2577:
        /*00e8*/ 	.byte	0x03, 0x19
        /*00ea*/ 	.short	0x0058


	//----- nvinfo : EIATTR_PARAM_CBANK
	.align		4
        /*00ec*/ 	.byte	0x04, 0x0a
        /*00ee*/ 	.short	(.L_2579 - .L_2578)
	.align		4
.L_2578:
        /*00f0*/ 	.word	index@(.nv.constant0._ZN10layer_norm13ln_fwd_kernelINS_13Kernel_traitsIffffjLj3840ELj1ELj1ELj4ELj4ENS_18Kernel_traits_baseILj3840EffffjLj128EEEEEEEvNS_9FwdParamsE)
        /*00f4*/ 	.short	0x0380
        /*00f6*/ 	.short	0x0058


	//----- nvinfo : EIATTR_SW_WAR
	.align		4
.L_2579:
        /*00f8*/ 	.byte	0x04, 0x36
        /*00fa*/ 	.short	(.L_2581 - .L_2580)
.L_2580:
        /*00fc*/ 	.word	0x00000008
.L_2581:


//--------------------- .nv.info._ZN10layer_norm13ln_fwd_kernelINS_13Kernel_traitsI13__nv_bfloat16fS2_fjLj3072ELj1ELj1ELj4ELj16ENS_18Kernel_traits_baseILj3072ES2_fS2_fjLj128EEEEEEEvNS_9FwdParamsE --------------------------
	.section	.nv.info._ZN10layer_norm13ln_fwd_kernelINS_13Kernel_traitsI13__nv_bfloat16fS2_fjLj3072ELj1ELj1ELj4ELj16ENS_18Kernel_traits_baseILj3072ES2_fS2_fjLj128EEEEEEEvNS_9FwdParamsE,"",@"SHT_CUDA_INFO"
	.sectionflags	@""
	.align	4


	//----- nvinfo : EIATTR_CUDA_API_VERSION
	.align		4
        /*0000*/ 	.byte	0x04, 0x37
        /*0002*/ 	.short	(.L_2583 - .L_2582)
.L_2582:
        /*0004*/ 	.word	0x00000082


	//----- nvinfo : EIATTR_KPARAM_INFO
	.align		4
.L_2583:
        /*0008*/ 	.byte	0x04, 0x17
        /*000a*/ 	.short	(.L_2585 - .L_2584)
.L_2584:
        /*000c*/ 	.word	0x00000000
        /*0010*/ 	.short	0x0000
        /*0012*/ 	.short	0x0000
        /*0014*/ 	.byte	0x00, 0xf0, 0x61, 0x01


	//----- nvinfo : EIATTR_SPARSE_MMA_MASK
	.align		4
.L_2585:
        /*0018*/ 	.byte	0x03, 0x50
        /*001a*/ 	.short	0x0000


	//----- nvinfo : EIATTR_MAXREG_COUNT
	.align		4
        /*001c*/ 	.byte	0x03, 0x1b
        /*001e*/ 	.short	0x00ff


	//----- nvinfo : EIATTR_NUM_BARRIERS
	.align		4
        /*0020*/ 	.byte	0x02, 0x4c
        /*0022*/ 	.byte	0x01
	.zero		1


	//----- nvinfo : EIATTR_MERCURY_ISA_VERSION
	.align		4
        /*0024*/ 	.byte	0x03, 0x5f
        /*0026*/ 	.short	0x0101


	//----- nvinfo : EIATTR_COOP_GROUP_MASK_REGIDS
	.align		4
        /*0028*/ 	.byte	0x04, 0x29
        /*002a*/ 	.short	(.L_2587 - .L_2586)


	//   ....[0]....
.L_2586:
        /*002c*/ 	.word	0xffffffff


	//   ....[1]....
        /*0030*/ 	.word	0xffffffff


	//   ....[2]....
        /*0034*/ 	.word	0xffffffff


	//   ....[3]....
        /*0038*/ 	.word	0xffffffff


	//   ....[4]....
        /*003c*/ 	.word	0xffffffff


	//   ....[5]....
        /*0040*/ 	.word	0xffffffff


	//   ....[6]....
        /*0044*/ 	.word	0xffffffff


	//   ....[7]....
        /*0048*/ 	.word	0xffffffff


	//   ....[8]....
        /*004c*/ 	.word	0xffffffff


	//   ....[9]....
        /*0050*/ 	.word	0xffffffff


	//   ....[10]....
        /*0054*/ 	.word	0xffffffff


	//   ....[11]....
        /*0058*/ 	.word	0xffffffff


	//   ....[12]....
        /*005c*/ 	.word	0xffffffff


	//   ....[13]....
        /*0060*/ 	.word	0xffffffff


	//   ....[14]....
        /*0064*/ 	.word	0xffffffff


	//   ....[15]....
        /*0068*/ 	.word	0xffffffff


	//   ....[16]....
        /*006c*/ 	.word	0xffffffff


	//   ....[17]....
        /*0070*/ 	.word	0xffffffff


	//----- nvinfo : EIATTR_COOP_GROUP_INSTR_OFFSETS
	.align		4
.L_2587:
        /*0074*/ 	.byte	0x04, 0x28
        /*0076*/ 	.short	(.L_2589 - .L_2588)


	//   ....[0]....
.L_2588:
        /*0078*/ 	.word	0x00000730


	//   ....[1]....
        /*007c*/ 	.word	0x00000750


	//   ....[2]....
        /*0080*/ 	.word	0x00000770


	//   ....[3]....
        /*0084*/ 	.word	0x00000790


	//   ....[4]....
        /*0088*/ 	.word	0x000007b0


	//   ....[5]....
        /*008c*/ 	.word	0x00000ae0


	//   ....[6]....
        /*0090*/ 	.word	0x00000b00


	//   ....[7]....
        /*0094*/ 	.word	0x00000b20


	//   ....[8]....
        /*0098*/ 	.word	0x00000b40


	//   ....[9]....
        /*009c*/ 	.word	0x00000b60


	//   ....[10]....
        /*00a0*/ 	.word	0x00000c00


	//   ....[11]....
        /*00a4*/ 	.word	0x00000c40


	//   ....[12]....
        /*00a8*/ 	.word	0x00000cc0


	//   ....[13]....
        /*00ac*/ 	.word	0x00000d10


	//   ....[14]....
        /*00b0*/ 	.word	0x00000d20


	//   ....[15]....
        /*00b4*/ 	.word	0x00000d70


	//   ....[16]....
        /*00b8*/ 	.word	0x00000e00


	//   ....[17]....
        /*00bc*/ 	.word	0x00000e10


	//----- nvinfo : EIATTR_VRC_CTA_INIT_COUNT
	.align		4
.L_2589:
        /*00c0*/ 	.byte	0x02, 0x4a
	.zero		1
	.zero		1


	//----- nvinfo : EIATTR_EXIT_INSTR_OFFSETS
	.align		4
        /*00c4*/ 	.byte	0x04, 0x1c
        /*00c6*/ 	.short	(.L_2591 - .L_2590)


	//   ....[0]....
.L_2590:
        /*00c8*/ 	.word	0x00000040


	//   ....[1]....
        /*00cc*/ 	.word	0x00001970


	//----- nvinfo : EIATTR_MAX_THREADS
	.align		4
.L_2591:
        /*00d0*/ 	.byte	0x04, 0x05
        /*00d2*/ 	.short	(.L_2593 - .L_2592)
.L_2592:
        /*00d4*/ 	.word	0x00000080
        /*00d8*/ 	.word	0x00000001
        /*00dc*/ 	.word	0x00000001


	//----- nvinfo : EIATTR_CBANK_PARAM_SIZE
	.align		4
.L_2593:
        /*00e0*/ 	.byte	0x03, 0x19
        /*00e2*/ 	.short	0x0058


	//----- nvinfo : EIATTR_PARAM_CBANK
	.align		4
        /*00e4*/ 	.byte	0x04, 0x0a
        /*00e6*/ 	.short	(.L_2595 - .L_2594)
	.align		4
.L_2594:
        /*00e8*/ 	.word	index@(.nv.constant0._ZN10layer_norm13ln_fwd_kernelINS_13Kernel_traitsI13__nv_bfloat16fS2_fjLj3072ELj1ELj1ELj4ELj16ENS_18Kernel_traits_baseILj3072ES2_fS2_fjLj128EEEEEEEvNS_9FwdParamsE)
        /*00ec*/ 	.short	0x0380
        /*00ee*/ 	.short	0x0058


	//----- nvinfo : EIATTR_SW_WAR
	.align		4
.L_2595:
        /*00f0*/ 	.byte	0x04, 0x36
        /*00f2*/ 	.short	(.L_2597 - .L_2596)
.L_2596:
        /*00f4*/ 	.word	0x00000008
.L_2597:


//--------------------- .nv.info._ZN10layer_norm13ln_fwd_kernelINS_13Kernel_traitsI13__nv_bfloat16S2_S2_fjLj3072ELj1ELj1ELj4ELj16ENS_18Kernel_traits_baseILj3072ES2_S2_S2_fjLj128EEEEEEEvNS_9FwdParamsE --------------------------
	.section	.nv.info._ZN10layer_norm13ln_fwd_kernelINS_13Kernel_traitsI13__nv_bfloat16S2_S2_fjLj3072ELj1ELj1ELj4ELj16ENS_18Kernel_traits_baseILj3072ES2_S2_S2_fjLj128EEEEEEEvNS_9FwdParamsE,"",@"SHT_CUDA_INFO"
	.sectionflags	@""
	.align	4


	//----- nvinfo : EIATTR_CUDA_API_VERSION
	.align		4
        /*0000*/ 	.byte	0x04, 0x37
        /*0002*/ 	.short	(.L_2599 - .L_2598)
.L_2598:
        /*0004*/ 	.word	0x00000082


	//----- nvinfo : EIATTR_KPARAM_INFO
	.align		4
.L_2599:
        /*0008*/ 	.byte	0x04, 0x17
        /*000a*/ 	.short	(.L_2601 - .L_2600)
.L_2600:
        /*000c*/ 	.word	0x00000000
        /*0010*/ 	.short	0x0000
        /*0012*/ 	.short	0x0000
        /*0014*/ 	.byte	0x00, 0xf0, 0x61, 0x01


	//----- nvinfo : EIATTR_SPARSE_MMA_MASK
	.align		4
.L_2601:
        /*0018*/ 	.byte	0x03, 0x50
        /*001a*/ 	.short	0x0000


	//----- nvinfo : EIATTR_MAXREG_COUNT
	.align		4
        /*001c*/ 	.byte	0x03, 0x1b
        /*001e*/ 	.short	0x00ff


	//----- nvinfo : EIATTR_NUM_BARRIERS
	.align		4
        /*0020*/ 	.byte	0x02, 0x4c
        /*0022*/ 	.byte	0x01
	.zero		1


	//----- nvinfo : EIATTR_MERCURY_ISA_VERSION
	.align		4
        /*0024*/ 	.byte	0x03, 0x5f
        /*0026*/ 	.short	0x0101


	//----- nvinfo : EIATTR_COOP_GROUP_MASK_REGIDS
	.align		4
        /*0028*/ 	.byte	0x04, 0x29
        /*002a*/ 	.short	(.L_2603 - .L_2602)


	//   ....[0]....
.L_2602:
        /*002c*/ 	.word	0xffffffff


	//   ....[1]....
        /*0030*/ 	.word	0xffffffff


	//   ....[2]....
        /*0034*/ 	.word	0xffffffff


	//   ....[3]....
        /*0038*/ 	.word	0xffffffff


	//   ....[4]....
        /*003c*/ 	.word	0xffffffff


	//   ....[5]....
        /*0040*/ 	.word	0xffffffff


	//   ....[6]....
        /*0044*/ 	.word	0xffffffff


	//   ....[7]....
        /*0048*/ 	.word	0xffffffff


	//   ....[8]....
        /*004c*/ 	.word	0xffffffff


	//   ....[9]....
        /*0050*/ 	.word	0xffffffff


	//   ....[10]....
        /*0054*/ 	.word	0xffffffff


	//   ....[11]....
        /*0058*/ 	.word	0xffffffff


	//   ....[12]....
        /*005c*/ 	.word	0xffffffff


	//   ....[13]....
        /*0060*/ 	.word	0xffffffff


	//   ....[14]....
        /*0064*/ 	.word	0xffffffff


	//   ....[15]....
        /*0068*/ 	.word	0xffffffff


	//   ....[16]....
        /*006c*/ 	.word	0xffffffff


	//   ....[17]....
        /*0070*/ 	.word	0xffffffff


	//----- nvinfo : EIATTR_COOP_GROUP_INSTR_OFFSETS
	.align		4
.L_2603:
        /*0074*/ 	.byte	0x04, 0x28
        /*0076*/ 	.short	(.L_2605 - .L_2604)


	//   ....[0]....
.L_2604:
        /*0078*/ 	.word	0x00000260


	//   ....[1]....
        /*007c*/ 	.word	0x00000680


	//   ....[2]....
        /*0080*/ 	.word	0x000006a0


	//   ....[3]....
        /*0084*/ 	.word	0x000006c0


	//   ....[4]....
        /*0088*/ 	.word	0x000006e0


	//   ....[5]....
        /*008c*/ 	.word	0x00000700


	//   ....[6]....
        /*0090*/ 	.word	0x00000a30


	//   ....[7]....
        /*0094*/ 	.word	0x00000a50


	//   ....[8]....
        /*0098*/ 	.word	0x00000a70


	//   ....[9]....
        /*009c*/ 	.word	0x00000aa0


	//   ....[10]....
        /*00a0*/ 	.word	0x00000ad0


	//   ....[11]....
        /*00a4*/ 	.word	0x00000b40


	//   ....[12]....
        /*00a8*/ 	.word	0x00000b50


	//   ....[13]....
        /*00ac*/ 	.word	0x00000be0


	//   ....[14]....
        /*00b0*/ 	.word	0x00000c00


	//   ....[15]....
        /*00b4*/ 	.word	0x00000c10


	//   ....[16]....
        /*00b8*/ 	.word	0x00000ce0


	//   ....[17]....
        /*00bc*/ 	.word	0x00000d00


	//----- nvinfo : EIATTR_VRC_CTA_INIT_COUNT
	.align		4
.L_2605:
        /*00c0*/ 	.byte	0x02, 0x4a
	.zero		1
	.zero		1


	//----- nvinfo : EIATTR_EXIT_INSTR_OFFSETS
	.align		4
        /*00c4*/ 	.byte	0x04, 0x1c
        /*00c6*/ 	.short	(.L_2607 - .L_2606)


	//   ....[0]....
.L_2606:
        /*00c8*/ 	.word	0x00000040


	//   ....[1]....
        /*00cc*/ 	.word	0x00001430


	//----- nvinfo : EIATTR_MAX_THREADS
	.align		4
.L_2607:
        /*00d0*/ 	.byte	0x04, 0x05
        /*00d2*/ 	.short	(.L_2609 - .L_2608)
.L_2608:
        /*00d4*/ 	.word	0x00000080
        /*00d8*/ 	.word	0x00000001
        /*00dc*/ 	.word	0x00000001


	//----- nvinfo : EIATTR_CBANK_PARAM_SIZE
	.align		4
.L_2609:
        /*00e0*/ 	.byte	0x03, 0x19
        /*00e2*/ 	.short	0x0058


	//----- nvinfo : EIATTR_PARAM_CBANK
	.align		4
        /*00e4*/ 	.byte	0x04, 0x0a
        /*00e6*/ 	.short	(.L_2611 - .L_2610)
	.align		4
.L_2610:
        /*00e8*/ 	.word	index@(.nv.constant0._ZN10layer_norm13ln_fwd_kernelINS_13Kernel_traitsI13__nv_bfloat16S2_S2_fjLj3072ELj1ELj1ELj4ELj16ENS_18Kernel_traits_baseILj3072ES2_S2_S2_fjLj128EEEEEEEvNS_9FwdParamsE)
        /*00ec*/ 	.short	0x0380
        /*00ee*/ 	.short	0x0058


	//----- nvinfo : EIATTR_SW_WAR
	.align		4
.L_2611:
        /*00f0*/ 	.byte	0x04, 0x36
        /*00f2*/ 	.short	(.L_2613 - .L_2612)
.L_2612:
        /*00f4*/ 	.word	0x00000008
.L_2613:


//--------------------- .nv.info._ZN10layer_norm13ln_fwd_kernelINS_13Kernel_traitsI6__halffS2_fjLj3072ELj1ELj1ELj4ELj16ENS_18Kernel_traits_baseILj3072ES2_fS2_fjLj128EEEEEEEvNS_9FwdParamsE --------------------------
	.section	.nv.info._ZN10layer_norm13ln_fwd_kernelINS_13Kernel_traitsI6__halffS2_fjLj3072ELj1ELj1ELj4ELj16ENS_18Kernel_traits_baseILj3072ES2_fS2_fjLj128EEEEEEEvNS_9FwdParamsE,"",@"SHT_CUDA_INFO"
	.sectionflags	@""
	.align	4


	//----- nvinfo : EIATTR_CUDA_API_VERSION
	.align		4
        /*0000*/ 	.byte	0x04, 0x37
        /*0002*/ 	.short	(.L_2615 - .L_2614)
.L_2614:
        /*0004*/ 	.word	0x00000082


	//----- nvinfo : EIATTR_KPARAM_INFO
	.align		4
.L_2615:
        /*0008*/ 	.byte	0x04, 0x17
        /*000a*/ 	.short	(.L_2617 - .L_2616)
.L_2616:
        /*000c*/ 	.word	0x00000000
        /*0010*/ 	.short	0x0000
        /*0012*/ 	.short	0x0000
        /*0014*/ 	.byte	0x00, 0xf0, 0x61, 0x01


	//----- nvinfo : EIATTR_SPARSE_MMA_MASK
	.align		4
.L_2617:
        /*0018*/ 	.byte	0x03, 0x50
        /*001a*/ 	.short	0x0000


	//----- nvinfo : EIATTR_MAXREG_COUNT
	.align		4
        /*001c*/ 	.byte	0x03, 0x1b
        /*001e*/ 	.short	0x00ff


	//----- nvinfo : EIATTR_NUM_BARRIERS
	.align		4
        /*0020*/ 	.byte	0x02, 0x4c
        /*0022*/ 	.byte	0x01
	.zero		1


	//----- nvinfo : EIATTR_MERCURY_ISA_VERSION
	.align		4
        /*0024*/ 	.byte	0x03, 0x5f
        /*0026*/ 	.short	0x0101


	//----- nvinfo : EIATTR_COOP_GROUP_MASK_REGIDS
	.align		4
        /*0028*/ 	.byte	0x04, 0x29
        /*002a*/ 	.short	(.L_2619 - .L_2618)


	//   ....[0]....
.L_2618:
        /*002c*/ 	.word	0xffffffff


	//   ....[1]....
        /*0030*/ 	.word	0xffffffff


	//   ....[2]....
        /*0034*/ 	.word	0xffffffff


	//   ....[3]....
        /*0038*/ 	.word	0xffffffff


	//   ....[4]....
        /*003c*/ 	.word	0xffffffff


	//   ....[5]....
        /*0040*/ 	.word	0xffffffff


	//   ....[6]....
        /*0044*/ 	.word	0xffffffff


	//   ....[7]....
        /*0048*/ 	.word	0xffffffff


	//   ....[8]....
        /*004c*/ 	.word	0xffffffff


	//   ....[9]....
        /*0050*/ 	.word	0xffffffff


	//   ....[10]....
        /*0054*/ 	.word	0xffffffff


	//   ....[11]....
        /*0058*/ 	.word	0xffffffff


	//   ....[12]....
        /*005c*/ 	.word	0xffffffff


	//   ....[13]....
        /*0060*/ 	.word	0xffffffff


	//   ....[14]....
        /*0064*/ 	.word	0xffffffff


	//   ....[15]....
        /*0068*/ 	.word	0xffffffff


	//   ....[16]....
        /*006c*/ 	.word	0xffffffff


	//   ....[17]....
        /*0070*/ 	.word	0xffffffff


	//----- nvinfo : EIATTR_COOP_GROUP_INSTR_OFFSETS
	.align		4
.L_2619:
        /*0074*/ 	.byte	0x04, 0x28
        /*0076*/ 	.short	(.L_2621 - .L_2620)


	//   ....[0]....
.L_2620:
        /*0078*/ 	.word	0x00000730


	//   ....[1]....
        /*007c*/ 	.word	0x00000750


	//   ....[2]....
        /*0080*/ 	.word	0x00000770


	//   ....[3]....
        /*0084*/ 	.word	0x00000790


	//   ....[4]....
        /*0088*/ 	.word	0x000007b0


	//   ....[5]....
        /*008c*/ 	.word	0x00000ae0


	//   ....[6]....
        /*0090*/ 	.word	0x00000b00


	//   ....[7]....
        /*0094*/ 	.word	0x00000b20


	//   ....[8]....
        /*0098*/ 	.word	0x00000b40


	//   ....[9]....
        /*009c*/ 	.word	0x00000b60


	//   ....[10]....
        /*00a0*/ 	.word	0x00000c00


	//   ....[11]....
        /*00a4*/ 	.word	0x00000c40


	//   ....[12]....
        /*00a8*/ 	.word	0x00000cc0


	//   ....[13]....
        /*00ac*/ 	.word	0x00000d10


	//   ....[14]....
        /*00b0*/ 	.word	0x00000d20


	//   ....[15]....
        /*00b4*/ 	.word	0x00000d70


	//   ....[16]....
        /*00b8*/ 	.word	0x00000e00


	//   ....[17]....
        /*00bc*/ 	.word	0x00000e10


	//----- nvinfo : EIATTR_VRC_CTA_INIT_COUNT
	.align		4
.L_2621:
        /*00c0*/ 	.byte	0x02, 0x4a
	.zero		1
	.zero		1


	//----- nvinfo : EIATTR_EXIT_INSTR_OFFSETS
	.align		4
        /*00c4*/ 	.byte	0x04, 0x1c
        /*00c6*/ 	.short	(.L_2623 - .L_2622)


	//   ....[0]....
.L_2622:
        /*00c8*/ 	.word	0x00000040


	//   ....[1]....
        /*00cc*/ 	.word	0x00001970


	//----- nvinfo : EIATTR_MAX_THREADS
	.align		4
.L_2623:
        /*00d0*/ 	.byte	0x04, 0x05
        /*00d2*/ 	.short	(.L_2625 - .L_2624)
.L_2624:
        /*00d4*/ 	.word	0x00000080
        /*00d8*/ 	.word	0x00000001
        /*00dc*/ 	.word	0x00000001


	//----- nvinfo : EIATTR_CBANK_PARAM_SIZE
	.align		4
.L_2625:
        /*00e0*/ 	.byte	0x03, 0x19
        /*00e2*/ 	.short	0x0058


	//----- nvinfo : EIATTR_PARAM_CBANK
	.align		4
        /*00e4*/ 	.byte	0x04, 0x0a
        /*00e6*/ 	.short	(.L_2627 - .L_2626)
	.align		4
.L_2626:
        /*00e8*/ 	.word	index@(.nv.constant0._ZN10layer_norm13ln_fwd_kernelINS_13Kernel_traitsI6__halffS2_fjLj3072ELj1ELj1ELj4ELj16ENS_18Kernel_traits_baseILj3072ES2_fS2_fjLj128EEEEEEEvNS_9FwdParamsE)
        /*00ec*/ 	.short	0x0380
        /*00ee*/ 	.short	0x0058


	//----- nvinfo : EIATTR_SW_WAR
	.align		4
.L_2627:
        /*00f0*/ 	.byte	0x04, 0x36
        /*00f2*/ 	.short	(.L_2629 - .L_2628)
.L_2628:
        /*00f4*/ 	.word	0x00000008
.L_2629:


//--------------------- .nv.info._ZN10layer_norm13ln_fwd_kernelINS_13Kernel_traitsI6__halfS2_S2_fjLj3072ELj1ELj1ELj4ELj16ENS_18Kernel_traits_baseILj3072ES2_S2_S2_fjLj128EEEEEEEvNS_9FwdParamsE --------------------------
	.section	.nv.info._ZN10layer_norm13ln_fwd_kernelINS_13Kernel_traitsI6__halfS2_S2_fjLj3072ELj1ELj1ELj4ELj16ENS_18Kernel_traits_baseILj3072ES2_S2_S2_fjLj128EEEEEEEvNS_9FwdParamsE,"",@"SHT_CUDA_INFO"
	.sectionflags	@""
	.align	4


	//----- nvinfo : EIATTR_CUDA_API_VERSION
	.align		4
        /*0000*/ 	.byte	0x04, 0x37
        /*0002*/ 	.short	(.L_2631 - .L_2630)
.L_2630:
        /*0004*/ 	.word	0x00000082


	//----- nvinfo : EIATTR_KPARAM_INFO
	.align		4
.L_2631:
        /*0008*/ 	.byte	0x04, 0x17
        /*000a*/ 	.short	(.L_2633 - .L_2632)
.L_2632:
        /*000c*/ 	.word	0x00000000
        /*0010*/ 	.short	0x0000
        /*0012*/ 	.short	0x0000
        /*0014*/ 	.byte	0x00, 0xf0, 0x61, 0x01


	//----- nvinfo : EIATTR_SPARSE_MMA_MASK
	.align		4
.L_2633:
        /*0018*/ 	.byte	0x03, 0x50
        /*001a*/ 	.short	0x0000


	//----- nvinfo : EIATTR_MAXREG_COUNT
	.align		4
        /*001c*/ 	.byte	0x03, 0x1b
        /*001e*/ 	.short	0x00ff


	//----- nvinfo : EIATTR_NUM_BARRIERS
	.align		4
        /*0020*/ 	.byte	0x02, 0x4c
        /*0022*/ 	.byte	0x01
	.zero		1


	//----- nvinfo : EIATTR_MERCURY_ISA_VERSION
	.align		4
        /*0024*/ 	.byte	0x03, 0x5f
        /*0026*/ 	.short	0x0101


	//----- nvinfo : EIATTR_COOP_GROUP_MASK_REGIDS
	.align		4
        /*0028*/ 	.byte	0x04, 0x29
        /*002a*/ 	.short	(.L_2635 - .L_2634)


	//   ....[0]....
.L_2634:
        /*002c*/ 	.word	0xffffffff


	//   ....[1]....
        /*0030*/ 	.word	0xffffffff


	//   ....[2]....
        /*0034*/ 	.word	0xffffffff


	//   ....[3]....
        /*0038*/ 	.word	0xffffffff


	//   ....[4]....
        /*003c*/ 	.word	0xffffffff


	//   ....[5]....
        /*0040*/ 	.word	0xffffffff


	//   ....[6]....
        /*0044*/ 	.word	0xffffffff


	//   ....[7]....
        /*0048*/ 	.word	0xffffffff


	//   ....[8]....
        /*004c*/ 	.word	0xffffffff


	//   ....[9]....
        /*0050*/ 	.word	0xffffffff


	//   ....[10]....
        /*0054*/ 	.word	0xffffffff


	//   ....[11]....
        /*0058*/ 	.word	0xffffffff


	//   ....[12]....
        /*005c*/ 	.word	0xffffffff


	//   ....[13]....
        /*0060*/ 	.word	0xffffffff


	//   ....[14]....
        /*0064*/ 	.word	0xffffffff


	//   ....[15]....
        /*0068*/ 	.word	0xffffffff


	//   ....[16]....
        /*006c*/ 	.word	0xffffffff


	//   ....[17]....
        /*0070*/ 	.word	0xffffffff


	//----- nvinfo : EIATTR_COOP_GROUP_INSTR_OFFSETS
	.align		4
.L_2635:
        /*0074*/ 	.byte	0x04, 0x28
        /*0076*/ 	.short	(.L_2637 - .L_2636)


	//   ....[0]....
.L_2636:
        /*0078*/ 	.word	0x00000260


	//   ....[1]....
        /*007c*/ 	.word	0x000005b0


	//   ....[2]....
        /*0080*/ 	.word	0x000005d0


	//   ....[3]....
        /*0084*/ 	.word	0x000005f0


	//   ....[4]....
        /*0088*/ 	.word	0x00000610


	//   ....[5]....
        /*008c*/ 	.word	0x00000630


	//   ....[6]....
        /*0090*/ 	.word	0x00000970


	//   ....[7]....
        /*0094*/ 	.word	0x00000990


	//   ....[8]....
        /*0098*/ 	.word	0x000009b0


	//   ....[9]....
        /*009c*/ 	.word	0x000009e0


	//   ....[10]....
        /*00a0*/ 	.word	0x00000a00


	//   ....[11]....
        /*00a4*/ 	.word	0x00000a70


	//   ....[12]....
        /*00a8*/ 	.word	0x00000a90


	//   ....[13]....
        /*00ac*/ 	.word	0x00000aa0


	//   ....[14]....
        /*00b0*/ 	.word	0x00000b50


	//   ....[15]....
        /*00b4*/ 	.word	0x00000b70


	//   ....[16]....
        /*00b8*/ 	.word	0x00000c30


	//   ....[17]....
        /*00bc*/ 	.word	0x00000c40


	//----- nvinfo : EIATTR_VRC_CTA_INIT_COUNT
	.align		4
.L_2637:
        /*00c0*/ 	.byte	0x02, 0x4a
	.zero		1
	.zero		1


	//----- nvinfo : EIATTR_EXIT_INSTR_OFFSETS
	.align		4
        /*00c4*/ 	.byte	0x04, 0x1c
        /*00c6*/ 	.short	(.L_2639 - .L_2638)


	//   ....[0]....
.L_2638:
        /*00c8*/ 	.word	0x00000040


	//   ....[1]....
        /*00cc*/ 	.word	0x00001370


	//----- nvinfo : EIATTR_MAX_THREADS
	.align		4
.L_2639:
        /*00d0*/ 	.byte	0x04, 0x05
        /*00d2*/ 	.short	(.L_2641 - .L_2640)
.L_2640:
        /*00d4*/ 	.word	0x00000080
        /*00d8*/ 	.word	0x00000001
        /*00dc*/ 	.word	0x00000001


	//----- nvinfo : EIATTR_CBANK_PARAM_SIZE
	.align		4
.L_2641:
        /*00e0*/ 	.byte	0x03, 0x19
        /*00e2*/ 	.short	0x0058


	//----- nvinfo : EIATTR_PARAM_CBANK
	.align		4
        /*00e4*/ 	.byte	0x04, 0x0a
        /*00e6*/ 	.short	(.L_2643 - .L_2642)
	.align		4
.L_2642:
        /*00e8*/ 	.word	index@(.nv.constant0._ZN10layer_norm13ln_fwd_kernelINS_13Kernel_traitsI6__halfS2_S2_fjLj3072ELj1ELj1ELj4ELj16ENS_18Kernel_traits_baseILj3072ES2_S2_S2_fjLj128EEEEEEEvNS_9FwdParamsE)
        /*00ec*/ 	.short	0x0380
        /*00ee*/ 	.short	0x0058


	//----- nvinfo : EIATTR_SW_WAR
	.align		4
.L_2643:
        /*00f0*/ 	.byte	0x04, 0x36
        /*00f2*/ 	.short	(.L_2645 - .L_2644)
.L_2644:
        /*00f4*/ 	.word	0x00000008
.L_2645:


//--------------------- .nv.info._ZN10layer_norm13ln_fwd_kernelINS_13Kernel_traitsIffffjLj3072ELj1ELj1ELj4ELj16ENS_18Kernel_traits_baseILj3072EffffjLj128EEEEEEEvNS_9FwdParamsE --------------------------
	.section	.nv.info._ZN10layer_norm13ln_fwd_kernelINS_13Kernel_traitsIffffjLj3072ELj1ELj1ELj4ELj16ENS_18Kernel_traits_baseILj3072EffffjLj128EEEEEEEvNS_9FwdParamsE,"",@"SHT_CUDA_INFO"
	.sectionflags	@""
	.align	4


	//----- nvinfo : EIATTR_CUDA_API_VERSION
	.align		4
        /*0000*/ 	.byte	0x04, 0x37
        /*0002*/ 	.short	(.L_2647 - .L_2646)
.L_2646:
        /*0004*/ 	.word	0x00000082


	//----- nvinfo : EIATTR_KPARAM_INFO
	.align		4
.L_2647:
        /*0008*/ 	.byte	0x04, 0x17
        /*000a*/ 	.short	(.L_2649 - .L_2648)
.L_2648:
        /*000c*/ 	.word	0x00000000
        /*0010*/ 	.short	0x0000
        /*0012*/ 	.short	0x0000
        /*0014*/ 	.byte	0x00, 0xf0, 0x61, 0x01


	//----- nvinfo : EIATTR_SPARSE_MMA_MASK
	.align		4
.L_2649:
        /*0018*/ 	.byte	0x03, 0x50
        /*001a*/ 	.short	0x0000


	//----- nvinfo : EIATTR_MAXREG_COUNT
	.align		4
        /*001c*/ 	.byte	0x03, 0x1b
        /*001e*/ 	.short	0x00ff


	//----- nvinfo : EIATTR_NUM_BARRIERS
	.align		4
        /*0020*/ 	.byte	0x02, 0x4c
        /*0022*/ 	.byte	0x01
	.zero		1


	//----- nvinfo : EIATTR_MERCURY_ISA_VERSION
	.align		4
        /*0024*/ 	.byte	0x03, 0x5f
        /*0026*/ 	.short	0x0101


	//----- nvinfo : EIATTR_COOP_GROUP_MASK_REGIDS
	.align		4
        /*0028*/ 	.byte	0x04, 0x29
        /*002a*/ 	.short	(.L_2651 - .L_2650)


	//   ....[0]....
.L_2650:
        /*002c*/ 	.word	0xffffffff


	//   ....[1]....
        /*0030*/ 	.word	0xffffffff


	//   ....[2]....
        /*0034*/ 	.word	0xffffffff


	//   ....[3]....
        /*0038*/ 	.word	0xffffffff


	//   ....[4]....
        /*003c*/ 	.word	0xffffffff


	//   ....[5]....
        /*0040*/ 	.word	0xffffffff


	//   ....[6]....
        /*0044*/ 	.word	0xffffffff


	//   ....[7]....
        /*0048*/ 	.word	0xffffffff


	//   ....[8]....
        /*004c*/ 	.word	0xffffffff


	//   ....[9]....
        /*0050*/ 	.word	0xffffffff


	//   ....[10]....
        /*0054*/ 	.word	0xffffffff


	//   ....[11]....
        /*0058*/ 	.word	0xffffffff


	//   ....[12]....
        /*005c*/ 	.word	0xffffffff


	//   ....[13]....
        /*0060*/ 	.word	0xffffffff


	//   ....[14]....
        /*0064*/ 	.word	0xffffffff


	//   ....[15]....
        /*0068*/ 	.word	0xffffffff


	//   ....[16]....
        /*006c*/ 	.word	0xffffffff


	//   ....[17]....
        /*0070*/ 	.word	0xffffffff


	//----- nvinfo : EIATTR_COOP_GROUP_INSTR_OFFSETS
	.align		4
.L_2651:
        /*0074*/ 	.byte	0x04, 0x28
        /*0076*/ 	.short	(.L_2653 - .L_2652)


	//   ....[0]....
.L_2652:
        /*0078*/ 	.word	0x000004c0


	//   ....[1]....
        /*007c*/ 	.word	0x000004e0


	//   ....[2]....
        /*0080*/ 	.word	0x00000500


	//   ....[3]....
        /*0084*/ 	.word	0x00000520


	//   ....[4]....
        /*0088*/ 	.word	0x00000540


	//   ....[5]....
        /*008c*/ 	.word	0x00000870


	//   ....[6]....
        /*0090*/ 	.word	0x000008a0


	//   ....[7]....
        /*0094*/ 	.word	0x000008c0


	//   ....[8]....
        /*0098*/ 	.word	0x000008f0


	//   ....[9]....
        /*009c*/ 	.word	0x00000910


	//   ....[10]....
        /*00a0*/ 	.word	0x00000990


	//   ....[11]....
        /*00a4*/ 	.word	0x000009d0


	//   ....[12]....
        /*00a8*/ 	.word	0x000009e0


	//   ....[13]....
        /*00ac*/ 	.word	0x00000a60


	//   ....[14]....
        /*00b0*/ 	.word	0x00000a90


	//   ....[15]....
        /*00b4*/ 	.word	0x00000aa0


	//   ....[16]....
        /*00b8*/ 	.word	0x00000b70


	//   ....[17]....
        /*00bc*/ 	.word	0x00000b90


	//----- nvinfo : EIATTR_VRC_CTA_INIT_COUNT
	.align		4
.L_2653:
        /*00c0*/ 	.byte	0x02, 0x4a
	.zero		1
	.zero		1


	//----- nvinfo : EIATTR_EXIT_INSTR_OFFSETS
	.align		4
        /*00c4*/ 	.byte	0x04, 0x1c
        /*00c6*/ 	.short	(.L_2655 - .L_2654)


	//   ....[0]....
.L_2654:
        /*00c8*/ 	.word	0x00000040


	//   ....[1]....
        /*00cc*/ 	.word	0x000011e0


	//----- nvinfo : EIATTR_MAX_THREADS
	.align		4
.L_2655:
        /*00d0*/ 	.byte	0x04, 0x05
        /*00d2*/ 	.short	(.L_2657 - .L_2656)
.L_2656:
        /*00d4*/ 	.word	0x00000080
        /*00d8*/ 	.word	0x00000001
        /*00dc*/ 	.word	0x00000001


	//----- nvinfo : EIATTR_CBANK_PARAM_SIZE
	.align		4
.L_2657:
        /*00e0*/ 	.byte	0x03, 0x19
        /*00e2*/ 	.short	0x0058


	//----- nvinfo : EIATTR_PARAM_CBANK
	.align		4
        /*00e4*/ 	.byte	0x04, 0x0a
        /*00e6*/ 	.short	(.L_2659 - .L_2658)
	.align		4
.L_2658:
        /*00e8*/ 	.word	index@(.nv.constant0._ZN10layer_norm13ln_fwd_kernelINS_13Kernel_traitsIffffjLj3072ELj1ELj1ELj4ELj16ENS_18Kernel_traits_baseILj3072EffffjLj128EEEEEEEvNS_9FwdParamsE)
        /*00ec*/ 	.short	0x0380
        /*00ee*/ 	.short	0x0058


	//----- nvinfo : EIATTR_SW_WAR
	.align		4
.L_2659:
        /*00f0*/ 	.byte	0x04, 0x36
        /*00f2*/ 	.short	(.L_2661 - .L_2660)
.L_2660:
        /*00f4*/ 	.word	0x00000008
.L_2661:


//--------------------- .nv.info._ZN10layer_norm13ln_fwd_kernelINS_13Kernel_traitsI13__nv_bfloat16fS2_fjLj2304ELj1ELj4ELj1ELj16ENS_18Kernel_traits_baseILj2304ES2_fS2_fjLj128EEEEEEEvNS_9FwdParamsE --------------------------
	.section	.nv.info._ZN10layer_norm13ln_fwd_kernelINS_13Kernel_traitsI13__nv_bfloat16fS2_fjLj2304ELj1ELj4ELj1ELj16ENS_18Kernel_traits_baseILj2304ES2_fS2_fjLj128EEEEEEEvNS_9FwdParamsE,"",@"SHT_CUDA_INFO"
	.sectionflags	@""
	.align	4


	//----- nvinfo : EIATTR_CUDA_API_VERSION
	.align		4
        /*0000*/ 	.byte	0x04, 0x37
        /*0002*/ 	.short	(.L_2663 - .L_2662)
.L_2662:
        /*0004*/ 	.word	0x00000082


	//----- nvinfo : EIATTR_KPARAM_INFO
	.align		4
.L_2663:
        /*0008*/ 	.byte	0x04, 0x17
        /*000a*/ 	.short	(.L_2665 - .L_2664)
.L_2664:
        /*000c*/ 	.word	0x00000000
        /*0010*/ 	.short	0x0000
        /*0012*/ 	.short	0x0000
        /*0014*/ 	.byte	0x00, 0xf0, 0x61, 0x01


	//----- nvinfo : EIATTR_SPARSE_MMA_MASK
	.align		4
.L_2665:
        /*0018*/ 	.byte	0x03, 0x50
        /*001a*/ 	.short	0x0000


	//----- nvinfo : EIATTR_MAXREG_COUNT
	.align		4
        /*001c*/ 	.byte	0x03, 0x1b
        /*001e*/ 	.short	0x00ff


	//----- nvinfo : EIATTR_MERCURY_ISA_VERSION
	.align		4
        /*0020*/ 	.byte	0x03, 0x5f
        /*0022*/ 	.short	0x0101


	//----- nvinfo : EIATTR_COOP_GROUP_MASK_REGIDS
	.align		4
        /*0024*/ 	.byte	0x04, 0x29
        /*0026*/ 	.short	(.L_2667 - .L_2666)


	//   ....[0]....
.L_2666:
        /*0028*/ 	.word	0xffffffff


	//   ....[1]....
        /*002c*/ 	.word	0xffffffff


	//   ....[2]....
        /*0030*/ 	.word	0xffffffff


	//   ....[3]....
        /*0034*/ 	.word	0xffffffff


	//   ....[4]....
        /*0038*/ 	.word	0xffffffff


	//   ....[5]....
        /*003c*/ 	.word	0xffffffff


	//   ....[6]....
        /*0040*/ 	.word	0xffffffff


	//   ....[7]....
        /*0044*/ 	.word	0xffffffff


	//   ....[8]....
        /*0048*/ 	.word	0xffffffff


	//   ....[9]....
        /*004c*/ 	.word	0xffffffff


	//   ....[10]....
        /*0050*/ 	.word	0x050000ee


	//   ....[11]....
        /*0054*/ 	.word	0x050000ee


	//   ....[12]....
        /*0058*/ 	.word	0x050000ee


	//   ....[13]....
        /*005c*/ 	.word	0x050000ee


	//   ....[14]....
        /*0060*/ 	.word	0x050000ee


	//   ....[15]....
        /*0064*/ 	.word	0x050000ee


	//   ....[16]....
        /*0068*/ 	.word	0x050000ee


	//   ....[17]....
        /*006c*/ 	.word	0x050000ee


	//   ....[18]....
        /*0070*/ 	.word	0x050000ee


	//   ....[19]....
        /*0074*/ 	.word	0x050000ee


	//----- nvinfo : EIATTR_COOP_GROUP_INSTR_OFFSETS
	.align		4
.L_2667:
        /*0078*/ 	.byte	0x04, 0x28
        /*007a*/ 	.short	(.L_2669 - .L_2668)


	//   ....[0]....
.L_2668:
        /*007c*/ 	.word	0x00001430


	//   ....[1]....
        /*0080*/ 	.word	0x00001450


	//   ....[2]....
        /*0084*/ 	.word	0x00001470


	//   ....[3]....
        /*0088*/ 	.word	0x00001490


	//   ....[4]....
        /*008c*/ 	.word	0x000014b0


	//   ....[5]....
        /*0090*/ 	.word	0x00001de0


	//   ....[6]....
        /*0094*/ 	.word	0x00001e00


	//   ....[7]....
        /*0098*/ 	.word	0x00001e20


	//   ....[8]....
        /*009c*/ 	.word	0x00001e40


	//   ....[9]....
        /*00a0*/ 	.word	0x00001e60


	//   ....[10]....
        /*00a4*/ 	.word	0x00003b10


	//   ....[11]....
        /*00a8*/ 	.word	0x00003b90


	//   ....[12]....
        /*00ac*/ 	.word	0x00003bf0


	//   ....[13]....
        /*00b0*/ 	.word	0x00003c50


	//   ....[14]....
        /*00b4*/ 	.word	0x00003cb0


	//   ....[15]....
        /*00b8*/ 	.word	0x00004630


	//   ....[16]....
        /*00bc*/ 	.word	0x00004690


	//   ....[17]....
        /*00c0*/ 	.word	0x000046f0


	//   ....[18]....
        /*00c4*/ 	.word	0x00004750


	//   ....[19]....
        /*00c8*/ 	.word	0x000047b0


	//----- nvinfo : EIATTR_VRC_CTA_INIT_COUNT
	.align		4
.L_2669:
        /*00cc*/ 	.byte	0x02, 0x4a
	.zero		1
	.zero		1


	//----- nvinfo : EIATTR_EXIT_INSTR_OFFSETS
	.align		4
        /*00d0*/ 	.byte	0x04, 0x1c
        /*00d2*/ 	.short	(.L_2671 - .L_2670)


	//   ....[0]....
.L_2670:
        /*00d4*/ 	.word	0x00000080


	//   ....[1]....
        /*00d8*/ 	.word	0x00003ab0


	//----- nvinfo : EIATTR_MAX_THREADS
	.align		4
.L_2671:
        /*00dc*/ 	.byte	0x04, 0x05
        /*00de*/ 	.short	(.L_2673 - .L_2672)
.L_2672:
        /*00e0*/ 	.word	0x00000080
        /*00e4*/ 	.word	0x00000001
        /*00e8*/ 	.word	0x00000001


	//----- nvinfo : EIATTR_CRS_STACK_SIZE
	.align		4
.L_2673:
        /*00ec*/ 	.byte	0x04, 0x1e
        /*00ee*/ 	.short	(.L_2675 - .L_2674)
.L_2674:
        /*00f0*/ 	.word	0x00000000


	//----- nvinfo : EIATTR_CBANK_PARAM_SIZE
	.align		4
.L_2675:
        /*00f4*/ 	.byte	0x03, 0x19
        /*00f6*/ 	.short	0x0058


	//----- nvinfo : EIATTR_PARAM_CBANK
	.align		4
        /*00f8*/ 	.byte	0x04, 0x0a
        /*00fa*/ 	.short	(.L_2677 - .L_2676)
	.align		4
.L_2676:
        /*00fc*/ 	.word	index@(.nv.constant0._ZN10layer_norm13ln_fwd_kernelINS_13Kernel_traitsI13__nv_bfloat16fS2_fjLj2304ELj1ELj4ELj1ELj16ENS_18Kernel_traits_baseILj2304ES2_fS2_fjLj128EEEEEEEvNS_9FwdParamsE)
        /*0100*/ 	.short	0x0380
        /*0102*/ 	.short	0x0058


	//----- nvinfo : EIATTR_SW_WAR
	.align		4
.L_2677:
        /*0104*/ 	.byte	0x04, 0x36
        /*0106*/ 	.short	(.L_2679 - .L_2678)
.L_2678:
        /*0108*/ 	.word	0x00000008
.L_2679:


//--------------------- .nv.info._ZN10layer_norm13ln_fwd_kernelINS_13Kernel_traitsI13__nv_bfloat16S2_S2_fjLj2304ELj1ELj4ELj1ELj16ENS_18Kernel_traits_baseILj2304ES2_S2_S2_fjLj128EEEEEEEvNS_9FwdParamsE --------------------------
	.section	.nv.info._ZN10layer_norm13ln_fwd_kernelINS_13Kernel_traitsI13__nv_bfloat16S2_S2_fjLj2304ELj1ELj4ELj1ELj16ENS_18Kernel_traits_baseILj2304ES2_S2_S2_fjLj128EEEEEEEvNS_9FwdParamsE,"",@"SHT_CUDA_INFO"
	.sectionflags	@""
	.align	4


	//----- nvinfo : EIATTR_CUDA_API_VERSION
	.align		4
        /*0000*/ 	.byte	0x04, 0x37
        /*0002*/ 	.short	(.L_2681 - .L_2680)
.L_2680:
        /*0004*/ 	.word	0x00000082


	//----- nvinfo : EIATTR_KPARAM_INFO
	.align		4
.L_2681:
        /*0008*/ 	.byte	0x04, 0x17
        /*000a*/ 	.short	(.L_2683 - .L_2682)
.L_2682:
        /*000c*/ 	.word	0x00000000
        /*0010*/ 	.short	0x0000
        /*0012*/ 	.short	0x0000
        /*0014*/ 	.byte	0x00, 0xf0, 0x61, 0x01


	//----- nvinfo : EIATTR_SPARSE_MMA_MASK
	.align		4
.L_2683:
        /*0018*/ 	.byte	0x03, 0x50
        /*001a*/ 	.short	0x0000


	//----- nvinfo : EIATTR_MAXREG_COUNT
	.align		4
        /*001c*/ 	.byte	0x03, 0x1b
        /*001e*/ 	.short	0x00ff


	//----- nvinfo : EIATTR_MERCURY_ISA_VERSION
	.align		4
        /*0020*/ 	.byte	0x03, 0x5f
        /*0022*/ 	.short	0x0101


	//----- nvinfo : EIATTR_COOP_GROUP_MASK_REGIDS
	.align		4
        /*0024*/ 	.byte	0x04, 0x29
        /*0026*/ 	.short	(.L_2685 - .L_2684)


	//   ....[0]....
.L_2684:
        /*0028*/ 	.word	0xffffffff


	//   ....[1]....
        /*002c*/ 	.word	0xffffffff


	//   ....[2]....
        /*0030*/ 	.word	0xffffffff


	//   ....[3]....
        /*0034*/ 	.word	0xffffffff


	//   ....[4]....
        /*0038*/ 	.word	0xffffffff


	//   ....[5]....
        /*003c*/ 	.word	0xffffffff


	//   ....[6]....
        /*0040*/ 	.word	0xffffffff


	//   ....[7]....
        /*0044*/ 	.word	0xffffffff


	//   ....[8]....
        /*0048*/ 	.word	0xffffffff


	//   ....[9]....
        /*004c*/ 	.word	0xffffffff


	//   ....[10]....
        /*0050*/ 	.word	0x0500009b


	//   ....[11]....
        /*0054*/ 	.word	0x0500009b


	//   ....[12]....
        /*0058*/ 	.word	0x0500009b


	//   ....[13]....
        /*005c*/ 	.word	0x0500009b


	//   ....[14]....
        /*0060*/ 	.word	0x0500009b


	//   ....[15]....
        /*0064*/ 	.word	0x0500009b


	//   ....[16]....
        /*0068*/ 	.word	0x0500009b


	//   ....[17]....
        /*006c*/ 	.word	0x0500009b


	//   ....[18]....
        /*0070*/ 	.word	0x0500009b


	//   ....[19]....
        /*0074*/ 	.word	0x0500009b


	//----- nvinfo : EIATTR_COOP_GROUP_INSTR_OFFSETS
	.align		4
.L_2685:
        /*0078*/ 	.byte	0x04, 0x28
        /*007a*/ 	.short	(.L_2687 - .L_2686)


	//   ....[0]....
.L_2686:
        /*007c*/ 	.word	0x00000f40


	//   ....[1]....
        /*0080*/ 	.word	0x00000f60


	//   ....[2]....
        /*0084*/ 	.word	0x00000f80


	//   ....[3]....
        /*0088*/ 	.word	0x00000fa0


	//   ....[4]....
        /*008c*/ 	.word	0x00000fc0


	//   ....[5]....
        /*0090*/ 	.word	0x000018f0


	//   ....[6]....
        /*0094*/ 	.word	0x00001910


	//   ....[7]....
        /*0098*/ 	.word	0x00001930


	//   ....[8]....
        /*009c*/ 	.word	0x00001950


	//   ....[9]....
        /*00a0*/ 	.word	0x00001970


	//   ....[10]....
        /*00a4*/ 	.word	0x00002990


	//   ....[11]....
        /*00a8*/ 	.word	0x00002a10


	//   ....[12]....
        /*00ac*/ 	.word	0x00002a70


	//   ....[13]....
        /*00b0*/ 	.word	0x00002ad0


	//   ....[14]....
        /*00b4*/ 	.word	0x00002b30


	//   ....[15]....
        /*00b8*/ 	.word	0x000034b0


	//   ....[16]....
        /*00bc*/ 	.word	0x00003510


	//   ....[17]....
        /*00c0*/ 	.word	0x00003570


	//   ....[18]....
        /*00c4*/ 	.word	0x000035d0


	//   ....[19]....
        /*00c8*/ 	.word	0x00003630


	//----- nvinfo : EIATTR_VRC_CTA_INIT_COUNT
	.align		4
.L_2687:
        /*00cc*/ 	.byte	0x02, 0x4a
	.zero		1
	.zero		1


	//----- nvinfo : EIATTR_EXIT_INSTR_OFFSETS
	.align		4
        /*00d0*/ 	.byte	0x04, 0x1c
        /*00d2*/ 	.short	(.L_2689 - .L_2688)


	//   ....[0]....
.L_2688:
        /*00d4*/ 	.word	0x00000080


	//   ....[1]....
        /*00d8*/ 	.word	0x00002930


	//----- nvinfo : EIATTR_MAX_THREADS
	.align		4
.L_2689:
        /*00dc*/ 	.byte	0x04, 0x05
        /*00de*/ 	.short	(.L_2691 - .L_2690)
.L_2690:
        /*00e0*/ 	.word	0x00000080
        /*00e4*/ 	.word	0x00000001
        /*00e8*/ 	.word	0x00000001


	//----- nvinfo : EIATTR_CRS_STACK_SIZE
	.align		4
.L_2691:
        /*00ec*/ 	.byte	0x04, 0x1e
        /*00ee*/ 	.short	(.L_2693 - .L_2692)
.L_2692:
        /*00f0*/ 	.word	0x00000000


	//----- nvinfo : EIATTR_CBANK_PARAM_SIZE
	.align		4
.L_2693:
        /*00f4*/ 	.byte	0x03, 0x19
        /*00f6*/ 	.short	0x0058


	//----- nvinfo : EIATTR_PARAM_CBANK
	.align		4
        /*00f8*/ 	.byte	0x04, 0x0a
        /*00fa*/ 	.short	(.L_2695 - .L_2694)
	.align		4
.L_2694:
        /*00fc*/ 	.word	index@(.nv.constant0._ZN10layer_norm13ln_fwd_kernelINS_13Kernel_traitsI13__nv_bfloat16S2_S2_fjLj2304ELj1ELj4ELj1ELj16ENS_18Kernel_traits_baseILj2304ES2_S2_S2_fjLj128EEEEEEEvNS_9FwdParamsE)
        /*0100*/ 	.short	0x0380
        /*0102*/ 	.short	0x0058


	//----- nvinfo : EIATTR_SW_WAR
	.align		4
.L_2695:
        /*0104*/ 	.byte	0x04, 0x36
        /*0106*/ 	.short	(.L_2697 - .L_2696)
.L_2696:
        /*0108*/ 	.word	0x00000008
.L_2697:


//--------------------- .nv.info._ZN10layer_norm13ln_fwd_kernelINS_13Kernel_traitsI6__halffS2_fjLj2304ELj1ELj4ELj1ELj16ENS_18Kernel_traits_baseILj2304ES2_fS2_fjLj128EEEEEEEvNS_9FwdParamsE --------------------------
	.section	.nv.info._ZN10layer_norm13ln_fwd_kernelINS_13Kernel_traitsI6__halffS2_fjLj2304ELj1ELj4ELj1ELj16ENS_18Kernel_traits_baseILj2304ES2_fS2_fjLj128EEEEEEEvNS_9FwdParamsE,"",@"SHT_CUDA_INFO"
	.sectionflags	@""
	.align	4


	//----- nvinfo : EIATTR_CUDA_API_VERSION
	.align		4
        /*0000*/ 	.byte	0x04, 0x37
        /*0002*/ 	.short	(.L_2699 - .L_2698)
.L_2698:
        /*0004*/ 	.word	0x00000082


	//----- nvinfo : EIATTR_KPARAM_INFO
	.align		4
.L_2699:
        /*0008*/ 	.byte	0x04, 0x17
        /*000a*/ 	.short	(.L_2701 - .L_2700)
.L_2700:
        /*000c*/ 	.word	0x00000000
        /*0010*/ 	.short	0x0000
        /*0012*/ 	.short	0x0000
        /*0014*/ 	.byte	0x00, 0xf0, 0x61, 0x01


	//----- nvinfo : EIATTR_SPARSE_MMA_MASK
	.align		4
.L_2701:
        /*0018*/ 	.byte	0x03, 0x50
        /*001a*/ 	.short	0x0000


	//----- nvinfo : EIATTR_MAXREG_COUNT
	.align		4
        /*001c*/ 	.byte	0x03, 0x1b
        /*001e*/ 	.short	0x00ff


	//----- nvinfo : EIATTR_MERCURY_ISA_VERSION
	.align		4
        /*0020*/ 	.byte	0x03, 0x5f
        /*0022*/ 	.short	0x0101


	//----- nvinfo : EIATTR_COOP_GROUP_MASK_REGIDS
	.align		4
        /*0024*/ 	.byte	0x04, 0x29
        /*0026*/ 	.short	(.L_2703 - .L_2702)


	//   ....[0]....
.L_2702:
        /*0028*/ 	.word	0xffffffff


	//   ....[1]....
        /*002c*/ 	.word	0xffffffff


	//   ....[2]....
        /*0030*/ 	.word	0xffffffff


	//   ....[3]....
        /*0034*/ 	.word	0xffffffff


	//   ....[4]....
        /*0038*/ 	.word	0xffffffff


	//   ....[5]....
        /*003c*/ 	.word	0xffffffff


	//   ....[6]....
        /*0040*/ 	.word	0xffffffff


	//   ....[7]....
        /*0044*/ 	.word	0xffffffff


	//   ....[8]....
        /*0048*/ 	.word	0xffffffff


	//   ....[9]....
        /*004c*/ 	.word	0xffffffff


	//   ....[10]....
        /*0050*/ 	.word	0x050000ee


	//   ....[11]....
        /*0054*/ 	.word	0x050000ee


	//   ....[12]....
        /*0058*/ 	.word	0x050000ee


	//   ....[13]....
        /*005c*/ 	.word	0x050000ee


	//   ....[14]....
        /*0060*/ 	.word	0x050000ee


	//   ....[15]....
        /*0064*/ 	.word	0x050000ee


	//   ....[16]....
        /*0068*/ 	.word	0x050000ee


	//   ....[17]....
        /*006c*/ 	.word	0x050000ee


	//   ....[18]....
        /*0070*/ 	.word	0x050000ee


	//   ....[19]....
        /*0074*/ 	.word	0x050000ee


	//----- nvinfo : EIATTR_COOP_GROUP_INSTR_OFFSETS
	.align		4
.L_2703:
        /*0078*/ 	.byte	0x04, 0x28
        /*007a*/ 	.short	(.L_2705 - .L_2704)


	//   ....[0]....
.L_2704:
        /*007c*/ 	.word	0x00001430


	//   ....[1]....
        /*0080*/ 	.word	0x00001450


	//   ....[2]....
        /*0084*/ 	.word	0x00001470


	//   ....[3]....
        /*0088*/ 	.word	0x00001490


	//   ....[4]....
        /*008c*/ 	.word	0x000014b0


	//   ....[5]....
        /*0090*/ 	.word	0x00001de0


	//   ....[6]....
        /*0094*/ 	.word	0x00001e00


	//   ....[7]....
        /*0098*/ 	.word	0x00001e20


	//   ....[8]....
        /*009c*/ 	.word	0x00001e40


	//   ....[9]....
        /*00a0*/ 	.word	0x00001e60


	//   ....[10]....
        /*00a4*/ 	.word	0x00003b10


	//   ....[11]....
        /*00a8*/ 	.word	0x00003b90


	//   ....[12]....
        /*00ac*/ 	.word	0x00003bf0


	//   ....[13]....
        /*00b0*/ 	.word	0x00003c50


	//   ....[14]....
        /*00b4*/ 	.word	0x00003cb0


	//   ....[15]....
        /*00b8*/ 	.word	0x00004630


	//   ....[16]....
        /*00bc*/ 	.word	0x00004690


	//   ....[17]....
        /*00c0*/ 	.word	0x000046f0


	//   ....[18]....
        /*00c4*/ 	.word	0x00004750


	//   ....[19]....
        /*00c8*/ 	.word	0x000047b0


	//----- nvinfo : EIATTR_VRC_CTA_INIT_COUNT
	.align		4
.L_2705:
        /*00cc*/ 	.byte	0x02, 0x4a
	.zero		1
	.zero		1


	//----- nvinfo : EIATTR_EXIT_INSTR_OFFSETS
	.align		4
        /*00d0*/ 	.byte	0x04, 0x1c
        /*00d2*/ 	.short	(.L_2707 - .L_2706)


	//   ....[0]....
.L_2706:
        /*00d4*/ 	.word	0x00000080


	//   ....[1]....
        /*00d8*/ 	.word	0x00003ab0


	//----- nvinfo : EIATTR_MAX_THREADS
	.align		4
.L_2707:
        /*00dc*/ 	.byte	0x04, 0x05
        /*00de*/ 	.short	(.L_2709 - .L_2708)
.L_2708:
        /*00e0*/ 	.word	0x00000080
        /*00e4*/ 	.word	0x00000001
        /*00e8*/ 	.word	0x00000001


	//----- nvinfo : EIATTR_CRS_STACK_SIZE
	.align		4
.L_2709:
        /*00ec*/ 	.byte	0x04, 0x1e
        /*00ee*/ 	.short	(.L_2711 - .L_2710)
.L_2710:
        /*00f0*/ 	.word	0x00000000


	//----- nvinfo : EIATTR_CBANK_PARAM_SIZE
	.align		4
.L_2711:
        /*00f4*/ 	.byte	0x03, 0x19
        /*00f6*/ 	.short	0x0058


	//----- nvinfo : EIATTR_PARAM_CBANK
	.align		4
        /*00f8*/ 	.byte	0x04, 0x0a
        /*00fa*/ 	.short	(.L_2713 - .L_2712)
	.align		4
.L_2712:
        /*00fc*/ 	.word	index@(.nv.constant0._ZN10layer_norm13ln_fwd_kernelINS_13Kernel_traitsI6__halffS2_fjLj2304ELj1ELj4ELj1ELj16ENS_18Kernel_traits_baseILj2304ES2_fS2_fjLj128EEEEEEEvNS_9FwdParamsE)
        /*0100*/ 	.short	0x0380
        /*0102*/ 	.short	0x0058


	//----- nvinfo : EIATTR_SW_WAR
	.align		4
.L_2713:
        /*0104*/ 	.byte	0x04, 0x36
        /*0106*/ 	.short	(.L_2715 - .L_2714)
.L_2714:
        /*0108*/ 	.word	0x00000008
.L_2715:


//--------------------- .nv.info._ZN10layer_norm13ln_fwd_kernelINS_13Kernel_traitsI6__halfS2_S2_fjLj2304ELj1ELj4ELj1ELj16ENS_18Kernel_traits_baseILj2304ES2_S2_S2_fjLj128EEEEEEEvNS_9FwdParamsE --------------------------
	.section	.nv.info._ZN10layer_norm13ln_fwd_kernelINS_13Kernel_traitsI6__halfS2_S2_fjLj2304ELj1ELj4ELj1ELj16ENS_18Kernel_traits_baseILj2304ES2_S2_S2_fjLj128EEEEEEEvNS_9FwdParamsE,"",@"SHT_CUDA_INFO"
	.sectionflags	@""
	.align	4


	//----- nvinfo : EIATTR_CUDA_API_VERSION
	.align		4
        /*0000*/ 	.byte	0x04, 0x37
        /*0002*/ 	.short	(.L_2717 - .L_2716)
.L_2716:
        /*0004*/ 	.word	0x00000082


	//----- nvinfo : EIATTR_KPARAM_INFO
	.align		4
.L_2717:
        /*0008*/ 	.byte	0x04, 0x17
        /*000a*/ 	.short	(.L_2719 - .L_2718)
.L_2718:
        /*000c*/ 	.word	0x00000000
        /*0010*/ 	.short	0x0000
        /*0012*/ 	.short	0x0000
        /*0014*/ 	.byte	0x00, 0xf0, 0x61, 0x01


	//----- nvinfo : EIATTR_SPARSE_MMA_MASK
	.align		4
.L_2719:
        /*0018*/ 	.byte	0x03, 0x50
        /*001a*/ 	.short	0x0000


	//----- nvinfo : EIATTR_MAXREG_COUNT
	.align		4
        /*001c*/ 	.byte	0x03, 0x1b
        /*001e*/ 	.short	0x00ff


	//----- nvinfo : EIATTR_MERCURY_ISA_VERSION
	.align		4
        /*0020*/ 	.byte	0x03, 0x5f
        /*0022*/ 	.short	0x0101


	//----- nvinfo : EIATTR_COOP_GROUP_MASK_REGIDS
	.align		4
        /*0024*/ 	.byte	0x04, 0x29
        /*0026*/ 	.short	(.L_2721 - .L_2720)


	//   ....[0]....
.L_2720:
        /*0028*/ 	.word	0xffffffff


	//   ....[1]....
        /*002c*/ 	.word	0xffffffff


	//   ....[2]....
        /*0030*/ 	.word	0xffffffff


	//   ....[3]....
        /*0034*/ 	.word	0xffffffff


	//   ....[4]....
        /*0038*/ 	.word	0xffffffff


	//   ....[5]....
        /*003c*/ 	.word	0xffffffff


	//   ....[6]....
        /*0040*/ 	.word	0xffffffff


	//   ....[7]....
        /*0044*/ 	.word	0xffffffff


	//   ....[8]....
        /*0048*/ 	.word	0xffffffff


	//   ....[9]....
        /*004c*/ 	.word	0xffffffff


	//   ....[10]....
        /*0050*/ 	.word	0x0500009d


	//   ....[11]....
        /*0054*/ 	.word	0x0500009d


	//   ....[12]....
        /*0058*/ 	.word	0x0500009d


	//   ....[13]....
        /*005c*/ 	.word	0x0500009d


	//   ....[14]....
        /*0060*/ 	.word	0x0500009d


	//   ....[15]....
        /*0064*/ 	.word	0x0500009d


	//   ....[16]....
        /*0068*/ 	.word	0x0500009d


	//   ....[17]....
        /*006c*/ 	.word	0x0500009d


	//   ....[18]....
        /*0070*/ 	.word	0x0500009d


	//   ....[19]....
        /*0074*/ 	.word	0x0500009d


	//----- nvinfo : EIATTR_COOP_GROUP_INSTR_OFFSETS
	.align		4
.L_2721:
        /*0078*/ 	.byte	0x04, 0x28
        /*007a*/ 	.short	(.L_2723 - .L_2722)


	//   ....[0]....
.L_2722:
        /*007c*/ 	.word	0x00000d00


	//   ....[1]....
        /*0080*/ 	.word	0x00000d20


	//   ....[2]....
        /*0084*/ 	.word	0x00000d40


	//   ....[3]....
        /*0088*/ 	.word	0x00000d60


	//   ....[4]....
        /*008c*/ 	.word	0x00000d80


	//   ....[5]....
        /*0090*/ 	.word	0x000016b0


	//   ....[6]....
        /*0094*/ 	.word	0x000016d0


	//   ....[7]....
        /*0098*/ 	.word	0x000016f0


	//   ....[8]....
        /*009c*/ 	.word	0x00001710


	//   ....[9]....
        /*00a0*/ 	.word	0x00001730


	//   ....[10]....
        /*00a4*/ 	.word	0x00002750


	//   ....[11]....
        /*00a8*/ 	.word	0x000027d0


	//   ....[12]....
        /*00ac*/ 	.word	0x00002830


	//   ....[13]....
        /*00b0*/ 	.word	0x00002890


	//   ....[14]....
        /*00b4*/ 	.word	0x000028f0


	//   ....[15]....
        /*00b8*/ 	.word	0x00003270


	//   ....[16]....
        /*00bc*/ 	.word	0x000032d0


	//   ....[17]....
        /*00c0*/ 	.word	0x00003330


	//   ....[18]....
        /*00c4*/ 	.word	0x00003390


	//   ....[19]....
        /*00c8*/ 	.word	0x000033f0


	//----- nvinfo : EIATTR_VRC_CTA_INIT_COUNT
	.align		4
.L_2723:
        /*00cc*/ 	.byte	0x02, 0x4a
	.zero		1
	.zero		1


	//----- nvinfo : EIATTR_EXIT_INSTR_OFFSETS
	.align		4
        /*00d0*/ 	.byte	0x04, 0x1c
        /*00d2*/ 	.short	(.L_2725 - .L_2724)


	//   ....[0]....
.L_2724:
        /*00d4*/ 	.word	0x00000080


	//   ....[1]....
        /*00d8*/ 	.word	0x000026f0


	//----- nvinfo : EIATTR_MAX_THREADS
	.align		4
.L_2725:
        /*00dc*/ 	.byte	0x04, 0x05
        /*00de*/ 	.short	(.L_2727 - .L_2726)
.L_2726:
        /*00e0*/ 	.word	0x00000080
        /*00e4*/ 	.word	0x00000001
        /*00e8*/ 	.word	0x00000001


	//----- nvinfo : EIATTR_CRS_STACK_SIZE
	.align		4
.L_2727:
        /*00ec*/ 	.byte	0x04, 0x1e
        /*00ee*/ 	.short	(.L_2729 - .L_2728)
.L_2728:
        /*00f0*/ 	.word	0x00000000


	//----- nvinfo : EIATTR_CBANK_PARAM_SIZE
	.align		4
.L_2729:
        /*00f4*/ 	.byte	0x03, 0x19
        /*00f6*/ 	.short	0x0058


	//----- nvinfo : EIATTR_PARAM_CBANK
	.align		4
        /*00f8*/ 	.byte	0x04, 0x0a
        /*00fa*/ 	.short	(.L_2731 - .L_2730)
	.align		4
.L_2730:
        /*00fc*/ 	.word	index@(.nv.constant0._ZN10layer_norm13ln_fwd_kernelINS_13Kernel_traitsI6__halfS2_S2_fjLj2304ELj1ELj4ELj1ELj16ENS_18Kernel_traits_baseILj2304ES2_S2_S2_fjLj128EEEEEEEvNS_9FwdParamsE)
        /*0100*/ 	.short	0x0380
        /*0102*/ 	.short	0x0058


	//----- nvinfo : EIATTR_SW_WAR
	.align		4
.L_2731:
        /*0104*/ 	.byte	0x04, 0x36
        /*0106*/ 	.short	(.L_2733 - .L_2732)
.L_2732:
        /*0108*/ 	.word	0x00000008
.L_2733:


//--------------------- .nv.info._ZN10layer_norm13ln_fwd_kernelINS_13Kernel_traitsIffffjLj2304ELj1ELj4ELj1ELj16ENS_18Kernel_traits_baseILj2304EffffjLj128EEEEEEEvNS_9FwdParamsE --------------------------
	.section	.nv.info._ZN10layer_norm13ln_fwd_kernelINS_13Kernel_traitsIffffjLj2304ELj1ELj4ELj1ELj16ENS_18Kernel_traits_baseILj2304EffffjLj128EEEEEEEvNS_9FwdParamsE,"",@"SHT_CUDA_INFO"
	.sectionflags	@""
	.align	4


	//----- nvinfo : EIATTR_CUDA_API_VERSION
	.align		4
        /*0000*/ 	.byte	0x04, 0x37
        /*0002*/ 	.short	(.L_2735 - .L_2734)
.L_2734:
        /*0004*/ 	.word	0x00000082


	//----- nvinfo : EIATTR_KPARAM_INFO
	.align		4
.L_2735:
        /*0008*/ 	.byte	0x04, 0x17
        /*000a*/ 	.short	(.L_2737 - .L_2736)
.L_2736:
        /*000c*/ 	.word	0x00000000
        /*0010*/ 	.short	0x0000
        /*0012*/ 	.short	0x0000
        /*0014*/ 	.byte	0x00, 0xf0, 0x61, 0x01


	//----- nvinfo : EIATTR_SPARSE_MMA_MASK
	.align		4
.L_2737:
        /*0018*/ 	.byte	0x03, 0x50
        /*001a*/ 	.short	0x0000


	//----- nvinfo : EIATTR_MAXREG_COUNT
	.align		4
        /*001c*/ 	.byte	0x03, 0x1b
        /*001e*/ 	.short	0x00ff


	//----- nvinfo : EIATTR_MERCURY_ISA_VERSION
	.align		4
        /*0020*/ 	.byte	0x03, 0x5f
        /*0022*/ 	.short	0x0101


	//----- nvinfo : EIATTR_COOP_GROUP_MASK_REGIDS
	.align		4
        /*0024*/ 	.byte	0x04, 0x29
        /*0026*/ 	.short	(.L_2739 - .L_2738)


	//   ....[0]....
.L_2738:
        /*0028*/ 	.word	0xffffffff


	//   ....[1]....
        /*002c*/ 	.word	0xffffffff


	//   ....[2]....
        /*0030*/ 	.word	0xffffffff


	//   ....[3]....
        /*0034*/ 	.word	0xffffffff


	//   ....[4]....
        /*0038*/ 	.word	0xffffffff


	//   ....[5]....
        /*003c*/ 	.word	0xffffffff


	//   ....[6]....
        /*0040*/ 	.word	0xffffffff


	//   ....[7]....
        /*0044*/ 	.word	0xffffffff


	//   ....[8]....
        /*0048*/ 	.word	0xffffffff


	//   ....[9]....
        /*004c*/ 	.word	0xffffffff


	//   ....[10]....
        /*0050*/ 	.word	0x050000ee


	//   ....[11]....
        /*0054*/ 	.word	0x050000ee


	//   ....[12]....
        /*0058*/ 	.word	0x050000ee


	//   ....[13]....
        /*005c*/ 	.word	0x050000ee


	//   ....[14]....
        /*0060*/ 	.word	0x050000ee


	//   ....[15]....
        /*0064*/ 	.word	0x050000ee


	//   ....[16]....
        /*0068*/ 	.word	0x050000ee


	//   ....[17]....
        /*006c*/ 	.word	0x050000ee


	//   ....[18]....
        /*0070*/ 	.word	0x050000ee


	//   ....[19]....
        /*0074*/ 	.word	0x050000ee


	//----- nvinfo : EIATTR_COOP_GROUP_INSTR_OFFSETS
	.align		4
.L_2739:
        /*0078*/ 	.byte	0x04, 0x28
        /*007a*/ 	.short	(.L_2741 - .L_2740)


	//   ....[0]....
.L_2740:
        /*007c*/ 	.word	0x00000b30


	//   ....[1]....
        /*0080*/ 	.word	0x00000b50


	//   ....[2]....
        /*0084*/ 	.word	0x00000b70


	//   ....[3]....
        /*0088*/ 	.word	0x00000b90


	//   ....[4]....
        /*008c*/ 	.word	0x00000bb0


	//   ....[5]....
        /*0090*/ 	.word	0x000014e0


	//   ....[6]....
        /*0094*/ 	.word	0x00001500


	//   ....[7]....
        /*0098*/ 	.word	0x00001520


	//   ....[8]....
        /*009c*/ 	.word	0x00001540


	//   ....[9]....
        /*00a0*/ 	.word	0x00001560


	//   ....[10]....
        /*00a4*/ 	.word	0x000021f0


	//   ....[11]....
        /*00a8*/ 	.word	0x00002270


	//   ....[12]....
        /*00ac*/ 	.word	0x000022f0


	//   ....[13]....
        /*00b0*/ 	.word	0x00002370


	//   ....[14]....
        /*00b4*/ 	.word	0x000023f0


	//   ....[15]....
        /*00b8*/ 	.word	0x00002d80


	//   ....[16]....
        /*00bc*/ 	.word	0x00002e00


	//   ....[17]....
        /*00c0*/ 	.word	0x00002e80


	//   ....[18]....
        /*00c4*/ 	.word	0x00002f00


	//   ....[19]....
        /*00c8*/ 	.word	0x00002f80


	//----- nvinfo : EIATTR_VRC_CTA_INIT_COUNT
	.align		4
.L_2741:
        /*00cc*/ 	.byte	0x02, 0x4a
	.zero		1
	.zero		1


	//----- nvinfo : EIATTR_EXIT_INSTR_OFFSETS
	.align		4
        /*00d0*/ 	.byte	0x04, 0x1c
        /*00d2*/ 	.short	(.L_2743 - .L_2742)


	//   ....[0]....
.L_2742:
        /*00d4*/ 	.word	0x00000080


	//   ....[1]....
        /*00d8*/ 	.word	0x00002190


	//----- nvinfo : EIATTR_MAX_THREADS
	.align		4
.L_2743:
        /*00dc*/ 	.byte	0x04, 0x05
        /*00de*/ 	.short	(.L_2745 - .L_2744)
.L_2744:
        /*00e0*/ 	.word	0x00000080
        /*00e4*/ 	.word	0x00000001
        /*00e8*/ 	.word	0x00000001


	//----- nvinfo : EIATTR_CRS_STACK_SIZE
	.align		4
.L_2745:
        /*00ec*/ 	.byte	0x04, 0x1e
        /*00ee*/ 	.short	(.L_2747 - .L_2746)
.L_2746:
        /*00f0*/ 	.word	0x00000000


	//----- nvinfo : EIATTR_CBANK_PARAM_SIZE
	.align		4
.L_2747:
        /*00f4*/ 	.byte	0x03, 0x19
        /*00f6*/ 	.short	0x0058


	//----- nvinfo : EIATTR_PARAM_CBANK
	.align		4
        /*00f8*/ 	.byte	0x04, 0x0a
        /*00fa*/ 	.short	(.L_2749 - .L_2748)
	.align		4
.L_2748:
        /*00fc*/ 	.word	index@(.nv.constant0._ZN10layer_norm13ln_fwd_kernelINS_13Kernel_traitsIffffjLj2304ELj1ELj4ELj1ELj16ENS_18Kernel_traits_baseILj2304EffffjLj128EEEEEEEvNS_9FwdParamsE)
        /*0100*/ 	.short	0x0380
        /*0102*/ 	.short	0x0058


	//----- nvinfo : EIATTR_SW_WAR
	.align		4
.L_2749:
        /*0104*/ 	.byte	0x04, 0x36
        /*0106*/ 	.short	(.L_2751 - .L_2750)
.L_2750:
        /*0108*/ 	.word	0x00000008
.L_2751:


//--------------------- .nv.info._ZN10layer_norm13ln_fwd_kernelINS_13Kernel_traitsI13__nv_bfloat16fS2_fjLj2048ELj1ELj4ELj1ELj16ENS_18Kernel_traits_baseILj2048ES2_fS2_fjLj128EEEEEEEvNS_9FwdParamsE --------------------------
	.section	.nv.info._ZN10layer_norm13ln_fwd_kernelINS_13Kernel_traitsI13__nv_bfloat16fS2_fjLj2048ELj1ELj4ELj1ELj16ENS_18Kernel_traits_baseILj2048ES2_fS2_fjLj128EEEEEEEvNS_9FwdParamsE,"",@"SHT_CUDA_INFO"
	.sectionflags	@""
	.align	4


	//----- nvinfo : EIATTR_CUDA_API_VERSION
	.align		4
        /*0000*/ 	.byte	0x04, 0x37
        /*0002*/ 	.short	(.L_2753 - .L_2752)
.L_2752:
        /*0004*/ 	.word	0x00000082


	//----- nvinfo : EIATTR_KPARAM_INFO
	.align		4
.L_2753:
        /*0008*/ 	.byte	0x04, 0x17
        /*000a*/ 	.short	(.L_2755 - .L_2754)
.L_2754:
        /*000c*/ 	.word	0x00000000
        /*0010*/ 	.short	0x0000
        /*0012*/ 	.short	0x0000
        /*0014*/ 	.byte	0x00, 0xf0, 0x61, 0x01


	//----- nvinfo : EIATTR_SPARSE_MMA_MASK
	.align		4
.L_2755:
        /*0018*/ 	.byte	0x03, 0x50
        /*001a*/ 	.short	0x0000


	//----- nvinfo : EIATTR_MAXREG_COUNT
	.align		4
        /*001c*/ 	.byte	0x03, 0x1b
        /*001e*/ 	.short	0x00ff


	//----- nvinfo : EIATTR_MERCURY_ISA_VERSION
	.align		4
        /*0020*/ 	.byte	0x03, 0x5f
        /*0022*/ 	.short	0x0101


	//----- nvinfo : EIATTR_COOP_GROUP_MASK_REGIDS
	.align		4
        /*0024*/ 	.byte	0x04, 0x29
        /*0026*/ 	.short	(.L_2757 - .L_2756)


	//   ....[0]....
.L_2756:
        /*0028*/ 	.word	0xffffffff


	//   ....[1]....
        /*002c*/ 	.word	0xffffffff


	//   ....[2]....
        /*0030*/ 	.word	0xffffffff


	//   ....[3]....
        /*0034*/ 	.word	0xffffffff


	//   ....[4]....
        /*0038*/ 	.word	0xffffffff


	//   ....[5]....
        /*003c*/ 	.word	0xffffffff


	//   ....[6]....
        /*0040*/ 	.word	0xffffffff


	//   ....[7]....
        /*0044*/ 	.word	0xffffffff


	//   ....[8]....
        /*0048*/ 	.word	0xffffffff


	//   ....[9]....
        /*004c*/ 	.word	0xffffffff


	//   ....[10]....
        /*0050*/ 	.word	0x050000c5


	//   ....[11]....
        /*0054*/ 	.word	0x050000c5


	//   ....[12]....
        /*0058*/ 	.word	0x050000c5


	//   ....[13]....
        /*005c*/ 	.word	0x050000c5


	//   ....[14]....
        /*0060*/ 	.word	0x050000c5


	//   ....[15]....
        /*0064*/ 	.word	0x050000c5


	//   ....[16]....
        /*0068*/ 	.word	0x050000c5


	//   ....[17]....
        /*006c*/ 	.word	0x050000c5


	//   ....[18]....
        /*0070*/ 	.word	0x050000c5


	//   ....[19]....
        /*0074*/ 	.word	0x050000c5


	//----- nvinfo : EIATTR_COOP_GROUP_INSTR_OFFSETS
	.align		4
.L_2757:
        /*0078*/ 	.byte	0x04, 0x28
        /*007a*/ 	.short	(.L_2759 - .L_2758)


	//   ....[0]....
.L_2758:
        /*007c*/ 	.word	0x00001040


	//   ....[1]....
        /*0080*/ 	.word	0x00001060


	//   ....[2]....
        /*0084*/ 	.word	0x00001080


	//   ....[3]....
        /*0088*/ 	.word	0x000010a0


	//   ....[4]....
        /*008c*/ 	.word	0x000010c0


	//   ....[5]....
        /*0090*/ 	.word	0x000018f0


	//   ....[6]....
        /*0094*/ 	.word	0x00001910


	//   ....[7]....
        /*0098*/ 	.word	0x00001930


	//   ....[8]....
        /*009c*/ 	.word	0x00001950


	//   ....[9]....
        /*00a0*/ 	.word	0x00001970


	//   ....[10]....
        /*00a4*/ 	.word	0x00003250


	//   ....[11]....
        /*00a8*/ 	.word	0x000032d0


	//   ....[12]....
        /*00ac*/ 	.word	0x00003330


	//   ....[13]....
        /*00b0*/ 	.word	0x00003390


	//   ....[14]....
        /*00b4*/ 	.word	0x000033f0


	//   ....[15]....
        /*00b8*/ 	.word	0x00003c50


	//   ....[16]....
        /*00bc*/ 	.word	0x00003cb0


	//   ....[17]....
        /*00c0*/ 	.word	0x00003d10


	//   ....[18]....
        /*00c4*/ 	.word	0x00003d70


	//   ....[19]....
        /*00c8*/ 	.word	0x00003dd0


	//----- nvinfo : EIATTR_VRC_CTA_INIT_COUNT
	.align		4
.L_2759:
        /*00cc*/ 	.byte	0x02, 0x4a
	.zero		1
	.zero		1


	//----- nvinfo : EIATTR_EXIT_INSTR_OFFSETS
	.align		4
        /*00d0*/ 	.byte	0x04, 0x1c
        /*00d2*/ 	.short	(.L_2761 - .L_2760)


	//   ....[0]....
.L_2760:
        /*00d4*/ 	.word	0x00000080


	//   ....[1]....
        /*00d8*/ 	.word	0x000031f0


	//----- nvinfo : EIATTR_MAX_THREADS
	.align		4
.L_2761:
        /*00dc*/ 	.byte	0x04, 0x05
        /*00de*/ 	.short	(.L_2763 - .L_2762)
.L_2762:
        /*00e0*/ 	.word	0x00000080
        /*00e4*/ 	.word	0x00000001
        /*00e8*/ 	.word	0x00000001


	//----- nvinfo : EIATTR_CRS_STACK_SIZE
	.align		4
.L_2763:
        /*00ec*/ 	.byte	0x04, 0x1e
        /*00ee*/ 	.short	(.L_2765 - .L_2764)
.L_2764:
        /*00f0*/ 	.word	0x00000000


	//----- nvinfo : EIATTR_CBANK_PARAM_SIZE
	.align		4
.L_2765:
        /*00f4*/ 	.byte	0x03, 0x19
        /*00f6*/ 	.short	0x0058


	//----- nvinfo : EIATTR_PARAM_CBANK
	.align		4
        /*00f8*/ 	.byte	0x04, 0x0a
        /*00fa*/ 	.short	(.L_2767 - .L_2766)
	.align		4
.L_2766:
        /*00fc*/ 	.word	index@(.nv.constant0._ZN10layer_norm13ln_fwd_kernelINS_13Kernel_traitsI13__nv_bfloat16fS2_fjLj2048ELj1ELj4ELj1ELj16ENS_18Kernel_traits_baseILj2048ES2_fS2_fjLj128EEEEEEEvNS_9FwdParamsE)
        /*0100*/ 	.short	0x0380
        /*0102*/ 	.short	0x0058


	//----- nvinfo : EIATTR_SW_WAR
	.align		4
.L_2767:
        /*0104*/ 	.byte	0x04, 0x36
        /*0106*/ 	.short	(.L_2769 - .L_2768)
.L_2768:
        /*0108*/ 	.word	0x00000008
.L_2769:


//--------------------- .nv.info._ZN10layer_norm13ln_fwd_kernelINS_13Kernel_traitsI13__nv_bfloat16S2_S2_fjLj2048ELj1ELj4ELj1ELj16ENS_18Kernel_traits_baseILj2048ES2_S2_S2_fjLj128EEEEEEEvNS_9FwdParamsE --------------------------
	.section	.nv.info._ZN10layer_norm13ln_fwd_kernelINS_13Kernel_traitsI13__nv_bfloat16S2_S2_fjLj2048ELj1ELj4ELj1ELj16ENS_18Kernel_traits_baseILj2048ES2_S2_S2_fjLj128EEEEEEEvNS_9FwdParamsE,"",@"SHT_CUDA_INFO"
	.sectionflags	@""
	.align	4


	//----- nvinfo : EIATTR_CUDA_API_VERSION
	.align		4
        /*0000*/ 	.byte	0x04, 0x37
        /*0002*/ 	.short	(.L_2771 - .L_2770)
.L_2770:
        /*0004*/ 	.word	0x00000082


	//----- nvinfo : EIATTR_KPARAM_INFO
	.align		4
.L_2771:
        /*0008*/ 	.byte	0x04, 0x17
        /*000a*/ 	.short	(.L_2773 - .L_2772)
.L_2772:
        /*000c*/ 	.word	0x00000000
        /*0010*/ 	.short	0x0000
        /*0012*/ 	.short	0x0000
        /*0014*/ 	.byte	0x00, 0xf0, 0x61, 0x01


	//----- nvinfo : EIATTR_SPARSE_MMA_MASK
	.align		4
.L_2773:
        /*0018*/ 	.byte	0x03, 0x50
        /*001a*/ 	.short	0x0000


	//----- nvinfo : EIATTR_MAXREG_COUNT
	.align		4
        /*001c*/ 	.byte	0x03, 0x1b
        /*001e*/ 	.short	0x00ff


	//----- nvinfo : EIATTR_MERCURY_ISA_VERSION
	.align		4
        /*0020*/ 	.byte	0x03, 0x5f
        /*0022*/ 	.short	0x0101


	//----- nvinfo : EIATTR_COOP_GROUP_MASK_REGIDS
	.align		4
        /*0024*/ 	.byte	0x04, 0x29
        /*0026*/ 	.short	(.L_2775 - .L_2774)


	//   ....[0]....
.L_2774:
        /*0028*/ 	.word	0xffffffff


	//   ....[1]....
        /*002c*/ 	.word	0xffffffff


	//   ....[2]....
        /*0030*/ 	.word	0xffffffff


	//   ....[3]....
        /*0034*/ 	.word	0xffffffff


	//   ....[4]....
        /*0038*/ 	.word	0xffffffff


	//   ....[5]....
        /*003c*/ 	.word	0xffffffff


	//   ....[6]....
        /*0040*/ 	.word	0xffffffff


	//   ....[7]....
        /*0044*/ 	.word	0xffffffff


	//   ....[8]....
        /*0048*/ 	.word	0xffffffff


	//   ....[9]....
        /*004c*/ 	.word	0xffffffff


	//   ....[10]....
        /*0050*/ 	.word	0x0500007d


	//   ....[11]....
        /*0054*/ 	.word	0x0500007d


	//   ....[12]....
        /*0058*/ 	.word	0x0500007d


	//   ....[13]....
        /*005c*/ 	.word	0x0500007d


	//   ....[14]....
        /*0060*/ 	.word	0x0500007d


	//   ....[15]....
        /*0064*/ 	.word	0x0500007d


	//   ....[16]....
        /*0068*/ 	.word	0x0500007d


	//   ....[17]....
        /*006c*/ 	.word	0x0500007d


	//   ....[18]....
        /*0070*/ 	.word	0x0500007d


	//   ....[19]....
        /*0074*/ 	.word	0x0500007d


	//----- nvinfo : EIATTR_COOP_GROUP_INSTR_OFFSETS
	.align		4
.L_2775:
        /*0078*/ 	.byte	0x04, 0x28
        /*007a*/ 	.short	(.L_2777 - .L_2776)


	//   ....[0]....
.L_2776:
        /*007c*/ 	.word	0x00000cd0


	//   ....[1]....
        /*0080*/ 	.word	0x00000cf0


	//   ....[2]....
        /*0084*/ 	.word	0x00000d10


	//   ....[3]....
        /*0088*/ 	.word	0x00000d30


	//   ....[4]....
        /*008c*/ 	.word	0x00000d50


	//   ....[5]....
        /*0090*/ 	.word	0x00001580


	//   ....[6]....
        /*0094*/ 	.word	0x000015a0


	//   ....[7]....
        /*0098*/ 	.word	0x000015c0


	//   ....[8]....
        /*009c*/ 	.word	0x000015e0


	//   ....[9]....
        /*00a0*/ 	.word	0x00001600


	//   ....[10]....
        /*00a4*/ 	.word	0x00002410


	//   ....[11]....
        /*00a8*/ 	.word	0x00002490


	//   ....[12]....
        /*00ac*/ 	.word	0x000024f0


	//   ....[13]....
        /*00b0*/ 	.word	0x00002550


	//   ....[14]....
        /*00b4*/ 	.word	0x000025b0


	//   ....[15]....
        /*00b8*/ 	.word	0x00002e30


	//   ....[16]....
        /*00bc*/ 	.word	0x00002e90


	//   ....[17]....
        /*00c0*/ 	.word	0x00002ef0


	//   ....[18]....
        /*00c4*/ 	.word	0x00002f50


	//   ....[19]....
        /*00c8*/ 	.word	0x00002fb0


	//----- nvinfo : EIATTR_VRC_CTA_INIT_COUNT
	.align		4
.L_2777:
        /*00cc*/ 	.byte	0x02, 0x4a
	.zero		1
	.zero		1


	//----- nvinfo : EIATTR_EXIT_INSTR_OFFSETS
	.align		4
        /*00d0*/ 	.byte	0x04, 0x1c
        /*00d2*/ 	.short	(.L_2779 - .L_2778)


	//   ....[0]....
.L_2778:
        /*00d4*/ 	.word	0x00000080


	//   ....[1]....
        /*00d8*/ 	.word	0x000023b0


	//----- nvinfo : EIATTR_MAX_THREADS
	.align		4
.L_2779:
        /*00dc*/ 	.byte	0x04, 0x05
        /*00de*/ 	.short	(.L_2781 - .L_2780)
.L_2780:
        /*00e0*/ 	.word	0x00000080
        /*00e4*/ 	.word	0x00000001
        /*00e8*/ 	.word	0x00000001


	//----- nvinfo : EIATTR_CRS_STACK_SIZE
	.align		4
.L_2781:
        /*00ec*/ 	.byte	0x04, 0x1e
        /*00ee*/ 	.short	(.L_2783 - .L_2782)
.L_2782:
        /*00f0*/ 	.word	0x00000000


	//----- nvinfo : EIATTR_CBANK_PARAM_SIZE
	.align		4
.L_2783:
        /*00f4*/ 	.byte	0x03, 0x19
        /*00f6*/ 	.short	0x0058


	//----- nvinfo : EIATTR_PARAM_CBANK
	.align		4
        /*00f8*/ 	.byte	0x04, 0x0a
        /*00fa*/ 	.short	(.L_2785 - .L_2784)
	.align		4
.L_2784:
        /*00fc*/ 	.word	index@(.nv.constant0._ZN10layer_norm13ln_fwd_kernelINS_13Kernel_traitsI13__nv_bfloat16S2_S2_fjLj2048ELj1ELj4ELj1ELj16ENS_18Kernel_traits_baseILj2048ES2_S2_S2_fjLj128EEEEEEEvNS_9FwdParamsE)
        /*0100*/ 	.short	0x0380
        /*0102*/ 	.short	0x0058


	//----- nvinfo : EIATTR_SW_WAR
	.align		4
.L_2785:
        /*0104*/ 	.byte	0x04, 0x36
        /*0106*/ 	.short	(.L_2787 - .L_2786)
.L_2786:
        /*0108*/ 	.word	0x00000008
.L_2787:


//--------------------- .nv.info._ZN10layer_norm13ln_fwd_kernelINS_13Kernel_traitsI6__halffS2_fjLj2048ELj1ELj4ELj1ELj16ENS_18Kernel_traits_baseILj2048ES2_fS2_fjLj128EEEEEEEvNS_9FwdParamsE --------------------------
	.section	.nv.info._ZN10layer_norm13ln_fwd_kernelINS_13Kernel_traitsI6__halffS2_fjLj2048ELj1ELj4ELj1ELj16ENS_18Kernel_traits_baseILj2048ES2_fS2_fjLj128EEEEEEEvNS_9FwdParamsE,"",@"SHT_CUDA_INFO"
	.sectionflags	@""
	.align	4


	//----- nvinfo : EIATTR_CUDA_API_VERSION
	.align		4
        /*0000*/ 	.byte	0x04, 0x37
        /*0002*/ 	.short	(.L_2789 - .L_2788)
.L_2788:
        /*0004*/ 	.word	0x00000082


	//----- nvinfo : EIATTR_KPARAM_INFO
	.align		4
.L_2789:
        /*0008*/ 	.byte	0x04, 0x17
        /*000a*/ 	.short	(.L_2791 - .L_2790)
.L_2790:
        /*000c*/ 	.word	0x00000000
        /*0010*/ 	.short	0x0000
        /*0012*/ 	.short	0x0000
        /*0014*/ 	.byte	0x00, 0xf0, 0x61, 0x01


	//----- nvinfo : EIATTR_SPARSE_MMA_MASK
	.align		4
.L_2791:
        /*0018*/ 	.byte	0x03, 0x50
        /*001a*/ 	.short	0x0000


	//----- nvinfo : EIATTR_MAXREG_COUNT
	.align		4
        /*001c*/ 	.byte	0x03, 0x1b
        /*001e*/ 	.short	0x00ff


	//----- nvinfo : EIATTR_MERCURY_ISA_VERSION
	.align		4
        /*0020*/ 	.byte	0x03, 0x5f
        /*0022*/ 	.short	0x0101


	//----- nvinfo : EIATTR_COOP_GROUP_MASK_REGIDS
	.align		4
        /*0024*/ 	.byte	0x04, 0x29
        /*0026*/ 	.short	(.L_2793 - .L_2792)


	//   ....[0]....
.L_2792:
        /*0028*/ 	.word	0xffffffff


	//   ....[1]....
        /*002c*/ 	.word	0xffffffff


	//   ....[2]....
        /*0030*/ 	.word	0xffffffff


	//   ....[3]....
        /*0034*/ 	.word	0xffffffff


	//   ....[4]....
        /*0038*/ 	.word	0xffffffff


	//   ....[5]....
        /*003c*/ 	.word	0xffffffff


	//   ....[6]....
        /*0040*/ 	.word	0xffffffff


	//   ....[7]....
        /*0044*/ 	.word	0xffffffff


	//   ....[8]....
        /*0048*/ 	.word	0xffffffff


	//   ....[9]....
        /*004c*/ 	.word	0xffffffff


	//   ....[10]....
        /*0050*/ 	.word	0x050000c5


	//   ....[11]....
        /*0054*/ 	.word	0x050000c5


	//   ....[12]....
        /*0058*/ 	.word	0x050000c5


	//   ....[13]....
        /*005c*/ 	.word	0x050000c5


	//   ....[14]....
        /*0060*/ 	.word	0x050000c5


	//   ....[15]....
        /*0064*/ 	.word	0x050000c5


	//   ....[16]....
        /*0068*/ 	.word	0x050000c5


	//   ....[17]....
        /*006c*/ 	.word	0x050000c5


	//   ....[18]....
        /*0070*/ 	.word	0x050000c5


	//   ....[19]....
        /*0074*/ 	.word	0x050000c5


	//----- nvinfo : EIATTR_COOP_GROUP_INSTR_OFFSETS
	.align		4
.L_2793:
        /*0078*/ 	.byte	0x04, 0x28
        /*007a*/ 	.short	(.L_2795 - .L_2794)


	//   ....[0]....
.L_2794:
        /*007c*/ 	.word	0x00001040


	//   ....[1]....
        /*0080*/ 	.word	0x00001060


	//   ....[2]....
        /*0084*/ 	.word	0x00001080


	//   ....[3]....
        /*0088*/ 	.word	0x000010a0


	//   ....[4]....
        /*008c*/ 	.word	0x000010c0


	//   ....[5]....
        /*0090*/ 	.word	0x000018f0


	//   ....[6]....
        /*0094*/ 	.word	0x00001910


	//   ....[7]....
        /*0098*/ 	.word	0x00001930


	//   ....[8]....
        /*009c*/ 	.word	0x00001950


	//   ....[9]....
        /*00a0*/ 	.word	0x00001970


	//   ....[10]....
        /*00a4*/ 	.word	0x00003250


	//   ....[11]....
        /*00a8*/ 	.word	0x000032d0


	//   ....[12]....
        /*00ac*/ 	.word	0x00003330


	//   ....[13]....
        /*00b0*/ 	.word	0x00003390


	//   ....[14]....
        /*00b4*/ 	.word	0x000033f0


	//   ....[15]....
        /*00b8*/ 	.word	0x00003c50


	//   ....[16]....
        /*00bc*/ 	.word	0x00003cb0


	//   ....[17]....
        /*00c0*/ 	.word	0x00003d10


	//   ....[18]....
        /*00c4*/ 	.word	0x00003d70


	//   ....[19]....
        /*00c8*/ 	.word	0x00003dd0


	//----- nvinfo : EIATTR_VRC_CTA_INIT_COUNT
	.align		4
.L_2795:
        /*00cc*/ 	.byte	0x02, 0x4a
	.zero		1
	.zero		1


	//----- nvinfo : EIATTR_EXIT_INSTR_OFFSETS
	.align		4
        /*00d0*/ 	.byte	0x04, 0x1c
        /*00d2*/ 	.short	(.L_2797 - .L_2796)


	//   ....[0]....
.L_2796:
        /*00d4*/ 	.word	0x00000080


	//   ....[1]....
        /*00d8*/ 	.word	0x000031f0


	//----- nvinfo : EIATTR_MAX_THREADS
	.align		4
.L_2797:
        /*00dc*/ 	.byte	0x04, 0x05
        /*00de*/ 	.short	(.L_2799 - .L_2798)
.L_2798:
        /*00e0*/ 	.word	0x00000080
        /*00e4*/ 	.word	0x00000001
        /*00e8*/ 	.word	0x00000001


	//----- nvinfo : EIATTR_CRS_STACK_SIZE
	.align		4
.L_2799:
        /*00ec*/ 	.byte	0x04, 0x1e
        /*00ee*/ 	.short	(.L_2801 - .L_2800)
.L_2800:
        /*00f0*/ 	.word	0x00000000


	//----- nvinfo : EIATTR_CBANK_PARAM_SIZE
	.align		4
.L_2801:
        /*00f4*/ 	.byte	0x03, 0x19
        /*00f6*/ 	.short	0x0058


	//----- nvinfo : EIATTR_PARAM_CBANK
	.align		4
        /*00f8*/ 	.byte	0x04, 0x0a
        /*00fa*/ 	.short	(.L_2803 - .L_2802)
	.align		4
.L_2802:
        /*00fc*/ 	.word	index@(.nv.constant0._ZN10layer_norm13ln_fwd_kernelINS_13Kernel_traitsI6__halffS2_fjLj2048ELj1ELj4ELj1ELj16ENS_18Kernel_traits_baseILj2048ES2_fS2_fjLj128EEEEEEEvNS_9FwdParamsE)
        /*0100*/ 	.short	0x0380
        /*0102*/ 	.short	0x0058


	//----- nvinfo : EIATTR_SW_WAR
	.align		4
.L_2803:
        /*0104*/ 	.byte	0x04, 0x36
        /*0106*/ 	.short	(.L_2805 - .L_2804)
.L_2804:
        /*0108*/ 	.word	0x00000008
.L_2805:


//--------------------- .nv.info._ZN10layer_norm13ln_fwd_kernelINS_13Kernel_traitsI6__halfS2_S2_fjLj2048ELj1ELj4ELj1ELj16ENS_18Kernel_traits_baseILj2048ES2_S2_S2_fjLj128EEEEEEEvNS_9FwdParamsE --------------------------
	.section	.nv.info._ZN10layer_norm13ln_fwd_kernelINS_13Kernel_traitsI6__halfS2_S2_fjLj2048ELj1ELj4ELj1ELj16ENS_18Kernel_traits_baseILj2048ES2_S2_S2_fjLj128EEEEEEEvNS_9FwdParamsE,"",@"SHT_CUDA_INFO"
	.sectionflags	@""
	.align	4


	//----- nvinfo : EIATTR_CUDA_API_VERSION
	.align		4
        /*0000*/ 	.byte	0x04, 0x37
        /*0002*/ 	.short	(.L_2807 - .L_2806)
.L_2806:
        /*0004*/ 	.word	0x00000082


	//----- nvinfo : EIATTR_KPARAM_INFO
	.align		4
.L_2807:
        /*0008*/ 	.byte	0x04, 0x17
        /*000a*/ 	.short	(.L_2809 - .L_2808)
.L_2808:
        /*000c*/ 	.word	0x00000000
        /*0010*/ 	.short	0x0000
        /*0012*/ 	.short	0x0000
        /*0014*/ 	.byte	0x00, 0xf0, 0x61, 0x01


	//----- nvinfo : EIATTR_SPARSE_MMA_MASK
	.align		4
.L_2809:
        /*0018*/ 	.byte	0x03, 0x50
        /*001a*/ 	.short	0x0000


	//----- nvinfo : EIATTR_MAXREG_COUNT
	.align		4
        /*001c*/ 	.byte	0x03, 0x1b
        /*001e*/ 	.short	0x00ff


	//----- nvinfo : EIATTR_MERCURY_ISA_VERSION
	.align		4
        /*0020*/ 	.byte	0x03, 0x5f
        /*0022*/ 	.short	0x0101


	//----- nvinfo : EIATTR_COOP_GROUP_MASK_REGIDS
	.align		4
        /*0024*/ 	.byte	0x04, 0x29
        /*0026*/ 	.short	(.L_2811 - .L_2810)


	//   ....[0]....
.L_2810:
        /*0028*/ 	.word	0xffffffff


	//   ....[1]....
        /*002c*/ 	.word	0xffffffff


	//   ....[2]....
        /*0030*/ 	.word	0xffffffff


	//   ....[3]....
        /*0034*/ 	.word	0xffffffff


	//   ....[4]....
        /*0038*/ 	.word	0xffffffff


	//   ....[5]....
        /*003c*/ 	.word	0xffffffff


	//   ....[6]....
        /*0040*/ 	.word	0xffffffff


	//   ....[7]....
        /*0044*/ 	.word	0xffffffff


	//   ....[8]....
        /*0048*/ 	.word	0xffffffff


	//   ....[9]....
        /*004c*/ 	.word	0xffffffff


	//   ....[10]....
        /*0050*/ 	.word	0x0500007d


	//   ....[11]....
        /*0054*/ 	.word	0x0500007d


	//   ....[12]....
        /*0058*/ 	.word	0x0500007d


	//   ....[13]....
        /*005c*/ 	.word	0x0500007d


	//   ....[14]....
        /*0060*/ 	.word	0x0500007d


	//   ....[15]....
        /*0064*/ 	.word	0x0500007d


	//   ....[16]....
        /*0068*/ 	.word	0x0500007d


	//   ....[17]....
        /*006c*/ 	.word	0x0500007d


	//   ....[18]....
        /*0070*/ 	.word	0x0500007d


	//   ....[19]....
        /*0074*/ 	.word	0x0500007d


	//----- nvinfo : EIATTR_COOP_GROUP_INSTR_OFFSETS
	.align		4
.L_2811:
        /*0078*/ 	.byte	0x04, 0x28
        /*007a*/ 	.short	(.L_2813 - .L_2812)


	//   ....[0]....
.L_2812:
        /*007c*/ 	.word	0x00000ad0


	//   ....[1]....
        /*0080*/ 	.word	0x00000af0


	//   ....[2]....
        /*0084*/ 	.word	0x00000b10


	//   ....[3]....
        /*0088*/ 	.word	0x00000b30


	//   ....[4]....
        /*008c*/ 	.word	0x00000b50


	//   ....[5]....
        /*0090*/ 	.word	0x00001380


	//   ....[6]....
        /*0094*/ 	.word	0x000013a0


	//   ....[7]....
        /*0098*/ 	.word	0x000013c0


	//   ....[8]....
        /*009c*/ 	.word	0x000013e0


	//   ....[9]....
        /*00a0*/ 	.word	0x00001400


	//   ....[10]....
        /*00a4*/ 	.word	0x00002210


	//   ....[11]....
        /*00a8*/ 	.word	0x00002290


	//   ....[12]....
        /*00ac*/ 	.word	0x000022f0


	//   ....[13]....
        /*00b0*/ 	.word	0x00002350


	//   ....[14]....
        /*00b4*/ 	.word	0x000023b0


	//   ....[15]....
        /*00b8*/ 	.word	0x00002c30


	//   ....[16]....
        /*00bc*/ 	.word	0x00002c90


	//   ....[17]....
        /*00c0*/ 	.word	0x00002cf0


	//   ....[18]....
        /*00c4*/ 	.word	0x00002d50


	//   ....[19]....
        /*00c8*/ 	.word	0x00002db0


	//----- nvinfo : EIATTR_VRC_CTA_INIT_COUNT
	.align		4
.L_2813:
        /*00cc*/ 	.byte	0x02, 0x4a
	.zero		1
	.zero		1


	//----- nvinfo : EIATTR_EXIT_INSTR_OFFSETS
	.align		4
        /*00d0*/ 	.byte	0x04, 0x1c
        /*00d2*/ 	.short	(.L_2815 - .L_2814)


	//   ....[0]....
.L_2814:
        /*00d4*/ 	.word	0x00000080


	//   ....[1]....
        /*00d8*/ 	.word	0x000021b0


	//----- nvinfo : EIATTR_MAX_THREADS
	.align		4
.L_2815:
        /*00dc*/ 	.byte	0x04, 0x05
        /*00de*/ 	.short	(.L_2817 - .L_2816)
.L_2816:
        /*00e0*/ 	.word	0x00000080
        /*00e4*/ 	.word	0x00000001
        /*00e8*/ 	.word	0x00000001


	//----- nvinfo : EIATTR_CRS_STACK_SIZE
	.align		4
.L_2817:
        /*00ec*/ 	.byte	0x04, 0x1e
        /*00ee*/ 	.short	(.L_2819 - .L_2818)
.L_2818:
        /*00f0*/ 	.word	0x00000000


	//----- nvinfo : EIATTR_CBANK_PARAM_SIZE
	.align		4
.L_2819:
        /*00f4*/ 	.byte	0x03, 0x19
        /*00f6*/ 	.short	0x0058


	//----- nvinfo : EIATTR_PARAM_CBANK
	.align		4
        /*00f8*/ 	.byte	0x04, 0x0a
        /*00fa*/ 	.short	(.L_2821 - .L_2820)
	.align		4
.L_2820:
        /*00fc*/ 	.word	index@(.nv.constant0._ZN10layer_norm13ln_fwd_kernelINS_13Kernel_traitsI6__halfS2_S2_fjLj2048ELj1ELj4ELj1ELj16ENS_18Kernel_traits_baseILj2048ES2_S2_S2_fjLj128EEEEEEEvNS_9FwdParamsE)
        /*0100*/ 	.short	0x0380
        /*0102*/ 	.short	0x0058


	//----- nvinfo : EIATTR_SW_WAR
	.align		4
.L_2821:
        /*0104*/ 	.byte	0x04, 0x36
        /*0106*/ 	.short	(.L_2823 - .L_2822)
.L_2822:
        /*0108*/ 	.word	0x00000008
.L_2823:


//--------------------- .nv.info._ZN10layer_norm13ln_fwd_kernelINS_13Kernel_traitsIffffjLj2048ELj1ELj4ELj1ELj16ENS_18Kernel_traits_baseILj2048EffffjLj128EEEEEEEvNS_9FwdParamsE --------------------------
	.section	.nv.info._ZN10layer_norm13ln_fwd_kernelINS_13Kernel_traitsIffffjLj2048ELj1ELj4ELj1ELj16ENS_18Kernel_traits_baseILj2048EffffjLj128EEEEEEEvNS_9FwdParamsE,"",@"SHT_CUDA_INFO"
	.sectionflags	@""
	.align	4


	//----- nvinfo : EIATTR_CUDA_API_VERSION
	.align		4
        /*0000*/ 	.byte	0x04, 0x37
        /*0002*/ 	.short	(.L_2825 - .L_2824)
.L_2824:
        /*0004*/ 	.word	0x00000082


	//----- nvinfo : EIATTR_KPARAM_INFO
	.align		4
.L_2825:
        /*0008*/ 	.byte	0x04, 0x17
        /*000a*/ 	.short	(.L_2827 - .L_2826)
.L_2826:
        /*000c*/ 	.word	0x00000000
        /*0010*/ 	.short	0x0000
        /*0012*/ 	.short	0x0000
        /*0014*/ 	.byte	0x00, 0xf0, 0x61, 0x01


	//----- nvinfo : EIATTR_SPARSE_MMA_MASK
	.align		4
.L_2827:
        /*0018*/ 	.byte	0x03, 0x50
        /*001a*/ 	.short	0x0000


	//----- nvinfo : EIATTR_MAXREG_COUNT
	.align		4
        /*001c*/ 	.byte	0x03, 0x1b
        /*001e*/ 	.short	0x00ff


	//----- nvinfo : EIATTR_MERCURY_ISA_VERSION
	.align		4
        /*0020*/ 	.byte	0x03, 0x5f
        /*0022*/ 	.short	0x0101


	//----- nvinfo : EIATTR_COOP_GROUP_MASK_REGIDS
	.align		4
        /*0024*/ 	.byte	0x04, 0x29
        /*0026*/ 	.short	(.L_2829 - .L_2828)


	//   ....[0]....
.L_2828:
        /*0028*/ 	.word	0xffffffff


	//   ....[1]....
        /*002c*/ 	.word	0xffffffff


	//   ....[2]....
        /*0030*/ 	.word	0xffffffff


	//   ....[3]....
        /*0034*/ 	.word	0xffffffff


	//   ....[4]....
        /*0038*/ 	.word	0xffffffff


	//   ....[5]....
        /*003c*/ 	.word	0xffffffff


	//   ....[6]....
        /*0040*/ 	.word	0xffffffff


	//   ....[7]....
        /*0044*/ 	.word	0xffffffff


	//   ....[8]....
        /*0048*/ 	.word	0xffffffff


	//   ....[9]....
        /*004c*/ 	.word	0xffffffff


	//   ....[10]....
        /*0050*/ 	.word	0x050000c5


	//   ....[11]....
        /*0054*/ 	.word	0x050000c5


	//   ....[12]....
        /*0058*/ 	.word	0x050000c5


	//   ....[13]....
        /*005c*/ 	.word	0x050000c5


	//   ....[14]....
        /*0060*/ 	.word	0x050000c5


	//   ....[15]....
        /*0064*/ 	.word	0x050000c5


	//   ....[16]....
        /*0068*/ 	.word	0x050000c5


	//   ....[17]....
        /*006c*/ 	.word	0x050000c5


	//   ....[18]....
        /*0070*/ 	.word	0x050000c5


	//   ....[19]....
        /*0074*/ 	.word	0x050000c5


	//----- nvinfo : EIATTR_COOP_GROUP_INSTR_OFFSETS
	.align		4
.L_2829:
        /*0078*/ 	.byte	0x04, 0x28
        /*007a*/ 	.short	(.L_2831 - .L_2830)


	//   ....[0]....
.L_2830:
        /*007c*/ 	.word	0x00000850


	//   ....[1]....
        /*0080*/ 	.word	0x00000870


	//   ....[2]....
        /*0084*/ 	.word	0x00000890


	//   ....[3]....
        /*0088*/ 	.word	0x000008b0


	//   ....[4]....
        /*008c*/ 	.word	0x000008d0


	//   ....[5]....
        /*0090*/ 	.word	0x00001100


	//   ....[6]....
        /*0094*/ 	.word	0x00001120


	//   ....[7]....
        /*0098*/ 	.word	0x00001140


	//   ....[8]....
        /*009c*/ 	.word	0x00001160


	//   ....[9]....
        /*00a0*/ 	.word	0x00001180


	//   ....[10]....
        /*00a4*/ 	.word	0x00001c10


	//   ....[11]....
        /*00a8*/ 	.word	0x00001c90


	//   ....[12]....
        /*00ac*/ 	.word	0x00001cf0


	//   ....[13]....
        /*00b0*/ 	.word	0x00001d50


	//   ....[14]....
        /*00b4*/ 	.word	0x00001db0


	//   ....[15]....
        /*00b8*/ 	.word	0x00002630


	//   ....[16]....
        /*00bc*/ 	.word	0x00002690


	//   ....[17]....
        /*00c0*/ 	.word	0x000026f0


	//   ....[18]....
        /*00c4*/ 	.word	0x00002750


	//   ....[19]....
        /*00c8*/ 	.word	0x000027b0


	//----- nvinfo : EIATTR_VRC_CTA_INIT_COUNT
	.align		4
.L_2831:
        /*00cc*/ 	.byte	0x02, 0x4a
	.zero		1
	.zero		1


	//----- nvinfo : EIATTR_EXIT_INSTR_OFFSETS
	.align		4
        /*00d0*/ 	.byte	0x04, 0x1c
        /*00d2*/ 	.short	(.L_2833 - .L_2832)


	//   ....[0]....
.L_2832:
        /*00d4*/ 	.word	0x00000080


	//   ....[1]....
        /*00d8*/ 	.word	0x00001bb0


	//----- nvinfo : EIATTR_MAX_THREADS
	.align		4
.L_2833:
        /*00dc*/ 	.byte	0x04, 0x05
        /*00de*/ 	.short	(.L_2835 - .L_2834)
.L_2834:
        /*00e0*/ 	.word	0x00000080
        /*00e4*/ 	.word	0x00000001
        /*00e8*/ 	.word	0x00000001


	//----- nvinfo : EIATTR_CRS_STACK_SIZE
	.align		4
.L_2835:
        /*00ec*/ 	.byte	0x04, 0x1e
        /*00ee*/ 	.short	(.L_2837 - .L_2836)
.L_2836:
        /*00f0*/ 	.word	0x00000000


	//----- nvinfo : EIATTR_CBANK_PARAM_SIZE
	.align		4
.L_2837:
        /*00f4*/ 	.byte	0x03, 0x19
        /*00f6*/ 	.short	0x0058


	//----- nvinfo : EIATTR_PARAM_CBANK
	.align		4
        /*00f8*/ 	.byte	0x04, 0x0a
        /*00fa*/ 	.short	(.L_2839 - .L_2838)
	.align		4
.L_2838:
        /*00fc*/ 	.word	index@(.nv.constant0._ZN10layer_norm13ln_fwd_kernelINS_13Kernel_traitsIffffjLj2048ELj1ELj4ELj1ELj16ENS_18Kernel_traits_baseILj2048EffffjLj128EEEEEEEvNS_9FwdParamsE)
        /*0100*/ 	.short	0x0380
        /*0102*/ 	.short	0x0058


	//----- nvinfo : EIATTR_SW_WAR
	.align		4
.L_2839:
        /*0104*/ 	.byte	0x04, 0x36
        /*0106*/ 	.short	(.L_2841 - .L_2840)
.L_2840:
        /*0108*/ 	.word	0x00000008
.L_2841:


//--------------------- .nv.info._ZN10layer_norm13ln_fwd_kernelINS_13Kernel_traitsI13__nv_bfloat16fS2_fjLj1536ELj1ELj4ELj1ELj16ENS_18Kernel_traits_baseILj1536ES2_fS2_fjLj128EEEEEEEvNS_9FwdParamsE --------------------------
	.section	.nv.info._ZN10layer_norm13ln_fwd_kernelINS_13Kernel_traitsI13__nv_bfloat16fS2_fjLj1536ELj1ELj4ELj1ELj16ENS_18Kernel_traits_baseILj1536ES2_fS2_fjLj128EEEEEEEvNS_9FwdParamsE,"",@"SHT_CUDA_INFO"
	.sectionflags	@""
	.align	4


	//----- nvinfo : EIATTR_CUDA_API_VERSION
	.align		4
        /*0000*/ 	.byte	0x04, 0x37
        /*0002*/ 	.short	(.L_2843 - .L_2842)
.L_2842:
        /*0004*/ 	.word	0x00000082


	//----- nvinfo : EIATTR_KPARAM_INFO
	.align		4
.L_2843:
        /*0008*/ 	.byte	0x04, 0x17
        /*000a*/ 	.short	(.L_2845 - .L_2844)
.L_2844:
        /*000c*/ 	.word	0x00000000
        /*0010*/ 	.short	0x0000
        /*0012*/ 	.short	0x0000
        /*0014*/ 	.byte	0x00, 0xf0, 0x61, 0x01


	//----- nvinfo : EIATTR_SPARSE_MMA_MASK
	.align		4
.L_2845:
        /*0018*/ 	.byte	0x03, 0x50
        /*001a*/ 	.short	0x0000


	//----- nvinfo : EIATTR_MAXREG_COUNT
	.align		4
        /*001c*/ 	.byte	0x03, 0x1b
        /*001e*/ 	.short	0x00ff


	//----- nvinfo : EIATTR_MERCURY_ISA_VERSION
	.align		4
        /*0020*/ 	.byte	0x03, 0x5f
        /*0022*/ 	.short	0x0101


	//----- nvinfo : EIATTR_COOP_GROUP_MASK_REGIDS
	.align		4
        /*0024*/ 	.byte	0x04, 0x29
        /*0026*/ 	.short	(.L_2847 - .L_2846)


	//   ....[0]....
.L_2846:
        /*0028*/ 	.word	0xffffffff


	//   ....[1]....
        /*002c*/ 	.word	0xffffffff


	//   ....[2]....
        /*0030*/ 	.word	0xffffffff


	//   ....[3]....
        /*0034*/ 	.word	0xffffffff


	//   ....[4]....
        /*0038*/ 	.word	0xffffffff


	//   ....[5]....
        /*003c*/ 	.word	0xffffffff


	//   ....[6]....
        /*0040*/ 	.word	0xffffffff


	//   ....[7]....
        /*0044*/ 	.word	0xffffffff


	//   ....[8]....
        /*0048*/ 	.word	0xffffffff


	//   ....[9]....
        /*004c*/ 	.word	0xffffffff


	//   ....[10]....
        /*0050*/ 	.word	0x0500009b


	//   ....[11]....
        /*0054*/ 	.word	0x0500009b


	//   ....[12]....
        /*0058*/ 	.word	0x0500009b


	//   ....[13]....
        /*005c*/ 	.word	0x0500009b


	//   ....[14]....
        /*0060*/ 	.word	0x0500009b


	//   ....[15]....
        /*0064*/ 	.word	0x0500009b


	//   ....[16]....
        /*0068*/ 	.word	0x0500009b


	//   ....[17]....
        /*006c*/ 	.word	0x0500009b


	//   ....[18]....
        /*0070*/ 	.word	0x0500009b


	//   ....[19]....
        /*0074*/ 	.word	0x0500009b


	//----- nvinfo : EIATTR_COOP_GROUP_INSTR_OFFSETS
	.align		4
.L_2847:
        /*0078*/ 	.byte	0x04, 0x28
        /*007a*/ 	.short	(.L_2849 - .L_2848)


	//   ....[0]....
.L_2848:
        /*007c*/ 	.word	0x00000d70


	//   ....[1]....
        /*0080*/ 	.word	0x00000d90


	//   ....[2]....
        /*0084*/ 	.word	0x00000db0


	//   ....[3]....
        /*0088*/ 	.word	0x00000dd0


	//   ....[4]....
        /*008c*/ 	.word	0x00000df0


	//   ....[5]....
        /*0090*/ 	.word	0x00001420


	//   ....[6]....
        /*0094*/ 	.word	0x00001440


	//   ....[7]....
        /*0098*/ 	.word	0x00001460


	//   ....[8]....
        /*009c*/ 	.word	0x00001480


	//   ....[9]....
        /*00a0*/ 	.word	0x000014a0


	//   ....[10]....
        /*00a4*/ 	.word	0x00002840


	//   ....[11]....
        /*00a8*/ 	.word	0x000028c0


	//   ....[12]....
        /*00ac*/ 	.word	0x00002920


	//   ....[13]....
        /*00b0*/ 	.word	0x00002980


	//   ....[14]....
        /*00b4*/ 	.word	0x000029e0


	//   ....[15]....
        /*00b8*/ 	.word	0x00003040


	//   ....[16]....
        /*00bc*/ 	.word	0x000030a0


	//   ....[17]....
        /*00c0*/ 	.word	0x00003100


	//   ....[18]....
        /*00c4*/ 	.word	0x00003160


	//   ....[19]....
        /*00c8*/ 	.word	0x000031c0


	//----- nvinfo : EIATTR_VRC_CTA_INIT_COUNT
	.align		4
.L_2849:
        /*00cc*/ 	.byte	0x02, 0x4a
	.zero		1
	.zero		1


	//----- nvinfo : EIATTR_EXIT_INSTR_OFFSETS
	.align		4
        /*00d0*/ 	.byte	0x04, 0x1c
        /*00d2*/ 	.short	(.L_2851 - .L_2850)


	//   ....[0]....
.L_2850:
        /*00d4*/ 	.word	0x00000080


	//   ....[1]....
        /*00d8*/ 	.word	0x000027e0


	//----- nvinfo : EIATTR_MAX_THREADS
	.align		4
.L_2851:
        /*00dc*/ 	.byte	0x04, 0x05
        /*00de*/ 	.short	(.L_2853 - .L_2852)
.L_2852:
        /*00e0*/ 	.word	0x00000080
        /*00e4*/ 	.word	0x00000001
        /*00e8*/ 	.word	0x00000001


	//----- nvinfo : EIATTR_CRS_STACK_SIZE
	.align		4
.L_2853:
        /*00ec*/ 	.byte	0x04, 0x1e
        /*00ee*/ 	.short	(.L_2855 - .L_2854)
.L_2854:
        /*00f0*/ 	.word	0x00000000


	//----- nvinfo : EIATTR_CBANK_PARAM_SIZE
	.align		4
.L_2855:
        /*00f4*/ 	.byte	0x03, 0x19
        /*00f6*/ 	.short	0x0058


	//----- nvinfo : EIATTR_PARAM_CBANK
	.align		4
        /*00f8*/ 	.byte	0x04, 0x0a
        /*00fa*/ 	.short	(.L_2857 - .L_2856)
	.align		4
.L_2856:
        /*00fc*/ 	.word	index@(.nv.constant0._ZN10layer_norm13ln_fwd_kernelINS_13Kernel_traitsI13__nv_bfloat16fS2_fjLj1536ELj1ELj4ELj1ELj16ENS_18Kernel_traits_baseILj1536ES2_fS2_fjLj128EEEEEEEvNS_9FwdParamsE)
        /*0100*/ 	.short	0x0380
        /*0102*/ 	.short	0x0058


	//----- nvinfo : EIATTR_SW_WAR
	.align		4
.L_2857:
        /*0104*/ 	.byte	0x04, 0x36
        /*0106*/ 	.short	(.L_2859 - .L_2858)
.L_2858:
        /*0108*/ 	.word	0x00000008
.L_2859:


//--------------------- .nv.info._ZN10layer_norm13ln_fwd_kernelINS_13Kernel_traitsI13__nv_bfloat16S2_S2_fjLj1536ELj1ELj4ELj1ELj16ENS_18Kernel_traits_baseILj1536ES2_S2_S2_fjLj128EEEEEEEvNS_9FwdParamsE --------------------------
	.section	.nv.info._ZN10layer_norm13ln_fwd_kernelINS_13Kernel_traitsI13__nv_bfloat16S2_S2_fjLj1536ELj1ELj4ELj1ELj16ENS_18Kernel_traits_baseILj1536ES2_S2_S2_fjLj128EEEEEEEvNS_9FwdParamsE,"",@"SHT_CUDA_INFO"
	.sectionflags	@""
	.align	4


	//----- nvinfo : EIATTR_CUDA_API_VERSION
	.align		4
        /*0000*/ 	.byte	0x04, 0x37
        /*0002*/ 	.short	(.L_2861 - .L_2860)
.L_2860:
        /*0004*/ 	.word	0x00000082


	//----- nvinfo : EIATTR_KPARAM_INFO
	.align		4
.L_2861:
        /*0008*/ 	.byte	0x04, 0x17
        /*000a*/ 	.short	(.L_2863 - .L_2862)
.L_2862:
        /*000c*/ 	.word	0x00000000
        /*0010*/ 	.short	0x0000
        /*0012*/ 	.short	0x0000
        /*0014*/ 	.byte	0x00, 0xf0, 0x61, 0x01


	//----- nvinfo : EIATTR_SPARSE_MMA_MASK
	.align		4
.L_2863:
        /*0018*/ 	.byte	0x03, 0x50
        /*001a*/ 	.short	0x0000


	//----- nvinfo : EIATTR_MAXREG_COUNT
	.align		4
        /*001c*/ 	.byte	0x03, 0x1b
        /*001e*/ 	.short	0x00ff


	//----- nvinfo : EIATTR_MERCURY_ISA_VERSION
	.align		4
        /*0020*/ 	.byte	0x03, 0x5f
        /*0022*/ 	.short	0x0101


	//----- nvinfo : EIATTR_COOP_GROUP_MASK_REGIDS
	.align		4
        /*0024*/ 	.byte	0x04, 0x29
        /*0026*/ 	.short	(.L_2865 - .L_2864)


	//   ....[0]....
.L_2864:
        /*0028*/ 	.word	0xffffffff


	//   ....[1]....
        /*002c*/ 	.word	0xffffffff


	//   ....[2]....
        /*0030*/ 	.word	0xffffffff


	//   ....[3]....
        /*0034*/ 	.word	0xffffffff


	//   ....[4]....
        /*0038*/ 	.word	0xffffffff


	//   ....[5]....
        /*003c*/ 	.word	0xffffffff


	//   ....[6]....
        /*0040*/ 	.word	0xffffffff


	//   ....[7]....
        /*0044*/ 	.word	0xffffffff


	//   ....[8]....
        /*0048*/ 	.word	0xffffffff


	//   ....[9]....
        /*004c*/ 	.word	0xffffffff


	//   ....[10]....
        /*0050*/ 	.word	0x05000067


	//   ....[11]....
        /*0054*/ 	.word	0x05000067


	//   ....[12]....
        /*0058*/ 	.word	0x05000067


	//   ....[13]....
        /*005c*/ 	.word	0x05000067


	//   ....[14]....
        /*0060*/ 	.word	0x05000067


	//   ....[15]....
        /*0064*/ 	.word	0x05000067


	//   ....[16]....
        /*0068*/ 	.word	0x05000067


	//   ....[17]....
        /*006c*/ 	.word	0x05000067


	//   ....[18]....
        /*0070*/ 	.word	0x05000067


	//   ....[19]....
        /*0074*/ 	.word	0x05000067


	//----- nvinfo : EIATTR_COOP_GROUP_INSTR_OFFSETS
	.align		4
.L_2865:
        /*0078*/ 	.byte	0x04, 0x28
        /*007a*/ 	.short	(.L_2867 - .L_2866)


	//   ....[0]....
.L_2866:
        /*007c*/ 	.word	0x00000a70


	//   ....[1]....
        /*0080*/ 	.word	0x00000a90


	//   ....[2]....
        /*0084*/ 	.word	0x00000ab0


	//   ....[3]....
        /*0088*/ 	.word	0x00000ad0


	//   ....[4]....
        /*008c*/ 	.word	0x00000af0


	//   ....[5]....
        /*0090*/ 	.word	0x00001120


	//   ....[6]....
        /*0094*/ 	.word	0x00001140


	//   ....[7]....
        /*0098*/ 	.word	0x00001160


	//   ....[8]....
        /*009c*/ 	.word	0x00001180


	//   ....[9]....
        /*00a0*/ 	.word	0x000011a0


	//   ....[10]....
        /*00a4*/ 	.word	0x00001cd0


	//   ....[11]....
        /*00a8*/ 	.word	0x00001d50


	//   ....[12]....
        /*00ac*/ 	.word	0x00001db0


	//   ....[13]....
        /*00b0*/ 	.word	0x00001e10


	//   ....[14]....
        /*00b4*/ 	.word	0x00001e70


	//   ....[15]....
        /*00b8*/ 	.word	0x000024f0


	//   ....[16]....
        /*00bc*/ 	.word	0x00002550


	//   ....[17]....
        /*00c0*/ 	.word	0x000025b0


	//   ....[18]....
        /*00c4*/ 	.word	0x00002610


	//   ....[19]....
        /*00c8*/ 	.word	0x00002670


	//----- nvinfo : EIATTR_VRC_CTA_INIT_COUNT
	.align		4
.L_2867:
        /*00cc*/ 	.byte	0x02, 0x4a
	.zero		1
	.zero		1


	//----- nvinfo : EIATTR_EXIT_INSTR_OFFSETS
	.align		4
        /*00d0*/ 	.byte	0x04, 0x1c
        /*00d2*/ 	.short	(.L_2869 - .L_2868)


	//   ....[0]....
.L_2868:
        /*00d4*/ 	.word	0x00000080


	//   ....[1]....
        /*00d8*/ 	.word	0x00001c70


	//----- nvinfo : EIATTR_MAX_THREADS
	.align		4
.L_2869:
        /*00dc*/ 	.byte	0x04, 0x05
        /*00de*/ 	.short	(.L_2871 - .L_2870)
.L_2870:
        /*00e0*/ 	.word	0x00000080
        /*00e4*/ 	.word	0x00000001
        /*00e8*/ 	.word	0x00000001


	//----- nvinfo : EIATTR_CRS_STACK_SIZE
	.align		4
.L_2871:
        /*00ec*/ 	.byte	0x04, 0x1e
        /*00ee*/ 	.short	(.L_2873 - .L_2872)
.L_2872:
        /*00f0*/ 	.word	0x00000000


	//----- nvinfo : EIATTR_CBANK_PARAM_SIZE
	.align		4
.L_2873:
        /*00f4*/ 	.byte	0x03, 0x19
        /*00f6*/ 	.short	0x0058


	//----- nvinfo : EIATTR_PARAM_CBANK
	.align		4
        /*00f8*/ 	.byte	0x04, 0x0a
        /*00fa*/ 	.short	(.L_2875 - .L_2874)
	.align		4
.L_2874:
        /*00fc*/ 	.word	index@(.nv.constant0._ZN10layer_norm13ln_fwd_kernelINS_13Kernel_traitsI13__nv_bfloat16S2_S2_fjLj1536ELj1ELj4ELj1ELj16ENS_18Kernel_traits_baseILj1536ES2_S2_S2_fjLj128EEEEEEEvNS_9FwdParamsE)
        /*0100*/ 	.short	0x0380
        /*0102*/ 	.short	0x0058


	//----- nvinfo : EIATTR_SW_WAR
	.align		4
.L_2875:
        /*0104*/ 	.byte	0x04, 0x36
        /*0106*/ 	.short	(.L_2877 - .L_2876)
.L_2876:
        /*0108*/ 	.word	0x00000008
.L_2877:


//--------------------- .nv.info._ZN10layer_norm13ln_fwd_kernelINS_13Kernel_traitsI6__halffS2_fjLj1536ELj1ELj4ELj1ELj16ENS_18Kernel_traits_baseILj1536ES2_fS2_fjLj128EEEEEEEvNS_9FwdParamsE --------------------------
	.section	.nv.info._ZN10layer_norm13ln_fwd_kernelINS_13Kernel_traitsI6__halffS2_fjLj1536ELj1ELj4ELj1ELj16ENS_18Kernel_traits_baseILj1536ES2_fS2_fjLj128EEEEEEEvNS_9FwdParamsE,"",@"SHT_CUDA_INFO"
	.sectionflags	@""
	.align	4


	//----- nvinfo : EIATTR_CUDA_API_VERSION
	.align		4
        /*0000*/ 	.byte	0x04, 0x37
        /*0002*/ 	.short	(.L_2879 - .L_2878)
.L_2878:
        /*0004*/ 	.word	0x00000082


	//----- nvinfo : EIATTR_KPARAM_INFO
	.align		4
.L_2879:
        /*0008*/ 	.byte	0x04, 0x17
        /*000a*/ 	.short	(.L_2881 - .L_2880)
.L_2880:
        /*000c*/ 	.word	0x00000000
        /*0010*/ 	.short	0x0000
        /*0012*/ 	.short	0x0000
        /*0014*/ 	.byte	0x00, 0xf0, 0x61, 0x01


	//----- nvinfo : EIATTR_SPARSE_MMA_MASK
	.align		4
.L_2881:
        /*0018*/ 	.byte	0x03, 0x50
        /*001a*/ 	.short	0x0000


	//----- nvinfo : EIATTR_MAXREG_COUNT
	.align		4
        /*001c*/ 	.byte	0x03, 0x1b
        /*001e*/ 	.short	0x00ff


	//----- nvinfo : EIATTR_MERCURY_ISA_VERSION
	.align		4
        /*0020*/ 	.byte	0x03, 0x5f
        /*0022*/ 	.short	0x0101


	//----- nvinfo : EIATTR_COOP_GROUP_MASK_REGIDS
	.align		4
        /*0024*/ 	.byte	0x04, 0x29
        /*0026*/ 	.short	(.L_2883 - .L_2882)


	//   ....[0]....
.L_2882:
        /*0028*/ 	.word	0xffffffff


	//   ....[1]....
        /*002c*/ 	.word	0xffffffff


	//   ....[2]....
        /*0030*/ 	.word	0xffffffff


	//   ....[3]....
        /*0034*/ 	.word	0xffffffff


	//   ....[4]....
        /*0038*/ 	.word	0xffffffff


	//   ....[5]....
        /*003c*/ 	.word	0xffffffff


	//   ....[6]....
        /*0040*/ 	.word	0xffffffff


	//   ....[7]....
        /*0044*/ 	.word	0xffffffff


	//   ....[8]....
        /*0048*/ 	.word	0xffffffff


	//   ....[9]....
        /*004c*/ 	.word	0xffffffff


	//   ....[10]....
        /*0050*/ 	.word	0x0500009b


	//   ....[11]....
        /*0054*/ 	.word	0x0500009b


	//   ....[12]....
        /*0058*/ 	.word	0x0500009b


	//   ....[13]....
        /*005c*/ 	.word	0x0500009b


	//   ....[14]....
        /*0060*/ 	.word	0x0500009b


	//   ....[15]....
        /*0064*/ 	.word	0x0500009b


	//   ....[16]....
        /*0068*/ 	.word	0x0500009b


	//   ....[17]....
        /*006c*/ 	.word	0x0500009b


	//   ....[18]....
        /*0070*/ 	.word	0x0500009b


	//   ....[19]....
        /*0074*/ 	.word	0x0500009b


	//----- nvinfo : EIATTR_COOP_GROUP_INSTR_OFFSETS
	.align		4
.L_2883:
        /*0078*/ 	.byte	0x04, 0x28
        /*007a*/ 	.short	(.L_2885 - .L_2884)


	//   ....[0]....
.L_2884:
        /*007c*/ 	.word	0x00000d70


	//   ....[1]....
        /*0080*/ 	.word	0x00000d90


	//   ....[2]....
        /*0084*/ 	.word	0x00000db0


	//   ....[3]....
        /*0088*/ 	.word	0x00000dd0


	//   ....[4]....
        /*008c*/ 	.word	0x00000df0


	//   ....[5]....
        /*0090*/ 	.word	0x00001420


	//   ....[6]....
        /*0094*/ 	.word	0x00001440


	//   ....[7]....
        /*0098*/ 	.word	0x00001460


	//   ....[8]....
        /*009c*/ 	.word	0x00001480


	//   ....[9]....
        /*00a0*/ 	.word	0x000014a0


	//   ....[10]....
        /*00a4*/ 	.word	0x00002840


	//   ....[11]....
        /*00a8*/ 	.word	0x000028c0


	//   ....[12]....
        /*00ac*/ 	.word	0x00002920


	//   ....[13]....
        /*00b0*/ 	.word	0x00002980


	//   ....[14]....
        /*00b4*/ 	.word	0x000029e0


	//   ....[15]....
        /*00b8*/ 	.word	0x00003040


	//   ....[16]....
        /*00bc*/ 	.word	0x000030a0


	//   ....[17]....
        /*00c0*/ 	.word	0x00003100


	//   ....[18]....
        /*00c4*/ 	.word	0x00003160


	//   ....[19]....
        /*00c8*/ 	.word	0x000031c0


	//----- nvinfo : EIATTR_VRC_CTA_INIT_COUNT
	.align		4
.L_2885:
        /*00cc*/ 	.byte	0x02, 0x4a
	.zero		1
	.zero		1


	//----- nvinfo : EIATTR_EXIT_INSTR_OFFSETS
	.align		4
        /*00d0*/ 	.byte	0x04, 0x1c
        /*00d2*/ 	.short	(.L_2887 - .L_2886)


	//   ....[0]....
.L_2886:
        /*00d4*/ 	.word	0x00000080


	//   ....[1]....
        /*00d8*/ 	.word	0x000027e0


	//----- nvinfo : EIATTR_MAX_THREADS
	.align		4
.L_2887:
        /*00dc*/ 	.byte	0x04, 0x05
        /*00de*/ 	.short	(.L_2889 - .L_2888)
.L_2888:
        /*00e0*/ 	.word	0x00000080
        /*00e4*/ 	.word	0x00000001
        /*00e8*/ 	.word	0x00000001


	//----- nvinfo : EIATTR_CRS_STACK_SIZE
	.align		4
.L_2889:
        /*00ec*/ 	.byte	0x04, 0x1e
        /*00ee*/ 	.short	(.L_2891 - .L_2890)
.L_2890:
        /*00f0*/ 	.word	0x00000000


	//----- nvinfo : EIATTR_CBANK_PARAM_SIZE
	.align		4
.L_2891:
        /*00f4*/ 	.byte	0x03, 0x19
        /*00f6*/ 	.short	0x0058


	//----- nvinfo : EIATTR_PARAM_CBANK
	.align		4
        /*00f8*/ 	.byte	0x04, 0x0a
        /*00fa*/ 	.short	(.L_2893 - .L_2892)
	.align		4
.L_2892:
        /*00fc*/ 	.word	index@(.nv.constant0._ZN10layer_norm13ln_fwd_kernelINS_13Kernel_traitsI6__halffS2_fjLj1536ELj1ELj4ELj1ELj16ENS_18Kernel_traits_baseILj1536ES2_fS2_fjLj128EEEEEEEvNS_9FwdParamsE)
        /*0100*/ 	.short	0x0380
        /*0102*/ 	.short	0x0058


	//----- nvinfo : EIATTR_SW_WAR
	.align		4
.L_2893:
        /*0104*/ 	.byte	0x04, 0x36
        /*0106*/ 	.short	(.L_2895 - .L_2894)
.L_2894:
        /*0108*/ 	.word	0x00000008
.L_2895:


//--------------------- .nv.info._ZN10layer_norm13ln_fwd_kernelINS_13Kernel_traitsI6__halfS2_S2_fjLj1536ELj1ELj4ELj1ELj16ENS_18Kernel_traits_baseILj1536ES2_S2_S2_fjLj128EEEEEEEvNS_9FwdParamsE --------------------------
	.section	.nv.info._ZN10layer_norm13ln_fwd_kernelINS_13Kernel_traitsI6__halfS2_S2_fjLj1536ELj1ELj4ELj1ELj16ENS_18Kernel_traits_baseILj1536ES2_S2_S2_fjLj128EEEEEEEvNS_9FwdParamsE,"",@"SHT_CUDA_INFO"
	.sectionflags	@""
	.align	4


	//----- nvinfo : EIATTR_CUDA_API_VERSION
	.align		4
        /*0000*/ 	.byte	0x04, 0x37
        /*0002*/ 	.short	(.L_2897 - .L_2896)
.L_2896:
        /*0004*/ 	.word	0x00000082


	//----- nvinfo : EIATTR_KPARAM_INFO
	.align		4
.L_2897:
        /*0008*/ 	.byte	0x04, 0x17
        /*000a*/ 	.short	(.L_2899 - .L_2898)
.L_2898:
        /*000c*/ 	.word	0x00000000
        /*0010*/ 	.short	0x0000
        /*0012*/ 	.short	0x0000
        /*0014*/ 	.byte	0x00, 0xf0, 0x61, 0x01


	//----- nvinfo : EIATTR_SPARSE_MMA_MASK
	.align		4
.L_2899:
        /*0018*/ 	.byte	0x03, 0x50
        /*001a*/ 	.short	0x0000


	//----- nvinfo : EIATTR_MAXREG_COUNT
	.align		4
        /*001c*/ 	.byte	0x03, 0x1b
        /*001e*/ 	.short	0x00ff


	//----- nvinfo : EIATTR_MERCURY_ISA_VERSION
	.align		4
        /*0020*/ 	.byte	0x03, 0x5f
        /*0022*/ 	.short	0x0101


	//----- nvinfo : EIATTR_COOP_GROUP_MASK_REGIDS
	.align		4
        /*0024*/ 	.byte	0x04, 0x29
        /*0026*/ 	.short	(.L_2901 - .L_2900)


	//   ....[0]....
.L_2900:
        /*0028*/ 	.word	0xffffffff


	//   ....[1]....
        /*002c*/ 	.word	0xffffffff


	//   ....[2]....
        /*0030*/ 	.word	0xffffffff


	//   ....[3]....
        /*0034*/ 	.word	0xffffffff


	//   ....[4]....
        /*0038*/ 	.word	0xffffffff


	//   ....[5]....
        /*003c*/ 	.word	0xffffffff


	//   ....[6]....
        /*0040*/ 	.word	0xffffffff


	//   ....[7]....
        /*0044*/ 	.word	0xffffffff


	//   ....[8]....
        /*0048*/ 	.word	0xffffffff


	//   ....[9]....
        /*004c*/ 	.word	0xffffffff


	//   ....[10]....
        /*0050*/ 	.word	0x05000069


	//   ....[11]....
        /*0054*/ 	.word	0x05000069


	//   ....[12]....
        /*0058*/ 	.word	0x05000069


	//   ....[13]....
        /*005c*/ 	.word	0x05000069


	//   ....[14]....
        /*0060*/ 	.word	0x05000069


	//   ....[15]....
        /*0064*/ 	.word	0x05000069


	//   ....[16]....
        /*0068*/ 	.word	0x05000069


	//   ....[17]....
        /*006c*/ 	.word	0x05000069


	//   ....[18]....
        /*0070*/ 	.word	0x05000069


	//   ....[19]....
        /*0074*/ 	.word	0x05000069


	//----- nvinfo : EIATTR_COOP_GROUP_INSTR_OFFSETS
	.align		4
.L_2901:
        /*0078*/ 	.byte	0x04, 0x28
        /*007a*/ 	.short	(.L_2903 - .L_2902)


	//   ....[0]....
.L_2902:
        /*007c*/ 	.word	0x000008f0


	//   ....[1]....
        /*0080*/ 	.word	0x00000910


	//   ....[2]....
        /*0084*/ 	.word	0x00000930


	//   ....[3]....
        /*0088*/ 	.word	0x00000950


	//   ....[4]....
        /*008c*/ 	.word	0x00000970


	//   ....[5]....
        /*0090*/ 	.word	0x00000fa0


	//   ....[6]....
        /*0094*/ 	.word	0x00000fc0


	//   ....[7]....
        /*0098*/ 	.word	0x00000fe0


	//   ....[8]....
        /*009c*/ 	.word	0x00001000


	//   ....[9]....
        /*00a0*/ 	.word	0x00001020


	//   ....[10]....
        /*00a4*/ 	.word	0x00001b50


	//   ....[11]....
        /*00a8*/ 	.word	0x00001bd0


	//   ....[12]....
        /*00ac*/ 	.word	0x00001c30


	//   ....[13]....
        /*00b0*/ 	.word	0x00001c90


	//   ....[14]....
        /*00b4*/ 	.word	0x00001cf0


	//   ....[15]....
        /*00b8*/ 	.word	0x00002370


	//   ....[16]....
        /*00bc*/ 	.word	0x000023d0


	//   ....[17]....
        /*00c0*/ 	.word	0x00002430


	//   ....[18]....
        /*00c4*/ 	.word	0x00002490


	//   ....[19]....
        /*00c8*/ 	.word	0x000024f0


	//----- nvinfo : EIATTR_VRC_CTA_INIT_COUNT
	.align		4
.L_2903:
        /*00cc*/ 	.byte	0x02, 0x4a
	.zero		1
	.zero		1


	//----- nvinfo : EIATTR_EXIT_INSTR_OFFSETS
	.align		4
        /*00d0*/ 	.byte	0x04, 0x1c
        /*00d2*/ 	.short	(.L_2905 - .L_2904)


	//   ....[0]....
.L_2904:
        /*00d4*/ 	.word	0x00000080


	//   ....[1]....
        /*00d8*/ 	.word	0x00001af0


	//----- nvinfo : EIATTR_MAX_THREADS
	.align		4
.L_2905:
        /*00dc*/ 	.byte	0x04, 0x05
        /*00de*/ 	.short	(.L_2907 - .L_2906)
.L_2906:
        /*00e0*/ 	.word	0x00000080
        /*00e4*/ 	.word	0x00000001
        /*00e8*/ 	.word	0x00000001


	//----- nvinfo : EIATTR_CRS_STACK_SIZE
	.align		4
.L_2907:
        /*00ec*/ 	.byte	0x04, 0x1e
        /*00ee*/ 	.short	(.L_2909 - .L_2908)
.L_2908:
        /*00f0*/ 	.word	0x00000000


	//----- nvinfo : EIATTR_CBANK_PARAM_SIZE
	.align		4
.L_2909:
        /*00f4*/ 	.byte	0x03, 0x19
        /*00f6*/ 	.short	0x0058


	//----- nvinfo : EIATTR_PARAM_CBANK
	.align		4
        /*00f8*/ 	.byte	0x04, 0x0a
        /*00fa*/ 	.short	(.L_2911 - .L_2910)
	.align		4
.L_2910:
        /*00fc*/ 	.word	index@(.nv.constant0._ZN10layer_norm13ln_fwd_kernelINS_13Kernel_traitsI6__halfS2_S2_fjLj1536ELj1ELj4ELj1ELj16ENS_18Kernel_traits_baseILj1536ES2_S2_S2_fjLj128EEEEEEEvNS_9FwdParamsE)
        /*0100*/ 	.short	0x0380
        /*0102*/ 	.short	0x0058


	//----- nvinfo : EIATTR_SW_WAR
	.align		4
.L_2911:
        /*0104*/ 	.byte	0x04, 0x36
        /*0106*/ 	.short	(.L_2913 - .L_2912)
.L_2912:
        /*0108*/ 	.word	0x00000008
.L_2913:


//--------------------- .nv.info._ZN10layer_norm13ln_fwd_kernelINS_13Kernel_traitsIffffjLj1536ELj1ELj4ELj1ELj16ENS_18Kernel_traits_baseILj1536EffffjLj128EEEEEEEvNS_9FwdParamsE --------------------------
	.section	.nv.info._ZN10layer_norm13ln_fwd_kernelINS_13Kernel_traitsIffffjLj1536ELj1ELj4ELj1ELj16ENS_18Kernel_traits_baseILj1536EffffjLj128EEEEEEEvNS_9FwdParamsE,"",@"SHT_CUDA_INFO"
	.sectionflags	@""
	.align	4


	//----- nvinfo : EIATTR_CUDA_API_VERSION
	.align		4
        /*0000*/ 	.byte	0x04, 0x37
        /*0002*/ 	.short	(.L_2915 - .L_2914)
.L_2914:
        /*0004*/ 	.word	0x00000082


	//----- nvinfo : EIATTR_KPARAM_INFO
	.align		4
.L_2915:
        /*0008*/ 	.byte	0x04, 0x17
        /*000a*/ 	.short	(.L_2917 - .L_2916)
.L_2916:
        /*000c*/ 	.word	0x00000000
        /*0010*/ 	.short	0x0000
        /*0012*/ 	.short	0x0000
        /*0014*/ 	.byte	0x00, 0xf0, 0x61, 0x01


	//----- nvinfo : EIATTR_SPARSE_MMA_MASK
	.align		4
.L_2917:
        /*0018*/ 	.byte	0x03, 0x50
        /*001a*/ 	.short	0x0000


	//----- nvinfo : EIATTR_MAXREG_COUNT
	.align		4
        /*001c*/ 	.byte	0x03, 0x1b
        /*001e*/ 	.short	0x00ff


	//----- nvinfo : EIATTR_MERCURY_ISA_VERSION
	.align		4
        /*0020*/ 	.byte	0x03, 0x5f
        /*0022*/ 	.short	0x0101


	//----- nvinfo : EIATTR_COOP_GROUP_MASK_REGIDS
	.align		4
        /*0024*/ 	.byte	0x04, 0x29
        /*0026*/ 	.short	(.L_2919 - .L_2918)


	//   ....[0]....
.L_2918:
        /*0028*/ 	.word	0xffffffff


	//   ....[1]....
        /*002c*/ 	.word	0xffffffff


	//   ....[2]....
        /*0030*/ 	.word	0xffffffff


	//   ....[3]....
        /*0034*/ 	.word	0xffffffff


	//   ....[4]....
        /*0038*/ 	.word	0xffffffff


	//   ....[5]....
        /*003c*/ 	.word	0xffffffff


	//   ....[6]....
        /*0040*/ 	.word	0xffffffff


	//   ....[7]....
        /*0044*/ 	.word	0xffffffff


	//   ....[8]....
        /*0048*/ 	.word	0xffffffff


	//   ....[9]....
        /*004c*/ 	.word	0xffffffff


	//   ....[10]....
        /*0050*/ 	.word	0x0500009e


	//   ....[11]....
        /*0054*/ 	.word	0x0500009e


	//   ....[12]....
        /*0058*/ 	.word	0x0500009e


	//   ....[13]....
        /*005c*/ 	.word	0x0500009e


	//   ....[14]....
        /*0060*/ 	.word	0x0500009e


	//   ....[15]....
        /*0064*/ 	.word	0x0500009e


	//   ....[16]....
        /*0068*/ 	.word	0x0500009e


	//   ....[17]....
        /*006c*/ 	.word	0x0500009e


	//   ....[18]....
        /*0070*/ 	.word	0x0500009e


	//   ....[19]....
        /*0074*/ 	.word	0x0500009e


	//----- nvinfo : EIATTR_COOP_GROUP_INSTR_OFFSETS
	.align		4
.L_2919:
        /*0078*/ 	.byte	0x04, 0x28
        /*007a*/ 	.short	(.L_2921 - .L_2920)


	//   ....[0]....
.L_2920:
        /*007c*/ 	.word	0x00000790


	//   ....[1]....
        /*0080*/ 	.word	0x000007b0


	//   ....[2]....
        /*0084*/ 	.word	0x000007d0


	//   ....[3]....
        /*0088*/ 	.word	0x000007f0


	//   ....[4]....
        /*008c*/ 	.word	0x00000810


	//   ....[5]....
        /*0090*/ 	.word	0x00000e40


	//   ....[6]....
        /*0094*/ 	.word	0x00000e60


	//   ....[7]....
        /*0098*/ 	.word	0x00000e80


	//   ....[8]....
        /*009c*/ 	.word	0x00000ea0


	//   ....[9]....
        /*00a0*/ 	.word	0x00000ec0


	//   ....[10]....
        /*00a4*/ 	.word	0x00001770


	//   ....[11]....
        /*00a8*/ 	.word	0x000017f0


	//   ....[12]....
        /*00ac*/ 	.word	0x00001870


	//   ....[13]....
        /*00b0*/ 	.word	0x000018f0


	//   ....[14]....
        /*00b4*/ 	.word	0x00001970


	//   ....[15]....
        /*00b8*/ 	.word	0x00002000


	//   ....[16]....
        /*00bc*/ 	.word	0x00002080


	//   ....[17]....
        /*00c0*/ 	.word	0x00002100


	//   ....[18]....
        /*00c4*/ 	.word	0x00002180


	//   ....[19]....
        /*00c8*/ 	.word	0x00002200


	//----- nvinfo : EIATTR_VRC_CTA_INIT_COUNT
	.align		4
.L_2921:
        /*00cc*/ 	.byte	0x02, 0x4a
	.zero		1
	.zero		1


	//----- nvinfo : EIATTR_EXIT_INSTR_OFFSETS
	.align		4
        /*00d0*/ 	.byte	0x04, 0x1c
        /*00d2*/ 	.short	(.L_2923 - .L_2922)


	//   ....[0]....
.L_2922:
        /*00d4*/ 	.word	0x00000080


	//   ....[1]....
        /*00d8*/ 	.word	0x00001710


	//----- nvinfo : EIATTR_MAX_THREADS
	.align		4
.L_2923:
        /*00dc*/ 	.byte	0x04, 0x05
        /*00de*/ 	.short	(.L_2925 - .L_2924)
.L_2924:
        /*00e0*/ 	.word	0x00000080
        /*00e4*/ 	.word	0x00000001
        /*00e8*/ 	.word	0x00000001


	//----- nvinfo : EIATTR_CRS_STACK_SIZE
	.align		4
.L_2925:
        /*00ec*/ 	.byte	0x04, 0x1e
        /*00ee*/ 	.short	(.L_2927 - .L_2926)
.L_2926:
        /*00f0*/ 	.word	0x00000000


	//----- nvinfo : EIATTR_CBANK_PARAM_SIZE
	.align		4
.L_2927:
        /*00f4*/ 	.byte	0x03, 0x19
        /*00f6*/ 	.short	0x0058


	//----- nvinfo : EIATTR_PARAM_CBANK
	.align		4
        /*00f8*/ 	.byte	0x04, 0x0a
        /*00fa*/ 	.short	(.L_2929 - .L_2928)
	.align		4
.L_2928:
        /*00fc*/ 	.word	index@(.nv.constant0._ZN10layer_norm13ln_fwd_kernelINS_13Kernel_traitsIffffjLj1536ELj1ELj4ELj1ELj16ENS_18Kernel_traits_baseILj1536EffffjLj128EEEEEEEvNS_9FwdParamsE)
        /*0100*/ 	.short	0x0380
        /*0102*/ 	.short	0x0058


	//----- nvinfo : EIATTR_SW_WAR
	.align		4
.L_2929:
        /*0104*/ 	.byte	0x04, 0x36
        /*0106*/ 	.short	(.L_2931 - .L_2930)
.L_2930:
        /*0108*/ 	.word	0x00000008
.L_2931:


//--------------------- .nv.info._ZN10layer_norm13ln_fwd_kernelINS_13Kernel_traitsI13__nv_bfloat16fS2_fjLj1024ELj1ELj4ELj1ELj16ENS_18Kernel_traits_baseILj1024ES2_fS2_fjLj128EEEEEEEvNS_9FwdParamsE --------------------------
	.section	.nv.info._ZN10layer_norm13ln_fwd_kernelINS_13Kernel_traitsI13__nv_bfloat16fS2_fjLj1024ELj1ELj4ELj1ELj16ENS_18Kernel_traits_baseILj1024ES2_fS2_fjLj128EEEEEEEvNS_9FwdParamsE,"",@"SHT_CUDA_INFO"
	.sectionflags	@""
	.align	4


	//----- nvinfo : EIATTR_CUDA_API_VERSION
	.align		4
        /*0000*/ 	.byte	0x04, 0x37
        /*0002*/ 	.short	(.L_2933 - .L_2932)
.L_2932:
        /*0004*/ 	.word	0x00000082


	//----- nvinfo : EIATTR_KPARAM_INFO
	.align		4
.L_2933:
        /*0008*/ 	.byte	0x04, 0x17
        /*000a*/ 	.short	(.L_2935 - .L_2934)
.L_2934:
        /*000c*/ 	.word	0x00000000
        /*0010*/ 	.short	0x0000
        /*0012*/ 	.short	0x0000
        /*0014*/ 	.byte	0x00, 0xf0, 0x61, 0x01


	//----- nvinfo : EIATTR_SPARSE_MMA_MASK
	.align		4
.L_2935:
        /*0018*/ 	.byte	0x03, 0x50
        /*001a*/ 	.short	0x0000


	//----- nvinfo : EIATTR_MAXREG_COUNT
	.align		4
        /*001c*/ 	.byte	0x03, 0x1b
        /*001e*/ 	.short	0x00ff


	//----- nvinfo : EIATTR_MERCURY_ISA_VERSION
	.align		4
        /*0020*/ 	.byte	0x03, 0x5f
        /*0022*/ 	.short	0x0101


	//----- nvinfo : EIATTR_COOP_GROUP_MASK_REGIDS
	.align		4
        /*0024*/ 	.byte	0x04, 0x29
        /*0026*/ 	.short	(.L_2937 - .L_2936)


	//   ....[0]....
.L_2936:
        /*0028*/ 	.word	0xffffffff


	//   ....[1]....
        /*002c*/ 	.word	0xffffffff


	//   ....[2]....
        /*0030*/ 	.word	0xffffffff


	//   ....[3]....
        /*0034*/ 	.word	0xffffffff


	//   ....[4]....
        /*0038*/ 	.word	0xffffffff


	//   ....[5]....
        /*003c*/ 	.word	0xffffffff


	//   ....[6]....
        /*0040*/ 	.word	0xffffffff


	//   ....[7]....
        /*0044*/ 	.word	0xffffffff


	//   ....[8]....
        /*0048*/ 	.word	0xffffffff


	//   ....[9]....
        /*004c*/ 	.word	0xffffffff


	//   ....[10]....
        /*0050*/ 	.word	0x05000005


	//   ....[11]....
        /*0054*/ 	.word	0x05000005


	//   ....[12]....
        /*0058*/ 	.word	0x05000005


	//   ....[13]....
        /*005c*/ 	.word	0x05000005


	//   ....[14]....
        /*0060*/ 	.word	0x05000005


	//   ....[15]....
        /*0064*/ 	.word	0x05000005


	//   ....[16]....
        /*0068*/ 	.word	0x05000005


	//   ....[17]....
        /*006c*/ 	.word	0x05000005


	//   ....[18]....
        /*0070*/ 	.word	0x05000005


	//   ....[19]....
        /*0074*/ 	.word	0x05000005


	//----- nvinfo : EIATTR_COOP_GROUP_INSTR_OFFSETS
	.align		4
.L_2937:
        /*0078*/ 	.byte	0x04, 0x28
        /*007a*/ 	.short	(.L_2939 - .L_2938)


	//   ....[0]....
.L_2938:
        /*007c*/ 	.word	0x000008c0


	//   ....[1]....
        /*0080*/ 	.word	0x000008e0


	//   ....[2]....
        /*0084*/ 	.word	0x00000900


	//   ....[3]....
        /*0088*/ 	.word	0x00000920


	//   ....[4]....
        /*008c*/ 	.word	0x00000940


	//   ....[5]....
        /*0090*/ 	.word	0x00000d70


	//   ....[6]....
        /*0094*/ 	.word	0x00000d90


	//   ....[7]....
        /*0098*/ 	.word	0x00000db0


	//   ....[8]....
        /*009c*/ 	.word	0x00000dd0


	//   ....[9]....
        /*00a0*/ 	.word	0x00000df0


	//   ....[10]....
        /*00a4*/ 	.word	0x00001b40


	//   ....[11]....
        /*00a8*/ 	.word	0x00001bd0


	//   ....[12]....
        /*00ac*/ 	.word	0x00001c40


	//   ....[13]....
        /*00b0*/ 	.word	0x00001cb0


	//   ....[14]....
        /*00b4*/ 	.word	0x00001d20


	//   ....[15]....
        /*00b8*/ 	.word	0x00002190


	//   ....[16]....
        /*00bc*/ 	.word	0x000021f0


	//   ....[17]....
        /*00c0*/ 	.word	0x00002250


	//   ....[18]....
        /*00c4*/ 	.word	0x000022b0


	//   ....[19]....
        /*00c8*/ 	.word	0x00002310


	//----- nvinfo : EIATTR_VRC_CTA_INIT_COUNT
	.align		4
.L_2939:
        /*00cc*/ 	.byte	0x02, 0x4a
	.zero		1
	.zero		1


	//----- nvinfo : EIATTR_EXIT_INSTR_OFFSETS
	.align		4
        /*00d0*/ 	.byte	0x04, 0x1c
        /*00d2*/ 	.short	(.L_2941 - .L_2940)


	//   ....[0]....
.L_2940:
        /*00d4*/ 	.word	0x00000080


	//   ....[1]....
        /*00d8*/ 	.word	0x00001ad0


	//----- nvinfo : EIATTR_MAX_THREADS
	.align		4
.L_2941:
        /*00dc*/ 	.byte	0x04, 0x05
        /*00de*/ 	.short	(.L_2943 - .L_2942)
.L_2942:
        /*00e0*/ 	.word	0x00000080
        /*00e4*/ 	.word	0x00000001
        /*00e8*/ 	.word	0x00000001


	//----- nvinfo : EIATTR_CRS_STACK_SIZE
	.align		4
.L_2943:
        /*00ec*/ 	.byte	0x04, 0x1e
        /*00ee*/ 	.short	(.L_2945 - .L_2944)
.L_2944:
        /*00f0*/ 	.word	0x00000000


	//----- nvinfo : EIATTR_CBANK_PARAM_SIZE
	.align		4
.L_2945:
        /*00f4*/ 	.byte	0x03, 0x19
        /*00f6*/ 	.short	0x0058


	//----- nvinfo : EIATTR_PARAM_CBANK
	.align		4
        /*00f8*/ 	.byte	0x04, 0x0a
        /*00fa*/ 	.short	(.L_2947 - .L_2946)
	.align		4
.L_2946:
        /*00fc*/ 	.word	index@(.nv.constant0._ZN10layer_norm13ln_fwd_kernelINS_13Kernel_traitsI13__nv_bfloat16fS2_fjLj1024ELj1ELj4ELj1ELj16ENS_18Kernel_traits_baseILj1024ES2_fS2_fjLj128EEEEEEEvNS_9FwdParamsE)
        /*0100*/ 	.short	0x0380
        /*0102*/ 	.short	0x0058


	//----- nvinfo : EIATTR_SW_WAR
	.align		4
.L_2947:
        /*0104*/ 	.byte	0x04, 0x36
        /*0106*/ 	.short	(.L_2949 - .L_2948)
.L_2948:
        /*0108*/ 	.word	0x00000008
.L_2949:


//--------------------- .nv.info._ZN10layer_norm13ln_fwd_kernelINS_13Kernel_traitsI13__nv_bfloat16S2_S2_fjLj1024ELj1ELj4ELj1ELj16ENS_18Kernel_traits_baseILj1024ES2_S2_S2_fjLj128EEEEEEEvNS_9FwdParamsE --------------------------
	.section	.nv.info._ZN10layer_norm13ln_fwd_kernelINS_13Kernel_traitsI13__nv_bfloat16S2_S2_fjLj1024ELj1ELj4ELj1ELj16ENS_18Kernel_traits_baseILj1024ES2_S2_S2_fjLj128EEEEEEEvNS_9FwdParamsE,"",@"SHT_CUDA_INFO"
	.sectionflags	@""
	.align	4


	//----- nvinfo : EIATTR_CUDA_API_VERSION
	.align		4
        /*0000*/ 	.byte	0x04, 0x37
        /*0002*/ 	.short	(.L_2951 - .L_2950)
.L_2950:
        /*0004*/ 	.word	0x00000082


	//----- nvinfo : EIATTR_KPARAM_INFO
	.align		4
.L_2951:
        /*0008*/ 	.byte	0x04, 0x17
        /*000a*/ 	.short	(.L_2953 - .L_2952)
.L_2952:
        /*000c*/ 	.word	0x00000000
        /*0010*/ 	.short	0x0000
        /*0012*/ 	.short	0x0000
        /*0014*/ 	.byte	0x00, 0xf0, 0x61, 0x01


	//----- nvinfo : EIATTR_SPARSE_MMA_MASK
	.align		4
.L_2953:
        /*0018*/ 	.byte	0x03, 0x50
        /*001a*/ 	.short	0x0000


	//----- nvinfo : EIATTR_MAXREG_COUNT
	.align		4
        /*001c*/ 	.byte	0x03, 0x1b
        /*001e*/ 	.short	0x00ff


	//----- nvinfo : EIATTR_MERCURY_ISA_VERSION
	.align		4
        /*0020*/ 	.byte	0x03, 0x5f
        /*0022*/ 	.short	0x0101


	//----- nvinfo : EIATTR_COOP_GROUP_MASK_REGIDS
	.align		4
        /*0024*/ 	.byte	0x04, 0x29
        /*0026*/ 	.short	(.L_2955 - .L_2954)


	//   ....[0]....
.L_2954:
        /*0028*/ 	.word	0xffffffff


	//   ....[1]....
        /*002c*/ 	.word	0xffffffff


	//   ....[2]....
        /*0030*/ 	.word	0xffffffff


	//   ....[3]....
        /*0034*/ 	.word	0xffffffff


	//   ....[4]....
        /*0038*/ 	.word	0xffffffff


	//   ....[5]....
        /*003c*/ 	.word	0xffffffff


	//   ....[6]....
        /*0040*/ 	.word	0xffffffff


	//   ....[7]....
        /*0044*/ 	.word	0xffffffff


	//   ....[8]....
        /*0048*/ 	.word	0xffffffff


	//   ....[9]....
        /*004c*/ 	.word	0xffffffff


	//   ....[10]....
        /*0050*/ 	.word	0x05000043


	//   ....[11]....
        /*0054*/ 	.word	0x05000043


	//   ....[12]....
        /*0058*/ 	.word	0x05000043


	//   ....[13]....
        /*005c*/ 	.word	0x05000043


	//   ....[14]....
        /*0060*/ 	.word	0x05000043


	//   ....[15]....
        /*0064*/ 	.word	0x05000043


	//   ....[16]....
        /*0068*/ 	.word	0x05000043


	//   ....[17]....
        /*006c*/ 	.word	0x05000043


	//   ....[18]....
        /*0070*/ 	.word	0x05000043


	//   ....[19]....
        /*0074*/ 	.word	0x05000043


	//----- nvinfo : EIATTR_COOP_GROUP_INSTR_OFFSETS
	.align		4
.L_2955:
        /*0078*/ 	.byte	0x04, 0x28
        /*007a*/ 	.short	(.L_2957 - .L_2956)


	//   ....[0]....
.L_2956:
        /*007c*/ 	.word	0x00000710


	//   ....[1]....
        /*0080*/ 	.word	0x00000730


	//   ....[2]....
        /*0084*/ 	.word	0x00000750


	//   ....[3]....
        /*0088*/ 	.word	0x00000770


	//   ....[4]....
        /*008c*/ 	.word	0x00000790


	//   ....[5]....
        /*0090*/ 	.word	0x00000bc0


	//   ....[6]....
        /*0094*/ 	.word	0x00000be0


	//   ....[7]....
        /*0098*/ 	.word	0x00000c00


	//   ....[8]....
        /*009c*/ 	.word	0x00000c20


	//   ....[9]....
        /*00a0*/ 	.word	0x00000c40


	//   ....[10]....
        /*00a4*/ 	.word	0x00001410


	//   ....[11]....
        /*00a8*/ 	.word	0x00001490


	//   ....[12]....
        /*00ac*/ 	.word	0x000014f0


	//   ....[13]....
        /*00b0*/ 	.word	0x00001550


	//   ....[14]....
        /*00b4*/ 	.word	0x000015b0


	//   ....[15]....
        /*00b8*/ 	.word	0x00001a30


	//   ....[16]....
        /*00bc*/ 	.word	0x00001a90


	//   ....[17]....
        /*00c0*/ 	.word	0x00001af0


	//   ....[18]....
        /*00c4*/ 	.word	0x00001b50


	//   ....[19]....
        /*00c8*/ 	.word	0x00001bb0


	//----- nvinfo : EIATTR_VRC_CTA_INIT_COUNT
	.align		4
.L_2957:
        /*00cc*/ 	.byte	0x02, 0x4a
	.zero		1
	.zero		1


	//----- nvinfo : EIATTR_EXIT_INSTR_OFFSETS
	.align		4
        /*00d0*/ 	.byte	0x04, 0x1c
        /*00d2*/ 	.short	(.L_2959 - .L_2958)


	//   ....[0]....
.L_2958:
        /*00d4*/ 	.word	0x00000080


	//   ....[1]....
        /*00d8*/ 	.word	0x000013b0


	//----- nvinfo : EIATTR_MAX_THREADS
	.align		4
.L_2959:
        /*00dc*/ 	.byte	0x04, 0x05
        /*00de*/ 	.short	(.L_2961 - .L_2960)
.L_2960:
        /*00e0*/ 	.word	0x00000080
        /*00e4*/ 	.word	0x00000001
        /*00e8*/ 	.word	0x00000001


	//----- nvinfo : EIATTR_CRS_STACK_SIZE
	.align		4
.L_2961:
        /*00ec*/ 	.byte	0x04, 0x1e
        /*00ee*/ 	.short	(.L_2963 - .L_2962)
.L_2962:
        /*00f0*/ 	.word	0x00000000


	//----- nvinfo : EIATTR_CBANK_PARAM_SIZE
	.align		4
.L_2963:
        /*00f4*/ 	.byte	0x03, 0x19
        /*00f6*/ 	.short	0x0058


	//----- nvinfo : EIATTR_PARAM_CBANK
	.align		4
        /*00f8*/ 	.byte	0x04, 0x0a
        /*00fa*/ 	.short	(.L_2965 - .L_2964)
	.align		4
.L_2964:
        /*00fc*/ 	.word	index@(.nv.constant0._ZN10layer_norm13ln_fwd_kernelINS_13Kernel_traitsI13__nv_bfloat16S2_S2_fjLj1024ELj1ELj4ELj1ELj16ENS_18Kernel_traits_baseILj1024ES2_S2_S2_fjLj128EEEEEEEvNS_9FwdParamsE)
        /*0100*/ 	.short	0x0380
        /*0102*/ 	.short	0x0058


	//----- nvinfo : EIATTR_SW_WAR
	.align		4
.L_2965:
        /*0104*/ 	.byte	0x04, 0x36
        /*0106*/ 	.short	(.L_2967 - .L_2966)
.L_2966:
        /*0108*/ 	.word	0x00000008
.L_2967:


//--------------------- .nv.info._ZN10layer_norm13ln_fwd_kernelINS_13Kernel_traitsI6__halffS2_fjLj1024ELj1ELj4ELj1ELj16ENS_18Kernel_traits_baseILj1024ES2_fS2_fjLj128EEEEEEEvNS_9FwdParamsE --------------------------
	.section	.nv.info._ZN10layer_norm13ln_fwd_kernelINS_13Kernel_traitsI6__halffS2_fjLj1024ELj1ELj4ELj1ELj16ENS_18Kernel_traits_baseILj1024ES2_fS2_fjLj128EEEEEEEvNS_9FwdParamsE,"",@"SHT_CUDA_INFO"
	.sectionflags	@""
	.align	4


	//----- nvinfo : EIATTR_CUDA_API_VERSION
	.align		4
        /*0000*/ 	.byte	0x04, 0x37
        /*0002*/ 	.short	(.L_2969 - .L_2968)
.L_2968:
        /*0004*/ 	.word	0x00000082


	//----- nvinfo : EIATTR_KPARAM_INFO
	.align		4
.L_2969:
        /*0008*/ 	.byte	0x04, 0x17
        /*000a*/ 	.short	(.L_2971 - .L_2970)
.L_2970:
        /*000c*/ 	.word	0x00000000
        /*0010*/ 	.short	0x0000
        /*0012*/ 	.short	0x0000
        /*0014*/ 	.byte	0x00, 0xf0, 0x61, 0x01


	//----- nvinfo : EIATTR_SPARSE_MMA_MASK
	.align		4
.L_2971:
        /*0018*/ 	.byte	0x03, 0x50
        /*001a*/ 	.short	0x0000


	//----- nvinfo : EIATTR_MAXREG_COUNT
	.align		4
        /*001c*/ 	.byte	0x03, 0x1b
        /*001e*/ 	.short	0x00ff


	//----- nvinfo : EIATTR_MERCURY_ISA_VERSION
	.align		4
        /*0020*/ 	.byte	0x03, 0x5f
        /*0022*/ 	.short	0x0101


	//----- nvinfo : EIATTR_COOP_GROUP_MASK_REGIDS
	.align		4
        /*0024*/ 	.byte	0x04, 0x29
        /*0026*/ 	.short	(.L_2973 - .L_2972)


	//   ....[0]....
.L_2972:
        /*0028*/ 	.word	0xffffffff


	//   ....[1]....
        /*002c*/ 	.word	0xffffffff


	//   ....[2]....
        /*0030*/ 	.word	0xffffffff


	//   ....[3]....
        /*0034*/ 	.word	0xffffffff


	//   ....[4]....
        /*0038*/ 	.word	0xffffffff


	//   ....[5]....
        /*003c*/ 	.word	0xffffffff


	//   ....[6]....
        /*0040*/ 	.word	0xffffffff


	//   ....[7]....
        /*0044*/ 	.word	0xffffffff


	//   ....[8]....
        /*0048*/ 	.word	0xffffffff


	//   ....[9]....
        /*004c*/ 	.word	0xffffffff


	//   ....[10]....
        /*0050*/ 	.word	0x05000005


	//   ....[11]....
        /*0054*/ 	.word	0x05000005


	//   ....[12]....
        /*0058*/ 	.word	0x05000005


	//   ....[13]....
        /*005c*/ 	.word	0x05000005


	//   ....[14]....
        /*0060*/ 	.word	0x05000005


	//   ....[15]....
        /*0064*/ 	.word	0x05000005


	//   ....[16]....
        /*0068*/ 	.word	0x05000005


	//   ....[17]....
        /*006c*/ 	.word	0x05000005


	//   ....[18]....
        /*0070*/ 	.word	0x05000005


	//   ....[19]....
        /*0074*/ 	.word	0x05000005


	//----- nvinfo : EIATTR_COOP_GROUP_INSTR_OFFSETS
	.align		4
.L_2973:
        /*0078*/ 	.byte	0x04, 0x28
        /*007a*/ 	.short	(.L_2975 - .L_2974)


	//   ....[0]....
.L_2974:
        /*007c*/ 	.word	0x000008c0


	//   ....[1]....
        /*0080*/ 	.word	0x000008e0


	//   ....[2]....
        /*0084*/ 	.word	0x00000900


	//   ....[3]....
        /*0088*/ 	.word	0x00000920


	//   ....[4]....
        /*008c*/ 	.word	0x00000940


	//   ....[5]....
        /*0090*/ 	.word	0x00000d70


	//   ....[6]....
        /*0094*/ 	.word	0x00000d90


	//   ....[7]....
        /*0098*/ 	.word	0x00000db0


	//   ....[8]....
        /*009c*/ 	.word	0x00000dd0


	//   ....[9]....
        /*00a0*/ 	.word	0x00000df0


	//   ....[10]....
        /*00a4*/ 	.word	0x00001b40


	//   ....[11]....
        /*00a8*/ 	.word	0x00001bd0


	//   ....[12]....
        /*00ac*/ 	.word	0x00001c40


	//   ....[13]....
        /*00b0*/ 	.word	0x00001cb0


	//   ....[14]....
        /*00b4*/ 	.word	0x00001d20


	//   ....[15]....
        /*00b8*/ 	.word	0x00002190


	//   ....[16]....
        /*00bc*/ 	.word	0x000021f0


	//   ....[17]....
        /*00c0*/ 	.word	0x00002250


	//   ....[18]....
        /*00c4*/ 	.word	0x000022b0


	//   ....[19]....
        /*00c8*/ 	.word	0x00002310


	//----- nvinfo : EIATTR_VRC_CTA_INIT_COUNT
	.align		4
.L_2975:
        /*00cc*/ 	.byte	0x02, 0x4a
	.zero		1
	.zero		1


	//----- nvinfo : EIATTR_EXIT_INSTR_OFFSETS
	.align		4
        /*00d0*/ 	.byte	0x04, 0x1c
        /*00d2*/ 	.short	(.L_2977 - .L_2976)


	//   ....[0]....
.L_2976:
        /*00d4*/ 	.word	0x00000080


	//   ....[1]....
        /*00d8*/ 	.word	0x00001ad0


	//----- nvinfo : EIATTR_MAX_THREADS
	.align		4
.L_2977:
        /*00dc*/ 	.byte	0x04, 0x05
        /*00de*/ 	.short	(.L_2979 - .L_2978)
.L_2978:
        /*00e0*/ 	.word	0x00000080
        /*00e4*/ 	.word	0x00000001
        /*00e8*/ 	.word	0x00000001


	//----- nvinfo : EIATTR_CRS_STACK_SIZE
	.align		4
.L_2979:
        /*00ec*/ 	.byte	0x04, 0x1e
        /*00ee*/ 	.short	(.L_2981 - .L_2980)
.L_2980:
        /*00f0*/ 	.word	0x00000000


	//----- nvinfo : EIATTR_CBANK_PARAM_SIZE
	.align		4
.L_2981:
        /*00f4*/ 	.byte	0x03, 0x19
        /*00f6*/ 	.short	0x0058


	//----- nvinfo : EIATTR_PARAM_CBANK
	.align		4
        /*00f8*/ 	.byte	0x04, 0x0a
        /*00fa*/ 	.short	(.L_2983 - .L_2982)
	.align		4
.L_2982:
        /*00fc*/ 	.word	index@(.nv.constant0._ZN10layer_norm13ln_fwd_kernelINS_13Kernel_traitsI6__halffS2_fjLj1024ELj1ELj4ELj1ELj16ENS_18Kernel_traits_baseILj1024ES2_fS2_fjLj128EEEEEEEvNS_9FwdParamsE)
        /*0100*/ 	.short	0x0380
        /*0102*/ 	.short	0x0058


	//----- nvinfo : EIATTR_SW_WAR
	.align		4
.L_2983:
        /*0104*/ 	.byte	0x04, 0x36
        /*0106*/ 	.short	(.L_2985 - .L_2984)
.L_2984:
        /*0108*/ 	.word	0x00000008
.L_2985:


//--------------------- .nv.info._ZN10layer_norm13ln_fwd_kernelINS_13Kernel_traitsI6__halfS2_S2_fjLj1024ELj1ELj4ELj1ELj16ENS_18Kernel_traits_baseILj1024ES2_S2_S2_fjLj128EEEEEEEvNS_9FwdParamsE --------------------------
	.section	.nv.info._ZN10layer_norm13ln_fwd_kernelINS_13Kernel_traitsI6__halfS2_S2_fjLj1024ELj1ELj4ELj1ELj16ENS_18Kernel_traits_baseILj1024ES2_S2_S2_fjLj128EEEEEEEvNS_9FwdParamsE,"",@"SHT_CUDA_INFO"
	.sectionflags	@""
	.align	4


	//----- nvinfo : EIATTR_CUDA_API_VERSION
	.align		4
        /*0000*/ 	.byte	0x04, 0x37
        /*0002*/ 	.short	(.L_2987 - .L_2986)
.L_2986:
        /*0004*/ 	.word	0x00000082


	//----- nvinfo : EIATTR_KPARAM_INFO
	.align		4
.L_2987:
        /*0008*/ 	.byte	0x04, 0x17
        /*000a*/ 	.short	(.L_2989 - .L_2988)
.L_2988:
        /*000c*/ 	.word	0x00000000
        /*0010*/ 	.short	0x0000
        /*0012*/ 	.short	0x0000
        /*0014*/ 	.byte	0x00, 0xf0, 0x61, 0x01


	//----- nvinfo : EIATTR_SPARSE_MMA_MASK
	.align		4
.L_2989:
        /*0018*/ 	.byte	0x03, 0x50
        /*001a*/ 	.short	0x0000


	//----- nvinfo : EIATTR_MAXREG_COUNT
	.align		4
        /*001c*/ 	.byte	0x03, 0x1b
        /*001e*/ 	.short	0x00ff


	//----- nvinfo : EIATTR_MERCURY_ISA_VERSION
	.align		4
        /*0020*/ 	.byte	0x03, 0x5f
        /*0022*/ 	.short	0x0101


	//----- nvinfo : EIATTR_COOP_GROUP_MASK_REGIDS
	.align		4
        /*0024*/ 	.byte	0x04, 0x29
        /*0026*/ 	.short	(.L_2991 - .L_2990)


	//   ....[0]....
.L_2990:
        /*0028*/ 	.word	0xffffffff


	//   ....[1]....
        /*002c*/ 	.word	0xffffffff


	//   ....[2]....
        /*0030*/ 	.word	0xffffffff


	//   ....[3]....
        /*0034*/ 	.word	0xffffffff


	//   ....[4]....
        /*0038*/ 	.word	0xffffffff


	//   ....[5]....
        /*003c*/ 	.word	0xffffffff


	//   ....[6]....
        /*0040*/ 	.word	0xffffffff


	//   ....[7]....
        /*0044*/ 	.word	0xffffffff


	//   ....[8]....
        /*0048*/ 	.word	0xffffffff


	//   ....[9]....
        /*004c*/ 	.word	0xffffffff


	//   ....[10]....
        /*0050*/ 	.word	0x05000045


	//   ....[11]....
        /*0054*/ 	.word	0x05000045


	//   ....[12]....
        /*0058*/ 	.word	0x05000045


	//   ....[13]....
        /*005c*/ 	.word	0x05000045


	//   ....[14]....
        /*0060*/ 	.word	0x05000045


	//   ....[15]....
        /*0064*/ 	.word	0x05000045


	//   ....[16]....
        /*0068*/ 	.word	0x05000045


	//   ....[17]....
        /*006c*/ 	.word	0x05000045


	//   ....[18]....
        /*0070*/ 	.word	0x05000045


	//   ....[19]....
        /*0074*/ 	.word	0x05000045


	//----- nvinfo : EIATTR_COOP_GROUP_INSTR_OFFSETS
	.align		4
.L_2991:
        /*0078*/ 	.byte	0x04, 0x28
        /*007a*/ 	.short	(.L_2993 - .L_2992)


	//   ....[0]....
.L_2992:
        /*007c*/ 	.word	0x00000610


	//   ....[1]....
        /*0080*/ 	.word	0x00000630


	//   ....[2]....
        /*0084*/ 	.word	0x00000650


	//   ....[3]....
        /*0088*/ 	.word	0x00000670


	//   ....[4]....
        /*008c*/ 	.word	0x00000690


	//   ....[5]....
        /*0090*/ 	.word	0x00000ac0


	//   ....[6]....
        /*0094*/ 	.word	0x00000ae0


	//   ....[7]....
        /*0098*/ 	.word	0x00000b00


	//   ....[8]....
        /*009c*/ 	.word	0x00000b20


	//   ....[9]....
        /*00a0*/ 	.word	0x00000b40


	//   ....[10]....
        /*00a4*/ 	.word	0x00001310


	//   ....[11]....
        /*00a8*/ 	.word	0x00001390


	//   ....[12]....
        /*00ac*/ 	.word	0x000013f0


	//   ....[13]....
        /*00b0*/ 	.word	0x00001450


	//   ....[14]....
        /*00b4*/ 	.word	0x000014b0


	//   ....[15]....
        /*00b8*/ 	.word	0x00001930


	//   ....[16]....
        /*00bc*/ 	.word	0x00001990


	//   ....[17]....
        /*00c0*/ 	.word	0x000019f0


	//   ....[18]....
        /*00c4*/ 	.word	0x00001a50


	//   ....[19]....
        /*00c8*/ 	.word	0x00001ab0


	//----- nvinfo : EIATTR_VRC_CTA_INIT_COUNT
	.align		4
.L_2993:
        /*00cc*/ 	.byte	0x02, 0x4a
	.zero		1
	.zero		1


	//----- nvinfo : EIATTR_EXIT_INSTR_OFFSETS
	.align		4
        /*00d0*/ 	.byte	0x04, 0x1c
        /*00d2*/ 	.short	(.L_2995 - .L_2994)


	//   ....[0]....
.L_2994:
        /*00d4*/ 	.word	0x00000080


	//   ....[1]....
        /*00d8*/ 	.word	0x000012b0


	//----- nvinfo : EIATTR_MAX_THREADS
	.align		4
.L_2995:
        /*00dc*/ 	.byte	0x04, 0x05
        /*00de*/ 	.short	(.L_2997 - .L_2996)
.L_2996:
        /*00e0*/ 	.word	0x00000080
        /*00e4*/ 	.word	0x00000001
        /*00e8*/ 	.word	0x00000001


	//----- nvinfo : EIATTR_CRS_STACK_SIZE
	.align		4
.L_2997:
        /*00ec*/ 	.byte	0x04, 0x1e
        /*00ee*/ 	.short	(.L_2999 - .L_2998)
.L_2998:
        /*00f0*/ 	.word	0x00000000


	//----- nvinfo : EIATTR_CBANK_PARAM_SIZE
	.align		4
.L_2999:
        /*00f4*/ 	.byte	0x03, 0x19
        /*00f6*/ 	.short	0x0058


	//----- nvinfo : EIATTR_PARAM_CBANK
	.align		4
        /*00f8*/ 	.byte	0x04, 0x0a
        /*00fa*/ 	.short	(.L_3001 - .L_3000)
	.align		4
.L_3000:
        /*00fc*/ 	.word	index@(.nv.constant0._ZN10layer_norm13ln_fwd_kernelINS_13Kernel_traitsI6__halfS2_S2_fjLj1024ELj1ELj4ELj1ELj16ENS_18Kernel_traits_baseILj1024ES2_S2_S2_fjLj128EEEEEEEvNS_9FwdParamsE)
        /*0100*/ 	.short	0x0380
        /*0102*/ 	.short	0x0058


	//----- nvinfo : EIATTR_SW_WAR
	.align		4
.L_3001:
        /*0104*/ 	.byte	0x04, 0x36
        /*0106*/ 	.short	(.L_3003 - .L_3002)
.L_3002:
        /*0108*/ 	.word	0x00000008
.L_3003:


//--------------------- .nv.info._ZN10layer_norm13ln_fwd_kernelINS_13Kernel_traitsIffffjLj1024ELj1ELj4ELj1ELj16ENS_18Kernel_traits_baseILj1024EffffjLj128EEEEEEEvNS_9FwdParamsE --------------------------
	.section	.nv.info._ZN10layer_norm13ln_fwd_kernelINS_13Kernel_traitsIffffjLj1024ELj1ELj4ELj1ELj16ENS_18Kernel_traits_baseILj1024EffffjLj128EEEEEEEvNS_9FwdParamsE,"",@"SHT_CUDA_INFO"
	.sectionflags	@""
	.align	4


	//----- nvinfo : EIATTR_CUDA_API_VERSION
	.align		4
        /*0000*/ 	.byte	0x04, 0x37
        /*0002*/ 	.short	(.L_3005 - .L_3004)
.L_3004:
        /*0004*/ 	.word	0x00000082


	//----- nvinfo : EIATTR_KPARAM_INFO
	.align		4
.L_3005:
        /*0008*/ 	.byte	0x04, 0x17
        /*000a*/ 	.short	(.L_3007 - .L_3006)
.L_3006:
        /*000c*/ 	.word	0x00000000
        /*0010*/ 	.short	0x0000
        /*0012*/ 	.short	0x0000
        /*0014*/ 	.byte	0x00, 0xf0, 0x61, 0x01


	//----- nvinfo : EIATTR_SPARSE_MMA_MASK
	.align		4
.L_3007:
        /*0018*/ 	.byte	0x03, 0x50
        /*001a*/ 	.short	0x0000


	//----- nvinfo : EIATTR_MAXREG_COUNT
	.align		4
        /*001c*/ 	.byte	0x03, 0x1b
        /*001e*/ 	.short	0x00ff


	//----- nvinfo : EIATTR_MERCURY_ISA_VERSION
	.align		4
        /*0020*/ 	.byte	0x03, 0x5f
        /*0022*/ 	.short	0x0101


	//----- nvinfo : EIATTR_COOP_GROUP_MASK_REGIDS
	.align		4
        /*0024*/ 	.byte	0x04, 0x29
        /*0026*/ 	.short	(.L_3009 - .L_3008)


	//   ....[0]....
.L_3008:
        /*0028*/ 	.word	0xffffffff


	//   ....[1]....
        /*002c*/ 	.word	0xffffffff


	//   ....[2]....
        /*0030*/ 	.word	0xffffffff


	//   ....[3]....
        /*0034*/ 	.word	0xffffffff


	//   ....[4]....
        /*0038*/ 	.word	0xffffffff


	//   ....[5]....
        /*003c*/ 	.word	0xffffffff


	//   ....[6]....
        /*0040*/ 	.word	0xffffffff


	//   ....[7]....
        /*0044*/ 	.word	0xffffffff


	//   ....[8]....
        /*0048*/ 	.word	0xffffffff


	//   ....[9]....
        /*004c*/ 	.word	0xffffffff


	//   ....[10]....
        /*0050*/ 	.word	0x05000006


	//   ....[11]....
        /*0054*/ 	.word	0x05000006


	//   ....[12]....
        /*0058*/ 	.word	0x05000006


	//   ....[13]....
        /*005c*/ 	.word	0x05000006


	//   ....[14]....
        /*0060*/ 	.word	0x05000006


	//   ....[15]....
        /*0064*/ 	.word	0x05000006


	//   ....[16]....
        /*0068*/ 	.word	0x05000006


	//   ....[17]....
        /*006c*/ 	.word	0x05000006


	//   ....[18]....
        /*0070*/ 	.word	0x05000006


	//   ....[19]....
        /*0074*/ 	.word	0x05000006


	//----- nvinfo : EIATTR_COOP_GROUP_INSTR_OFFSETS
	.align		4
.L_3009:
        /*0078*/ 	.byte	0x04, 0x28
        /*007a*/ 	.short	(.L_3011 - .L_3010)


	//   ....[0]....
.L_3010:
        /*007c*/ 	.word	0x000004d0


	//   ....[1]....
        /*0080*/ 	.word	0x000004f0


	//   ....[2]....
        /*0084*/ 	.word	0x00000510


	//   ....[3]....
        /*0088*/ 	.word	0x00000530


	//   ....[4]....
        /*008c*/ 	.word	0x00000550


	//   ....[5]....
        /*0090*/ 	.word	0x00000980


	//   ....[6]....
        /*0094*/ 	.word	0x000009a0


	//   ....[7]....
        /*0098*/ 	.word	0x000009c0


	//   ....[8]....
        /*009c*/ 	.word	0x000009e0


	//   ....[9]....
        /*00a0*/ 	.word	0x00000a00


	//   ....[10]....
        /*00a4*/ 	.word	0x00001010


	//   ....[11]....
        /*00a8*/ 	.word	0x00001090


	//   ....[12]....
        /*00ac*/ 	.word	0x000010f0


	//   ....[13]....
        /*00b0*/ 	.word	0x00001150


	//   ....[14]....
        /*00b4*/ 	.word	0x000011b0


	//   ....[15]....
        /*00b8*/ 	.word	0x00001630


	//   ....[16]....
        /*00bc*/ 	.word	0x00001690


	//   ....[17]....
        /*00c0*/ 	.word	0x000016f0


	//   ....[18]....
        /*00c4*/ 	.word	0x00001750


	//   ....[19]....
        /*00c8*/ 	.word	0x000017b0


	//----- nvinfo : EIATTR_VRC_CTA_INIT_COUNT
	.align		4
.L_3011:
        /*00cc*/ 	.byte	0x02, 0x4a
	.zero		1
	.zero		1


	//----- nvinfo : EIATTR_EXIT_INSTR_OFFSETS
	.align		4
        /*00d0*/ 	.byte	0x04, 0x1c
        /*00d2*/ 	.short	(.L_3013 - .L_3012)


	//   ....[0]....
.L_3012:
        /*00d4*/ 	.word	0x00000080


	//   ....[1]....
        /*00d8*/ 	.word	0x00000fb0


	//----- nvinfo : EIATTR_MAX_THREADS
	.align		4
.L_3013:
        /*00dc*/ 	.byte	0x04, 0x05
        /*00de*/ 	.short	(.L_3015 - .L_3014)
.L_3014:
        /*00e0*/ 	.word	0x00000080
        /*00e4*/ 	.word	0x00000001
        /*00e8*/ 	.word	0x00000001


	//----- nvinfo : EIATTR_CRS_STACK_SIZE
	.align		4
.L_3015:
        /*00ec*/ 	.byte	0x04, 0x1e
        /*00ee*/ 	.short	(.L_3017 - .L_3016)
.L_3016:
        /*00f0*/ 	.word	0x00000000


	//----- nvinfo : EIATTR_CBANK_PARAM_SIZE
	.align		4
.L_3017:
        /*00f4*/ 	.byte	0x03, 0x19
        /*00f6*/ 	.short	0x0058


	//----- nvinfo : EIATTR_PARAM_CBANK
	.align		4
        /*00f8*/ 	.byte	0x04, 0x0a
        /*00fa*/ 	.short	(.L_3019 - .L_3018)
	.align		4
.L_3018:
        /*00fc*/ 	.word	index@(.nv.constant0._ZN10layer_norm13ln_fwd_kernelINS_13Kernel_traitsIffffjLj1024ELj1ELj4ELj1ELj16ENS_18Kernel_traits_baseILj1024EffffjLj128EEEEEEEvNS_9FwdParamsE)
        /*0100*/ 	.short	0x0380
        /*0102*/ 	.short	0x0058


	//----- nvinfo : EIATTR_SW_WAR
	.align		4
.L_3019:
        /*0104*/ 	.byte	0x04, 0x36
        /*0106*/ 	.short	(.L_3021 - .L_3020)
.L_3020:
        /*0108*/ 	.word	0x00000008
.L_3021:


//--------------------- .nv.info._ZN10layer_norm13ln_fwd_kernelINS_13Kernel_traitsI13__nv_bfloat16fS2_fjLj768ELj1ELj4ELj1ELj16ENS_18Kernel_traits_baseILj768ES2_fS2_fjLj128EEEEEEEvNS_9FwdParamsE --------------------------
	.section	.nv.info._ZN10layer_norm13ln_fwd_kernelINS_13Kernel_traitsI13__nv_bfloat16fS2_fjLj768ELj1ELj4ELj1ELj16ENS_18Kernel_traits_baseILj768ES2_fS2_fjLj128EEEEEEEvNS_9FwdParamsE,"",@"SHT_CUDA_INFO"
	.sectionflags	@""
	.align	4


	//----- nvinfo : EIATTR_CUDA_API_VERSION
	.align		4
        /*0000*/ 	.byte	0x04, 0x37
        /*0002*/ 	.short	(.L_3023 - .L_3022)
.L_3022:
        /*0004*/ 	.word	0x00000082


	//----- nvinfo : EIATTR_KPARAM_INFO
	.align		4
.L_3023:
        /*0008*/ 	.byte	0x04, 0x17
        /*000a*/ 	.short	(.L_3025 - .L_3024)
.L_3024:
        /*000c*/ 	.word	0x00000000
        /*0010*/ 	.short	0x0000
        /*0012*/ 	.short	0x0000
        /*0014*/ 	.byte	0x00, 0xf0, 0x61, 0x01


	//----- nvinfo : EIATTR_SPARSE_MMA_MASK
	.align		4
.L_3025:
        /*0018*/ 	.byte	0x03, 0x50
        /*001a*/ 	.short	0x0000


	//----- nvinfo : EIATTR_MAXREG_COUNT
	.align		4
        /*001c*/ 	.byte	0x03, 0x1b
        /*001e*/ 	.short	0x00ff


	//----- nvinfo : EIATTR_MERCURY_ISA_VERSION
	.align		4
        /*0020*/ 	.byte	0x03, 0x5f
        /*0022*/ 	.short	0x0101


	//----- nvinfo : EIATTR_COOP_GROUP_MASK_REGIDS
	.align		4
        /*0024*/ 	.byte	0x04, 0x29
        /*0026*/ 	.short	(.L_3027 - .L_3026)


	//   ....[0]....
.L_3026:
        /*0028*/ 	.word	0xffffffff


	//   ....[1]....
        /*002c*/ 	.word	0xffffffff


	//   ....[2]....
        /*0030*/ 	.word	0xffffffff


	//   ....[3]....
        /*0034*/ 	.word	0xffffffff


	//   ....[4]....
        /*0038*/ 	.word	0xffffffff


	//   ....[5]....
        /*003c*/ 	.word	0xffffffff


	//   ....[6]....
        /*0040*/ 	.word	0xffffffff


	//   ....[7]....
        /*0044*/ 	.word	0xffffffff


	//   ....[8]....
        /*0048*/ 	.word	0xffffffff


	//   ....[9]....
        /*004c*/ 	.word	0xffffffff


	//   ....[10]....
        /*0050*/ 	.word	0x0500003f


	//   ....[11]....
        /*0054*/ 	.word	0x0500003f


	//   ....[12]....
        /*0058*/ 	.word	0x0500003f


	//   ....[13]....
        /*005c*/ 	.word	0x0500003f


	//   ....[14]....
        /*0060*/ 	.word	0x0500003f


	//   ....[15]....
        /*0064*/ 	.word	0x0500003f


	//   ....[16]....
        /*0068*/ 	.word	0x0500003f


	//   ....[17]....
        /*006c*/ 	.word	0x0500003f


	//   ....[18]....
        /*0070*/ 	.word	0x0500003f


	//   ....[19]....
        /*0074*/ 	.word	0x0500003f


	//----- nvinfo : EIATTR_COOP_GROUP_INSTR_OFFSETS
	.align		4
.L_3027:
        /*0078*/ 	.byte	0x04, 0x28
        /*007a*/ 	.short	(.L_3029 - .L_3028)


	//   ....[0]....
.L_3028:
        /*007c*/ 	.word	0x00000710


	//   ....[1]....
        /*0080*/ 	.word	0x00000730


	//   ....[2]....
        /*0084*/ 	.word	0x00000750


	//   ....[3]....
        /*0088*/ 	.word	0x00000770


	//   ....[4]....
        /*008c*/ 	.word	0x00000790


	//   ....[5]....
        /*0090*/ 	.word	0x00000ac0


	//   ....[6]....
        /*0094*/ 	.word	0x00000ae0


	//   ....[7]....
        /*0098*/ 	.word	0x00000b00


	//   ....[8]....
        /*009c*/ 	.word	0x00000b20


	//   ....[9]....
        /*00a0*/ 	.word	0x00000b40


	//   ....[10]....
        /*00a4*/ 	.word	0x000015b0


	//   ....[11]....
        /*00a8*/ 	.word	0x00001640


	//   ....[12]....
        /*00ac*/ 	.word	0x000016b0


	//   ....[13]....
        /*00b0*/ 	.word	0x00001720


	//   ....[14]....
        /*00b4*/ 	.word	0x00001790


	//   ....[15]....
        /*00b8*/ 	.word	0x00001b10


	//   ....[16]....
        /*00bc*/ 	.word	0x00001b80


	//   ....[17]....
        /*00c0*/ 	.word	0x00001bf0


	//   ....[18]....
        /*00c4*/ 	.word	0x00001c60


	//   ....[19]....
        /*00c8*/ 	.word	0x00001cd0


	//----- nvinfo : EIATTR_VRC_CTA_INIT_COUNT
	.align		4
.L_3029:
        /*00cc*/ 	.byte	0x02, 0x4a
	.zero		1
	.zero		1


	//----- nvinfo : EIATTR_EXIT_INSTR_OFFSETS
	.align		4
        /*00d0*/ 	.byte	0x04, 0x1c
        /*00d2*/ 	.short	(.L_3031 - .L_3030)


	//   ....[0]....
.L_3030:
        /*00d4*/ 	.word	0x00000080


	//   ....[1]....
        /*00d8*/ 	.word	0x00001540


	//----- nvinfo : EIATTR_MAX_THREADS
	.align		4
.L_3031:
        /*00dc*/ 	.byte	0x04, 0x05
        /*00de*/ 	.short	(.L_3033 - .L_3032)
.L_3032:
        /*00e0*/ 	.word	0x00000080
        /*00e4*/ 	.word	0x00000001
        /*00e8*/ 	.word	0x00000001


	//----- nvinfo : EIATTR_CRS_STACK_SIZE
	.align		4
.L_3033:
        /*00ec*/ 	.byte	0x04, 0x1e
        /*00ee*/ 	.short	(.L_3035 - .L_3034)
.L_3034:
        /*00f0*/ 	.word	0x00000000


	//----- nvinfo : EIATTR_CBANK_PARAM_SIZE
	.align		4
.L_3035:
        /*00f4*/ 	.byte	0x03, 0x19
        /*00f6*/ 	.short	0x0058


	//----- nvinfo : EIATTR_PARAM_CBANK
	.align		4
        /*00f8*/ 	.byte	0x04, 0x0a
        /*00fa*/ 	.short	(.L_3037 - .L_3036)
	.align		4
.L_3036:
        /*00fc*/ 	.word	index@(.nv.constant0._ZN10layer_norm13ln_fwd_kernelINS_13Kernel_traitsI13__nv_bfloat16fS2_fjLj768ELj1ELj4ELj1ELj16ENS_18Kernel_traits_baseILj768ES2_fS2_fjLj128EEEEEEEvNS_9FwdParamsE)
        /*0100*/ 	.short	0x0380
        /*0102*/ 	.short	0x0058


	//----- nvinfo : EIATTR_SW_WAR
	.align		4
.L_3037:
        /*0104*/ 	.byte	0x04, 0x36
        /*0106*/ 	.short	(.L_3039 - .L_3038)
.L_3038:
        /*0108*/ 	.word	0x00000008
.L_3039:


//--------------------- .nv.info._ZN10layer_norm13ln_fwd_kernelINS_13Kernel_traitsI13__nv_bfloat16S2_S2_fjLj768ELj1ELj4ELj1ELj16ENS_18Kernel_traits_baseILj768ES2_S2_S2_fjLj128EEEEEEEvNS_9FwdParamsE --------------------------
	.section	.nv.info._ZN10layer_norm13ln_fwd_kernelINS_13Kernel_traitsI13__nv_bfloat16S2_S2_fjLj768ELj1ELj4ELj1ELj16ENS_18Kernel_traits_baseILj768ES2_S2_S2_fjLj128EEEEEEEvNS_9FwdParamsE,"",@"SHT_CUDA_INFO"
	.sectionflags	@""
	.align	4


	//----- nvinfo : EIATTR_CUDA_API_VERSION
	.align		4
        /*0000*/ 	.byte	0x04, 0x37
        /*0002*/ 	.short	(.L_3041 - .L_3040)
.L_3040:
        /*0004*/ 	.word	0x00000082


	//----- nvinfo : EIATTR_KPARAM_INFO
	.align		4
.L_3041:
        /*0008*/ 	.byte	0x04, 0x17
        /*000a*/ 	.short	(.L_3043 - .L_3042)
.L_3042:
        /*000c*/ 	.word	0x00000000
        /*0010*/ 	.short	0x0000
        /*0012*/ 	.short	0x0000
        /*0014*/ 	.byte	0x00, 0xf0, 0x61, 0x01


	//----- nvinfo : EIATTR_SPARSE_MMA_MASK
	.align		4
.L_3043:
        /*0018*/ 	.byte	0x03, 0x50
        /*001a*/ 	.short	0x0000


	//----- nvinfo : EIATTR_MAXREG_COUNT
	.align		4
        /*001c*/ 	.byte	0x03, 0x1b
        /*001e*/ 	.short	0x00ff


	//----- nvinfo : EIATTR_MERCURY_ISA_VERSION
	.align		4
        /*0020*/ 	.byte	0x03, 0x5f
        /*0022*/ 	.short	0x0101


	//----- nvinfo : EIATTR_COOP_GROUP_MASK_REGIDS
	.align		4
        /*0024*/ 	.byte	0x04, 0x29
        /*0026*/ 	.short	(.L_3045 - .L_3044)


	//   ....[0]....
.L_3044:
        /*0028*/ 	.word	0xffffffff


	//   ....[1]....
        /*002c*/ 	.word	0xffffffff


	//   ....[2]....
        /*0030*/ 	.word	0xffffffff


	//   ....[3]....
        /*0034*/ 	.word	0xffffffff


	//   ....[4]....
        /*0038*/ 	.word	0xffffffff


	//   ....[5]....
        /*003c*/ 	.word	0xffffffff


	//   ....[6]....
        /*0040*/ 	.word	0xffffffff


	//   ....[7]....
        /*0044*/ 	.word	0xffffffff


	//   ....[8]....
        /*0048*/ 	.word	0xffffffff


	//   ....[9]....
        /*004c*/ 	.word	0xffffffff


	//   ....[10]....
        /*0050*/ 	.word	0x05000035


	//   ....[11]....
        /*0054*/ 	.word	0x05000035


	//   ....[12]....
        /*0058*/ 	.word	0x05000035


	//   ....[13]....
        /*005c*/ 	.word	0x05000035


	//   ....[14]....
        /*0060*/ 	.word	0x05000035


	//   ....[15]....
        /*0064*/ 	.word	0x05000035


	//   ....[16]....
        /*0068*/ 	.word	0x05000035


	//   ....[17]....
        /*006c*/ 	.word	0x05000035


	//   ....[18]....
        /*0070*/ 	.word	0x05000035


	//   ....[19]....
        /*0074*/ 	.word	0x05000035


	//----- nvinfo : EIATTR_COOP_GROUP_INSTR_OFFSETS
	.align		4
.L_3045:
        /*0078*/ 	.byte	0x04, 0x28
        /*007a*/ 	.short	(.L_3047 - .L_3046)


	//   ....[0]....
.L_3046:
        /*007c*/ 	.word	0x000005e0


	//   ....[1]....
        /*0080*/ 	.word	0x00000600


	//   ....[2]....
        /*0084*/ 	.word	0x00000620


	//   ....[3]....
        /*0088*/ 	.word	0x00000640


	//   ....[4]....
        /*008c*/ 	.word	0x00000660


	//   ....[5]....
        /*0090*/ 	.word	0x00000990


	//   ....[6]....
        /*0094*/ 	.word	0x000009b0


	//   ....[7]....
        /*0098*/ 	.word	0x000009d0


	//   ....[8]....
        /*009c*/ 	.word	0x000009f0


	//   ....[9]....
        /*00a0*/ 	.word	0x00000a10


	//   ....[10]....
        /*00a4*/ 	.word	0x00001070


	//   ....[11]....
        /*00a8*/ 	.word	0x000010f0


	//   ....[12]....
        /*00ac*/ 	.word	0x00001150


	//   ....[13]....
        /*00b0*/ 	.word	0x000011b0


	//   ....[14]....
        /*00b4*/ 	.word	0x00001210


	//   ....[15]....
        /*00b8*/ 	.word	0x00001590


	//   ....[16]....
        /*00bc*/ 	.word	0x000015f0


	//   ....[17]....
        /*00c0*/ 	.word	0x00001650


	//   ....[18]....
        /*00c4*/ 	.word	0x000016b0


	//   ....[19]....
        /*00c8*/ 	.word	0x00001710


	//----- nvinfo : EIATTR_VRC_CTA_INIT_COUNT
	.align		4
.L_3047:
        /*00cc*/ 	.byte	0x02, 0x4a
	.zero		1
	.zero		1


	//----- nvinfo : EIATTR_EXIT_INSTR_OFFSETS
	.align		4
        /*00d0*/ 	.byte	0x04, 0x1c
        /*00d2*/ 	.short	(.L_3049 - .L_3048)


	//   ....[0]....
.L_3048:
        /*00d4*/ 	.word	0x00000080


	//   ....[1]....
        /*00d8*/ 	.word	0x00001010


	//----- nvinfo : EIATTR_MAX_THREADS
	.align		4
.L_3049:
        /*00dc*/ 	.byte	0x04, 0x05
        /*00de*/ 	.short	(.L_3051 - .L_3050)
.L_3050:
        /*00e0*/ 	.word	0x00000080
        /*00e4*/ 	.word	0x00000001
        /*00e8*/ 	.word	0x00000001


	//----- nvinfo : EIATTR_CRS_STACK_SIZE
	.align		4
.L_3051:
        /*00ec*/ 	.byte	0x04, 0x1e
        /*00ee*/ 	.short	(.L_3053 - .L_3052)
.L_3052:
        /*00f0*/ 	.word	0x00000000


	//----- nvinfo : EIATTR_CBANK_PARAM_SIZE
	.align		4
.L_3053:
        /*00f4*/ 	.byte	0x03, 0x19
        /*00f6*/ 	.short	0x0058


	//----- nvinfo : EIATTR_PARAM_CBANK
	.align		4
        /*00f8*/ 	.byte	0x04, 0x0a
        /*00fa*/ 	.short	(.L_3055 - .L_3054)
	.align		4
.L_3054:
        /*00fc*/ 	.word	index@(.nv.constant0._ZN10layer_norm13ln_fwd_kernelINS_13Kernel_traitsI13__nv_bfloat16S2_S2_fjLj768ELj1ELj4ELj1ELj16ENS_18Kernel_traits_baseILj768ES2_S2_S2_fjLj128EEEEEEEvNS_9FwdParamsE)
        /*0100*/ 	.short	0x0380
        /*0102*/ 	.short	0x0058


	//----- nvinfo : EIATTR_SW_WAR
	.align		4
.L_3055:
        /*0104*/ 	.byte	0x04, 0x36
        /*0106*/ 	.short	(.L_3057 - .L_3056)
.L_3056:
        /*0108*/ 	.word	0x00000008
.L_3057:


//--------------------- .nv.info._ZN10layer_norm13ln_fwd_kernelINS_13Kernel_traitsI6__halffS2_fjLj768ELj1ELj4ELj1ELj16ENS_18Kernel_traits_baseILj768ES2_fS2_fjLj128EEEEEEEvNS_9FwdParamsE --------------------------
	.section	.nv.info._ZN10layer_norm13ln_fwd_kernelINS_13Kernel_traitsI6__halffS2_fjLj768ELj1ELj4ELj1ELj16ENS_18Kernel_traits_baseILj768ES2_fS2_fjLj128EEEEEEEvNS_9FwdParamsE,"",@"SHT_CUDA_INFO"
	.sectionflags	@""
	.align	4


	//----- nvinfo : EIATTR_CUDA_API_VERSION
	.align		4
        /*0000*/ 	.byte	0x04, 0x37
        /*0002*/ 	.short	(.L_3059 - .L_3058)
.L_3058:
        /*0004*/ 	.word	0x00000082


	//----- nvinfo : EIATTR_KPARAM_INFO
	.align		4
.L_3059:
        /*0008*/ 	.byte	0x04, 0x17
        /*000a*/ 	.short	(.L_3061 - .L_3060)
.L_3060:
        /*000c*/ 	.word	0x00000000
        /*0010*/ 	.short	0x0000
        /*0012*/ 	.short	0x0000
        /*0014*/ 	.byte	0x00, 0xf0, 0x61, 0x01


	//----- nvinfo : EIATTR_SPARSE_MMA_MASK
	.align		4
.L_3061:
        /*0018*/ 	.byte	0x03, 0x50
        /*001a*/ 	.short	0x0000


	//----- nvinfo : EIATTR_MAXREG_COUNT
	.align		4
        /*001c*/ 	.byte	0x03, 0x1b
        /*001e*/ 	.short	0x00ff


	//----- nvinfo : EIATTR_MERCURY_ISA_VERSION
	.align		4
        /*0020*/ 	.byte	0x03, 0x5f
        /*0022*/ 	.short	0x0101


	//----- nvinfo : EIATTR_COOP_GROUP_MASK_REGIDS
	.align		4
        /*0024*/ 	.byte	0x04, 0x29
        /*0026*/ 	.short	(.L_3063 - .L_3062)


	//   ....[0]....
.L_3062:
        /*0028*/ 	.word	0xffffffff


	//   ....[1]....
        /*002c*/ 	.word	0xffffffff


	//   ....[2]....
        /*0030*/ 	.word	0xffffffff


	//   ....[3]....
        /*0034*/ 	.word	0xffffffff


	//   ....[4]....
        /*0038*/ 	.word	0xffffffff


	//   ....[5]....
        /*003c*/ 	.word	0xffffffff


	//   ....[6]....
        /*0040*/ 	.word	0xffffffff


	//   ....[7]....
        /*0044*/ 	.word	0xffffffff


	//   ....[8]....
        /*0048*/ 	.word	0xffffffff


	//   ....[9]....
        /*004c*/ 	.word	0xffffffff


	//   ....[10]....
        /*0050*/ 	.word	0x0500003f


	//   ....[11]....
        /*0054*/ 	.word	0x0500003f


	//   ....[12]....
        /*0058*/ 	.word	0x0500003f


	//   ....[13]....
        /*005c*/ 	.word	0x0500003f


	//   ....[14]....
        /*0060*/ 	.word	0x0500003f


	//   ....[15]....
        /*0064*/ 	.word	0x0500003f


	//   ....[16]....
        /*0068*/ 	.word	0x0500003f


	//   ....[17]....
        /*006c*/ 	.word	0x0500003f


	//   ....[18]....
        /*0070*/ 	.word	0x0500003f


	//   ....[19]....
        /*0074*/ 	.word	0x0500003f


	//----- nvinfo : EIATTR_COOP_GROUP_INSTR_OFFSETS
	.align		4
.L_3063:
        /*0078*/ 	.byte	0x04, 0x28
        /*007a*/ 	.short	(.L_3065 - .L_3064)


	//   ....[0]....
.L_3064:
        /*007c*/ 	.word	0x00000710


	//   ....[1]....
        /*0080*/ 	.word	0x00000730


	//   ....[2]....
        /*0084*/ 	.word	0x00000750


	//   ....[3]....
        /*0088*/ 	.word	0x00000770


	//   ....[4]....
        /*008c*/ 	.word	0x00000790


	//   ....[5]....
        /*0090*/ 	.word	0x00000ac0


	//   ....[6]....
        /*0094*/ 	.word	0x00000ae0


	//   ....[7]....
        /*0098*/ 	.word	0x00000b00


	//   ....[8]....
        /*009c*/ 	.word	0x00000b20


	//   ....[9]....
        /*00a0*/ 	.word	0x00000b40


	//   ....[10]....
        /*00a4*/ 	.word	0x000015b0


	//   ....[11]....
        /*00a8*/ 	.word	0x00001640


	//   ....[12]....
        /*00ac*/ 	.word	0x000016b0


	//   ....[13]....
        /*00b0*/ 	.word	0x00001720


	//   ....[14]....
        /*00b4*/ 	.word	0x00001790


	//   ....[15]....
        /*00b8*/ 	.word	0x00001b10


	//   ....[16]....
        /*00bc*/ 	.word	0x00001b80


	//   ....[17]....
        /*00c0*/ 	.word	0x00001bf0


	//   ....[18]....
        /*00c4*/ 	.word	0x00001c60


	//   ....[19]....
        /*00c8*/ 	.word	0x00001cd0


	//----- nvinfo : EIATTR_VRC_CTA_INIT_COUNT
	.align		4
.L_3065:
        /*00cc*/ 	.byte	0x02, 0x4a
	.zero		1
	.zero		1


	//----- nvinfo : EIATTR_EXIT_INSTR_OFFSETS
	.align		4
        /*00d0*/ 	.byte	0x04, 0x1c
        /*00d2*/ 	.short	(.L_3067 - .L_3066)


	//   ....[0]....
.L_3066:
        /*00d4*/ 	.word	0x00000080


	//   ....[1]....
        /*00d8*/ 	.word	0x00001540


	//----- nvinfo : EIATTR_MAX_THREADS
	.align		4
.L_3067:
        /*00dc*/ 	.byte	0x04, 0x05
        /*00de*/ 	.short	(.L_3069 - .L_3068)
.L_3068:
        /*00e0*/ 	.word	0x00000080
        /*00e4*/ 	.word	0x00000001
        /*00e8*/ 	.word	0x00000001


	//----- nvinfo : EIATTR_CRS_STACK_SIZE
	.align		4
.L_3069:
        /*00ec*/ 	.byte	0x04, 0x1e
        /*00ee*/ 	.short	(.L_3071 - .L_3070)
.L_3070:
        /*00f0*/ 	.word	0x00000000


	//----- nvinfo : EIATTR_CBANK_PARAM_SIZE
	.align		4
.L_3071:
        /*00f4*/ 	.byte	0x03, 0x19
        /*00f6*/ 	.short	0x0058


	//----- nvinfo : EIATTR_PARAM_CBANK
	.align		4
        /*00f8*/ 	.byte	0x04, 0x0a
        /*00fa*/ 	.short	(.L_3073 - .L_3072)
	.align		4
.L_3072:
        /*00fc*/ 	.word	index@(.nv.constant0._ZN10layer_norm13ln_fwd_kernelINS_13Kernel_traitsI6__halffS2_fjLj768ELj1ELj4ELj1ELj16ENS_18Kernel_traits_baseILj768ES2_fS2_fjLj128EEEEEEEvNS_9FwdParamsE)
        /*0100*/ 	.short	0x0380
        /*0102*/ 	.short	0x0058


	//----- nvinfo : EIATTR_SW_WAR
	.align		4
.L_3073:
        /*0104*/ 	.byte	0x04, 0x36
        /*0106*/ 	.short	(.L_3075 - .L_3074)
.L_3074:
        /*0108*/ 	.word	0x00000008
.L_3075:


//--------------------- .nv.info._ZN10layer_norm13ln_fwd_kernelINS_13Kernel_traitsI6__halfS2_S2_fjLj768ELj1ELj4ELj1ELj16ENS_18Kernel_traits_baseILj768ES2_S2_S2_fjLj128EEEEEEEvNS_9FwdParamsE --------------------------
	.section	.nv.info._ZN10layer_norm13ln_fwd_kernelINS_13Kernel_traitsI6__halfS2_S2_fjLj768ELj1ELj4ELj1ELj16ENS_18Kernel_traits_baseILj768ES2_S2_S2_fjLj128EEEEEEEvNS_9FwdParamsE,"",@"SHT_CUDA_INFO"
	.sectionflags	@""
	.align	4


	//----- nvinfo : EIATTR_CUDA_API_VERSION
	.align		4
        /*0000*/ 	.byte	0x04, 0x37
        /*0002*/ 	.short	(.L_3077 - .L_3076)
.L_3076:
        /*0004*/ 	.word	0x00000082


	//----- nvinfo : EIATTR_KPARAM_INFO
	.align		4
.L_3077:
        /*0008*/ 	.byte	0x04, 0x17
        /*000a*/ 	.short	(.L_3079 - .L_3078)
.L_3078:
        /*000c*/ 	.word	0x00000000
        /*0010*/ 	.short	0x0000
        /*0012*/ 	.short	0x0000
        /*0014*/ 	.byte	0x00, 0xf0, 0x61, 0x01


	//----- nvinfo : EIATTR_SPARSE_MMA_MASK
	.align		4
.L_3079:
        /*0018*/ 	.byte	0x03, 0x50
        /*001a*/ 	.short	0x0000


	//----- nvinfo : EIATTR_MAXREG_COUNT
	.align		4
        /*001c*/ 	.byte	0x03, 0x1b
        /*001e*/ 	.short	0x00ff


	//----- nvinfo : EIATTR_MERCURY_ISA_VERSION
	.align		4
        /*0020*/ 	.byte	0x03, 0x5f
        /*0022*/ 	.short	0x0101


	//----- nvinfo : EIATTR_COOP_GROUP_MASK_REGIDS
	.align		4
        /*0024*/ 	.byte	0x04, 0x29
        /*0026*/ 	.short	(.L_3081 - .L_3080)


	//   ....[0]....
.L_3080:
        /*0028*/ 	.word	0xffffffff


	//   ....[1]....
        /*002c*/ 	.word	0xffffffff


	//   ....[2]....
        /*0030*/ 	.word	0xffffffff


	//   ....[3]....
        /*0034*/ 	.word	0xffffffff


	//   ....[4]....
        /*0038*/ 	.word	0xffffffff


	//   ....[5]....
        /*003c*/ 	.word	0xffffffff


	//   ....[6]....
        /*0040*/ 	.word	0xffffffff


	//   ....[7]....
        /*0044*/ 	.word	0xffffffff


	//   ....[8]....
        /*0048*/ 	.word	0xffffffff


	//   ....[9]....
        /*004c*/ 	.word	0xffffffff


	//   ....[10]....
        /*0050*/ 	.word	0x05000036


	//   ....[11]....
        /*0054*/ 	.word	0x05000036


	//   ....[12]....
        /*0058*/ 	.word	0x05000036


	//   ....[13]....
        /*005c*/ 	.word	0x05000036


	//   ....[14]....
        /*0060*/ 	.word	0x05000036


	//   ....[15]....
        /*0064*/ 	.word	0x05000036


	//   ....[16]....
        /*0068*/ 	.word	0x05000036


	//   ....[17]....
        /*006c*/ 	.word	0x05000036


	//   ....[18]....
        /*0070*/ 	.word	0x05000036


	//   ....[19]....
        /*0074*/ 	.word	0x05000036


	//----- nvinfo : EIATTR_COOP_GROUP_INSTR_OFFSETS
	.align		4
.L_3081:
        /*0078*/ 	.byte	0x04, 0x28
        /*007a*/ 	.short	(.L_3083 - .L_3082)


	//   ....[0]....
.L_3082:
        /*007c*/ 	.word	0x00000520


	//   ....[1]....
        /*0080*/ 	.word	0x00000540


	//   ....[2]....
        /*0084*/ 	.word	0x00000560


	//   ....[3]....
        /*0088*/ 	.word	0x00000580


	//   ....[4]....
        /*008c*/ 	.word	0x000005a0


	//   ....[5]....
        /*0090*/ 	.word	0x000008d0


	//   ....[6]....
        /*0094*/ 	.word	0x000008f0


	//   ....[7]....
        /*0098*/ 	.word	0x00000910


	//   ....[8]....
        /*009c*/ 	.word	0x00000930


	//   ....[9]....
        /*00a0*/ 	.word	0x00000950


	//   ....[10]....
        /*00a4*/ 	.word	0x00000fb0


	//   ....[11]....
        /*00a8*/ 	.word	0x00001030


	//   ....[12]....
        /*00ac*/ 	.word	0x00001090


	//   ....[13]....
        /*00b0*/ 	.word	0x000010f0


	//   ....[14]....
        /*00b4*/ 	.word	0x00001150


	//   ....[15]....
        /*00b8*/ 	.word	0x000014d0


	//   ....[16]....
        /*00bc*/ 	.word	0x00001530


	//   ....[17]....
        /*00c0*/ 	.word	0x00001590


	//   ....[18]....
        /*00c4*/ 	.word	0x000015f0


	//   ....[19]....
        /*00c8*/ 	.word	0x00001650


	//----- nvinfo : EIATTR_VRC_CTA_INIT_COUNT
	.align		4
.L_3083:
        /*00cc*/ 	.byte	0x02, 0x4a
	.zero		1
	.zero		1


	//----- nvinfo : EIATTR_EXIT_INSTR_OFFSETS
	.align		4
        /*00d0*/ 	.byte	0x04, 0x1c
        /*00d2*/ 	.short	(.L_3085 - .L_3084)


	//   ....[0]....
.L_3084:
        /*00d4*/ 	.word	0x00000080


	//   ....[1]....
        /*00d8*/ 	.word	0x00000f50


	//----- nvinfo : EIATTR_MAX_THREADS
	.align		4
.L_3085:
        /*00dc*/ 	.byte	0x04, 0x05
        /*00de*/ 	.short	(.L_3087 - .L_3086)
.L_3086:
        /*00e0*/ 	.word	0x00000080
        /*00e4*/ 	.word	0x00000001
        /*00e8*/ 	.word	0x00000001


	//----- nvinfo : EIATTR_CRS_STACK_SIZE
	.align		4
.L_3087:
        /*00ec*/ 	.byte	0x04, 0x1e
        /*00ee*/ 	.short	(.L_3089 - .L_3088)
.L_3088:
        /*00f0*/ 	.word	0x00000000


	//----- nvinfo : EIATTR_CBANK_PARAM_SIZE
	.align		4
.L_3089:
        /*00f4*/ 	.byte	0x03, 0x19
        /*00f6*/ 	.short	0x0058


	//----- nvinfo : EIATTR_PARAM_CBANK
	.align		4
        /*00f8*/ 	.byte	0x04, 0x0a
        /*00fa*/ 	.short	(.L_3091 - .L_3090)
	.align		4
.L_3090:
        /*00fc*/ 	.word	index@(.nv.constant0._ZN10layer_norm13ln_fwd_kernelINS_13Kernel_traitsI6__halfS2_S2_fjLj768ELj1ELj4ELj1ELj16ENS_18Kernel_traits_baseILj768ES2_S2_S2_fjLj128EEEEEEEvNS_9FwdParamsE)
        /*0100*/ 	.short	0x0380
        /*0102*/ 	.short	0x0058


	//----- nvinfo : EIATTR_SW_WAR
	.align		4
.L_3091:
        /*0104*/ 	.byte	0x04, 0x36
        /*0106*/ 	.short	(.L_3093 - .L_3092)
.L_3092:
        /*0108*/ 	.word	0x00000008
.L_3093:


//--------------------- .nv.info._ZN10layer_norm13ln_fwd_kernelINS_13Kernel_traitsIffffjLj768ELj1ELj4ELj1ELj16ENS_18Kernel_traits_baseILj768EffffjLj128EEEEEEEvNS_9FwdParamsE --------------------------
	.section	.nv.info._ZN10layer_norm13ln_fwd_kernelINS_13Kernel_traitsIffffjLj768ELj1ELj4ELj1ELj16ENS_18Kernel_traits_baseILj768EffffjLj128EEEEEEEvNS_9FwdParamsE,"",@"SHT_CUDA_INFO"
	.sectionflags	@""
	.align	4


	//----- nvinfo : EIATTR_CUDA_API_VERSION
	.align		4
        /*0000*/ 	.byte	0x04, 0x37
        /*0002*/ 	.short	(.L_3095 - .L_3094)
.L_3094:
        /*0004*/ 	.word	0x00000082


	//----- nvinfo : EIATTR_KPARAM_INFO
	.align		4
.L_3095:
        /*0008*/ 	.byte	0x04, 0x17
        /*000a*/ 	.short	(.L_3097 - .L_3096)
.L_3096:
        /*000c*/ 	.word	0x00000000
        /*0010*/ 	.short	0x0000
        /*0012*/ 	.short	0x0000
        /*0014*/ 	.byte	0x00, 0xf0, 0x61, 0x01


	//----- nvinfo : EIATTR_SPARSE_MMA_MASK
	.align		4
.L_3097:
        /*0018*/ 	.byte	0x03, 0x50
        /*001a*/ 	.short	0x0000


	//----- nvinfo : EIATTR_MAXREG_COUNT
	.align		4
        /*001c*/ 	.byte	0x03, 0x1b
        /*001e*/ 	.short	0x00ff


	//----- nvinfo : EIATTR_MERCURY_ISA_VERSION
	.align		4
        /*0020*/ 	.byte	0x03, 0x5f
        /*0022*/ 	.short	0x0101


	//----- nvinfo : EIATTR_COOP_GROUP_MASK_REGIDS
	.align		4
        /*0024*/ 	.byte	0x04, 0x29
        /*0026*/ 	.short	(.L_3099 - .L_3098)


	//   ....[0]....
.L_3098:
        /*0028*/ 	.word	0xffffffff


	//   ....[1]....
        /*002c*/ 	.word	0xffffffff


	//   ....[2]....
        /*0030*/ 	.word	0xffffffff


	//   ....[3]....
        /*0034*/ 	.word	0xffffffff


	//   ....[4]....
        /*0038*/ 	.word	0xffffffff


	//   ....[5]....
        /*003c*/ 	.word	0xffffffff


	//   ....[6]....
        /*0040*/ 	.word	0xffffffff


	//   ....[7]....
        /*0044*/ 	.word	0xffffffff


	//   ....[8]....
        /*0048*/ 	.word	0xffffffff


	//   ....[9]....
        /*004c*/ 	.word	0xffffffff


	//   ....[10]....
        /*0050*/ 	.word	0x05000052


	//   ....[11]....
        /*0054*/ 	.word	0x05000052


	//   ....[12]....
        /*0058*/ 	.word	0x05000052


	//   ....[13]....
        /*005c*/ 	.word	0x05000052


	//   ....[14]....
        /*0060*/ 	.word	0x05000052


	//   ....[15]....
        /*0064*/ 	.word	0x05000052


	//   ....[16]....
        /*0068*/ 	.word	0x05000052


	//   ....[17]....
        /*006c*/ 	.word	0x05000052


	//   ....[18]....
        /*0070*/ 	.word	0x05000052


	//   ....[19]....
        /*0074*/ 	.word	0x05000052


	//----- nvinfo : EIATTR_COOP_GROUP_INSTR_OFFSETS
	.align		4
.L_3099:
        /*0078*/ 	.byte	0x04, 0x28
        /*007a*/ 	.short	(.L_3101 - .L_3100)


	//   ....[0]....
.L_3100:
        /*007c*/ 	.word	0x00000470


	//   ....[1]....
        /*0080*/ 	.word	0x00000490


	//   ....[2]....
        /*0084*/ 	.word	0x000004b0


	//   ....[3]....
        /*0088*/ 	.word	0x000004d0


	//   ....[4]....
        /*008c*/ 	.word	0x000004f0


	//   ....[5]....
        /*0090*/ 	.word	0x00000820


	//   ....[6]....
        /*0094*/ 	.word	0x00000840


	//   ....[7]....
        /*0098*/ 	.word	0x00000860


	//   ....[8]....
        /*009c*/ 	.word	0x00000880


	//   ....[9]....
        /*00a0*/ 	.word	0x000008a0


	//   ....[10]....
        /*00a4*/ 	.word	0x00000db0


	//   ....[11]....
        /*00a8*/ 	.word	0x00000e30


	//   ....[12]....
        /*00ac*/ 	.word	0x00000eb0


	//   ....[13]....
        /*00b0*/ 	.word	0x00000f30


	//   ....[14]....
        /*00b4*/ 	.word	0x00000fb0


	//   ....[15]....
        /*00b8*/ 	.word	0x00001340


	//   ....[16]....
        /*00bc*/ 	.word	0x000013c0


	//   ....[17]....
        /*00c0*/ 	.word	0x00001440


	//   ....[18]....
        /*00c4*/ 	.word	0x000014c0


	//   ....[19]....
        /*00c8*/ 	.word	0x00001540


	//----- nvinfo : EIATTR_VRC_CTA_INIT_COUNT
	.align		4
.L_3101:
        /*00cc*/ 	.byte	0x02, 0x4a
	.zero		1
	.zero		1


	//----- nvinfo : EIATTR_EXIT_INSTR_OFFSETS
	.align		4
        /*00d0*/ 	.byte	0x04, 0x1c
        /*00d2*/ 	.short	(.L_3103 - .L_3102)


	//   ....[0]....
.L_3102:
        /*00d4*/ 	.word	0x00000080


	//   ....[1]....
        /*00d8*/ 	.word	0x00000d50


	//----- nvinfo : EIATTR_MAX_THREADS
	.align		4
.L_3103:
        /*00dc*/ 	.byte	0x04, 0x05
        /*00de*/ 	.short	(.L_3105 - .L_3104)
.L_3104:
        /*00e0*/ 	.word	0x00000080
        /*00e4*/ 	.word	0x00000001
        /*00e8*/ 	.word	0x00000001


	//----- nvinfo : EIATTR_CRS_STACK_SIZE
	.align		4
.L_3105:
        /*00ec*/ 	.byte	0x04, 0x1e
        /*00ee*/ 	.short	(.L_3107 - .L_3106)
.L_3106:
        /*00f0*/ 	.word	0x00000000


	//----- nvinfo : EIATTR_CBANK_PARAM_SIZE
	.align		4
.L_3107:
        /*00f4*/ 	.byte	0x03, 0x19
        /*00f6*/ 	.short	0x0058


	//----- nvinfo : EIATTR_PARAM_CBANK
	.align		4
        /*00f8*/ 	.byte	0x04, 0x0a
        /*00fa*/ 	.short	(.L_3109 - .L_3108)
	.align		4
.L_3108:
        /*00fc*/ 	.word	index@(.nv.constant0._ZN10layer_norm13ln_fwd_kernelINS_13Kernel_traitsIffffjLj768ELj1ELj4ELj1ELj16ENS_18Kernel_traits_baseILj768EffffjLj128EEEEEEEvNS_9FwdParamsE)
        /*0100*/ 	.short	0x0380
        /*0102*/ 	.short	0x0058


	//----- nvinfo : EIATTR_SW_WAR
	.align		4
.L_3109:
        /*0104*/ 	.byte	0x04, 0x36
        /*0106*/ 	.short	(.L_3111 - .L_3110)
.L_3110:
        /*0108*/ 	.word	0x00000008
.L_3111:


//--------------------- .nv.callgraph             --------------------------
	.section	.nv.callgraph,"",@"SHT_CUDA_CALLGRAPH"
	.align	4
	.sectionentsize	8
	.align		4
        /*0000*/ 	.word	0x00000000
	.align		4
        /*0004*/ 	.word	0xffffffff
	.align		4
        /*0008*/ 	.word	0x00000000
	.align		4
        /*000c*/ 	.word	0xfffffffe
	.align		4
        /*0010*/ 	.word	0x00000000
	.align		4
        /*0014*/ 	.word	0xfffffffd
	.align		4
        /*0018*/ 	.word	0x00000000
	.align		4
        /*001c*/ 	.word	0xfffffffc


//--------------------- .text._ZN10layer_norm13ln_fwd_kernelINS_13Kernel_traitsI13__nv_bfloat16fS2_fjLj65536ELj8ELj1ELj4ELj16ENS_18Kernel_traits_baseILj65536ES2_fS2_fjLj128EEEEEEEvNS_9FwdParamsE --------------------------
	.section	.text._ZN10layer_norm13ln_fwd_kernelINS_13Kernel_traitsI13__nv_bfloat16fS2_fjLj65536ELj8ELj1ELj4ELj16ENS_18Kernel_traits_baseILj65536ES2_fS2_fjLj128EEEEEEEvNS_9FwdParamsE,"ax",@progbits
	.align	128
        .global         _ZN10layer_norm13ln_fwd_kernelINS_13Kernel_traitsI13__nv_bfloat16fS2_fjLj65536ELj8ELj1ELj4ELj16ENS_18Kernel_traits_baseILj65536ES2_fS2_fjLj128EEEEEEEvNS_9FwdParamsE
        .type           _ZN10layer_norm13ln_fwd_kernelINS_13Kernel_traitsI13__nv_bfloat16fS2_fjLj65536ELj8ELj1ELj4ELj16ENS_18Kernel_traits_baseILj65536ES2_fS2_fjLj128EEEEEEEvNS_9FwdParamsE,@function
        .size           _ZN10layer_norm13ln_fwd_kernelINS_13Kernel_traitsI13__nv_bfloat16fS2_fjLj65536ELj8ELj1ELj4ELj16ENS_18Kernel_traits_baseILj65536ES2_fS2_fjLj128EEEEEEEvNS_9FwdParamsE,(.L_x_997 - _ZN10layer_norm13ln_fwd_kernelINS_13Kernel_traitsI13__nv_bfloat16fS2_fjLj65536ELj8ELj1ELj4ELj16ENS_18Kernel_traits_baseILj65536ES2_fS2_fjLj128EEEEEEEvNS_9FwdParamsE)
        .other          _ZN10layer_norm13ln_fwd_kernelINS_13Kernel_traitsI13__nv_bfloat16fS2_fjLj65536ELj8ELj1ELj4ELj16ENS_18Kernel_traits_baseILj65536ES2_fS2_fjLj128EEEEEEEvNS_9FwdParamsE,@"STO_CUDA_ENTRY STV_DEFAULT"
_ZN10layer_norm13ln_fwd_kernelINS_13Kernel_traitsI13__nv_bfloat16fS2_fjLj65536ELj8ELj1ELj4ELj16ENS_18Kernel_traits_baseILj65536ES2_fS2_fjLj128EEEEEEEvNS_9FwdParamsE:
.text._ZN10layer_norm13ln_fwd_kernelINS_13Kernel_traitsI13__nv_bfloat16fS2_fjLj65536ELj8ELj1ELj4ELj16ENS_18Kernel_traits_baseILj65536ES2_fS2_fjLj128EEEEEEEvNS_9FwdParamsE:
[----:B------:R-:W-:Y:S01]  /*0000*/  LDC R1, c[0x0][0x37c] ;  /* 0x0000df00ff017b82 */ /* 0x000fe20000000800 */
[----:B------:R-:W0:Y:S01]  /*0010*/  S2R R9, SR_CTAID.X ;  /* 0x0000000000097919 */ /* 0x000e220000002500 */
[----:B------:R-:W1:Y:S01]  /*0020*/  LDCU UR4, c[0x0][0x384] ;  /* 0x00007080ff0477ac */ /* 0x000e620008000800 */
[----:B------:R-:W2:Y:S01]  /*0030*/  S2R R136, SR_TID.X ;  /* 0x0000000000887919 */ /* 0x000ea20000002100 */
[----:B0-----:R-:W-:-:S04]  /*0040*/  SHF.R.U32.HI R138, RZ, 0x3, R9 ;  /* 0x00000003ff8a7819 */ /* 0x001fc80000011609 */
[----:B-1----:R-:W-:-:S13]  /*0050*/  ISETP.GE.AND P0, PT, R138, UR4, PT ;  /* 0x000000048a007c0c */ /* 0x002fda000bf06270 */
[----:B--2---:R-:W-:Y:S05]  /*0060*/  @P0 EXIT ;  /* 0x000000000000094d */ /* 0x004fea0003800000 */
[----:B------:R-:W0:Y:S01]  /*0070*/  LDC.64 R4, c[0x0][0x3b0] ;  /* 0x0000ec00ff047b82 */ /* 0x000e220000000a00 */
[----:B------:R-:W1:Y:S01]  /*0080*/  LDCU.64 UR4, c[0x0][0x358] ;  /* 0x00006b00ff0477ac */ /* 0x000e620008000a00 */
[----:B------:R-:W-:Y:S02]  /*0090*/  SHF.L.U32 R0, R9, 0x7, RZ ;  /* 0x0000000709007819 */ /* 0x000fe400000006ff */
[----:B------:R-:W-:-:S04]  /*00a0*/  LOP3.LUT R3, R136, 0x7f, RZ, 0xc0, !PT ;  /* 0x0000007f88037812 */ /* 0x000fc800078ec0ff */
[----:B------:R-:W2:Y:S01]  /*00b0*/  LDC.64 R6, c[0x0][0x3b8] ;  /* 0x0000ee00ff067b82 */ /* 0x000ea20000000a00 */
[----:B------:R-:W-:-:S05]  /*00c0*/  LOP3.LUT R3, R3, 0x380, R0, 0xf8, !PT ;  /* 0x0000038003037812 */ /* 0x000fca00078ef800 */
[----:B0-----:R-:W-:-:S05]  /*00d0*/  IMAD.WIDE.U32 R4, R3, 0x8, R4 ;  /* 0x0000000803047825 */ /* 0x001fca00078e0004 */
[----:B-1----:R-:W3:Y:S01]  /*00e0*/  LDG.E.64 R128, desc[UR4][R4.64] ;  /* 0x0000000404807981 */ /* 0x002ee2000c1e1b00 */
[----:B--2---:R-:W-:-:S03]  /*00f0*/  IMAD.WIDE.U32 R6, R3, 0x8, R6 ;  /* 0x0000000803067825 */ /* 0x004fc600078e0006 */
[----:B------:R-:W2:Y:S04]  /*0100*/  LDG.E.64 R124, desc[UR4][R4.64+0x2000] ;  /* 0x00200004047c7981 */ /* 0x000ea8000c1e1b00 */
[----:B------:R-:W4:Y:S04]  /*0110*/  LDG.E.64 R126, desc[UR4][R6.64] ;  /* 0x00000004067e7981 */ /* 0x000f28000c1e1b00 */
[----:B------:R-:W5:Y:S04]  /*0120*/  LDG.E.64 R122, desc[UR4][R6.64+0x2000] ;  /* 0x00200004067a7981 */ /* 0x000f68000c1e1b00 */
        /* <DEDUP_REMOVED lines=27> */
[----:B------:R-:W5:Y:S01]  /*02e0*/  LDG.E.64 R2, desc[UR4][R6.64+0x1c000] ;  /* 0x01c0000406027981 */ /* 0x000f62000c1e1b00 */
[----:B------:R-:W-:Y:S01]  /*02f0*/  LOP3.LUT R0, R136, 0x1f, RZ, 0xc0, !PT ;  /* 0x0000001f88007812 */ /* 0x000fe200078ec0ff */
[----:B------:R-:W-:-:S03]  /*0300*/  HFMA2 R137, -RZ, RZ, 0, 0 ;  /* 0x00000000ff897431 */ /* 0x000fc600000001ff */
[----:B------:R-:W-:Y:S02]  /*0310*/  LOP3.LUT P0, RZ, R0, 0x7, R9, 0xf8, !PT ;  /* 0x0000000700ff7812 */ /* 0x000fe4000780f809 */
[----:B------:R-:W-:Y:S02]  /*0320*/  PLOP3.LUT P1, PT, PT, PT, PT, 0x8, 0x80 ;  /* 0x000000000080781c */ /* 0x000fe40003f2e170 */
[----:B------:R-:W-:Y:S02]  /*0330*/  ISETP.LT.U32.AND P0, PT, R136, 0x20, !P0 ;  /* 0x000000208800780c */ /* 0x000fe40004701070 */
[--C-:B---3--:R-:W-:Y:S02]  /*0340*/  SHF.R.U64 R140, R128, 0x10, R129.reuse ;  /* 0x00000010808c7819 */ /* 0x108fe40000001281 */
[----:B------:R-:W-:Y:S02]  /*0350*/  SHF.R.U32.HI R141, RZ, 0x10, R129 ;  /* 0x00000010ff8d7819 */ /* 0x000fe40000011681 */
[----:B--2---:R-:W-:-:S02]  /*0360*/  SHF.R.U64 R143, R124, 0x10, R125 ;  /* 0x000000107c8f7819 */ /* 0x004fc4000000127d */
[----:B------:R-:W-:Y:S02]  /*0370*/  SHF.R.U32.HI R144, RZ, 0x10, R125 ;  /* 0x00000010ff907819 */ /* 0x000fe4000001167d */
[--C-:B----4-:R-:W-:Y:S02]  /*0380*/  SHF.R.U64 R142, R126, 0x10, R127.reuse ;  /* 0x000000107e8e7819 */ /* 0x110fe4000000127f */
[----:B------:R-:W-:Y:S02]  /*0390*/  SHF.R.U32.HI R0, RZ, 0x10, R127 ;  /* 0x00000010ff007819 */ /* 0x000fe4000001167f */
[--C-:B-----5:R-:W-:Y:S02]  /*03a0*/  SHF.R.U64 R145, R122, 0x10, R123.reuse ;  /* 0x000000107a917819 */ /* 0x120fe4000000127b */
[----:B------:R-:W-:Y:S02]  /*03b0*/  SHF.R.U32.HI R146, RZ, 0x10, R123 ;  /* 0x00000010ff927819 */ /* 0x000fe4000001167b */
[----:B------:R-:W-:-:S02]  /*03c0*/  SHF.R.U64 R147, R120, 0x10, R121 ;  /* 0x0000001078937819 */ /* 0x000fc40000001279 */
[----:B------:R-:W-:Y:S02]  /*03d0*/  SHF.R.U32.HI R148, RZ, 0x10, R121 ;  /* 0x00000010ff947819 */ /* 0x000fe40000011679 */
[--C-:B------:R-:W-:Y:S02]  /*03e0*/  SHF.R.U64 R149, R118, 0x10, R119.reuse ;  /* 0x0000001076957819 */ /* 0x100fe40000001277 */
[----:B------:R-:W-:Y:S02]  /*03f0*/  SHF.R.U32.HI R150, RZ, 0x10, R119 ;  /* 0x00000010ff967819 */ /* 0x000fe40000011677 */
[--C-:B------:R-:W-:Y:S02]  /*0400*/  SHF.R.U64 R151, R116, 0x10, R117.reuse ;  /* 0x0000001074977819 */ /* 0x100fe40000001275 */
        /* <DEDUP_REMOVED lines=51> */
[----:B------:R-:W-:Y:S02]  /*0740*/  PRMT R140, R0, 0x5410, R140 ;  /* 0x00005410008c7816 */ /* 0x000fe4000000008c */
[----:B------:R-:W-:Y:S02]  /*0750*/  PRMT R141, R141, 0x5410, R141 ;  /* 0x000054108d8d7816 */ /* 0x000fe4000000008d */
[----:B------:R-:W-:Y:S02]  /*0760*/  PRMT R142, R142, 0x5410, R142 ;  /* 0x000054108e8e7816 */ /* 0x000fe4000000008e */
[----:B------:R-:W-:Y:S02]  /*0770*/  PRMT R143, R143, 0x5410, R143 ;  /* 0x000054108f8f7816 */ /* 0x000fe4000000008f */
[----:B------:R-:W-:-:S02]  /*0780*/  PRMT R144, R144, 0x5410, R144 ;  /* 0x0000541090907816 */ /* 0x000fc40000000090 */
[----:B------:R-:W-:Y:S02]  /*0790*/  PRMT R145, R145, 0x5410, R145 ;  /* 0x0000541091917816 */ /* 0x000fe40000000091 */
        /* <DEDUP_REMOVED lines=56> */
[----:B------:R-:W-:-:S07]  /*0b20*/  PRMT R202, R202, 0x5410, R202 ;  /* 0x00005410caca7816 */ /* 0x000fce00000000ca */
.L_x_6:
[----:B0-----:R-:W0:Y:S01]  /*0b30*/  S2R R204, SR_CTAID.X ;  /* 0x0000000000cc7919 */ /* 0x001e220000002500 */
[----:B------:R-:W1:Y:S01]  /*0b40*/  LDC.64 R130, c[0x0][0x390] ;  /* 0x0000e400ff827b82 */ /* 0x000e620000000a00 */
[----:B------:R-:W-:Y:S02]  /*0b50*/  LOP3.LUT R0, R136, 0x7f, RZ, 0xc0, !PT ;  /* 0x0000007f88007812 */ /* 0x000fe400078ec0ff */
[----:B0-----:R-:W-:-:S04]  /*0b60*/  SHF.L.U32 R5, R204, 0x7, RZ ;  /* 0x00000007cc057819 */ /* 0x001fc800000006ff */
[----:B------:R-:W-:-:S04]  /*0b70*/  LOP3.LUT R5, R0, 0x380, R5, 0xf8, !PT ;  /* 0x0000038000057812 */ /* 0x000fc800078ef805 */
[----:B------:R-:W-:-:S05]  /*0b80*/  LEA R139, R138, R5, 0xe ;  /* 0x000000058a8b7211 */ /* 0x000fca00078e70ff */
[----:B-1----:R-:W-:-:S05]  /*0b90*/  IMAD.WIDE.U32 R130, R139, 0x10, R130 ;  /* 0x000000108b827825 */ /* 0x002fca00078e0082 */
[----:B------:R-:W2:Y:S04]  /*0ba0*/  LDG.E.128 R4, desc[UR4][R130.64] ;  /* 0x0000000482047981 */ /* 0x000ea8000c1e1d00 */
[----:B------:R-:W3:Y:S04]  /*0bb0*/  LDG.E.128 R8, desc[UR4][R130.64+0x4000] ;  /* 0x0040000482087981 */ /* 0x000ee8000c1e1d00 */
[----:B------:R-:W4:Y:S04]  /*0bc0*/  LDG.E.128 R12, desc[UR4][R130.64+0x8000] ;  /* 0x00800004820c7981 */ /* 0x000f28000c1e1d00 */
[----:B------:R-:W5:Y:S04]  /*0bd0*/  LDG.E.128 R16, desc[UR4][R130.64+0xc000] ;  /* 0x00c0000482107981 */ /* 0x000f68000c1e1d00 */
        /* <DEDUP_REMOVED lines=11> */
[----:B------:R0:W5:Y:S01]  /*0c90*/  LDG.E.128 R64, desc[UR4][R130.64+0x3c000] ;  /* 0x03c0000482407981 */ /* 0x000162000c1e1d00 */
[----:B------:R-:W-:Y:S01]  /*0ca0*/  LOP3.LUT P2, RZ, R136, 0x1f, RZ, 0xc0, !PT ;  /* 0x0000001f88ff7812 */ /* 0x000fe2000784c0ff */
[----:B------:R-:W-:Y:S01]  /*0cb0*/  BSSY.RECONVERGENT B0, `(.L_x_0) ;  /* 0x00000e4000007945 */ /* 0x000fe20003800200 */
[----:B------:R-:W-:Y:S01]  /*0cc0*/  MOV R203, RZ ;  /* 0x000000ff00cb7202 */ /* 0x000fe20000000f00 */
[----:B------:R-:W1:Y:S02]  /*0cd0*/  S2R R136, SR_TID.X ;  /* 0x0000000000887919 */ /* 0x000e640000002100 */
[----:B-1----:R-:W-:-:S04]  /*0ce0*/  LOP3.LUT R209, R136, 0x1f, RZ, 0xc0, !PT ;  /* 0x0000001f88d17812 */ /* 0x002fc800078ec0ff */
[----:B------:R-:W-:Y:S01]  /*0cf0*/  ISETP.GT.U32.AND P3, PT, R209, 0x3, PT ;  /* 0x00000003d100780c */ /* 0x000fe20003f64070 */
[----:B--2---:R-:W-:-:S04]  /*0d00*/  FADD.FTZ R0, RZ, R4 ;  /* 0x00000004ff007221 */ /* 0x004fc80000010000 */
[----:B------:R-:W-:-:S04]  /*0d10*/  FADD.FTZ R133, R5, R0 ;  /* 0x0000000005857221 */ /* 0x000fc80000010000 */
[----:B------:R-:W-:-:S04]  /*0d20*/  FADD.FTZ R0, R6, R133 ;  /* 0x0000008506007221 */ /* 0x000fc80000010000 */
[----:B------:R-:W-:-:S04]  /*0d30*/  FADD.FTZ R133, R7, R0 ;  /* 0x0000000007857221 */ /* 0x000fc80000010000 */
[----:B---3--:R-:W-:-:S04]  /*0d40*/  FADD.FTZ R0, R8, R133 ;  /* 0x0000008508007221 */ /* 0x008fc80000010000 */
[----:B------:R-:W-:-:S04]  /*0d50*/  FADD.FTZ R133, R9, R0 ;  /* 0x0000000009857221 */ /* 0x000fc80000010000 */
[----:B------:R-:W-:-:S04]  /*0d60*/  FADD.FTZ R0, R10, R133 ;  /* 0x000000850a007221 */ /* 0x000fc80000010000 */
[----:B------:R-:W-:-:S04]  /*0d70*/  FADD.FTZ R133, R11, R0 ;  /* 0x000000000b857221 */ /* 0x000fc80000010000 */
[----:B----4-:R-:W-:-:S04]  /*0d80*/  FADD.FTZ R0, R12, R133 ;  /* 0x000000850c007221 */ /* 0x010fc80000010000 */
[----:B------:R-:W-:-:S04]  /*0d90*/  FADD.FTZ R133, R13, R0 ;  /* 0x000000000d857221 */ /* 0x000fc80000010000 */
[----:B------:R-:W-:-:S04]  /*0da0*/  FADD.FTZ R0, R14, R133 ;  /* 0x000000850e007221 */ /* 0x000fc80000010000 */
[----:B0-----:R-:W-:-:S04]  /*0db0*/  FADD.FTZ R131, R15, R0 ;  /* 0x000000000f837221 */ /* 0x001fc80000010000 */
[----:B-----5:R-:W-:-:S04]  /*0dc0*/  FADD.FTZ R0, R16, R131 ;  /* 0x0000008310007221 */ /* 0x020fc80000010000 */
[----:B------:R-:W-:-:S04]  /*0dd0*/  FADD.FTZ R131, R17, R0 ;  /* 0x0000000011837221 */ /* 0x000fc80000010000 */
        /* <DEDUP_REMOVED lines=49> */
[----:B------:R-:W-:-:S05]  /*10f0*/  FADD.FTZ R0, R67, R0 ;  /* 0x0000000043007221 */ /* 0x000fca0000010000 */
[----:B------:R-:W0:Y:S02]  /*1100*/  SHFL.BFLY PT, R131, R0, 0x1, 0x1f ;  /* 0x0c201f0000837f89 */ /* 0x000e2400000e0000 */
[----:B0-----:R-:W-:-:S05]  /*1110*/  FADD.FTZ R131, R0, R131 ;  /* 0x0000008300837221 */ /* 0x001fca0000010000 */
[----:B------:R-:W0:Y:S02]  /*1120*/  SHFL.BFLY PT, R130, R131, 0x2, 0x1f ;  /* 0x0c401f0083827f89 */ /* 0x000e2400000e0000 */
[----:B0-----:R-:W-:-:S05]  /*1130*/  FADD.FTZ R132, R131, R130 ;  /* 0x0000008283847221 */ /* 0x001fca0000010000 */
[----:B------:R-:W0:Y:S02]  /*1140*/  SHFL.BFLY PT, R133, R132, 0x4, 0x1f ;  /* 0x0c801f0084857f89 */ /* 0x000e2400000e0000 */
[----:B0-----:R-:W-:-:S05]  /*1150*/  FADD.FTZ R133, R132, R133 ;  /* 0x0000008584857221 */ /* 0x001fca0000010000 */
[----:B------:R-:W0:Y:S02]  /*1160*/  SHFL.BFLY PT, R130, R133, 0x8, 0x1f ;  /* 0x0d001f0085827f89 */ /* 0x000e2400000e0000 */
[----:B0-----:R-:W-:-:S05]  /*1170*/  FADD.FTZ R134, R133, R130 ;  /* 0x0000008285867221 */ /* 0x001fca0000010000 */
[----:B------:R-:W0:Y:S02]  /*1180*/  SHFL.BFLY PT, R135, R134, 0x10, 0x1f ;  /* 0x0e001f0086877f89 */ /* 0x000e2400000e0000 */
[----:B0-----:R-:W-:-:S04]  /*1190*/  FADD.FTZ R130, R134, R135 ;  /* 0x0000008786827221 */ /* 0x001fc80000010000 */
[----:B------:R-:W-:-:S04]  /*11a0*/  FMUL.FTZ R130, R130, 0.00048828125 ;  /* 0x3a00000082827820 */ /* 0x000fc80000410000 */
[--C-:B------:R-:W-:Y:S01]  /*11b0*/  FADD.FTZ R0, R4, -R130.reuse ;  /* 0x8000008204007221 */ /* 0x100fe20000010000 */
[--C-:B------:R-:W-:Y:S01]  /*11c0*/  FADD.FTZ R135, R5, -R130.reuse ;  /* 0x8000008205877221 */ /* 0x100fe20000010000 */
[--C-:B------:R-:W-:Y:S01]  /*11d0*/  FADD.FTZ R131, R6, -R130.reuse ;  /* 0x8000008206837221 */ /* 0x100fe20000010000 */
[----:B------:R-:W-:Y:S01]  /*11e0*/  FADD.FTZ R133, R9, -R130 ;  /* 0x8000008209857221 */ /* 0x000fe20000010000 */
[----:B------:R-:W-:-:S04]  /*11f0*/  FFMA.FTZ R0, R0, R0, RZ ;  /* 0x0000000000007223 */ /* 0x000fc800000100ff */
[----:B------:R-:W-:Y:S01]  /*1200*/  FFMA.FTZ R0, R135, R135, R0 ;  /* 0x0000008787007223 */ /* 0x000fe20000010000 */
[----:B------:R-:W-:-:S03]  /*1210*/  FADD.FTZ R135, R7, -R130 ;  /* 0x8000008207877221 */ /* 0x000fc60000010000 */
[----:B------:R-:W-:Y:S01]  /*1220*/  FFMA.FTZ R0, R131, R131, R0 ;  /* 0x0000008383007223 */ /* 0x000fe20000010000 */
[----:B------:R-:W-:-:S03]  /*1230*/  FADD.FTZ R131, R8, -R130 ;  /* 0x8000008208837221 */ /* 0x000fc60000010000 */
[----:B------:R-:W-:-:S04]  /*1240*/  FFMA.FTZ R0, R135, R135, R0 ;  /* 0x0000008787007223 */ /* 0x000fc80000010000 */
[----:B------:R-:W-:Y:S01]  /*1250*/  FFMA.FTZ R0, R131, R131, R0 ;  /* 0x0000008383007223 */ /* 0x000fe20000010000 */
[----:B------:R-:W-:-:S03]  /*1260*/  FADD.FTZ R131, R10, -R130 ;  /* 0x800000820a837221 */ /* 0x000fc60000010000 */
        /* <DEDUP_REMOVED lines=114> */
[----:B------:R-:W-:-:S04]  /*1990*/  FFMA.FTZ R0, R131, R131, R0 ;  /* 0x0000008383007223 */ /* 0x000fc80000010000 */
[----:B------:R-:W-:-:S05]  /*19a0*/  FFMA.FTZ R0, R133, R133, R0 ;  /* 0x0000008585007223 */ /* 0x000fca0000010000 */
        /* <DEDUP_REMOVED lines=9> */
[----:B0-----:R-:W-:Y:S01]  /*1a40*/  FADD.FTZ R131, R134, R135 ;  /* 0x0000008786837221 */ /* 0x001fe20000010000 */
[----:B------:R-:W-:Y:S06]  /*1a50*/  @P2 BRA `(.L_x_1) ;  /* 0x0000000000242947 */ /* 0x000fec0003800000 */
[----:B------:R-:W0:Y:S01]  /*1a60*/  S2R R133, SR_CgaCtaId ;  /* 0x0000000000857919 */ /* 0x000e220000008800 */
[----:B------:R-:W-:Y:S01]  /*1a70*/  MOV R0, 0x400 ;  /* 0x0000040000007802 */ /* 0x000fe20000000f00 */
[----:B------:R-:W1:Y:S03]  /*1a80*/  S2R R132, SR_TID.X ;  /* 0x0000000000847919 */ /* 0x000e660000002100 */
[----:B0-----:R-:W-:Y:S02]  /*1a90*/  LEA R0, R133, R0, 0x18 ;  /* 0x0000000085007211 */ /* 0x001fe400078ec0ff */
[----:B-1----:R-:W-:Y:S02]  /*1aa0*/  SHF.R.U32.HI R132, RZ, 0x2, R132 ;  /* 0x00000002ff847819 */ /* 0x002fe40000011684 */
[----:B------:R-:W-:Y:S02]  /*1ab0*/  @P1 IADD3 R0, PT, PT, R0, 0x20, RZ ;  /* 0x0000002000001810 */ /* 0x000fe40007ffe0ff */
[----:B------:R-:W-:-:S04]  /*1ac0*/  LOP3.LUT R133, R132, 0xf8, RZ, 0xc0, !PT ;  /* 0x000000f884857812 */ /* 0x000fc800078ec0ff */
[----:B------:R-:W-:-:S05]  /*1ad0*/  IADD3 R133, PT, PT, R0, R133, RZ ;  /* 0x0000008500857210 */ /* 0x000fca0007ffe0ff */
[----:B------:R0:W-:Y:S02]  /*1ae0*/  STS.64 [R133], R130 ;  /* 0x0000008285007388 */ /* 0x0001e40000000a00 */
.L_x_1:
[----:B------:R-:W-:Y:S05]  /*1af0*/  BSYNC.RECONVERGENT B0 ;  /* 0x0000000000007941 */ /* 0x000fea0003800200 */
.L_x_0:
[----:B------:R-:W-:Y:S01]  /*1b00*/  BAR.SYNC.DEFER_BLOCKING 0x0 ;  /* 0x0000000000007b1d */ /* 0x000fe20000010000 */
[----:B0-----:R-:W-:-:S05]  /*1b10*/  CS2R R130, SRZ ;  /* 0x0000000000827805 */ /* 0x001fca000001ff00 */
[----:B------:R-:W-:Y:S04]  /*1b20*/  BSSY.RECONVERGENT B0, `(.L_x_2) ;  /* 0x000000b000007945 */ /* 0x000fe80003800200 */
[----:B------:R-:W-:Y:S05]  /*1b30*/  @P3 BRA `(.L_x_3) ;  /* 0x0000000000243947 */ /* 0x000fea0003800000 */
[----:B------:R-:W0:Y:S01]  /*1b40*/  S2R R131, SR_CgaCtaId ;  /* 0x0000000000837919 */ /* 0x000e220000008800 */
[----:B------:R-:W-:Y:S02]  /*1b50*/  MOV R130, 0x400 ;  /* 0x0000040000827802 */ /* 0x000fe40000000f00 */
[----:B------:R-:W-:Y:S02]  /*1b60*/  SHF.L.U32 R0, R136, 0x3, RZ ;  /* 0x0000000388007819 */ /* 0x000fe400000006ff */
[----:B------:R-:W-:Y:S02]  /*1b70*/  MOV R203, 0x45000000 ;  /* 0x4500000000cb7802 */ /* 0x000fe40000000f00 */
[----:B------:R-:W-:Y:S02]  /*1b80*/  LOP3.LUT R0, R0, 0xf8, RZ, 0xc0, !PT ;  /* 0x000000f800007812 */ /* 0x000fe400078ec0ff */
[----:B0-----:R-:W-:-:S04]  /*1b90*/  LEA R131, R131, R130, 0x18 ;  /* 0x0000008283837211 */ /* 0x001fc800078ec0ff */
[----:B------:R-:W-:-:S04]  /*1ba0*/  @P1 IADD3 R131, PT, PT, R131, 0x20, RZ ;  /* 0x0000002083831810 */ /* 0x000fc80007ffe0ff */
[----:B------:R-:W-:-:S05]  /*1bb0*/  IADD3 R0, PT, PT, R131, R0, RZ ;  /* 0x0000000083007210 */ /* 0x000fca0007ffe0ff */
[----:B------:R0:W1:Y:S02]  /*1bc0*/  LDS.64 R130, [R0] ;  /* 0x0000000000827984 */ /* 0x0000640000000a00 */
.L_x_3:
[----:B------:R-:W-:Y:S05]  /*1bd0*/  BSYNC.RECONVERGENT B0 ;  /* 0x0000000000007941 */ /* 0x000fea0003800200 */
.L_x_2:
[----:B0-----:R-:W0:Y:S01]  /*1be0*/  SHFL.DOWN PT, R0, R203, 0x2, 0x1f ;  /* 0x08401f00cb007f89 */ /* 0x001e2200000e0000 */
[----:B------:R-:W-:Y:S02]  /*1bf0*/  ISETP.NE.AND P3, PT, R136, RZ, PT ;  /* 0x000000ff8800720c */ /* 0x000fe40003f65270 */
[----:B------:R-:W-:Y:S01]  /*1c00*/  ISETP.GT.U32.AND P2, PT, R209, 0x7, PT ;  /* 0x00000007d100780c */ /* 0x000fe20003f44070 */
[----:B-1----:R-:W1:Y:S04]  /*1c10*/  SHFL.DOWN PT, R133, R130, 0x2, 0x1f ;  /* 0x08401f0082857f89 */ /* 0x002e6800000e0000 */
[----:B------:R-:W2:Y:S01]  /*1c20*/  SHFL.DOWN PT, R132, R131, 0x2, 0x1f ;  /* 0x08401f0083847f89 */ /* 0x000ea200000e0000 */
[----:B0-----:R-:W-:-:S04]  /*1c30*/  FADD.FTZ R134, R0, R203 ;  /* 0x000000cb00867221 */ /* 0x001fc80000010000 */
[----:B------:R-:W0:Y:S01]  /*1c40*/  MUFU.RCP R135, R134 ;  /* 0x0000008600877308 */ /* 0x000e220000001000 */
[----:B-1----:R-:W-:Y:S01]  /*1c50*/  FMUL.FTZ R206, R0, R133 ;  /* 0x0000008500ce7220 */ /* 0x002fe20000410000 */
[----:B------:R-:W-:Y:S01]  /*1c60*/  FADD.FTZ R133, -R133, R130 ;  /* 0x0000008285857221 */ /* 0x000fe20000010100 */
[----:B------:R-:W1:Y:S01]  /*1c70*/  SHFL.DOWN PT, R205, R134, 0x1, 0x1f ;  /* 0x08201f0086cd7f89 */ /* 0x000e6200000e0000 */
[----:B--2---:R-:W-:Y:S01]  /*1c80*/  FADD.FTZ R132, R132, R131 ;  /* 0x0000008384847221 */ /* 0x004fe20000010000 */
[----:B------:R-:W-:Y:S01]  /*1c90*/  FFMA.FTZ R208, R203, R130, R206 ;  /* 0x00000082cbd07223 */ /* 0x000fe200000100ce */
[----:B------:R-:W-:-:S04]  /*1ca0*/  FMUL.FTZ R206, R133, R133 ;  /* 0x0000008585ce7220 */ /* 0x000fc80000410000 */
[----:B------:R-:W-:-:S04]  /*1cb0*/  FMUL.FTZ R203, R206, R203 ;  /* 0x000000cbcecb7220 */ /* 0x000fc80000410000 */
[----:B------:R-:W-:Y:S01]  /*1cc0*/  FMUL.FTZ R203, R0, R203 ;  /* 0x000000cb00cb7220 */ /* 0x000fe20000410000 */
[----:B0-----:R-:W-:-:S03]  /*1cd0*/  FMUL.FTZ R133, R135, R208 ;  /* 0x000000d087857220 */ /* 0x001fc60000410000 */
[----:B------:R-:W-:Y:S02]  /*1ce0*/  FFMA.FTZ R132, R135, R203, R132 ;  /* 0x000000cb87847223 */ /* 0x000fe40000010084 */
[----:B------:R-:W0:Y:S01]  /*1cf0*/  LDC R203, c[0x0][0x380] ;  /* 0x0000e000ffcb7b82 */ /* 0x000e220000000800 */
[----:B------:R-:W2:Y:S04]  /*1d00*/  SHFL.DOWN PT, R130, R133, 0x1, 0x1f ;  /* 0x08201f0085827f89 */ /* 0x000ea800000e0000 */
[----:B------:R-:W3:Y:S01]  /*1d10*/  SHFL.DOWN PT, R131, R132, 0x1, 0x1f ;  /* 0x08201f0084837f89 */ /* 0x000ee200000e0000 */
[----:B-1----:R-:W-:-:S06]  /*1d20*/  FADD.FTZ R0, R134, R205 ;  /* 0x000000cd86007221 */ /* 0x002fcc0000010000 */
[----:B------:R-:W1:Y:S01]  /*1d30*/  MUFU.RCP R0, R0 ;  /* 0x0000000000007308 */ /* 0x000e620000001000 */
[----:B--2---:R-:W-:Y:S01]  /*1d40*/  FADD.FTZ R135, R133, -R130 ;  /* 0x8000008285877221 */ /* 0x004fe20000010000 */
[----:B------:R-:W-:-:S03]  /*1d50*/  FMUL.FTZ R207, R205, R130 ;  /* 0x00000082cdcf7220 */ /* 0x000fc60000410000 */
[----:B------:R-:W-:Y:S01]  /*1d60*/  FMUL.FTZ R135, R135, R135 ;  /* 0x0000008787877220 */ /* 0x000fe20000410000 */
[----:B---3--:R-:W-:Y:S01]  /*1d70*/  FADD.FTZ R131, R132, R131 ;  /* 0x0000008384837221 */ /* 0x008fe20000010000 */
[C---:B------:R-:W-:Y:S02]  /*1d80*/  FFMA.FTZ R207, R134.reuse, R133, R207 ;  /* 0x0000008586cf7223 */ /* 0x040fe400000100cf */
[----:B------:R-:W-:Y:S02]  /*1d90*/  FMUL.FTZ R130, R134, R135 ;  /* 0x0000008786827220 */ /* 0x000fe40000410000 */
[----:B-1----:R-:W-:Y:S02]  /*1da0*/  FMUL.FTZ R207, R0, R207 ;  /* 0x000000cf00cf7220 */ /* 0x002fe40000410000 */
[----:B------:R-:W-:Y:S01]  /*1db0*/  FMUL.FTZ R130, R205, R130 ;  /* 0x00000082cd827220 */ /* 0x000fe20000410000 */
[----:B0-----:R-:W-:-:S03]  /*1dc0*/  SHF.L.U32 R205, R203, 0x3, RZ ;  /* 0x00000003cbcd7819 */ /* 0x001fc600000006ff */
[----:B------:R-:W-:Y:S02]  /*1dd0*/  FFMA.FTZ R131, R0, R130, R131 ;  /* 0x0000008200837223 */ /* 0x000fe40000010083 */
[----:B------:R0:W1:Y:S04]  /*1de0*/  SHFL.IDX PT, R130, R207, RZ, 0x1f ;  /* 0x00001fffcf827589 */ /* 0x00006800000e0000 */
[----:B------:R-:W2:Y:S01]  /*1df0*/  SHFL.IDX PT, R131, R131, RZ, 0x1f ;  /* 0x00001fff83837589 */ /* 0x000ea200000e0000 */
[----:B------:R-:W-:Y:S05]  /*1e00*/  @P3 BRA `(.L_x_4) ;  /* 0x0000000000983947 */ /* 0x000fea0003800000 */
[----:B------:R-:W0:Y:S01]  /*1e10*/  LDC.64 R132, c[0x0][0x3c0] ;  /* 0x0000f000ff847b82 */ /* 0x000e220000000a00 */
[C---:B------:R-:W-:Y:S01]  /*1e20*/  LOP3.LUT R0, R137.reuse, 0x1, RZ, 0xc0, !PT ;  /* 0x0000000189007812 */ /* 0x040fe200078ec0ff */
[----:B------:R-:W3:Y:S01]  /*1e30*/  LDCU.64 UR6, c[0x0][0x3c8] ;  /* 0x00007900ff0677ac */ /* 0x000ee20008000a00 */
[----:B------:R-:W-:Y:S02]  /*1e40*/  LOP3.LUT R134, R137, 0x1, RZ, 0xc0, !PT ;  /* 0x0000000189867812 */ /* 0x000fe400078ec0ff */
[----:B------:R-:W-:Y:S02]  /*1e50*/  IADD3 R0, PT, PT, -R0, RZ, RZ ;  /* 0x000000ff00007210 */ /* 0x000fe40007ffe1ff */
[----:B------:R-:W-:Y:S02]  /*1e60*/  LOP3.LUT R135, R204, 0x7ffffff8, RZ, 0xc0, !PT ;  /* 0x7ffffff8cc877812 */ /* 0x000fe400078ec0ff */
[----:B------:R-:W-:Y:S02]  /*1e70*/  LOP3.LUT R0, R0, R205, RZ, 0xc0, !PT ;  /* 0x000000cd00007212 */ /* 0x000fe400078ec0ff */
[----:B------:R-:W-:-:S02]  /*1e80*/  IADD3 R134, PT, PT, -R134, RZ, RZ ;  /* 0x000000ff86867210 */ /* 0x000fc40007ffe1ff */
[----:B------:R-:W-:Y:S02]  /*1e90*/  IADD3 R208, P3, PT, R0, R135, RZ ;  /* 0x0000008700d07210 */ /* 0x000fe40007f7e0ff */
[----:B------:R-:W-:Y:S02]  /*1ea0*/  LOP3.LUT R135, R134, R203, RZ, 0xc0, !PT ;  /* 0x000000cb86877212 */ /* 0x000fe400078ec0ff */
[C---:B------:R-:W-:Y:S02]  /*1eb0*/  SHF.L.U32 R0, R204.reuse, 0x3, RZ ;  /* 0x00000003cc007819 */ /* 0x040fe400000006ff */
[----:B------:R-:W-:Y:S02]  /*1ec0*/  IADD3.X R134, PT, PT, RZ, RZ, RZ, P3, !PT ;  /* 0x000000ffff867210 */ /* 0x000fe40001ffe4ff */
[----:B------:R-:W-:Y:S02]  /*1ed0*/  LEA.HI R206, P4, R204, R135, RZ, 0x1d ;  /* 0x00000087ccce7211 */ /* 0x000fe4000789e8ff */
[----:B------:R-:W-:-:S02]  /*1ee0*/  LOP3.LUT R0, R0, 0x38, RZ, 0xc0, !PT ;  /* 0x0000003800007812 */ /* 0x000fc400078ec0ff */
[C---:B0-----:R-:W-:Y:S02]  /*1ef0*/  LEA R207, P3, R208.reuse, R132, 0x3 ;  /* 0x00000084d0cf7211 */ /* 0x041fe400078618ff */
[----:B------:R-:W-:Y:S02]  /*1f00*/  LEA.HI.X.SX32 R135, R135, RZ, 0x1, P4 ;  /* 0x000000ff87877211 */ /* 0x000fe400020f0eff */
[----:B------:R-:W-:Y:S02]  /*1f10*/  LEA.HI.X R208, R208, R133, R134, 0x3, P3 ;  /* 0x00000085d0d07211 */ /* 0x000fe400018f1c86 */
[----:B------:R-:W-:Y:S01]  /*1f20*/  IADD3 R134, P4, PT, R0, R207, RZ ;  /* 0x000000cf00867210 */ /* 0x000fe20007f9e0ff */
[----:B------:R-:W-:Y:S01]  /*1f30*/  HFMA2 R207, -RZ, RZ, 0, 5.9604644775390625e-08 ;  /* 0x00000001ffcf7431 */ /* 0x000fe200000001ff */
[----:B---3--:R-:W-:Y:S02]  /*1f40*/  LEA R132, P5, R206, UR6, 0x2 ;  /* 0x00000006ce847c11 */ /* 0x008fe4000f8a10ff */
[----:B------:R-:W-:-:S02]  /*1f50*/  ISETP.GT.U32.AND P3, PT, R137, 0x1, PT ;  /* 0x000000018900780c */ /* 0x000fc40003f64070 */
[----:B------:R-:W-:Y:S02]  /*1f60*/  LEA.HI.X R133, R206, UR7, R135, 0x2, P5 ;  /* 0x00000007ce857c11 */ /* 0x000fe4000a8f1487 */
[----:B------:R-:W-:Y:S02]  /*1f70*/  IADD3.X R135, PT, PT, RZ, R208, RZ, P4, !PT ;  /* 0x000000d0ff877210 */ /* 0x000fe400027fe4ff */
[----:B------:R-:W-:-:S03]  /*1f80*/  SEL R207, R207, 0xffffffff, !P3 ;  /* 0xffffffffcfcf7807 */ /* 0x000fc60005800000 */
[----:B-12---:R0:W-:Y:S01]  /*1f90*/  STG.E.64 desc[UR4][R134.64], R130 ;  /* 0x0000008286007986 */ /* 0x0061e2000c101b04 */
[----:B------:R-:W-:Y:S06]  /*1fa0*/  MEMBAR.ALL.GPU ;  /* 0x0000000000007992 */ /* 0x000fec000000a000 */
[----:B------:R-:W-:-:S00]  /*1fb0*/  ERRBAR ;  /* 0x00000000000079ab */ /* 0x000fc00000000000 */
[----:B------:R-:W-:Y:S06]  /*1fc0*/  CGAERRBAR ;  /* 0x00000000000075ab */ /* 0x000fec0000000000 */
[----:B------:R0:W-:Y:S01]  /*1fd0*/  REDG.E.ADD.S32.STRONG.GPU desc[UR4][R132.64], R207 ;  /* 0x000000cf8400798e */ /* 0x0001e2000c12e304 */
[----:B------:R-:W-:-:S04]  /*1fe0*/  ISETP.GE.U32.AND P3, PT, R137, 0x2, PT ;  /* 0x000000028900780c */ /* 0x000fc80003f66070 */
[----:B------:R-:W-:-:S09]  /*1ff0*/  SEL R209, RZ, 0x8, P3 ;  /* 0x00000008ffd17807 */ /* 0x000fd20001800000 */
.L_x_5:
[----:B0-----:R-:W-:Y:S02]  /*2000*/  MOV R130, R132 ;  /* 0x0000008400827202 */ /* 0x001fe40000000f00 */
[----:B------:R-:W-:-:S05]  /*2010*/  MOV R131, R133 ;  /* 0x0000008500837202 */ /* 0x000fca0000000f00 */
[----:B------:R-:W2:Y:S04]  /*2020*/  LDG.E.STRONG.GPU R130, desc[UR4][R130.64] ;  /* 0x0000000482827981 */ /* 0x000ea8000c1ef900 */
[----:B--2---:R-:W-:Y:S01]  /*2030*/  CCTL.IVALL ;  /* 0x00000000ff00798f */ /* 0x004fe20002000000 */
[----:B------:R-:W-:Y:S05]  /*2040*/  YIELD ;  /* 0x0000000000007946 */ /* 0x000fea0003800000 */
[----:B------:R-:W-:-:S13]  /*2050*/  ISETP.NE.AND P3, PT, R130, R209, PT ;  /* 0x000000d18200720c */ /* 0x000fda0003f65270 */
[----:B------:R-:W-:Y:S05]  /*2060*/  @P3 BRA `(.L_x_5) ;  /* 0xfffffffc00e43947 */ /* 0x000fea000383ffff */
.L_x_4:
[----:B------:R-:W-:Y:S05]  /*2070*/  WARPSYNC.ALL ;  /* 0x0000000000007948 */ /* 0x000fea0003800000 */
[----:B-12---:R-:W1:Y:S01]  /*2080*/  @!P2 LDC.64 R130, c[0x0][0x3c0] ;  /* 0x0000f000ff82ab82 */ /* 0x006e620000000a00 */
[----:B------:R-:W-:Y:S01]  /*2090*/  @!P2 LOP3.LUT R0, R137, 0x1, RZ, 0xc0, !PT ;  /* 0x000000018900a812 */ /* 0x000fe200078ec0ff */
[----:B------:R-:W2:Y:S01]  /*20a0*/  LDCU UR6, c[0x0][0x384] ;  /* 0x00007080ff0677ac */ /* 0x000ea20008000800 */
[----:B------:R-:W-:Y:S02]  /*20b0*/  @!P2 LOP3.LUT R133, R204, 0x7ffffff8, RZ, 0xc0, !PT ;  /* 0x7ffffff8cc85a812 */ /* 0x000fe400078ec0ff */
[----:B------:R-:W-:-:S04]  /*20c0*/  @!P2 IADD3 R0, PT, PT, -R0, RZ, RZ ;  /* 0x000000ff0000a210 */ /* 0x000fc80007ffe1ff */
[----:B------:R-:W-:-:S04]  /*20d0*/  @!P2 LOP3.LUT R0, R0, R205, RZ, 0xc0, !PT ;  /* 0x000000cd0000a212 */ /* 0x000fc800078ec0ff */
[----:B------:R-:W-:Y:S02]  /*20e0*/  @!P2 IADD3 R0, P3, PT, R0, R133, RZ ;  /* 0x000000850000a210 */ /* 0x000fe40007f7e0ff */
[----:B------:R-:W-:Y:S02]  /*20f0*/  @!P2 SHF.L.U32 R133, R136, 0x3, RZ ;  /* 0x000000038885a819 */ /* 0x000fe400000006ff */
[----:B------:R-:W-:Y:S02]  /*2100*/  @!P2 IADD3.X R132, PT, PT, RZ, RZ, RZ, P3, !PT ;  /* 0x000000ffff84a210 */ /* 0x000fe40001ffe4ff */
[----:B------:R-:W-:Y:S02]  /*2110*/  @!P2 LOP3.LUT R133, R133, 0xf8, RZ, 0xc0, !PT ;  /* 0x000000f88585a812 */ /* 0x000fe400078ec0ff */
[----:B-1----:R-:W-:-:S04]  /*2120*/  @!P2 LEA R130, P3, R0, R130, 0x3 ;  /* 0x000000820082a211 */ /* 0x002fc800078618ff */
[----:B------:R-:W-:Y:S02]  /*2130*/  @!P2 LEA.HI.X R131, R0, R131, R132, 0x3, P3 ;  /* 0x000000830083a211 */ /* 0x000fe400018f1c84 */
[----:B------:R-:W-:Y:S02]  /*2140*/  @!P2 IADD3 R130, P3, PT, R133, R130, RZ ;  /* 0x000000828582a210 */ /* 0x000fe40007f7e0ff */
[----:B------:R-:W-:Y:S02]  /*2150*/  CS2R R132, SRZ ;  /* 0x0000000000847805 */ /* 0x000fe4000001ff00 */
[----:B------:R-:W-:Y:S01]  /*2160*/  @!P2 IADD3.X R131, PT, PT, RZ, R131, RZ, P3, !PT ;  /* 0x00000083ff83a210 */ /* 0x000fe20001ffe4ff */
[----:B------:R-:W-:Y:S06]  /*2170*/  BAR.SYNC.DEFER_BLOCKING 0x0 ;  /* 0x0000000000007b1d */ /* 0x000fec0000010000 */
[----:B------:R-:W3:Y:S01]  /*2180*/  @!P2 LDG.E.64 R132, desc[UR4][R130.64] ;  /* 0x000000048284a981 */ /* 0x000ee2000c1e1b00 */
[----:B------:R-:W-:-:S02]  /*2190*/  MOV R135, RZ ;  /* 0x000000ff00877202 */ /* 0x000fc40000000f00 */
[----:B------:R-:W-:Y:S02]  /*21a0*/  @!P2 MOV R135, 0x46000000 ;  /* 0x460000000087a802 */ /* 0x000fe40000000f00 */
[----:B------:R-:W-:Y:S02]  /*21b0*/  PRMT R142, R126, 0x7610, R142 ;  /* 0x000076107e8e7816 */ /* 0x000fe4000000008e */
[----:B------:R-:W-:Y:S01]  /*21c0*/  PRMT R147, R120, 0x7610, R147 ;  /* 0x0000761078937816 */ /* 0x000fe20000000093 */
[----:B------:R-:W1:Y:S01]  /*21d0*/  SHFL.DOWN PT, R0, R135, 0x4, 0x1f ;  /* 0x08801f0087007f89 */ /* 0x000e6200000e0000 */
        /* <DEDUP_REMOVED lines=11> */
[----:B------:R-:W-:Y:S01]  /*2290*/  PRMT R179, R88, 0x7610, R179 ;  /* 0x0000761058b37816 */ /* 0x000fe200000000b3 */
[----:B-1----:R-:W-:Y:S01]  /*22a0*/  FADD.FTZ R134, R0, R135 ;  /* 0x0000008700867221 */ /* 0x002fe20000010000 */
[----:B------:R-:W-:Y:S02]  /*22b0*/  PRMT R181, R86, 0x7610, R181 ;  /* 0x0000761056b57816 */ /* 0x000fe400000000b5 */
[----:B------:R-:W-:Y:S01]  /*22c0*/  PRMT R163, R104, 0x7610, R163 ;  /* 0x0000761068a37816 */ /* 0x000fe200000000a3 */
[----:B------:R-:W1:Y:S01]  /*22d0*/  MUFU.RCP R204, R134 ;  /* 0x0000008600cc7308 */ /* 0x000e620000001000 */
[----:B------:R-:W4:Y:S01]  /*22e0*/  SHFL.DOWN PT, R209, R134, 0x2, 0x1f ;  /* 0x08401f0086d17f89 */ /* 0x000f2200000e0000 */
        /* <DEDUP_REMOVED lines=11> */
[----:B------:R-:W-:Y:S01]  /*23a0*/  PRMT R191, R76, 0x7610, R191 ;  /* 0x000076104cbf7816 */ /* 0x000fe200000000bf */
[----:B----4-:R-:W-:Y:S01]  /*23b0*/  FADD.FTZ R208, R134, R209 ;  /* 0x000000d186d07221 */ /* 0x010fe20000010000 */
[----:B------:R-:W-:-:S02]  /*23c0*/  PRMT R193, R74, 0x7610, R193 ;  /* 0x000076104ac17816 */ /* 0x000fc400000000c1 */
[----:B------:R-:W-:Y:S01]  /*23d0*/  PRMT R195, R72, 0x7610, R195 ;  /* 0x0000761048c37816 */ /* 0x000fe200000000c3 */
[----:B------:R-:W4:Y:S01]  /*23e0*/  MUFU.RCP R210, R208 ;  /* 0x000000d000d27308 */ /* 0x000f220000001000 */
[----:B------:R-:W-:Y:S01]  /*23f0*/  SHFL.DOWN PT, R211, R208, 0x1, 0x1f ;  /* 0x08201f00d0d37f89 */ /* 0x000fe200000e0000 */
[----:B------:R-:W-:Y:S02]  /*2400*/  PRMT R199, R68, 0x7610, R199 ;  /* 0x0000761044c77816 */ /* 0x000fe400000000c7 */
[----:B------:R-:W-:Y:S02]  /*2410*/  IADD3 R137, PT, PT, R137, 0x1, RZ ;  /* 0x0000000189897810 */ /* 0x000fe40007ffe0ff */
[----:B------:R-:W-:Y:S02]  /*2420*/  PLOP3.LUT P1, PT, P1, PT, PT, 0x8, 0x80 ;  /* 0x000000000080781c */ /* 0x000fe40000f2e170 */
[----:B------:R-:W-:Y:S01]  /*2430*/  LOP3.LUT R137, R137, 0x3, RZ, 0xc0, !PT ;  /* 0x0000000389897812 */ /* 0x000fe200078ec0ff */
[----:B---3--:R-:W3:Y:S04]  /*2440*/  SHFL.DOWN PT, R205, R132, 0x4, 0x1f ;  /* 0x08801f0084cd7f89 */ /* 0x008ee800000e0000 */
[----:B------:R-:W5:Y:S01]  /*2450*/  SHFL.DOWN PT, R130, R133, 0x4, 0x1f ;  /* 0x08801f0085827f89 */ /* 0x000f6200000e0000 */
[----:B---3--:R-:W-:Y:S01]  /*2460*/  FMUL.FTZ R206, R0, R205 ;  /* 0x000000cd00ce7220 */ /* 0x008fe20000410000 */
[----:B------:R-:W-:-:S03]  /*2470*/  FADD.FTZ R205, -R205, R132 ;  /* 0x00000084cdcd7221 */ /* 0x000fc60000010100 */
[----:B0-----:R-:W-:Y:S01]  /*2480*/  FFMA.FTZ R207, R135, R132, R206 ;  /* 0x0000008487cf7223 */ /* 0x001fe200000100ce */
[----:B------:R-:W-:Y:S01]  /*2490*/  FMUL.FTZ R132, R205, R205 ;  /* 0x000000cdcd847220 */ /* 0x000fe20000410000 */
[----:B-----5:R-:W-:Y:S02]  /*24a0*/  FADD.FTZ R131, R130, R133 ;  /* 0x0000008582837221 */ /* 0x020fe40000010000 */
[----:B-1----:R-:W-:Y:S01]  /*24b0*/  FMUL.FTZ R207, R204, R207 ;  /* 0x000000cfcccf7220 */ /* 0x002fe20000410000 */
[----:B------:R-:W-:-:S04]  /*24c0*/  FMUL.FTZ R135, R132, R135 ;  /* 0x0000008784877220 */ /* 0x000fc80000410000 */
[----:B------:R-:W0:Y:S01]  /*24d0*/  SHFL.DOWN PT, R206, R207, 0x2, 0x1f ;  /* 0x08401f00cfce7f89 */ /* 0x000e2200000e0000 */
[----:B------:R-:W-:-:S04]  /*24e0*/  FMUL.FTZ R135, R0, R135 ;  /* 0x0000008700877220 */ /* 0x000fc80000410000 */
[----:B------:R-:W-:Y:S01]  /*24f0*/  FFMA.FTZ R131, R204, R135, R131 ;  /* 0x00000087cc837223 */ /* 0x000fe20000010083 */
[----:B------:R-:W-:-:S04]  /*2500*/  FADD.FTZ R135, R208, R211 ;  /* 0x000000d3d0877221 */ /* 0x000fc80000010000 */
[----:B------:R-:W1:Y:S02]  /*2510*/  SHFL.DOWN PT, R0, R131, 0x2, 0x1f ;  /* 0x08401f0083007f89 */ /* 0x000e6400000e0000 */
[----:B------:R-:W3:Y:S01]  /*2520*/  MUFU.RCP R135, R135 ;  /* 0x0000008700877308 */ /* 0x000ee20000001000 */
[----:B0-----:R-:W-:Y:S01]  /*2530*/  FMUL.FTZ R205, R209, R206 ;  /* 0x000000ced1cd7220 */ /* 0x001fe20000410000 */
[----:B------:R-:W-:-:S03]  /*2540*/  FADD.FTZ R206, R207, -R206 ;  /* 0x800000cecfce7221 */ /* 0x000fc60000010000 */
[----:B------:R-:W-:Y:S01]  /*2550*/  FFMA.FTZ R205, R134, R207, R205 ;  /* 0x000000cf86cd7223 */ /* 0x000fe200000100cd */
[----:B------:R-:W-:-:S03]  /*2560*/  FMUL.FTZ R133, R206, R206 ;  /* 0x000000cece857220 */ /* 0x000fc60000410000 */
[----:B----4-:R-:W-:Y:S01]  /*2570*/  FMUL.FTZ R205, R210, R205 ;  /* 0x000000cdd2cd7220 */ /* 0x010fe20000410000 */
[----:B------:R-:W-:Y:S01]  /*2580*/  FMUL.FTZ R134, R134, R133 ;  /* 0x0000008586867220 */ /* 0x000fe20000410000 */
[----:B-1----:R-:W-:-:S03]  /*2590*/  FADD.FTZ R133, R131, R0 ;  /* 0x0000000083857221 */ /* 0x002fc60000010000 */
[----:B------:R-:W0:Y:S01]  /*25a0*/  SHFL.DOWN PT, R130, R205, 0x1, 0x1f ;  /* 0x08201f00cd827f89 */ /* 0x000e2200000e0000 */
[----:B------:R-:W-:-:S04]  /*25b0*/  FMUL.FTZ R134, R209, R134 ;  /* 0x00000086d1867220 */ /* 0x000fc80000410000 */
[----:B------:R-:W-:-:S05]  /*25c0*/  FFMA.FTZ R133, R210, R134, R133 ;  /* 0x00000086d2857223 */ /* 0x000fca0000010085 */
[----:B------:R-:W1:Y:S01]  /*25d0*/  SHFL.DOWN PT, R132, R133, 0x1, 0x1f ;  /* 0x08201f0085847f89 */ /* 0x000e6200000e0000 */
[----:B0-----:R-:W-:Y:S01]  /*25e0*/  FMUL.FTZ R207, R211, R130 ;  /* 0x00000082d3cf7220 */ /* 0x001fe20000410000 */
[----:B------:R-:W-:-:S03]  /*25f0*/  FADD.FTZ R130, R205, -R130 ;  /* 0x80000082cd827221 */ /* 0x000fc60000010000 */
[----:B------:R-:W-:Y:S01]  /*2600*/  FFMA.FTZ R0, R208, R205, R207 ;  /* 0x000000cdd0007223 */ /* 0x000fe200000100cf */
[----:B------:R-:W-:-:S03]  /*2610*/  FMUL.FTZ R131, R130, R130 ;  /* 0x0000008282837220 */ /* 0x000fc60000410000 */
[----:B---3--:R-:W-:Y:S01]  /*2620*/  FMUL.FTZ R0, R135, R0 ;  /* 0x0000000087007220 */ /* 0x008fe20000410000 */
[----:B------:R-:W-:Y:S01]  /*2630*/  FMUL.FTZ R208, R208, R131 ;  /* 0x00000083d0d07220 */ /* 0x000fe20000410000 */
[----:B-1----:R-:W-:-:S03]  /*2640*/  FADD.FTZ R132, R133, R132 ;  /* 0x0000008485847221 */ /* 0x002fc60000010000 */
[----:B------:R-:W-:Y:S01]  /*2650*/  FMUL.FTZ R208, R211, R208 ;  /* 0x000000d0d3d07220 */ /* 0x000fe20000410000 */
[----:B------:R-:W0:Y:S03]  /*2660*/  SHFL.IDX PT, R0, R0, RZ, 0x1f ;  /* 0x00001fff00007589 */ /* 0x000e2600000e0000 */
[----:B------:R-:W-:-:S05]  /*2670*/  FFMA.FTZ R132, R135, R208, R132 ;  /* 0x000000d087847223 */ /* 0x000fca0000010084 */
[----:B------:R-:W1:Y:S01]  /*2680*/  SHFL.IDX PT, R245, R132, RZ, 0x1f ;  /* 0x00001fff84f57589 */ /* 0x000e6200000e0000 */
[--C-:B0-----:R-:W-:Y:S01]  /*2690*/  FADD.FTZ R131, R4, -R0.reuse ;  /* 0x8000000004837221 */ /* 0x101fe20000010000 */
[--C-:B------:R-:W-:Y:S01]  /*26a0*/  FADD.FTZ R237, R42, -R0.reuse ;  /* 0x800000002aed7221 */ /* 0x100fe20000010000 */
[----:B------:R-:W1:Y:S01]  /*26b0*/  LDC R4, c[0x0][0x3d0] ;  /* 0x0000f400ff047b82 */ /* 0x000e620000000800 */
[--C-:B------:R-:W-:Y:S01]  /*26c0*/  FADD.FTZ R5, R5, -R0.reuse ;  /* 0x8000000005057221 */ /* 0x100fe20000010000 */
        /* <DEDUP_REMOVED lines=21> */
[----:B------:R-:W-:Y:S01]  /*2820*/  FADD.FTZ R215, R17, -R0 ;  /* 0x8000000011d77221 */ /* 0x000fe20000010000 */
[----:B-1----:R-:W-:Y:S01]  /*2830*/  FFMA.FTZ R42, R245, 1.52587890625e-05, R4 ;  /* 0x37800000f52a7823 */ /* 0x002fe20000010004 */
[--C-:B------:R-:W-:Y:S01]  /*2840*/  FADD.FTZ R19, R19, -R0.reuse ;  /* 0x8000000013137221 */ /* 0x100fe20000010000 */
[--C-:B------:R-:W-:Y:S01]  /*2850*/  FADD.FTZ R66, R66, -R0.reuse ;  /* 0x8000000042427221 */ /* 0x100fe20000010000 */
[--C-:B------:R-:W-:Y:S01]  /*2860*/  FADD.FTZ R211, R16, -R0.reuse ;  /* 0x8000000010d37221 */ /* 0x100fe20000010000 */
[--C-:B------:R-:W-:Y:S01]  /*2870*/  FADD.FTZ R17, R18, -R0.reuse ;  /* 0x8000000012117221 */ /* 0x100fe20000010000 */
[--C-:B------:R-:W-:Y:S01]  /*2880*/  FADD.FTZ R223, R27, -R0.reuse ;  /* 0x800000001bdf7221 */ /* 0x100fe20000010000 */
[----:B------:R-:W0:Y:S01]  /*2890*/  MUFU.RSQ R42, R42 ;  /* 0x0000002a002a7308 */ /* 0x000e220000001400 */
        /* <DEDUP_REMOVED lines=16> */
[C---:B0-----:R-:W-:Y:S01]  /*29a0*/  FMUL.FTZ R131, R42.reuse, R131 ;  /* 0x000000832a837220 */ /* 0x041fe20000410000 */
[C---:B------:R-:W-:Y:S01]  /*29b0*/  FMUL.FTZ R4, R42.reuse, R5 ;  /* 0x000000052a047220 */ /* 0x040fe20000410000 */
[C---:B------:R-:W-:Y:S01]  /*29c0*/  FMUL.FTZ R8, R42.reuse, R7 ;  /* 0x000000072a087220 */ /* 0x040fe20000410000 */
[C---:B------:R-:W-:Y:S01]  /*29d0*/  FMUL.FTZ R6, R42.reuse, R9 ;  /* 0x000000092a067220 */ /* 0x040fe20000410000 */
[C---:B------:R-:W-:Y:S01]  /*29e0*/  FMUL.FTZ R7, R42.reuse, R209 ;  /* 0x000000d12a077220 */ /* 0x040fe20000410000 */
[----:B------:R-:W-:Y:S01]  /*29f0*/  F2FP.BF16.F32.PACK_AB R5, RZ, R131 ;  /* 0x00000083ff05723e */ /* 0x000fe200000010ff */
[C---:B------:R-:W-:Y:S01]  /*2a00*/  FMUL.FTZ R12, R42.reuse, R13 ;  /* 0x0000000d2a0c7220 */ /* 0x040fe20000410000 */
[----:B------:R-:W-:Y:S01]  /*2a10*/  F2FP.BF16.F32.PACK_AB R4, RZ, R4 ;  /* 0x00000004ff04723e */ /* 0x000fe200000010ff */
[C---:B------:R-:W-:Y:S01]  /*2a20*/  FMUL.FTZ R38, R42.reuse, R221 ;  /* 0x000000dd2a267220 */ /* 0x040fe20000410000 */
[----:B------:R-:W-:Y:S01]  /*2a30*/  F2FP.BF16.F32.PACK_AB R8, RZ, R8 ;  /* 0x00000008ff08723e */ /* 0x000fe200000010ff */
[C---:B------:R-:W-:Y:S01]  /*2a40*/  FMUL.FTZ R43, R42.reuse, R43 ;  /* 0x0000002b2a2b7220 */ /* 0x040fe20000410000 */
[----:B------:R-:W-:Y:S01]  /*2a50*/  PRMT R5, R5, 0x5410, R4 ;  /* 0x0000541005057816 */ /* 0x000fe20000000004 */
[----:B------:R-:W-:Y:S01]  /*2a60*/  FMUL.FTZ R130, R42, R47 ;  /* 0x0000002f2a827220 */ /* 0x000fe20000410000 */
[----:B------:R-:W-:Y:S01]  /*2a70*/  PRMT R4, R128, 0x7610, R140 ;  /* 0x0000761080047816 */ /* 0x000fe2000000008c */
[C---:B------:R-:W-:Y:S01]  /*2a80*/  FMUL.FTZ R47, R42.reuse, R51 ;  /* 0x000000332a2f7220 */ /* 0x040fe20000410000 */
[----:B------:R-:W-:Y:S01]  /*2a90*/  F2FP.BF16.F32.PACK_AB R6, RZ, R6 ;  /* 0x00000006ff06723e */ /* 0x000fe200000010ff */
[C---:B------:R-:W-:Y:S01]  /*2aa0*/  FMUL.FTZ R67, R42.reuse, R67 ;  /* 0x000000432a437220 */ /* 0x040fe20000410000 */
[----:B------:R-:W-:Y:S01]  /*2ab0*/  F2FP.BF16.F32.PACK_AB R7, RZ, R7 ;  /* 0x00000007ff07723e */ /* 0x000fe200000010ff */
[----:B------:R-:W-:Y:S01]  /*2ac0*/  FMUL.FTZ R55, R42, R55 ;  /* 0x000000372a377220 */ /* 0x000fe20000410000 */
[----:B------:R-:W-:Y:S01]  /*2ad0*/  PRMT R8, R8, 0x5410, R6 ;  /* 0x0000541008087816 */ /* 0x000fe20000000006 */
[----:B------:R-:W-:Y:S01]  /*2ae0*/  HFMA2.BF16_V2 R6, R4, R5, R142 ;  /* 0x0000000504067231 */ /* 0x000fe2000020008e */
[----:B------:R-:W-:Y:S01]  /*2af0*/  F2FP.BF16.F32.PACK_AB R12, RZ, R12 ;  /* 0x0000000cff0c723e */ /* 0x000fe200000010ff */
[C---:B------:R-:W-:Y:S01]  /*2b00*/  FMUL.FTZ R13, R42.reuse, R11 ;  /* 0x0000000b2a0d7220 */ /* 0x040fe20000410000 */
        /* <DEDUP_REMOVED lines=9> */
[C---:B------:R-:W-:Y:S01]  /*2ba0*/  FMUL.FTZ R15, R42.reuse, R19 ;  /* 0x000000132a0f7220 */ /* 0x040fe20000410000 */
[----:B------:R-:W-:Y:S01]  /*2bb0*/  F2FP.BF16.F32.PACK_AB R206, RZ, R55 ;  /* 0x00000037ffce723e */ /* 0x000fe200000010ff */
[----:B------:R-:W-:Y:S01]  /*2bc0*/  FMUL.FTZ R66, R42, R66 ;  /* 0x000000422a427220 */ /* 0x000fe20000410000 */
[----:B------:R-:W-:-:S02]  /*2bd0*/  HFMA2.BF16_V2 R55, R109.H0_H0, R38.H0_H0, R107.H0_H0 ;  /* 0x200000266d377231 */ /* 0x000fc4000024086b */
[C---:B------:R-:W-:Y:S01]  /*2be0*/  FMUL.FTZ R10, R42.reuse, R211 ;  /* 0x000000d32a0a7220 */ /* 0x040fe20000410000 */
[C---:B------:R-:W-:Y:S01]  /*2bf0*/  FMUL.FTZ R14, R42.reuse, R215 ;  /* 0x000000d72a0e7220 */ /* 0x040fe20000410000 */
[C---:B------:R-:W-:Y:S01]  /*2c00*/  FMUL.FTZ R36, R42.reuse, R223 ;  /* 0x000000df2a247220 */ /* 0x040fe20000410000 */
[----:B------:R-:W-:Y:S02]  /*2c10*/  HFMA2.BF16_V2 R38, R176.H1_H1, R43.H0_H0, R178.H1_H1 ;  /* 0x2000002bb0267231 */ /* 0x000fe40000260cb2 */
[C---:B------:R-:W-:Y:S01]  /*2c20*/  FMUL.FTZ R231, R42.reuse, R231 ;  /* 0x000000e72ae77220 */ /* 0x040fe20000410000 */
[C---:B------:R-:W-:Y:S01]  /*2c30*/  FMUL.FTZ R59, R42.reuse, R59 ;  /* 0x0000003b2a3b7220 */ /* 0x040fe20000410000 */
[----:B------:R-:W-:Y:S02]  /*2c40*/  HFMA2.BF16_V2 R43, R184.H1_H1, R47.H0_H0, R186.H1_H1 ;  /* 0x2000002fb82b7231 */ /* 0x000fe40000260cba */
[C---:B------:R-:W-:Y:S01]  /*2c50*/  FMUL.FTZ R28, R42.reuse, R133 ;  /* 0x000000852a1c7220 */ /* 0x040fe20000410000 */
[----:B------:R-:W-:Y:S01]  /*2c60*/  F2FP.BF16.F32.PACK_AB R13, RZ, R13 ;  /* 0x0000000dff0d723e */ /* 0x000fe200000010ff */
[C---:B------:R-:W-:Y:S01]  /*2c70*/  FMUL.FTZ R22, R42.reuse, R25 ;  /* 0x000000192a167220 */ /* 0x040fe20000410000 */
[----:B------:R-:W-:Y:S01]  /*2c80*/  F2FP.BF16.F32.PACK_AB R18, RZ, R18 ;  /* 0x00000012ff12723e */ /* 0x000fe200000010ff */
[----:B------:R-:W-:Y:S01]  /*2c90*/  FMUL.FTZ R46, R42, R39 ;  /* 0x000000272a2e7220 */ /* 0x000fe20000410000 */
[----:B------:R-:W-:Y:S01]  /*2ca0*/  F2FP.BF16.F32.PACK_AB R16, RZ, R16 ;  /* 0x00000010ff10723e */ /* 0x000fe200000010ff */
[----:B------:R-:W-:Y:S01]  /*2cb0*/  HFMA2.BF16_V2 R47, R196.H1_H1, R67.H0_H0, R200.H1_H1 ;  /* 0x20000043c42f7231 */ /* 0x000fe20000260cc8 */
[----:B------:R-:W-:Y:S01]  /*2cc0*/  PRMT R4, R6, 0x7632, R4 ;  /* 0x0000763206047816 */ /* 0x000fe20000000004 */
[----:B------:R-:W-:Y:S01]  /*2cd0*/  FMUL.FTZ R63, R42, R63 ;  /* 0x0000003f2a3f7220 */ /* 0x000fe20000410000 */
[----:B------:R-:W-:Y:S01]  /*2ce0*/  F2FP.BF16.F32.PACK_AB R11, RZ, R11 ;  /* 0x0000000bff0b723e */ /* 0x000fe200000010ff */
[----:B------:R-:W-:Y:S01]  /*2cf0*/  HFMA2.BF16_V2 R67, R147, R7, R149 ;  /* 0x0000000793437231 */ /* 0x000fe20000200095 */
[----:B------:R-:W-:Y:S01]  /*2d00*/  F2FP.BF16.F32.PACK_AB R25, RZ, R23 ;  /* 0x00000017ff19723e */ /* 0x000fe200000010ff */
[--C-:B------:R-:W-:Y:S01]  /*2d10*/  FADD.FTZ R235, R40, -R0.reuse ;  /* 0x8000000028eb7221 */ /* 0x100fe20000010000 */
[----:B------:R-:W-:Y:S01]  /*2d20*/  F2FP.BF16.F32.PACK_AB R15, RZ, R15 ;  /* 0x0000000fff0f723e */ /* 0x000fe200000010ff */
[----:B------:R-:W-:Y:S01]  /*2d30*/  FMUL.FTZ R48, R42, R33 ;  /* 0x000000212a307220 */ /* 0x000fe20000410000 */
[----:B------:R-:W-:Y:S01]  /*2d40*/  F2FP.BF16.F32.PACK_AB R66, RZ, R66 ;  /* 0x00000042ff42723e */ /* 0x000fe200000010ff */
[--C-:B------:R-:W-:Y:S01]  /*2d50*/  FADD.FTZ R217, R24, -R0.reuse ;  /* 0x8000000018d97221 */ /* 0x100fe20000010000 */
[--C-:B------:R-:W-:Y:S01]  /*2d60*/  FADD.FTZ R227, R34, -R0.reuse ;  /* 0x8000000022e37221 */ /* 0x100fe20000010000 */
[----:B------:R-:W-:Y:S01]  /*2d70*/  F2FP.BF16.F32.PACK_AB R10, RZ, R10 ;  /* 0x0000000aff0a723e */ /* 0x000fe200000010ff */
[C---:B------:R-:W-:Y:S01]  /*2d80*/  FMUL.FTZ R40, R42.reuse, R233 ;  /* 0x000000e92a287220 */ /* 0x040fe20000410000 */
[----:B------:R-:W-:Y:S01]  /*2d90*/  F2FP.BF16.F32.PACK_AB R14, RZ, R14 ;  /* 0x0000000eff0e723e */ /* 0x000fe200000010ff */
[C---:B------:R-:W-:Y:S01]  /*2da0*/  FMUL.FTZ R33, R42.reuse, R37 ;  /* 0x000000252a217220 */ /* 0x040fe20000410000 */
[----:B------:R-:W-:Y:S01]  /*2db0*/  F2FP.BF16.F32.PACK_AB R36, RZ, R36 ;  /* 0x00000024ff24723e */ /* 0x000fe200000010ff */
[C---:B------:R-:W-:Y:S01]  /*2dc0*/  FMUL.FTZ R34, R42.reuse, R27 ;  /* 0x0000001b2a227220 */ /* 0x040fe20000410000 */
[C---:B------:R-:W-:Y:S01]  /*2dd0*/  FMUL.FTZ R24, R42.reuse, R29 ;  /* 0x0000001d2a187220 */ /* 0x040fe20000410000 */
[----:B------:R-:W-:Y:S01]  /*2de0*/  F2FP.BF16.F32.PACK_AB R37, RZ, R231 ;  /* 0x000000e7ff25723e */ /* 0x000fe200000010ff */
[----:B------:R-:W-:Y:S01]  /*2df0*/  FMUL.FTZ R62, R42, R62 ;  /* 0x0000003e2a3e7220 */ /* 0x000fe20000410000 */
[----:B------:R-:W-:Y:S01]  /*2e00*/  F2FP.BF16.F32.PACK_AB R208, RZ, R59 ;  /* 0x0000003bffd0723e */ /* 0x000fe200000010ff */
[----:B------:R-:W-:Y:S01]  /*2e10*/  FADD.FTZ R239, R44, -R0 ;  /* 0x800000002cef7221 */ /* 0x000fe20000010000 */
[----:B------:R-:W-:Y:S01]  /*2e20*/  PRMT R18, R18, 0x5410, R16 ;  /* 0x0000541012127816 */ /* 0x000fe20000000010 */
[--C-:B------:R-:W-:Y:S01]  /*2e30*/  FADD.FTZ R45, R45, -R0.reuse ;  /* 0x800000002d2d7221 */ /* 0x100fe20000010000 */
[----:B------:R-:W-:Y:S01]  /*2e40*/  LOP3.LUT R4, R4, 0xffff, RZ, 0xc0, !PT ;  /* 0x0000ffff04047812 */ /* 0x000fe200078ec0ff */
[----:B------:R-:W-:Y:S01]  /*2e50*/  FADD.FTZ R57, R57, -R0 ;  /* 0x8000000039397221 */ /* 0x000fe20000010000 */
[----:B------:R-:W-:Y:S01]  /*2e60*/  F2FP.BF16.F32.PACK_AB R28, RZ, R28 ;  /* 0x0000001cff1c723e */ /* 0x000fe200000010ff */
[C---:B------:R-:W-:Y:S01]  /*2e70*/  FMUL.FTZ R132, R42.reuse, R249 ;  /* 0x000000f92a847220 */ /* 0x040fe20000410000 */
[----:B------:R-:W-:Y:S01]  /*2e80*/  F2FP.BF16.F32.PACK_AB R46, RZ, R46 ;  /* 0x0000002eff2e723e */ /* 0x000fe200000010ff */
[C---:B------:R-:W-:Y:S01]  /*2e90*/  FMUL.FTZ R53, R42.reuse, R53 ;  /* 0x000000352a357220 */ /* 0x040fe20000410000 */
[----:B------:R-:W-:Y:S01]  /*2ea0*/  FMUL.FTZ R19, R42, R65 ;  /* 0x000000412a137220 */ /* 0x000fe20000410000 */
[----:B------:R-:W-:Y:S01]  /*2eb0*/  HFMA2.BF16_V2 R59, R121.H0_H0, R13.H0_H0, R119.H0_H0 ;  /* 0x2000000d793b7231 */ /* 0x000fe20000240877 */
[----:B------:R-:W-:Y:S01]  /*2ec0*/  F2FP.BF16.F32.PACK_AB R65, RZ, R63 ;  /* 0x0000003fff41723e */ /* 0x000fe200000010ff */
[----:B------:R-:W-:Y:S01]  /*2ed0*/  HFMA2.BF16_V2 R21, R148.H1_H1, R11.H0_H0, R150.H1_H1 ;  /* 0x2000000b94157231 */ /* 0x000fe20000260c96 */
[----:B------:R-:W-:Y:S01]  /*2ee0*/  PRMT R10, R10, 0x5410, R14 ;  /* 0x000054100a0a7816 */ /* 0x000fe2000000000e */
[----:B------:R-:W-:-:S02]  /*2ef0*/  HFMA2.BF16_V2 R13, R156.H1_H1, R25.H0_H0, R158.H1_H1 ;  /* 0x200000199c0d7231 */ /* 0x000fc40000260c9e */
[--C-:B------:R-:W-:Y:S01]  /*2f00*/  FADD.FTZ R247, R54, -R0.reuse ;  /* 0x8000000036f77221 */ /* 0x100fe20000010000 */
[----:B------:R-:W-:Y:S02]  /*2f10*/  HFMA2.BF16_V2 R11, R152.H1_H1, R15.H0_H0, R154.H1_H1 ;  /* 0x2000000f980b7231 */ /* 0x000fe40000260c9a */
[----:B------:R-:W-:Y:S01]  /*2f20*/  FADD.FTZ R58, R58, -R0 ;  /* 0x800000003a3a7221 */ /* 0x000fe20000010000 */
[----:B------:R-:W-:Y:S02]  /*2f30*/  HFMA2.BF16_V2 R25, R73.H0_H0, R66.H0_H0, R69.H0_H0 ;  /* 0x2000004249197231 */ /* 0x000fe40000240845 */
[C---:B------:R-:W-:Y:S01]  /*2f40*/  FMUL.FTZ R26, R42.reuse, R135 ;  /* 0x000000872a1a7220 */ /* 0x040fe20000410000 */
[----:B------:R-:W-:Y:S01]  /*2f50*/  FMUL.FTZ R9, R42, R205 ;  /* 0x000000cd2a097220 */ /* 0x000fe20000410000 */
[----:B------:R-:W-:Y:S01]  /*2f60*/  F2FP.BF16.F32.PACK_AB R40, RZ, R40 ;  /* 0x00000028ff28723e */ /* 0x000fe200000010ff */
[----:B------:R-:W-:Y:S01]  /*2f70*/  HFMA2.BF16_V2 R15, R160.H1_H1, R36.H0_H0, R162.H1_H1 ;  /* 0x20000024a00f7231 */ /* 0x000fe20000260ca2 */
[----:B------:R-:W-:Y:S01]  /*2f80*/  F2FP.BF16.F32.PACK_AB R33, RZ, R33 ;  /* 0x00000021ff21723e */ /* 0x000fe200000010ff */
[----:B------:R-:W-:-:S02]  /*2f90*/  HFMA2.BF16_V2 R66, R143, R8, R145 ;  /* 0x000000088f427231 */ /* 0x000fc40000200091 */
[--C-:B------:R-:W-:Y:S01]  /*2fa0*/  FADD.FTZ R60, R60, -R0.reuse ;  /* 0x800000003c3c7221 */ /* 0x100fe20000010000 */
[----:B------:R-:W-:Y:S01]  /*2fb0*/  FADD.FTZ R61, R61, -R0 ;  /* 0x800000003d3d7221 */ /* 0x000fe20000010000 */
[C---:B------:R-:W-:Y:S01]  /*2fc0*/  FMUL.FTZ R20, R42.reuse, R217 ;  /* 0x000000d92a147220 */ /* 0x040fe20000410000 */
[----:B------:R-:W-:Y:S01]  /*2fd0*/  F2FP.BF16.F32.PACK_AB R34, RZ, R34 ;  /* 0x00000022ff22723e */ /* 0x000fe200000010ff */
[C---:B------:R-:W-:Y:S01]  /*2fe0*/  FMUL.FTZ R54, R42.reuse, R239 ;  /* 0x000000ef2a367220 */ /* 0x040fe20000410000 */
[----:B------:R-:W-:Y:S01]  /*2ff0*/  F2FP.BF16.F32.PACK_AB R24, RZ, R24 ;  /* 0x00000018ff18723e */ /* 0x000fe200000010ff */
[C---:B------:R-:W-:Y:S01]  /*3000*/  FMUL.FTZ R52, R42.reuse, R45 ;  /* 0x0000002d2a347220 */ /* 0x040fe20000410000 */
[----:B------:R-:W-:Y:S01]  /*3010*/  FMUL.FTZ R135, R42, R57 ;  /* 0x000000392a877220 */ /* 0x000fe20000410000 */
[----:B------:R-:W-:Y:S01]  /*3020*/  F2FP.BF16.F32.PACK_AB R209, RZ, R62 ;  /* 0x0000003effd1723e */ /* 0x000fe200000010ff */
[----:B------:R-:W-:Y:S02]  /*3030*/  HFMA2.BF16_V2 R36, R168.H1_H1, R37.H0_H0, R170.H1_H1 ;  /* 0x20000025a8247231 */ /* 0x000fe40000260caa */
[----:B------:R-:W-:-:S04]  /*3040*/  IMAD.WIDE.U32 R4, R4, 0x10000, RZ ;  /* 0x0001000004047825 */ /* 0x000fc800078e00ff */
[----:B------:R-:W-:Y:S01]  /*3050*/  FADD.FTZ R41, R41, -R0 ;  /* 0x8000000029297221 */ /* 0x000fe20000010000 */
[----:B------:R-:W-:Y:S01]  /*3060*/  F2FP.BF16.F32.PACK_AB R132, RZ, R132 ;  /* 0x00000084ff84723e */ /* 0x000fe200000010ff */
[----:B------:R-:W-:Y:S01]  /*3070*/  HFMA2.BF16_V2 R62, R129.H0_H0, R28.H0_H0, R127.H0_H0 ;  /* 0x2000001c813e7231 */ /* 0x000fe2000024087f */
[----:B------:R-:W-:Y:S01]  /*3080*/  F2FP.BF16.F32.PACK_AB R57, RZ, R53 ;  /* 0x00000035ff39723e */ /* 0x000fe200000010ff */
[----:B------:R-:W-:Y:S02]  /*3090*/  HFMA2.BF16_V2 R37, R172.H1_H1, R46.H0_H0, R174.H1_H1 ;  /* 0x2000002eac257231 */ /* 0x000fe40000260cae */
[----:B------:R-:W-:Y:S01]  /*30a0*/  HFMA2.BF16_V2 R16, R155, R18, R157 ;  /* 0x000000129b107231 */ /* 0x000fe2000020009d */
[----:B------:R-:W-:Y:S01]  /*30b0*/  PRMT R7, R6, 0x7610, R7 ;  /* 0x0000761006077816 */ /* 0x000fe20000000007 */
[----:B------:R-:W-:Y:S01]  /*30c0*/  HFMA2.BF16_V2 R46, R198.H1_H1, R65.H0_H0, R202.H1_H1 ;  /* 0x20000041c62e7231 */ /* 0x000fe20000260cca */
[----:B------:R-:W-:Y:S01]  /*30d0*/  PRMT R18, R67, 0x7632, R18 ;  /* 0x0000763243127816 */ /* 0x000fe20000000012 */
[----:B------:R-:W-:Y:S01]  /*30e0*/  FMUL.FTZ R58, R42, R58 ;  /* 0x0000003a2a3a7220 */ /* 0x000fe20000410000 */
[----:B------:R-:W-:Y:S01]  /*30f0*/  HFMA2.BF16_V2 R65, R151, R10, R153 ;  /* 0x0000000a97417231 */ /* 0x000fe20000200099 */
[----:B------:R-:W-:Y:S01]  /*3100*/  PRMT R40, R40, 0x5410, R33 ;  /* 0x0000541028287816 */ /* 0x000fe20000000021 */
[----:B------:R-:W-:Y:S01]  /*3110*/  FADD.FTZ R245, R50, -R0 ;  /* 0x8000000032f57221 */ /* 0x000fe20000010000 */
[----:B------:R-:W-:Y:S01]  /*3120*/  F2FP.BF16.F32.PACK_AB R9, RZ, R9 ;  /* 0x00000009ff09723e */ /* 0x000fe200000010ff */
[C---:B------:R-:W-:Y:S01]  /*3130*/  FMUL.FTZ R60, R42.reuse, R60 ;  /* 0x0000003c2a3c7220 */ /* 0x040fe20000410000 */
[----:B------:R-:W-:Y:S01]  /*3140*/  FMUL.FTZ R61, R42, R61 ;  /* 0x0000003d2a3d7220 */ /* 0x000fe20000410000 */
[----:B------:R-:W-:Y:S01]  /*3150*/  PRMT R34, R34, 0x5410, R24 ;  /* 0x0000541022227816 */ /* 0x000fe20000000018 */
[----:B------:R-:W-:Y:S01]  /*3160*/  FMUL.FTZ R39, R42, R235 ;  /* 0x000000eb2a277220 */ /* 0x000fe20000410000 */
[----:B------:R-:W-:Y:S01]  /*3170*/  PRMT R6, R66, 0x7632, R6 ;  /* 0x0000763242067816 */ /* 0x000fe20000000006 */
[----:B------:R-:W-:Y:S01]  /*3180*/  FMUL.FTZ R50, R42, R41 ;  /* 0x000000292a327220 */ /* 0x000fe20000410000 */
[----:B------:R-:W-:Y:S01]  /*3190*/  F2FP.BF16.F32.PACK_AB R20, RZ, R20 ;  /* 0x00000014ff14723e */ /* 0x000fe200000010ff */
[--C-:B------:R-:W-:Y:S01]  /*31a0*/  FADD.FTZ R225, R30, -R0.reuse ;  /* 0x800000001ee17221 */ /* 0x100fe20000010000 */
[----:B------:R-:W-:Y:S01]  /*31b0*/  F2FP.BF16.F32.PACK_AB R22, RZ, R22 ;  /* 0x00000016ff16723e */ /* 0x000fe200000010ff */
[C---:B------:R-:W-:Y:S01]  /*31c0*/  FMUL.FTZ R30, R42.reuse, R207 ;  /* 0x000000cf2a1e7220 */ /* 0x040fe20000410000 */
[----:B------:R-:W-:Y:S01]  /*31d0*/  F2FP.BF16.F32.PACK_AB R54, RZ, R54 ;  /* 0x00000036ff36723e */ /* 0x000fe200000010ff */
[----:B------:R-:W-:Y:S01]  /*31e0*/  HFMA2.BF16_V2 R10, R171, R40, R173 ;  /* 0x00000028ab0a7231 */ /* 0x000fe200002000ad */
[----:B------:R-:W-:Y:S01]  /*31f0*/  F2FP.BF16.F32.PACK_AB R52, RZ, R52 ;  /* 0x00000034ff34723e */ /* 0x000fe200000010ff */
[----:B------:R-:W-:Y:S01]  /*3200*/  FMUL.FTZ R17, R42, R17 ;  /* 0x000000112a117220 */ /* 0x000fe20000410000 */
[----:B------:R-:W-:Y:S01]  /*3210*/  PRMT R132, R132, 0x5410, R57 ;  /* 0x0000541084847816 */ /* 0x000fe20000000039 */
[--C-:B------:R-:W-:Y:S01]  /*3220*/  FADD.FTZ R229, R32, -R0.reuse ;  /* 0x8000000020e57221 */ /* 0x100fe20000010000 */
[----:B------:R-:W-:Y:S01]  /*3230*/  LOP3.LUT R24, R4, 0xffff, R7, 0xf8, !PT ;  /* 0x0000ffff04187812 */ /* 0x000fe200078ef807 */
[----:B------:R-:W-:Y:S01]  /*3240*/  FMUL.FTZ R32, R42, R219 ;  /* 0x000000db2a207220 */ /* 0x000fe20000410000 */
[----:B------:R-:W-:Y:S01]  /*3250*/  PRMT R57, R62, 0x7610, R57 ;  /* 0x000076103e397816 */ /* 0x000fe20000000039 */
[----:B------:R-:W-:Y:S01]  /*3260*/  HFMA2.BF16_V2 R12, R163, R34, R165 ;  /* 0x00000022a30c7231 */ /* 0x000fe200002000a5 */
[----:B------:R-:W-:Y:S01]  /*3270*/  LOP3.LUT R4, R18, 0xffff, RZ, 0xc0, !PT ;  /* 0x0000ffff12047812 */ /* 0x000fe200078ec0ff */
[----:B------:R-:W-:Y:S01]  /*3280*/  FMUL.FTZ R29, R42, R229 ;  /* 0x000000e52a1d7220 */ /* 0x000fe20000410000 */
[----:B------:R-:W-:Y:S01]  /*3290*/  F2FP.BF16.F32.PACK_AB R207, RZ, R58 ;  /* 0x0000003affcf723e */ /* 0x000fe200000010ff */
[----:B------:R-:W-:Y:S01]  /*32a0*/  HFMA2.BF16_V2 R58, R125.H0_H0, R9.H0_H0, R123.H0_H0 ;  /* 0x200000097d3a7231 */ /* 0x000fe2000024087b */
[----:B------:R-:W-:Y:S01]  /*32b0*/  LOP3.LUT R6, R6, 0xffff, RZ, 0xc0, !PT ;  /* 0x0000ffff06067812 */ /* 0x000fe200078ec0ff */
[----:B------:R-:W-:Y:S01]  /*32c0*/  FADD.FTZ R251, R56, -R0 ;  /* 0x8000000038fb7221 */ /* 0x000fe20000010000 */
[----:B------:R-:W-:Y:S01]  /*32d0*/  PRMT R18, R65, 0x7632, R18 ;  /* 0x0000763241127816 */ /* 0x000fe20000000012 */
[----:B------:R-:W-:Y:S01]  /*32e0*/  FMUL.FTZ R56, R42, R35 ;  /* 0x000000232a387220 */ /* 0x000fe20000410000 */
[----:B------:R-:W-:Y:S01]  /*32f0*/  F2FP.BF16.F32.PACK_AB R60, RZ, R60 ;  /* 0x0000003cff3c723e */ /* 0x000fe200000010ff */
[----:B------:R-:W-:Y:S01]  /*3300*/  IMAD.WIDE.U32 R6, R6, 0x10000, RZ ;  /* 0x0001000006067825 */ /* 0x000fe200078e00ff */
[----:B------:R-:W-:-:S03]  /*3310*/  F2FP.BF16.F32.PACK_AB R61, RZ, R61 ;  /* 0x0000003dff3d723e */ /* 0x000fc600000010ff */
[----:B------:R-:W-:Y:S01]  /*3320*/  FADD.FTZ R31, R31, -R0 ;  /* 0x800000001f1f7221 */ /* 0x000fe20000010000 */
[----:B------:R-:W-:Y:S01]  /*3330*/  PRMT R20, R20, 0x5410, R22 ;  /* 0x0000541014147816 */ /* 0x000fe20000000016 */
[----:B------:R-:W-:Y:S01]  /*3340*/  FMUL.FTZ R225, R42, R225 ;  /* 0x000000e12ae17220 */ /* 0x000fe20000410000 */
[----:B------:R-:W-:Y:S01]  /*3350*/  PRMT R54, R54, 0x5410, R52 ;  /* 0x0000541036367816 */ /* 0x000fe20000000034 */
[----:B------:R-:W-:Y:S01]  /*3360*/  FADD.FTZ R49, R49, -R0 ;  /* 0x8000000031317221 */ /* 0x000fe20000010000 */
[----:B------:R-:W-:Y:S01]  /*3370*/  F2FP.BF16.F32.PACK_AB R39, RZ, R39 ;  /* 0x00000027ff27723e */ /* 0x000fe200000010ff */
[----:B------:R-:W-:Y:S01]  /*3380*/  HFMA2.BF16_V2 R14, R159, R20, R161 ;  /* 0x000000149f0e7231 */ /* 0x000fe200002000a1 */
[----:B------:R-:W-:Y:S01]  /*3390*/  F2FP.BF16.F32.PACK_AB R50, RZ, R50 ;  /* 0x00000032ff32723e */ /* 0x000fe200000010ff */
[----:B------:R-:W-:Y:S01]  /*33a0*/  FMUL.FTZ R27, R42, R31 ;  /* 0x0000001f2a1b7220 */ /* 0x000fe20000410000 */
[----:B------:R-:W-:Y:S01]  /*33b0*/  LOP3.LUT R40, R5, 0xffff, R57, 0xf8, !PT ;  /* 0x0000ffff05287812 */ /* 0x000fe200078ef839 */
[----:B------:R-:W-:Y:S01]  /*33c0*/  IMAD.WIDE.U32 R4, R4, 0x10000, RZ ;  /* 0x0001000004047825 */ /* 0x000fe200078e00ff */
[----:B------:R-:W-:-:S03]  /*33d0*/  LOP3.LUT R18, R18, 0xffff, RZ, 0xc0, !PT ;  /* 0x0000ffff12127812 */ /* 0x000fc600078ec0ff */
[----:B------:R-:W-:Y:S01]  /*33e0*/  FMUL.FTZ R44, R42, R227 ;  /* 0x000000e32a2c7220 */ /* 0x000fe20000410000 */
[--C-:B------:R-:W-:Y:S01]  /*33f0*/  PRMT R60, R60, 0x5410, R61.reuse ;  /* 0x000054103c3c7816 */ /* 0x100fe2000000003d */
[----:B------:R-:W-:Y:S01]  /*3400*/  FMUL.FTZ R131, R42, R49 ;  /* 0x000000312a837220 */ /* 0x000fe20000410000 */
[----:B------:R-:W-:Y:S01]  /*3410*/  PRMT R39, R39, 0x5410, R50 ;  /* 0x0000541027277816 */ /* 0x000fe20000000032 */
[----:B------:R-:W-:Y:S01]  /*3420*/  HFMA2.BF16_V2 R50, R179, R54, R181 ;  /* 0x00000036b3327231 */ /* 0x000fe200002000b5 */
[----:B------:R-:W-:Y:S01]  /*3430*/  PRMT R61, R58, 0x7610, R61 ;  /* 0x000076103a3d7816 */ /* 0x000fe2000000003d */
[----:B------:R-:W-:Y:S01]  /*3440*/  FMUL.FTZ R133, R42, R237 ;  /* 0x000000ed2a857220 */ /* 0x000fe20000410000 */
[----:B------:R-:W-:Y:S01]  /*3450*/  PRMT R57, R66, 0x7610, R57 ;  /* 0x0000761042397816 */ /* 0x000fe20000000039 */
[----:B------:R-:W-:Y:S01]  /*3460*/  FADD.FTZ R64, R64, -R0 ;  /* 0x8000000040407221 */ /* 0x000fe20000010000 */
[----:B------:R-:W-:Y:S01]  /*3470*/  LOP3.LUT R20, R4, 0xffff, R67, 0xf8, !PT ;  /* 0x0000ffff04147812 */ /* 0x000fe200078ef843 */
[----:B------:R-:W-:Y:S01]  /*3480*/  FMUL.FTZ R45, R42, R241 ;  /* 0x000000f12a2d7220 */ /* 0x000fe20000410000 */
[----:B------:R-:W-:Y:S01]  /*3490*/  LOP3.LUT R54, R5, 0xffff, R59, 0xf8, !PT ;  /* 0x0000ffff05367812 */ /* 0x000fe200078ef83b */
[----:B------:R-:W-:Y:S01]  /*34a0*/  IMAD.WIDE.U32 R4, R18, 0x10000, RZ ;  /* 0x0001000012047825 */ /* 0x000fe200078e00ff */
[----:B------:R-:W-:-:S03]  /*34b0*/  F2FP.BF16.F32.PACK_AB R17, RZ, R17 ;  /* 0x00000011ff11723e */ /* 0x000fc600000010ff */
[C---:B------:R-:W-:Y:S01]  /*34c0*/  FMUL.FTZ R64, R42.reuse, R64 ;  /* 0x000000402a407220 */ /* 0x040fe20000410000 */
[----:B------:R-:W-:Y:S01]  /*34d0*/  LOP3.LUT R52, R7, 0xffff, R61, 0xf8, !PT ;  /* 0x0000ffff07347812 */ /* 0x000fe200078ef83d */
[----:B------:R-:W-:Y:S01]  /*34e0*/  FMUL.FTZ R205, R42, R245 ;  /* 0x000000f52acd7220 */ /* 0x000fe20000410000 */
[----:B------:R-:W-:Y:S01]  /*34f0*/  F2FP.BF16.F32.PACK_AB R32, RZ, R32 ;  /* 0x00000020ff20723e */ /* 0x000fe200000010ff */
[----:B------:R-:W-:Y:S01]  /*3500*/  HFMA2.BF16_V2 R53, R117.H0_H0, R17.H0_H0, R115.H0_H0 ;  /* 0x2000001175357231 */ /* 0x000fe20000240873 */
[----:B------:R-:W-:Y:S01]  /*3510*/  LOP3.LUT R22, R6, 0xffff, R57, 0xf8, !PT ;  /* 0x0000ffff06167812 */ /* 0x000fe200078ef839 */
[----:B------:R-:W-:Y:S01]  /*3520*/  FMUL.FTZ R134, R42, R251 ;  /* 0x000000fb2a867220 */ /* 0x000fe20000410000 */
[----:B------:R-:W-:Y:S01]  /*3530*/  PRMT R7, R14, 0x7632, R7 ;  /* 0x000076320e077816 */ /* 0x000fe20000000007 */
[----:B------:R-:W-:Y:S01]  /*3540*/  HFMA2.BF16_V2 R51, R113.H0_H0, R32.H0_H0, R111.H0_H0 ;  /* 0x2000002071337231 */ /* 0x000fe2000024086f */
[----:B------:R-:W-:Y:S01]  /*3550*/  PRMT R6, R16, 0x7632, R6 ;  /* 0x0000763210067816 */ /* 0x000fe20000000006 */
[----:B------:R-:W-:Y:S01]  /*3560*/  FMUL.FTZ R247, R42, R247 ;  /* 0x000000f72af77220 */ /* 0x000fe20000410000 */
[----:B------:R-:W-:Y:S01]  /*3570*/  LOP3.LUT R18, R4, 0xffff, R65, 0xf8, !PT ;  /* 0x0000ffff04127812 */ /* 0x000fe200078ef841 */
[----:B------:R-:W-:Y:S01]  /*3580*/  HFMA2.BF16_V2 R34, R197, R60, R201 ;  /* 0x0000003cc5227231 */ /* 0x000fe200002000c9 */
[----:B------:R-:W-:Y:S01]  /*3590*/  LOP3.LUT R4, R7, 0xffff, RZ, 0xc0, !PT ;  /* 0x0000ffff07047812 */ /* 0x000fe200078ec0ff */
[----:B------:R-:W-:Y:S01]  /*35a0*/  FMUL.FTZ R204, R42, R243 ;  /* 0x000000f32acc7220 */ /* 0x000fe20000410000 */
[----:B------:R-:W-:-:S02]  /*35b0*/  LOP3.LUT R6, R6, 0xffff, RZ, 0xc0, !PT ;  /* 0x0000ffff06067812 */ /* 0x000fc400078ec0ff */
[----:B------:R-:W-:Y:S02]  /*35c0*/  F2FP.BF16.F32.PACK_AB R29, RZ, R29 ;  /* 0x0000001dff1d723e */ /* 0x000fe400000010ff */
[----:B------:R-:W-:Y:S01]  /*35d0*/  F2FP.BF16.F32.PACK_AB R48, RZ, R48 ;  /* 0x00000030ff30723e */ /* 0x000fe200000010ff */
[----:B------:R-:W-:Y:S01]  /*35e0*/  IMAD.WIDE.U32 R6, R6, 0x10000, RZ ;  /* 0x0001000006067825 */ /* 0x000fe200078e00ff */
[----:B------:R-:W-:Y:S02]  /*35f0*/  PRMT R58, R12, 0x7632, R58 ;  /* 0x000076320c3a7816 */ /* 0x000fe4000000003a */
[----:B------:R-:W-:Y:S01]  /*3600*/  LOP3.LUT R53, R5, 0xffff, R53, 0xf8, !PT ;  /* 0x0000ffff05357812 */ /* 0x000fe200078ef835 */
[----:B------:R-:W-:Y:S01]  /*3610*/  IMAD.WIDE.U32 R4, R4, 0x10000, RZ ;  /* 0x0001000004047825 */ /* 0x000fe200078e00ff */
[----:B------:R-:W-:Y:S02]  /*3620*/  PRMT R59, R55, 0x7610, R59 ;  /* 0x00007610373b7816 */ /* 0x000fe4000000003b */
[----:B------:R-:W-:Y:S01]  /*3630*/  PRMT R29, R29, 0x5410, R48 ;  /* 0x000054101d1d7816 */ /* 0x000fe20000000030 */
[----:B------:R-:W-:Y:S01]  /*3640*/  HFMA2.BF16_V2 R48, R187, R132, R189 ;  /* 0x00000084bb307231 */ /* 0x000fe200002000bd */
[----:B------:R-:W-:-:S02]  /*3650*/  PRMT R57, R51, 0x7610, R57 ;  /* 0x0000761033397816 */ /* 0x000fc40000000039 */
[----:B------:R-:W-:Y:S01]  /*3660*/  PRMT R55, R14, 0x7610, R55 ;  /* 0x000076100e377816 */ /* 0x000fe20000000037 */
[----:B------:R-:W-:Y:S01]  /*3670*/  HFMA2.BF16_V2 R8, R167, R29, R169 ;  /* 0x0000001da7087231 */ /* 0x000fe200002000a9 */
[----:B------:R-:W-:Y:S02]  /*3680*/  PRMT R51, R16, 0x7610, R51 ;  /* 0x0000761010337816 */ /* 0x000fe40000000033 */
[----:B------:R-:W-:Y:S02]  /*3690*/  LOP3.LUT R58, R58, 0xffff, RZ, 0xc0, !PT ;  /* 0x0000ffff3a3a7812 */ /* 0x000fe400078ec0ff */
[----:B------:R-:W-:Y:S02]  /*36a0*/  F2FP.BF16.F32.PACK_AB R56, RZ, R56 ;  /* 0x00000038ff38723e */ /* 0x000fe400000010ff */
[----:B------:R-:W-:Y:S02]  /*36b0*/  LOP3.LUT R14, R4, 0xffff, R55, 0xf8, !PT ;  /* 0x0000ffff040e7812 */ /* 0x000fe400078ef837 */
[----:B------:R-:W-:Y:S01]  /*36c0*/  LOP3.LUT R16, R6, 0xffff, R51, 0xf8, !PT ;  /* 0x0000ffff06107812 */ /* 0x000fe200078ef833 */
[----:B------:R-:W-:Y:S01]  /*36d0*/  HFMA2.BF16_V2 R49, R97.H0_H0, R56.H0_H0, R95.H0_H0 ;  /* 0x2000003861317231 */ /* 0x000fe2000024085f */
[----:B------:R-:W-:Y:S01]  /*36e0*/  LOP3.LUT R55, R5, 0xffff, R59, 0xf8, !PT ;  /* 0x0000ffff05377812 */ /* 0x000fe200078ef83b */
[----:B------:R-:W-:Y:S01]  /*36f0*/  IMAD.WIDE.U32 R4, R58, 0x10000, RZ ;  /* 0x000100003a047825 */ /* 0x000fe200078e00ff */
[----:B------:R-:W-:-:S03]  /*3700*/  F2FP.BF16.F32.PACK_AB R31, RZ, R225 ;  /* 0x000000e1ff1f723e */ /* 0x000fc600000010ff */
[----:B------:R-:W-:Y:S01]  /*3710*/  HFMA2.BF16_V2 R56, R175, R39, R177 ;  /* 0x00000027af387231 */ /* 0x000fe200002000b1 */
[----:B------:R-:W-:Y:S02]  /*3720*/  LOP3.LUT R51, R7, 0xffff, R57, 0xf8, !PT ;  /* 0x0000ffff07337812 */ /* 0x000fe400078ef839 */
[----:B------:R-:W-:Y:S01]  /*3730*/  PRMT R7, R12, 0x7610, R7 ;  /* 0x000076100c077816 */ /* 0x000fe20000000007 */
[----:B------:R-:W-:Y:S01]  /*3740*/  HFMA2.BF16_V2 R41, R105.H0_H0, R31.H0_H0, R103.H0_H0 ;  /* 0x2000001f69297231 */ /* 0x000fe20000240867 */
[----:B------:R-:W-:Y:S01]  /*3750*/  PRMT R58, R10, 0x7632, R58 ;  /* 0x000076320a3a7816 */ /* 0x000fe2000000003a */
[----:B------:R-:W-:Y:S01]  /*3760*/  HFMA2.BF16_V2 R31, R77.H0_H0, R207.H0_H0, R75.H0_H0 ;  /* 0x200000cf4d1f7231 */ /* 0x000fe2000024084b */
[----:B------:R-:W-:Y:S02]  /*3770*/  F2FP.BF16.F32.PACK_AB R44, RZ, R44 ;  /* 0x0000002cff2c723e */ /* 0x000fe400000010ff */
[----:B------:R-:W-:Y:S02]  /*3780*/  PRMT R6, R8, 0x7632, R6 ;  /* 0x0000763208067816 */ /* 0x000fe40000000006 */
[----:B------:R-:W-:Y:S01]  /*3790*/  LOP3.LUT R12, R4, 0xffff, R7, 0xf8, !PT ;  /* 0x0000ffff040c7812 */ /* 0x000fe200078ef807 */
[----:B------:R-:W-:Y:S01]  /*37a0*/  HFMA2.BF16_V2 R35, R101.H0_H0, R44.H0_H0, R99.H0_H0 ;  /* 0x2000002c65237231 */ /* 0x000fe20000240863 */
[----:B------:R-:W-:Y:S01]  /*37b0*/  LOP3.LUT R4, R58, 0xffff, RZ, 0xc0, !PT ;  /* 0x0000ffff3a047812 */ /* 0x000fe200078ec0ff */
[----:B------:R-:W-:Y:S01]  /*37c0*/  HFMA2.BF16_V2 R44, R188.H1_H1, R206.H0_H0, R190.H1_H1 ;  /* 0x200000cebc2c7231 */ /* 0x000fe20000260cbe */
[----:B------:R-:W-:-:S02]  /*37d0*/  F2FP.BF16.F32.PACK_AB R130, RZ, R130 ;  /* 0x00000082ff82723e */ /* 0x000fc400000010ff */
[----:B------:R-:W-:Y:S02]  /*37e0*/  F2FP.BF16.F32.PACK_AB R131, RZ, R131 ;  /* 0x00000083ff83723e */ /* 0x000fe400000010ff */
[----:B------:R-:W-:Y:S02]  /*37f0*/  LOP3.LUT R6, R6, 0xffff, RZ, 0xc0, !PT ;  /* 0x0000ffff06067812 */ /* 0x000fe400078ec0ff */
[----:B------:R-:W-:Y:S02]  /*3800*/  F2FP.BF16.F32.PACK_AB R133, RZ, R133 ;  /* 0x00000085ff85723e */ /* 0x000fe400000010ff */
[----:B------:R-:W-:Y:S01]  /*3810*/  PRMT R58, R56, 0x7632, R58 ;  /* 0x00007632383a7816 */ /* 0x000fe2000000003a */
[----:B------:R-:W-:Y:S01]  /*3820*/  IMAD.WIDE.U32 R6, R6, 0x10000, RZ ;  /* 0x0001000006067825 */ /* 0x000fe200078e00ff */
[----:B------:R-:W-:-:S03]  /*3830*/  LOP3.LUT R41, R5, 0xffff, R41, 0xf8, !PT ;  /* 0x0000ffff05297812 */ /* 0x000fc600078ef829 */
[----:B------:R-:W-:Y:S01]  /*3840*/  HFMA2.BF16_V2 R28, R93.H0_H0, R133.H0_H0, R91.H0_H0 ;  /* 0x200000855d1c7231 */ /* 0x000fe2000024085b */
[----:B------:R-:W-:Y:S01]  /*3850*/  PRMT R130, R130, 0x5410, R131 ;  /* 0x0000541082827816 */ /* 0x000fe20000000083 */
[----:B------:R-:W-:Y:S01]  /*3860*/  IMAD.WIDE.U32 R4, R4, 0x10000, RZ ;  /* 0x0001000004047825 */ /* 0x000fe200078e00ff */
[----:B------:R-:W-:Y:S02]  /*3870*/  PRMT R59, R49, 0x7610, R59 ;  /* 0x00007610313b7816 */ /* 0x000fe4000000003b */
[----:B------:R-:W-:Y:S01]  /*3880*/  PRMT R49, R10, 0x7610, R49 ;  /* 0x000076100a317816 */ /* 0x000fe20000000031 */
[----:B------:R-:W-:Y:S01]  /*3890*/  HFMA2.BF16_V2 R29, R183, R130, R185 ;  /* 0x00000082b71d7231 */ /* 0x000fe200002000b9 */
[----:B------:R-:W-:Y:S02]  /*38a0*/  F2FP.BF16.F32.PACK_AB R26, RZ, R26 ;  /* 0x0000001aff1a723e */ /* 0x000fe400000010ff */
[----:B------:R-:W-:Y:S02]  /*38b0*/  LOP3.LUT R58, R58, 0xffff, RZ, 0xc0, !PT ;  /* 0x0000ffff3a3a7812 */ /* 0x000fe400078ec0ff */
[----:B------:R-:W-:-:S02]  /*38c0*/  F2FP.BF16.F32.PACK_AB R45, RZ, R45 ;  /* 0x0000002dff2d723e */ /* 0x000fc400000010ff */
[----:B------:R-:W-:Y:S02]  /*38d0*/  PRMT R57, R35, 0x7610, R57 ;  /* 0x0000761023397816 */ /* 0x000fe40000000039 */
[----:B------:R-:W-:Y:S02]  /*38e0*/  PRMT R35, R8, 0x7610, R35 ;  /* 0x0000761008237816 */ /* 0x000fe40000000023 */
[----:B------:R-:W-:Y:S02]  /*38f0*/  F2FP.BF16.F32.PACK_AB R63, RZ, R64 ;  /* 0x00000040ff3f723e */ /* 0x000fe400000010ff */
[----:B------:R-:W-:Y:S02]  /*3900*/  LOP3.LUT R8, R4, 0xffff, R49, 0xf8, !PT ;  /* 0x0000ffff04087812 */ /* 0x000fe400078ef831 */
[----:B------:R-:W-:Y:S01]  /*3910*/  F2FP.BF16.F32.PACK_AB R64, RZ, R19 ;  /* 0x00000013ff40723e */ /* 0x000fe200000010ff */
[----:B------:R-:W-:Y:S01]  /*3920*/  HFMA2.BF16_V2 R19, R141.H1_H1, R26.H0_H0, R140.H0_H0 ;  /* 0x2000001a8d137231 */ /* 0x000fe20000240c8c */
[----:B------:R-:W-:Y:S01]  /*3930*/  LOP3.LUT R49, R5, 0xffff, R59, 0xf8, !PT ;  /* 0x0000ffff05317812 */ /* 0x000fe200078ef83b */
[----:B------:R-:W-:Y:S01]  /*3940*/  IMAD.WIDE.U32 R4, R58, 0x10000, RZ ;  /* 0x000100003a047825 */ /* 0x000fe200078e00ff */
[----:B------:R-:W-:-:S03]  /*3950*/  F2FP.BF16.F32.PACK_AB R27, RZ, R27 ;  /* 0x0000001bff1b723e */ /* 0x000fc600000010ff */
[----:B------:R-:W-:Y:S01]  /*3960*/  HFMA2.BF16_V2 R26, R89.H0_H0, R45.H0_H0, R87.H0_H0 ;  /* 0x2000002d591a7231 */ /* 0x000fe20000240857 */
[--C-:B------:R-:W-:Y:S01]  /*3970*/  LOP3.LUT R7, R7, 0xffff, R57.reuse, 0xf8, !PT ;  /* 0x0000ffff07077812 */ /* 0x100fe200078ef839 */
[----:B------:R-:W-:Y:S01]  /*3980*/  HFMA2.BF16_V2 R45, R192.H1_H1, R208.H0_H0, R194.H1_H1 ;  /* 0x200000d0c02d7231 */ /* 0x000fe20000260cc2 */
[----:B------:R-:W-:Y:S01]  /*3990*/  F2FP.BF16.F32.PACK_AB R205, RZ, R205 ;  /* 0x000000cdffcd723e */ /* 0x000fe200000010ff */
[----:B------:R-:W-:Y:S01]  /*39a0*/  HFMA2.BF16_V2 R17, R164.H1_H1, R27.H0_H0, R166.H1_H1 ;  /* 0x2000001ba4117231 */ /* 0x000fe20000260ca6 */
[----:B------:R-:W-:Y:S02]  /*39b0*/  PRMT R57, R28, 0x7610, R57 ;  /* 0x000076101c397816 */ /* 0x000fe40000000039 */
[----:B------:R-:W-:Y:S01]  /*39c0*/  F2FP.BF16.F32.PACK_AB R134, RZ, R134 ;  /* 0x00000086ff86723e */ /* 0x000fe200000010ff */
[----:B------:R-:W-:Y:S01]  /*39d0*/  HFMA2.BF16_V2 R27, R85.H0_H0, R205.H0_H0, R83.H0_H0 ;  /* 0x200000cd551b7231 */ /* 0x000fe20000240853 */
[----:B------:R-:W-:Y:S02]  /*39e0*/  F2FP.BF16.F32.PACK_AB R135, RZ, R135 ;  /* 0x00000087ff87723e */ /* 0x000fe400000010ff */
[----:B------:R-:W-:-:S02]  /*39f0*/  LOP3.LUT R10, R6, 0xffff, R35, 0xf8, !PT ;  /* 0x0000ffff060a7812 */ /* 0x000fc400078ef823 */
[----:B------:R-:W-:Y:S02]  /*3a00*/  PRMT R35, R56, 0x7610, R35 ;  /* 0x0000761038237816 */ /* 0x000fe40000000023 */
[----:B------:R-:W-:Y:S02]  /*3a10*/  PRMT R58, R29, 0x7632, R58 ;  /* 0x000076321d3a7816 */ /* 0x000fe4000000003a */
[----:B------:R-:W-:Y:S02]  /*3a20*/  PRMT R28, R50, 0x7632, R28 ;  /* 0x00007632321c7816 */ /* 0x000fe4000000001c */
[----:B------:R-:W-:Y:S02]  /*3a30*/  LOP3.LUT R56, R5, 0xffff, R57, 0xf8, !PT ;  /* 0x0000ffff05387812 */ /* 0x000fe400078ef839 */
[----:B------:R-:W-:Y:S02]  /*3a40*/  PRMT R134, R134, 0x5410, R135 ;  /* 0x0000541086867816 */ /* 0x000fe40000000087 */
[----:B------:R-:W-:-:S02]  /*3a50*/  PRMT R57, R26, 0x7610, R57 ;  /* 0x000076101a397816 */ /* 0x000fc40000000039 */
[----:B------:R-:W-:Y:S01]  /*3a60*/  LOP3.LUT R6, R4, 0xffff, R35, 0xf8, !PT ;  /* 0x0000ffff04067812 */ /* 0x000fe200078ef823 */
[----:B------:R-:W-:Y:S01]  /*3a70*/  HFMA2.BF16_V2 R33, R191, R134, R193 ;  /* 0x00000086bf217231 */ /* 0x000fe200002000c1 */
[----:B------:R-:W-:Y:S02]  /*3a80*/  LOP3.LUT R26, R58, 0xffff, RZ, 0xc0, !PT ;  /* 0x0000ffff3a1a7812 */ /* 0x000fe400078ec0ff */
[----:B------:R-:W-:Y:S02]  /*3a90*/  LOP3.LUT R4, R28, 0xffff, RZ, 0xc0, !PT ;  /* 0x0000ffff1c047812 */ /* 0x000fe400078ec0ff */
[----:B------:R-:W-:Y:S02]  /*3aa0*/  F2FP.BF16.F32.PACK_AB R247, RZ, R247 ;  /* 0x000000f7fff7723e */ /* 0x000fe400000010ff */
[----:B------:R-:W-:Y:S01]  /*3ab0*/  PRMT R28, R48, 0x7632, R28 ;  /* 0x00007632301c7816 */ /* 0x000fe2000000001c */
[----:B------:R-:W-:Y:S01]  /*3ac0*/  IMAD.WIDE.U32 R4, R4, 0x10000, RZ ;  /* 0x0001000004047825 */ /* 0x000fe200078e00ff */
[----:B------:R-:W-:-:S03]  /*3ad0*/  PRMT R59, R27, 0x7610, R59 ;  /* 0x000076101b3b7816 */ /* 0x000fc6000000003b */
[----:B------:R-:W-:Y:S01]  /*3ae0*/  HFMA2.BF16_V2 R32, R81.H0_H0, R247.H0_H0, R79.H0_H0 ;  /* 0x200000f751207231 */ /* 0x000fe2000024084f */
[----:B------:R-:W-:Y:S01]  /*3af0*/  PRMT R63, R63, 0x5410, R64 ;  /* 0x000054103f3f7816 */ /* 0x000fe20000000040 */
[----:B------:R-:W-:Y:S01]  /*3b00*/  IMAD.WIDE.U32 R26, R26, 0x10000, RZ ;  /* 0x000100001a1a7825 */ /* 0x000fe200078e00ff */
[----:B------:R-:W-:Y:S02]  /*3b10*/  F2FP.BF16.F32.PACK_AB R30, RZ, R30 ;  /* 0x0000001eff1e723e */ /* 0x000fe400000010ff */
[----:B------:R-:W-:Y:S01]  /*3b20*/  LOP3.LUT R28, R28, 0xffff, RZ, 0xc0, !PT ;  /* 0x0000ffff1c1c7812 */ /* 0x000fe200078ec0ff */
[----:B------:R-:W-:Y:S01]  /*3b30*/  HFMA2.BF16_V2 R39, R195, R63, R199 ;  /* 0x0000003fc3277231 */ /* 0x000fe200002000c7 */
[----:B------:R-:W-:Y:S01]  /*3b40*/  PRMT R35, R50, 0x7610, R35 ;  /* 0x0000761032237816 */ /* 0x000fe20000000023 */
[----:B------:R-:W-:Y:S01]  /*3b50*/  HFMA2.BF16_V2 R23, R144.H1_H1, R30.H0_H0, R146.H1_H1 ;  /* 0x2000001e90177231 */ /* 0x000fe20000260c92 */
[----:B------:R-:W-:Y:S01]  /*3b60*/  PRMT R50, R33, 0x7632, R50 ;  /* 0x0000763221327816 */ /* 0x000fe20000000032 */
[----:B------:R-:W-:Y:S01]  /*3b70*/  HFMA2.BF16_V2 R30, R71.H0_H0, R209.H0_H0, R3.H0_H0 ;  /* 0x200000d1471e7231 */ /* 0x000fe20000240803 */
[----:B------:R-:W-:Y:S01]  /*3b80*/  LOP3.LUT R26, R26, 0xffff, R29, 0xf8, !PT ;  /* 0x0000ffff1a1a7812 */ /* 0x000fe200078ef81d */
[----:B------:R-:W-:Y:S01]  /*3b90*/  IMAD.WIDE.U32 R28, R28, 0x10000, RZ ;  /* 0x000100001c1c7825 */ /* 0x000fe200078e00ff */
[----:B------:R-:W-:-:S02]  /*3ba0*/  LOP3.LUT R5, R5, 0xffff, R57, 0xf8, !PT ;  /* 0x0000ffff05057812 */ /* 0x000fc400078ef839 */
[----:B------:R-:W-:Y:S02]  /*3bb0*/  PRMT R57, R32, 0x7610, R57 ;  /* 0x0000761020397816 */ /* 0x000fe40000000039 */
[----:B------:R-:W-:Y:S02]  /*3bc0*/  LOP3.LUT R4, R4, 0xffff, R35, 0xf8, !PT ;  /* 0x0000ffff04047812 */ /* 0x000fe400078ef823 */
[----:B------:R-:W-:Y:S02]  /*3bd0*/  LOP3.LUT R27, R27, 0xffff, R59, 0xf8, !PT ;  /* 0x0000ffff1b1b7812 */ /* 0x000fe400078ef83b */
[----:B------:R-:W-:Y:S02]  /*3be0*/  LOP3.LUT R50, R50, 0xffff, RZ, 0xc0, !PT ;  /* 0x0000ffff32327812 */ /* 0x000fe400078ec0ff */
[----:B------:R-:W-:Y:S02]  /*3bf0*/  PRMT R35, R48, 0x7610, R35 ;  /* 0x0000761030237816 */ /* 0x000fe40000000023 */
[----:B------:R-:W-:-:S02]  /*3c00*/  PRMT R32, R34, 0x7632, R32 ;  /* 0x0000763222207816 */ /* 0x000fc40000000020 */
[----:B------:R-:W-:Y:S02]  /*3c10*/  PRMT R59, R34, 0x7610, R59 ;  /* 0x00007610223b7816 */ /* 0x000fe4000000003b */
[----:B------:R-:W-:Y:S02]  /*3c20*/  PRMT R34, R39, 0x7632, R34 ;  /* 0x0000763227227816 */ /* 0x000fe40000000022 */
[--C-:B------:R-:W-:Y:S02]  /*3c30*/  LOP3.LUT R29, R29, 0xffff, R57.reuse, 0xf8, !PT ;  /* 0x0000ffff1d1d7812 */ /* 0x100fe400078ef839 */
[----:B------:R-:W-:Y:S02]  /*3c40*/  PRMT R57, R31, 0x7610, R57 ;  /* 0x000076101f397816 */ /* 0x000fe40000000039 */
[----:B------:R-:W-:Y:S01]  /*3c50*/  PRMT R61, R30, 0x7610, R61 ;  /* 0x000076101e3d7816 */ /* 0x000fe2000000003d */
[----:B------:R-:W-:Y:S01]  /*3c60*/  IMAD.WIDE.U32 R30, R50, 0x10000, RZ ;  /* 0x00010000321e7825 */ /* 0x000fe200078e00ff */
[----:B------:R-:W-:-:S02]  /*3c70*/  LOP3.LUT R28, R28, 0xffff, R35, 0xf8, !PT ;  /* 0x0000ffff1c1c7812 */ /* 0x000fc400078ef823 */
[----:B------:R-:W-:Y:S02]  /*3c80*/  PRMT R35, R33, 0x7610, R35 ;  /* 0x0000761021237816 */ /* 0x000fe40000000023 */
[----:B------:R-:W-:Y:S02]  /*3c90*/  LOP3.LUT R34, R34, 0xffff, RZ, 0xc0, !PT ;  /* 0x0000ffff22227812 */ /* 0x000fe400078ec0ff */
[----:B------:R-:W-:Y:S02]  /*3ca0*/  LOP3.LUT R30, R30, 0xffff, R35, 0xf8, !PT ;  /* 0x0000ffff1e1e7812 */ /* 0x000fe400078ef823 */
[----:B------:R-:W-:Y:S01]  /*3cb0*/  LOP3.LUT R32, R32, 0xffff, RZ, 0xc0, !PT ;  /* 0x0000ffff20207812 */ /* 0x000fe200078ec0ff */
[----:B------:R-:W-:Y:S01]  /*3cc0*/  IMAD.WIDE.U32 R34, R34, 0x10000, RZ ;  /* 0x0001000022227825 */ /* 0x000fe200078e00ff */
[----:B------:R-:W-:Y:S02]  /*3cd0*/  SHF.L.U32 R19, R19, 0x10, RZ ;  /* 0x0000001013137819 */ /* 0x000fe400000006ff */
[----:B------:R-:W-:Y:S01]  /*3ce0*/  SHF.L.U32 R23, R23, 0x10, RZ ;  /* 0x0000001017177819 */ /* 0x000fe200000006ff */
[----:B------:R-:W-:Y:S01]  /*3cf0*/  IMAD.WIDE.U32 R32, R32, 0x10000, RZ ;  /* 0x0001000020207825 */ /* 0x000fe200078e00ff */
[----:B------:R-:W-:-:S02]  /*3d00*/  LOP3.LUT R58, R35, 0xffff, R25, 0xf8, !PT ;  /* 0x0000ffff233a7812 */ /* 0x000fc400078ef819 */
[----:B------:R-:W-:Y:S02]  /*3d10*/  LOP3.LUT R25, R40, R19, RZ, 0xfc, !PT ;  /* 0x0000001328197212 */ /* 0x000fe400078efcff */
[----:B------:R-:W-:Y:S02]  /*3d20*/  LOP3.LUT R23, R52, R23, RZ, 0xfc, !PT ;  /* 0x0000001734177212 */ /* 0x000fe400078efcff */
[----:B------:R-:W-:Y:S02]  /*3d30*/  SHF.L.U32 R40, R11, 0x10, RZ ;  /* 0x000000100b287819 */ /* 0x000fe400000006ff */
[----:B------:R-:W-:Y:S02]  /*3d40*/  SHF.L.U32 R52, R17, 0x10, RZ ;  /* 0x0000001011347819 */ /* 0x000fe400000006ff */
[----:B------:R-:W-:Y:S02]  /*3d50*/  LOP3.LUT R60, R31, 0xffff, R57, 0xf8, !PT ;  /* 0x0000ffff1f3c7812 */ /* 0x000fe400078ef839 */
[----:B------:R-:W-:-:S02]  /*3d60*/  LOP3.LUT R61, R33, 0xffff, R61, 0xf8, !PT ;  /* 0x0000ffff213d7812 */ /* 0x000fc400078ef83d */
[----:B------:R-:W-:Y:S02]  /*3d70*/  PRMT R11, R36, 0x7610, R11 ;  /* 0x00007610240b7816 */ /* 0x000fe4000000000b */
[----:B------:R-:W-:Y:S02]  /*3d80*/  PRMT R31, R37, 0x7610, R31 ;  /* 0x00007610251f7816 */ /* 0x000fe4000000001f */
[----:B------:R-:W-:Y:S01]  /*3d90*/  LOP3.LUT R34, R34, 0xffff, R39, 0xf8, !PT ;  /* 0x0000ffff22227812 */ /* 0x000fe200078ef827 */
[----:B------:R-:W0:Y:S01]  /*3da0*/  @P0 LDC.64 R36, c[0x0][0x3a0] ;  /* 0x0000e800ff240b82 */ /* 0x000e220000000a00 */
[----:B------:R-:W-:Y:S02]  /*3db0*/  SHF.L.U32 R48, R13, 0x10, RZ ;  /* 0x000000100d307819 */ /* 0x000fe400000006ff */
[----:B------:R-:W-:Y:S02]  /*3dc0*/  PRMT R33, R38, 0x7610, R33 ;  /* 0x0000761026217816 */ /* 0x000fe40000000021 */
[----:B------:R-:W-:-:S02]  /*3dd0*/  LOP3.LUT R19, R53, R40, RZ, 0xfc, !PT ;  /* 0x0000002835137212 */ /* 0x000fc400078efcff */
[----:B------:R-:W-:Y:S01]  /*3de0*/  LOP3.LUT R13, R41, R52, RZ, 0xfc, !PT ;  /* 0x00000034290d7212 */ /* 0x000fe200078efcff */
[----:B------:R-:W1:Y:S01]  /*3df0*/  @P0 LDC.64 R38, c[0x0][0x3a8] ;  /* 0x0000ea00ff260b82 */ /* 0x000e620000000a00 */
[----:B------:R-:W-:Y:S02]  /*3e00*/  F2FP.BF16.F32.PACK_AB R204, RZ, R204 ;  /* 0x000000ccffcc723e */ /* 0x000fe400000010ff */
[----:B------:R-:W-:Y:S02]  /*3e10*/  SHF.L.U32 R50, R15, 0x10, RZ ;  /* 0x000000100f327819 */ /* 0x000fe400000006ff */
[----:B------:R-:W-:Y:S01]  /*3e20*/  LOP3.LUT R17, R51, R48, RZ, 0xfc, !PT ;  /* 0x0000003033117212 */ /* 0x000fe200078efcff */
[----:B------:R-:W-:Y:S01]  /*3e30*/  HFMA2.BF16_V2 R9, R180.H1_H1, R204.H0_H0, R182.H1_H1 ;  /* 0x200000ccb4097231 */ /* 0x000fe20000260cb6 */
[----:B------:R-:W-:Y:S01]  /*3e40*/  LOP3.LUT R15, R55, R50, RZ, 0xfc, !PT ;  /* 0x00000032370f7212 */ /* 0x000fe200078efcff */
[----:B------:R-:W3:Y:S01]  /*3e50*/  LDC.64 R40, c[0x0][0x398] ;  /* 0x0000e600ff287b82 */ /* 0x000ee20000000a00 */
[----:B------:R-:W-:-:S02]  /*3e60*/  SHF.L.U32 R48, R11, 0x10, RZ ;  /* 0x000000100b307819 */ /* 0x000fc400000006ff */
[----:B------:R-:W-:Y:S02]  /*3e70*/  SHF.L.U32 R50, R31, 0x10, RZ ;  /* 0x000000101f327819 */ /* 0x000fe400000006ff */
[----:B------:R-:W-:Y:S02]  /*3e80*/  PRMT R31, R9, 0x7610, R31 ;  /* 0x00007610091f7816 */ /* 0x000fe4000000001f */
[----:B------:R-:W-:Y:S01]  /*3e90*/  LOP3.LUT R11, R7, R48, RZ, 0xfc, !PT ;  /* 0x00000030070b7212 */ /* 0x000fe200078efcff */
[C---:B0-----:R-:W-:Y:S01]  /*3ea0*/  @P0 IMAD.WIDE R36, R138.reuse, 0x4, R36 ;  /* 0x000000048a240825 */ /* 0x041fe200078e0224 */
[----:B------:R-:W-:Y:S02]  /*3eb0*/  SHF.L.U32 R33, R33, 0x10, RZ ;  /* 0x0000001021217819 */ /* 0x000fe400000006ff */
[----:B------:R-:W-:Y:S02]  /*3ec0*/  LOP3.LUT R9, R49, R50, RZ, 0xfc, !PT ;  /* 0x0000003231097212 */ /* 0x000fe400078efcff */
[----:B------:R-:W-:Y:S01]  /*3ed0*/  SHF.L.U32 R21, R21, 0x10, RZ ;  /* 0x0000001015157819 */ /* 0x000fe200000006ff */
[----:B------:R0:W-:Y:S01]  /*3ee0*/  @P0 STG.E desc[UR4][R36.64], R0 ;  /* 0x0000000024000986 */ /* 0x0001e2000c101904 */
[----:B------:R-:W-:Y:S01]  /*3ef0*/  SHF.L.U32 R48, R31, 0x10, RZ ;  /* 0x000000101f307819 */ /* 0x000fe200000006ff */
[----:B-1----:R-:W-:Y:S01]  /*3f00*/  @P0 IMAD.WIDE R38, R138, 0x4, R38 ;  /* 0x000000048a260825 */ /* 0x002fe200078e0226 */
[----:B------:R-:W-:-:S02]  /*3f10*/  SHF.L.U32 R50, R43, 0x10, RZ ;  /* 0x000000102b327819 */ /* 0x000fc400000006ff */
[----:B------:R-:W-:Y:S02]  /*3f20*/  SHF.L.U32 R44, R44, 0x10, RZ ;  /* 0x000000102c2c7819 */ /* 0x000fe400000006ff */
[----:B------:R-:W-:Y:S01]  /*3f30*/  SHF.L.U32 R45, R45, 0x10, RZ ;  /* 0x000000102d2d7819 */ /* 0x000fe200000006ff */
[----:B------:R0:W-:Y:S01]  /*3f40*/  @P0 STG.E desc[UR4][R38.64], R42 ;  /* 0x0000002a26000986 */ /* 0x0001e2000c101904 */
[----:B------:R-:W-:Y:S01]  /*3f50*/  SHF.L.U32 R46, R46, 0x10, RZ ;  /* 0x000000102e2e7819 */ /* 0x000fe200000006ff */
[----:B---3--:R-:W-:Y:S01]  /*3f60*/  IMAD.WIDE.U32 R40, R139, 0x8, R40 ;  /* 0x000000088b287825 */ /* 0x008fe200078e0028 */
[----:B------:R-:W-:Y:S02]  /*3f70*/  SHF.L.U32 R47, R47, 0x10, RZ ;  /* 0x000000102f2f7819 */ /* 0x000fe400000006ff */
[----:B------:R-:W-:Y:S02]  /*3f80*/  LOP3.LUT R7, R56, R33, RZ, 0xfc, !PT ;  /* 0x0000002138077212 */ /* 0x000fe400078efcff */
[----:B------:R-:W-:Y:S01]  /*3f90*/  LOP3.LUT R32, R32, 0xffff, R59, 0xf8, !PT ;  /* 0x0000ffff20207812 */ /* 0x000fe200078ef83b */
[----:B------:R0:W-:Y:S01]  /*3fa0*/  STG.E.64 desc[UR4][R40.64], R24 ;  /* 0x0000001828007986 */ /* 0x0001e2000c101b04 */
[----:B------:R-:W-:-:S02]  /*3fb0*/  LOP3.LUT R21, R54, R21, RZ, 0xfc, !PT ;  /* 0x0000001536157212 */ /* 0x000fc400078efcff */
[----:B------:R-:W-:Y:S01]  /*3fc0*/  LOP3.LUT R5, R5, R48, RZ, 0xfc, !PT ;  /* 0x0000003005057212 */ /* 0x000fe200078efcff */
[----:B------:R0:W-:Y:S01]  /*3fd0*/  STG.E.64 desc[UR4][R40.64+0x2000], R22 ;  /* 0x0020001628007986 */ /* 0x0001e2000c101b04 */
[----:B------:R-:W-:Y:S02]  /*3fe0*/  LOP3.LUT R27, R27, R50, RZ, 0xfc, !PT ;  /* 0x000000321b1b7212 */ /* 0x000fe400078efcff */
[----:B------:R-:W-:Y:S01]  /*3ff0*/  LOP3.LUT R29, R29, R44, RZ, 0xfc, !PT ;  /* 0x0000002c1d1d7212 */ /* 0x000fe200078efcff */
[----:B------:R0:W-:Y:S01]  /*4000*/  STG.E.64 desc[UR4][R40.64+0x4000], R20 ;  /* 0x0040001428007986 */ /* 0x0001e2000c101b04 */
[----:B------:R-:W-:Y:S02]  /*4010*/  LOP3.LUT R31, R60, R45, RZ, 0xfc, !PT ;  /* 0x0000002d3c1f7212 */ /* 0x000fe400078efcff */
[----:B------:R-:W-:Y:S01]  /*4020*/  LOP3.LUT R33, R61, R46, RZ, 0xfc, !PT ;  /* 0x0000002e3d217212 */ /* 0x000fe200078efcff */
[----:B------:R0:W-:Y:S01]  /*4030*/  STG.E.64 desc[UR4][R40.64+0x6000], R18 ;  /* 0x0060001228007986 */ /* 0x0001e2000c101b04 */
[----:B------:R-:W-:-:S02]  /*4040*/  LOP3.LUT R35, R58, R47, RZ, 0xfc, !PT ;  /* 0x0000002f3a237212 */ /* 0x000fc400078efcff */
[----:B------:R-:W-:Y:S01]  /*4050*/  IADD3 R138, PT, PT, R138, R203, RZ ;  /* 0x000000cb8a8a7210 */ /* 0x000fe20007ffe0ff */
[----:B------:R0:W-:Y:S03]  /*4060*/  STG.E.64 desc[UR4][R40.64+0x8000], R16 ;  /* 0x0080001028007986 */ /* 0x0001e6000c101b04 */
[----:B--2---:R-:W-:Y:S01]  /*4070*/  ISETP.GE.AND P2, PT, R138, UR6, PT ;  /* 0x000000068a007c0c */ /* 0x004fe2000bf46270 */
[----:B------:R0:W-:Y:S04]  /*4080*/  STG.E.64 desc[UR4][R40.64+0xa000], R14 ;  /* 0x00a0000e28007986 */ /* 0x0001e8000c101b04 */
        /* <DEDUP_REMOVED lines=9> */
[----:B------:R0:W-:Y:S01]  /*4120*/  STG.E.64 desc[UR4][R40.64+0x1e000], R34 ;  /* 0x01e0002228007986 */ /* 0x0001e2000c101b04 */
[----:B------:R-:W-:Y:S05]  /*4130*/  @!P2 BRA `(.L_x_6) ;  /* 0xffffffc8007ca947 */ /* 0x000fea000383ffff */
[----:B------:R-:W-:Y:S05]  /*4140*/  EXIT ;  /* 0x000000000000794d */ /* 0x000fea0003800000 */
.L_x_7:
[----:B------:R-:W-:-:S00]  /*4150*/  BRA `(.L_x_7) ;  /* 0xfffffffc00fc7947 */ /* 0x000fc0000383ffff */
[----:B------:R-:W-:-:S00]  /*4160*/  NOP ;  /* 0x0000000000007918 */ /* 0x000fc00000000000 */
        /* <DEDUP_REMOVED lines=9> */
.L_x_997:


//--------------------- .text._ZN10layer_norm13ln_fwd_kernelINS_13Kernel_traitsI13__nv_bfloat16S2_S2_fjLj65536ELj8ELj1ELj4ELj16ENS_18Kernel_traits_baseILj65536ES2_S2_S2_fjLj128EEEEEEEvNS_9FwdParamsE --------------------------
	.section	.text._ZN10layer_norm13ln_fwd_kernelINS_13Kernel_traitsI13__nv_bfloat16S2_S2_fjLj65536ELj8ELj1ELj4ELj16ENS_18Kernel_traits_baseILj65536ES2_S2_S2_fjLj128EEEEEEEvNS_9FwdParamsE,"ax",@progbits
	.align	128
        .global         _ZN10layer_norm13ln_fwd_kernelINS_13Kernel_traitsI13__nv_bfloat16S2_S2_fjLj65536ELj8ELj1ELj4ELj16ENS_18Kernel_traits_baseILj65536ES2_S2_S2_fjLj128EEEEEEEvNS_9FwdParamsE
        .type           _ZN10layer_norm13ln_fwd_kernelINS_13Kernel_traitsI13__nv_bfloat16S2_S2_fjLj65536ELj8ELj1ELj4ELj16ENS_18Kernel_traits_baseILj65536ES2_S2_S2_fjLj128EEEEEEEvNS_9FwdParamsE,@function
        .size           _ZN10layer_norm13ln_fwd_kernelINS_13Kernel_traitsI13__nv_bfloat16S2_S2_fjLj65536ELj8ELj1ELj4ELj16ENS_18Kernel_traits_baseILj65536ES2_S2_S2_fjLj128EEEEEEEvNS_9FwdParamsE,(.L_x_998 - _ZN10layer_norm13ln_fwd_kernelINS_13Kernel_traitsI13__nv_bfloat16S2_S2_fjLj65536ELj8ELj1ELj4ELj16ENS_18Kernel_traits_baseILj65536ES2_S2_S2_fjLj128EEEEEEEvNS_9FwdParamsE)
        .other          _ZN10layer_norm13ln_fwd_kernelINS_13Kernel_traitsI13__nv_bfloat16S2_S2_fjLj65536ELj8ELj1ELj4ELj16ENS_18Kernel_traits_baseILj65536ES2_S2_S2_fjLj128EEEEEEEvNS_9FwdParamsE,@"STO_CUDA_ENTRY STV_DEFAULT"
_ZN10layer_norm13ln_fwd_kernelINS_13Kernel_traitsI13__nv_bfloat16S2_S2_fjLj65536ELj8ELj1ELj4ELj16ENS_18Kernel_traits_baseILj65536ES2_S2_S2_fjLj128EEEEEEEvNS_9FwdParamsE:
.text._ZN10layer_norm13ln_fwd_kernelINS_13Kernel_traitsI13__nv_bfloat16S2_S2_fjLj65536ELj8ELj1ELj4ELj16ENS_18Kernel_traits_baseILj65536ES2_S2_S2_fjLj128EEEEEEEvNS_9FwdParamsE:
        /* <DEDUP_REMOVED lines=14> */
[----:B-1----:R0:W5:Y:S01]  /*00e0*/  LDG.E.128 R8, desc[UR4][R2.64+0x18000] ;  /* 0x0180000402087981 */ /* 0x002162000c1e1d00 */
[----:B--2---:R-:W-:-:S03]  /*00f0*/  IMAD.WIDE.U32 R68, R5, 0x10, R68 ;  /* 0x0000001005447825 */ /* 0x004fc600078e0044 */
[----:B------:R0:W5:Y:S04]  /*0100*/  LDG.E.128 R12, desc[UR4][R2.64+0x14000] ;  /* 0x01400004020c7981 */ /* 0x000168000c1e1d00 */
        /* <DEDUP_REMOVED lines=13> */
[----:B------:R0:W5:Y:S01]  /*01e0*/  LDG.E.128 R64, desc[UR4][R68.64] ;  /* 0x0000000444407981 */ /* 0x000162000c1e1d00 */
[----:B------:R-:W-:Y:S01]  /*01f0*/  LOP3.LUT R0, R100, 0x1f, RZ, 0xc0, !PT ;  /* 0x0000001f64007812 */ /* 0x000fe200078ec0ff */
[----:B------:R-:W-:-:S03]  /*0200*/  HFMA2 R96, -RZ, RZ, 0, 0 ;  /* 0x00000000ff607431 */ /* 0x000fc600000001ff */
[----:B------:R-:W-:Y:S02]  /*0210*/  LOP3.LUT P0, RZ, R0, 0x7, R71, 0xf8, !PT ;  /* 0x0000000700ff7812 */ /* 0x000fe4000780f847 */
[----:B------:R-:W-:Y:S02]  /*0220*/  PLOP3.LUT P1, PT, PT, PT, PT, 0x8, 0x80 ;  /* 0x000000000080781c */ /* 0x000fe40003f2e170 */
[----:B------:R-:W-:-:S13]  /*0230*/  ISETP.LT.U32.AND P0, PT, R100, 0x20, !P0 ;  /* 0x000000206400780c */ /* 0x000fda0004701070 */
.L_x_14:
[----:B------:R-:W0:Y:S01]  /*0240*/  S2R R102, SR_CTAID.X ;  /* 0x0000000000667919 */ /* 0x000e220000002500 */
[----:B-1----:R-:W1:Y:S01]  /*0250*/  LDC.64 R110, c[0x0][0x390] ;  /* 0x0000e400ff6e7b82 */ /* 0x002e620000000a00 */
        /* <DEDUP_REMOVED lines=8> */
[----:B------:R-:W4:Y:S04]  /*02e0*/  LDG.E.128 R76, desc[UR4][R110.64+0xc000] ;  /* 0x00c000046e4c7981 */ /* 0x000f28000c1e1d00 */
[----:B------:R-:W4:Y:S04]  /*02f0*/  LDG.E.128 R80, desc[UR4][R110.64+0x10000] ;  /* 0x010000046e507981 */ /* 0x000f28000c1e1d00 */
[----:B------:R-:W4:Y:S04]  /*0300*/  LDG.E.128 R84, desc[UR4][R110.64+0x14000] ;  /* 0x014000046e547981 */ /* 0x000f28000c1e1d00 */
[----:B------:R-:W4:Y:S04]  /*0310*/  LDG.E.128 R88, desc[UR4][R110.64+0x18000] ;  /* 0x018000046e587981 */ /* 0x000f28000c1e1d00 */
[----:B------:R3:W4:Y:S01]  /*0320*/  LDG.E.128 R92, desc[UR4][R110.64+0x1c000] ;  /* 0x01c000046e5c7981 */ /* 0x000722000c1e1d00 */
[----:B------:R-:W-:Y:S01]  /*0330*/  LOP3.LUT P2, RZ, R100, 0x1f, RZ, 0xc0, !PT ;  /* 0x0000001f64ff7812 */ /* 0x000fe2000784c0ff */
[----:B------:R-:W-:Y:S01]  /*0340*/  BSSY.RECONVERGENT B0, `(.L_x_8) ;  /* 0x0000144000007945 */ /* 0x000fe20003800200 */
[----:B------:R-:W-:Y:S01]  /*0350*/  MOV R118, RZ ;  /* 0x000000ff00767202 */ /* 0x000fe20000000f00 */
[----:B------:R-:W0:Y:S01]  /*0360*/  S2R R100, SR_TID.X ;  /* 0x0000000000647919 */ /* 0x000e220000002100 */
[----:B--2---:R-:W-:-:S02]  /*0370*/  PRMT R107, R112, 0x7632, R107 ;  /* 0x00007632706b7816 */ /* 0x004fc4000000006b */
[----:B------:R-:W-:Y:S02]  /*0380*/  SHF.L.U32 R109, R112, 0x10, RZ ;  /* 0x00000010706d7819 */ /* 0x000fe400000006ff */
[----:B------:R-:W-:Y:S02]  /*0390*/  SHF.L.U32 R107, R107, 0x10, RZ ;  /* 0x000000106b6b7819 */ /* 0x000fe400000006ff */
[C---:B------:R-:W-:Y:S01]  /*03a0*/  PRMT R103, R113.reuse, 0x7632, R103 ;  /* 0x0000763271677816 */ /* 0x040fe20000000067 */
[----:B------:R-:W-:Y:S01]  /*03b0*/  FADD.FTZ R0, RZ, R109 ;  /* 0x0000006dff007221 */ /* 0x000fe20000010000 */
[----:B------:R-:W-:Y:S02]  /*03c0*/  SHF.L.U32 R105, R113, 0x10, RZ ;  /* 0x0000001071697819 */ /* 0x000fe400000006ff */
[----:B------:R-:W-:Y:S01]  /*03d0*/  SHF.L.U32 R103, R103, 0x10, RZ ;  /* 0x0000001067677819 */ /* 0x000fe200000006ff */
[----:B------:R-:W-:Y:S01]  /*03e0*/  FADD.FTZ R0, R107, R0 ;  /* 0x000000006b007221 */ /* 0x000fe20000010000 */
[----:B------:R-:W-:-:S02]  /*03f0*/  PRMT R99, R114, 0x7632, R99 ;  /* 0x0000763272637816 */ /* 0x000fc40000000063 */
[----:B------:R-:W-:Y:S01]  /*0400*/  SHF.L.U32 R101, R114, 0x10, RZ ;  /* 0x0000001072657819 */ /* 0x000fe200000006ff */
[----:B------:R-:W-:Y:S01]  /*0410*/  FADD.FTZ R0, R105, R0 ;  /* 0x0000000069007221 */ /* 0x000fe20000010000 */
[----:B------:R-:W-:Y:S02]  /*0420*/  SHF.L.U32 R99, R99, 0x10, RZ ;  /* 0x0000001063637819 */ /* 0x000fe400000006ff */
[----:B------:R-:W-:Y:S01]  /*0430*/  PRMT R3, R115, 0x7632, R3 ;  /* 0x0000763273037816 */ /* 0x000fe20000000003 */
[----:B------:R-:W-:Y:S01]  /*0440*/  FADD.FTZ R0, R103, R0 ;  /* 0x0000000067007221 */ /* 0x000fe20000010000 */
[----:B------:R-:W-:Y:S02]  /*0450*/  SHF.L.U32 R97, R115, 0x10, RZ ;  /* 0x0000001073617819 */ /* 0x000fe400000006ff */
[----:B------:R-:W-:Y:S01]  /*0460*/  SHF.L.U32 R3, R3, 0x10, RZ ;  /* 0x0000001003037819 */ /* 0x000fe200000006ff */
[----:B------:R-:W-:Y:S01]  /*0470*/  FADD.FTZ R0, R101, R0 ;  /* 0x0000000065007221 */ /* 0x000fe20000010000 */
[----:B---3--:R-:W-:-:S02]  /*0480*/  PRMT R111, R68, 0x7632, R111 ;  /* 0x00007632446f7816 */ /* 0x008fc4000000006f */
        /* <DEDUP_REMOVED lines=17> */
[----:B----4-:R-:W-:-:S02]  /*05a0*/  PRMT R127, R72, 0x7632, R127 ;  /* 0x00007632487f7816 */ /* 0x010fc4000000007f */
        /* <DEDUP_REMOVED lines=12> */
[----:B------:R-:W-:Y:S01]  /*0670*/  SHF.L.U32 R139, R75, 0x10, RZ ;  /* 0x000000104b8b7819 */ /* 0x000fe200000006ff */
[----:B------:R-:W-:Y:S01]  /*0680*/  FADD.FTZ R0, R123, R0 ;  /* 0x000000007b007221 */ /* 0x000fe20000010000 */
[C---:B------:R-:W-:Y:S02]  /*0690*/  PRMT R141, R76.reuse, 0x7632, R141 ;  /* 0x000076324c8d7816 */ /* 0x040fe4000000008d */
[----:B------:R-:W-:Y:S01]  /*06a0*/  SHF.L.U32 R143, R76, 0x10, RZ ;  /* 0x000000104c8f7819 */ /* 0x000fe200000006ff */
[----:B------:R-:W-:Y:S01]  /*06b0*/  FADD.FTZ R0, R129, R0 ;  /* 0x0000000081007221 */ /* 0x000fe20000010000 */
[----:B------:R-:W-:-:S02]  /*06c0*/  SHF.L.U32 R141, R141, 0x10, RZ ;  /* 0x000000108d8d7819 */ /* 0x000fc400000006ff */
[----:B------:R-:W-:Y:S01]  /*06d0*/  SHF.L.U32 R145, R77, 0x10, RZ ;  /* 0x000000104d917819 */ /* 0x000fe200000006ff */
[----:B------:R-:W-:Y:S01]  /*06e0*/  FADD.FTZ R0, R127, R0 ;  /* 0x000000007f007221 */ /* 0x000fe20000010000 */
[C---:B------:R-:W-:Y:S02]  /*06f0*/  PRMT R147, R78.reuse, 0x7632, R147 ;  /* 0x000076324e937816 */ /* 0x040fe40000000093 */
[----:B------:R-:W-:Y:S01]  /*0700*/  SHF.L.U32 R149, R78, 0x10, RZ ;  /* 0x000000104e957819 */ /* 0x000fe200000006ff */
[----:B------:R-:W-:Y:S01]  /*0710*/  FADD.FTZ R0, R133, R0 ;  /* 0x0000000085007221 */ /* 0x000fe20000010000 */
[----:B------:R-:W-:Y:S02]  /*0720*/  SHF.L.U32 R147, R147, 0x10, RZ ;  /* 0x0000001093937819 */ /* 0x000fe400000006ff */
[----:B------:R-:W-:Y:S01]  /*0730*/  SHF.L.U32 R151, R79, 0x10, RZ ;  /* 0x000000104f977819 */ /* 0x000fe200000006ff */
[----:B------:R-:W-:Y:S01]  /*0740*/  FADD.FTZ R0, R131, R0 ;  /* 0x0000000083007221 */ /* 0x000fe20000010000 */
[----:B------:R-:W-:-:S02]  /*0750*/  PRMT R153, R80, 0x7632, R153 ;  /* 0x0000763250997816 */ /* 0x000fc40000000099 */
[----:B------:R-:W-:Y:S01]  /*0760*/  SHF.L.U32 R155, R80, 0x10, RZ ;  /* 0x00000010509b7819 */ /* 0x000fe200000006ff */
[--C-:B------:R-:W-:Y:S01]  /*0770*/  FADD.FTZ R68, R137, R0.reuse ;  /* 0x0000000089447221 */ /* 0x100fe20000010000 */
[----:B------:R-:W-:Y:S02]  /*0780*/  PRMT R0, R75, 0x7632, R0 ;  /* 0x000076324b007816 */ /* 0x000fe40000000000 */
[----:B------:R-:W-:Y:S01]  /*0790*/  SHF.L.U32 R153, R153, 0x10, RZ ;  /* 0x0000001099997819 */ /* 0x000fe200000006ff */
[----:B------:R-:W-:Y:S01]  /*07a0*/  FADD.FTZ R68, R135, R68 ;  /* 0x0000004487447221 */ /* 0x000fe20000010000 */
[----:B------:R-:W-:Y:S02]  /*07b0*/  SHF.L.U32 R75, R0, 0x10, RZ ;  /* 0x00000010004b7819 */ /* 0x000fe400000006ff */
[----:B------:R-:W-:Y:S01]  /*07c0*/  PRMT R0, R77, 0x7632, R0 ;  /* 0x000076324d007816 */ /* 0x000fe20000000000 */
[----:B------:R-:W-:Y:S01]  /*07d0*/  FADD.FTZ R68, R139, R68 ;  /* 0x000000448b447221 */ /* 0x000fe20000010000 */
[----:B------:R-:W-:-:S02]  /*07e0*/  SHF.L.U32 R157, R81, 0x10, RZ ;  /* 0x00000010519d7819 */ /* 0x000fc400000006ff */
[----:B------:R-:W-:Y:S01]  /*07f0*/  SHF.L.U32 R77, R0, 0x10, RZ ;  /* 0x00000010004d7819 */ /* 0x000fe200000006ff */
[----:B------:R-:W-:Y:S01]  /*0800*/  FADD.FTZ R68, R75, R68 ;  /* 0x000000444b447221 */ /* 0x000fe20000010000 */
[----:B------:R-:W-:Y:S02]  /*0810*/  PRMT R0, R79, 0x7632, R0 ;  /* 0x000076324f007816 */ /* 0x000fe40000000000 */
[----:B------:R-:W-:Y:S01]  /*0820*/  PRMT R159, R82, 0x7632, R159 ;  /* 0x00007632529f7816 */ /* 0x000fe2000000009f */
[----:B------:R-:W-:Y:S01]  /*0830*/  FADD.FTZ R68, R143, R68 ;  /* 0x000000448f447221 */ /* 0x000fe20000010000 */
[----:B------:R-:W-:Y:S02]  /*0840*/  SHF.L.U32 R79, R0, 0x10, RZ ;  /* 0x00000010004f7819 */ /* 0x000fe400000006ff */
[----:B------:R-:W-:Y:S01]  /*0850*/  PRMT R0, R81, 0x7632, R0 ;  /* 0x0000763251007816 */ /* 0x000fe20000000000 */
[----:B------:R-:W-:Y:S01]  /*0860*/  FADD.FTZ R68, R141, R68 ;  /* 0x000000448d447221 */ /* 0x000fe20000010000 */
[----:B------:R-:W-:-:S02]  /*0870*/  SHF.L.U32 R161, R82, 0x10, RZ ;  /* 0x0000001052a17819 */ /* 0x000fc400000006ff */
        /* <DEDUP_REMOVED lines=29> */
[----:B------:R-:W-:Y:S02]  /*0a50*/  SHF.L.U32 R104, R90, 0x10, RZ ;  /* 0x000000105a687819 */ /* 0x000fe400000006ff */
[----:B------:R-:W-:Y:S01]  /*0a60*/  SHF.L.U32 R106, R91, 0x10, RZ ;  /* 0x000000105b6a7819 */ /* 0x000fe200000006ff */
[----:B------:R-:W-:Y:S01]  /*0a70*/  FADD.FTZ R68, R161, R68 ;  /* 0x00000044a1447221 */ /* 0x000fe20000010000 */
[----:B------:R-:W-:Y:S02]  /*0a80*/  SHF.L.U32 R108, R92, 0x10, RZ ;  /* 0x000000105c6c7819 */ /* 0x000fe400000006ff */
[----:B------:R-:W-:Y:S01]  /*0a90*/  SHF.L.U32 R110, R93, 0x10, RZ ;  /* 0x000000105d6e7819 */ /* 0x000fe200000006ff */
[----:B------:R-:W-:Y:S01]  /*0aa0*/  FADD.FTZ R68, R159, R68 ;  /* 0x000000449f447221 */ /* 0x000fe20000010000 */
[----:B------:R-:W-:-:S02]  /*0ab0*/  SHF.L.U32 R112, R94, 0x10, RZ ;  /* 0x000000105e707819 */ /* 0x000fc400000006ff */
[----:B------:R-:W-:Y:S01]  /*0ac0*/  SHF.L.U32 R114, R95, 0x10, RZ ;  /* 0x000000105f727819 */ /* 0x000fe200000006ff */
[----:B------:R-:W-:-:S04]  /*0ad0*/  FADD.FTZ R68, R163, R68 ;  /* 0x00000044a3447221 */ /* 0x000fc80000010000 */
[----:B------:R-:W-:-:S04]  /*0ae0*/  FADD.FTZ R69, R83, R68 ;  /* 0x0000004453457221 */ /* 0x000fc80000010000 */
[----:B------:R-:W-:-:S04]  /*0af0*/  FADD.FTZ R68, R84, R69 ;  /* 0x0000004554447221 */ /* 0x000fc80000010000 */
[----:B------:R-:W-:-:S04]  /*0b00*/  FADD.FTZ R69, R165, R68 ;  /* 0x00000044a5457221 */ /* 0x000fc80000010000 */
[----:B------:R-:W-:-:S04]  /*0b10*/  FADD.FTZ R0, R74, R69 ;  /* 0x000000454a007221 */ /* 0x000fc80000010000 */
[--C-:B------:R-:W-:Y:S01]  /*0b20*/  FADD.FTZ R69, R85, R0.reuse ;  /* 0x0000000055457221 */ /* 0x100fe20000010000 */
[----:B------:R-:W-:-:S03]  /*0b30*/  PRMT R0, R87, 0x7632, R0 ;  /* 0x0000763257007816 */ /* 0x000fc60000000000 */
[----:B------:R-:W-:Y:S01]  /*0b40*/  FADD.FTZ R69, R86, R69 ;  /* 0x0000004556457221 */ /* 0x000fe20000010000 */
[----:B------:R-:W-:-:S03]  /*0b50*/  SHF.L.U32 R87, R0, 0x10, RZ ;  /* 0x0000001000577819 */ /* 0x000fc600000006ff */
[----:B------:R-:W-:-:S04]  /*0b60*/  FADD.FTZ R69, R76, R69 ;  /* 0x000000454c457221 */ /* 0x000fc80000010000 */
[----:B------:R-:W-:-:S04]  /*0b70*/  FADD.FTZ R0, R78, R69 ;  /* 0x000000454e007221 */ /* 0x000fc80000010000 */
[--C-:B------:R-:W-:Y:S01]  /*0b80*/  FADD.FTZ R69, R87, R0.reuse ;  /* 0x0000000057457221 */ /* 0x100fe20000010000 */
[----:B------:R-:W-:-:S03]  /*0b90*/  PRMT R0, R89, 0x7632, R0 ;  /* 0x0000763259007816 */ /* 0x000fc60000000000 */
[----:B------:R-:W-:Y:S01]  /*0ba0*/  FADD.FTZ R69, R88, R69 ;  /* 0x0000004558457221 */ /* 0x000fe20000010000 */
[----:B------:R-:W-:Y:S02]  /*0bb0*/  SHF.L.U32 R89, R0, 0x10, RZ ;  /* 0x0000001000597819 */ /* 0x000fe400000006ff */
[----:B------:R-:W-:Y:S01]  /*0bc0*/  PRMT R0, R90, 0x7632, R0 ;  /* 0x000076325a007816 */ /* 0x000fe20000000000 */
[----:B------:R-:W-:-:S03]  /*0bd0*/  FADD.FTZ R69, R80, R69 ;  /* 0x0000004550457221 */ /* 0x000fc60000010000 */
[----:B------:R-:W-:Y:S01]  /*0be0*/  SHF.L.U32 R90, R0, 0x10, RZ ;  /* 0x00000010005a7819 */ /* 0x000fe200000006ff */
[----:B------:R-:W-:Y:S01]  /*0bf0*/  FADD.FTZ R68, R82, R69 ;  /* 0x0000004552447221 */ /* 0x000fe20000010000 */
        /* <DEDUP_REMOVED lines=16> */
[----:B------:R-:W-:-:S03]  /*0d00*/  SHF.L.U32 R95, R0, 0x10, RZ ;  /* 0x00000010005f7819 */ /* 0x000fc600000006ff */
[----:B------:R-:W-:-:S04]  /*0d10*/  FADD.FTZ R68, R110, R69 ;  /* 0x000000456e447221 */ /* 0x000fc80000010000 */
[----:B------:R-:W-:-:S04]  /*0d20*/  FADD.FTZ R69, R93, R68 ;  /* 0x000000445d457221 */ /* 0x000fc80000010000 */
[----:B------:R-:W-:-:S04]  /*0d30*/  FADD.FTZ R69, R112, R69 ;  /* 0x0000004570457221 */ /* 0x000fc80000010000 */
[----:B------:R-:W-:-:S04]  /*0d40*/  FADD.FTZ R69, R94, R69 ;  /* 0x000000455e457221 */ /* 0x000fc80000010000 */
[----:B------:R-:W-:-:S04]  /*0d50*/  FADD.FTZ R0, R114, R69 ;  /* 0x0000004572007221 */ /* 0x000fc80000010000 */
[----:B------:R-:W-:-:S05]  /*0d60*/  FADD.FTZ R0, R95, R0 ;  /* 0x000000005f007221 */ /* 0x000fca0000010000 */
[----:B------:R-:W1:Y:S02]  /*0d70*/  SHFL.BFLY PT, R69, R0, 0x1, 0x1f ;  /* 0x0c201f0000457f89 */ /* 0x000e6400000e0000 */
[----:B-1----:R-:W-:-:S05]  /*0d80*/  FADD.FTZ R69, R0, R69 ;  /* 0x0000004500457221 */ /* 0x002fca0000010000 */
[----:B------:R-:W1:Y:S02]  /*0d90*/  SHFL.BFLY PT, R68, R69, 0x2, 0x1f ;  /* 0x0c401f0045447f89 */ /* 0x000e6400000e0000 */
[----:B-1----:R-:W-:-:S05]  /*0da0*/  FADD.FTZ R70, R69, R68 ;  /* 0x0000004445467221 */ /* 0x002fca0000010000 */
[----:B------:R-:W1:Y:S02]  /*0db0*/  SHFL.BFLY PT, R71, R70, 0x4, 0x1f ;  /* 0x0c801f0046477f89 */ /* 0x000e6400000e0000 */
[----:B-1----:R-:W-:-:S05]  /*0dc0*/  FADD.FTZ R71, R70, R71 ;  /* 0x0000004746477221 */ /* 0x002fca0000010000 */
[----:B------:R-:W1:Y:S02]  /*0dd0*/  SHFL.BFLY PT, R68, R71, 0x8, 0x1f ;  /* 0x0d001f0047447f89 */ /* 0x000e6400000e0000 */
[----:B-1----:R-:W-:-:S05]  /*0de0*/  FADD.FTZ R72, R71, R68 ;  /* 0x0000004447487221 */ /* 0x002fca0000010000 */
[----:B------:R-:W1:Y:S02]  /*0df0*/  SHFL.BFLY PT, R73, R72, 0x10, 0x1f ;  /* 0x0e001f0048497f89 */ /* 0x000e6400000e0000 */
[----:B-1----:R-:W-:-:S04]  /*0e00*/  FADD.FTZ R68, R72, R73 ;  /* 0x0000004948447221 */ /* 0x002fc80000010000 */
        /* <DEDUP_REMOVED lines=129> */
[----:B------:R-:W1:Y:S02]  /*1620*/  SHFL.BFLY PT, R69, R0, 0x1, 0x1f ;  /* 0x0c201f0000457f89 */ /* 0x000e6400000e0000 */
[----:B-1----:R-:W-:-:S05]  /*1630*/  FADD.FTZ R69, R0, R69 ;  /* 0x0000004500457221 */ /* 0x002fca0000010000 */
[----:B------:R-:W1:Y:S02]  /*1640*/  SHFL.BFLY PT, R70, R69, 0x2, 0x1f ;  /* 0x0c401f0045467f89 */ /* 0x000e6400000e0000 */
[----:B-1----:R-:W-:-:S05]  /*1650*/  FADD.FTZ R71, R69, R70 ;  /* 0x0000004645477221 */ /* 0x002fca0000010000 */
[----:B------:R-:W1:Y:S02]  /*1660*/  SHFL.BFLY PT, R70, R71, 0x4, 0x1f ;  /* 0x0c801f0047467f89 */ /* 0x000e6400000e0000 */
[----:B-1----:R-:W-:Y:S01]  /*1670*/  FADD.FTZ R72, R71, R70 ;  /* 0x0000004647487221 */ /* 0x002fe20000010000 */
[----:B0-----:R-:W-:-:S04]  /*1680*/  LOP3.LUT R70, R100, 0x1f, RZ, 0xc0, !PT ;  /* 0x0000001f64467812 */ /* 0x001fc800078ec0ff */
[----:B------:R-:W0:Y:S01]  /*1690*/  SHFL.BFLY PT, R73, R72, 0x8, 0x1f ;  /* 0x0d001f0048497f89 */ /* 0x000e2200000e0000 */
[----:B------:R-:W-:Y:S01]  /*16a0*/  ISETP.GT.U32.AND P3, PT, R70, 0x3, PT ;  /* 0x000000034600780c */ /* 0x000fe20003f64070 */
        /* <DEDUP_REMOVED lines=13> */
.L_x_9:
[----:B------:R-:W-:Y:S05]  /*1780*/  BSYNC.RECONVERGENT B0 ;  /* 0x0000000000007941 */ /* 0x000fea0003800200 */
.L_x_8:
        /* <DEDUP_REMOVED lines=13> */
.L_x_11:
[----:B------:R-:W-:Y:S05]  /*1860*/  BSYNC.RECONVERGENT B0 ;  /* 0x0000000000007941 */ /* 0x000fea0003800200 */
.L_x_10:
[----:B------:R-:W2:Y:S01]  /*1870*/  SHFL.DOWN PT, R71, R118, 0x2, 0x1f ;  /* 0x08401f0076477f89 */ /* 0x000ea200000e0000 */
[----:B------:R-:W-:Y:S02]  /*1880*/  ISETP.NE.AND P3, PT, R100, RZ, PT ;  /* 0x000000ff6400720c */ /* 0x000fe40003f65270 */
[----:B------:R-:W-:Y:S01]  /*1890*/  ISETP.GT.U32.AND P2, PT, R70, 0x7, PT ;  /* 0x000000074600780c */ /* 0x000fe20003f44070 */
[----:B01----:R-:W0:Y:S04]  /*18a0*/  SHFL.DOWN PT, R0, R68, 0x2, 0x1f ;  /* 0x08401f0044007f89 */ /* 0x003e2800000e0000 */
[----:B------:R-:W1:Y:S01]  /*18b0*/  SHFL.DOWN PT, R72, R69, 0x2, 0x1f ;  /* 0x08401f0045487f89 */ /* 0x000e6200000e0000 */
[----:B--2---:R-:W-:-:S04]  /*18c0*/  FADD.FTZ R73, R71, R118 ;  /* 0x0000007647497221 */ /* 0x004fc80000010000 */
[----:B------:R-:W2:Y:S01]  /*18d0*/  MUFU.RCP R116, R73 ;  /* 0x0000004900747308 */ /* 0x000ea20000001000 */
[----:B0-----:R-:W-:Y:S01]  /*18e0*/  FMUL.FTZ R120, R71, R0 ;  /* 0x0000000047787220 */ /* 0x001fe20000410000 */
[----:B------:R-:W-:Y:S01]  /*18f0*/  FADD.FTZ R0, -R0, R68 ;  /* 0x0000004400007221 */ /* 0x000fe20000010100 */
[----:B------:R-:W0:Y:S01]  /*1900*/  SHFL.DOWN PT, R122, R73, 0x1, 0x1f ;  /* 0x08201f00497a7f89 */ /* 0x000e2200000e0000 */
[----:B-1----:R-:W-:Y:S01]  /*1910*/  FADD.FTZ R72, R72, R69 ;  /* 0x0000004548487221 */ /* 0x002fe20000010000 */
[----:B------:R-:W-:Y:S01]  /*1920*/  FFMA.FTZ R120, R118, R68, R120 ;  /* 0x0000004476787223 */ /* 0x000fe20000010078 */
[----:B------:R-:W-:-:S04]  /*1930*/  FMUL.FTZ R0, R0, R0 ;  /* 0x0000000000007220 */ /* 0x000fc80000410000 */
[----:B------:R-:W-:-:S04]  /*1940*/  FMUL.FTZ R0, R0, R118 ;  /* 0x0000007600007220 */ /* 0x000fc80000410000 */
[----:B------:R-:W-:Y:S02]  /*1950*/  FMUL.FTZ R71, R71, R0 ;  /* 0x0000000047477220 */ /* 0x000fe40000410000 */
[----:B------:R-:W1:Y:S01]  /*1960*/  LDC R0, c[0x0][0x380] ;  /* 0x0000e000ff007b82 */ /* 0x000e620000000800 */
[C---:B--2---:R-:W-:Y:S01]  /*1970*/  FMUL.FTZ R120, R116.reuse, R120 ;  /* 0x0000007874787220 */ /* 0x044fe20000410000 */
[----:B------:R-:W-:-:S04]  /*1980*/  FFMA.FTZ R71, R116, R71, R72 ;  /* 0x0000004774477223 */ /* 0x000fc80000010048 */
[----:B------:R-:W2:Y:S04]  /*1990*/  SHFL.DOWN PT, R68, R120, 0x1, 0x1f ;  /* 0x08201f0078447f89 */ /* 0x000ea800000e0000 */
[----:B------:R-:W3:Y:S01]  /*19a0*/  SHFL.DOWN PT, R72, R71, 0x1, 0x1f ;  /* 0x08201f0047487f89 */ /* 0x000ee200000e0000 */
[----:B0-----:R-:W-:-:S06]  /*19b0*/  FADD.FTZ R69, R73, R122 ;  /* 0x0000007a49457221 */ /* 0x001fcc0000010000 */
[----:B------:R-:W0:Y:S01]  /*19c0*/  MUFU.RCP R69, R69 ;  /* 0x0000004500457308 */ /* 0x000e220000001000 */
[----:B--2---:R-:W-:Y:S01]  /*19d0*/  FADD.FTZ R116, R120, -R68 ;  /* 0x8000004478747221 */ /* 0x004fe20000010000 */
[----:B------:R-:W-:-:S03]  /*19e0*/  FMUL.FTZ R68, R122, R68 ;  /* 0x000000447a447220 */ /* 0x000fc60000410000 */
[----:B------:R-:W-:Y:S01]  /*19f0*/  FMUL.FTZ R116, R116, R116 ;  /* 0x0000007474747220 */ /* 0x000fe20000410000 */
[----:B------:R-:W-:Y:S01]  /*1a00*/  FFMA.FTZ R68, R73, R120, R68 ;  /* 0x0000007849447223 */ /* 0x000fe20000010044 */
[----:B---3--:R-:W-:Y:S02]  /*1a10*/  FADD.FTZ R72, R71, R72 ;  /* 0x0000004847487221 */ /* 0x008fe40000010000 */
[----:B------:R-:W-:Y:S01]  /*1a20*/  FMUL.FTZ R116, R73, R116 ;  /* 0x0000007449747220 */ /* 0x000fe20000410000 */
[----:B0-----:R-:W-:-:S03]  /*1a30*/  FMUL.FTZ R68, R69, R68 ;  /* 0x0000004445447220 */ /* 0x001fc60000410000 */
[----:B------:R-:W-:-:S03]  /*1a40*/  FMUL.FTZ R116, R122, R116 ;  /* 0x000000747a747220 */ /* 0x000fc60000410000 */
[----:B------:R-:W0:Y:S01]  /*1a50*/  SHFL.IDX PT, R68, R68, RZ, 0x1f ;  /* 0x00001fff44447589 */ /* 0x000e2200000e0000 */
[----:B------:R-:W-:Y:S01]  /*1a60*/  FFMA.FTZ R72, R69, R116, R72 ;  /* 0x0000007445487223 */ /* 0x000fe20000010048 */
[----:B-1----:R-:W-:-:S04]  /*1a70*/  SHF.L.U32 R116, R0, 0x3, RZ ;  /* 0x0000000300747819 */ /* 0x002fc800000006ff */
[----:B------:R1:W2:Y:S01]  /*1a80*/  SHFL.IDX PT, R69, R72, RZ, 0x1f ;  /* 0x00001fff48457589 */ /* 0x0002a200000e0000 */
[----:B------:R-:W-:Y:S05]  /*1a90*/  @P3 BRA `(.L_x_12) ;  /* 0x0000000000983947 */ /* 0x000fea0003800000 */
[----:B------:R-:W3:Y:S01]  /*1aa0*/  LDC.64 R70, c[0x0][0x3c0] ;  /* 0x0000f000ff467b82 */ /* 0x000ee20000000a00 */
[C---:B-1----:R-:W-:Y:S01]  /*1ab0*/  LOP3.LUT R72, R96.reuse, 0x1, RZ, 0xc0, !PT ;  /* 0x0000000160487812 */ /* 0x042fe200078ec0ff */
[----:B------:R-:W1:Y:S01]  /*1ac0*/  LDCU.64 UR6, c[0x0][0x3c8] ;  /* 0x00007900ff0677ac */ /* 0x000e620008000a00 */
        /* <DEDUP_REMOVED lines=11> */
[----:B---3--:R-:W-:Y:S02]  /*1b80*/  LEA R120, P3, R122, R70, 0x3 ;  /* 0x000000467a787211 */ /* 0x008fe400078618ff */
[----:B------:R-:W-:Y:S02]  /*1b90*/  LEA.HI.X.SX32 R73, R73, RZ, 0x1, P4 ;  /* 0x000000ff49497211 */ /* 0x000fe400020f0eff */
[----:B------:R-:W-:Y:S01]  /*1ba0*/  IADD3 R72, P4, PT, R72, R120, RZ ;  /* 0x0000007848487210 */ /* 0x000fe20007f9e0ff */
[----:B------:R-:W-:Y:S01]  /*1bb0*/  HFMA2 R120, -RZ, RZ, 0, 5.9604644775390625e-08 ;  /* 0x00000001ff787431 */ /* 0x000fe200000001ff */
[----:B-1----:R-:W-:Y:S02]  /*1bc0*/  LEA R70, P5, R118, UR6, 0x2 ;  /* 0x0000000676467c11 */ /* 0x002fe4000f8a10ff */
[----:B------:R-:W-:Y:S02]  /*1bd0*/  LEA.HI.X R122, R122, R71, R124, 0x3, P3 ;  /* 0x000000477a7a7211 */ /* 0x000fe400018f1c7c */
[----:B------:R-:W-:-:S02]  /*1be0*/  ISETP.GT.U32.AND P3, PT, R96, 0x1, PT ;  /* 0x000000016000780c */ /* 0x000fc40003f64070 */
[----:B------:R-:W-:Y:S02]  /*1bf0*/  LEA.HI.X R71, R118, UR7, R73, 0x2, P5 ;  /* 0x0000000776477c11 */ /* 0x000fe4000a8f1449 */
[----:B------:R-:W-:Y:S02]  /*1c00*/  IADD3.X R73, PT, PT, RZ, R122, RZ, P4, !PT ;  /* 0x0000007aff497210 */ /* 0x000fe400027fe4ff */
[----:B------:R-:W-:-:S03]  /*1c10*/  SEL R118, R120, 0xffffffff, !P3 ;  /* 0xffffffff78767807 */ /* 0x000fc60005800000 */
[----:B0-2---:R0:W-:Y:S01]  /*1c20*/  STG.E.64 desc[UR4][R72.64], R68 ;  /* 0x0000004448007986 */ /* 0x0051e2000c101b04 */
[----:B------:R-:W-:Y:S06]  /*1c30*/  MEMBAR.ALL.GPU ;  /* 0x0000000000007992 */ /* 0x000fec000000a000 */
[----:B------:R-:W-:-:S00]  /*1c40*/  ERRBAR ;  /* 0x00000000000079ab */ /* 0x000fc00000000000 */
[----:B------:R-:W-:Y:S06]  /*1c50*/  CGAERRBAR ;  /* 0x00000000000075ab */ /* 0x000fec0000000000 */
[----:B------:R0:W-:Y:S01]  /*1c60*/  REDG.E.ADD.S32.STRONG.GPU desc[UR4][R70.64], R118 ;  /* 0x000000764600798e */ /* 0x0001e2000c12e304 */
[----:B------:R-:W-:-:S04]  /*1c70*/  ISETP.GE.U32.AND P3, PT, R96, 0x2, PT ;  /* 0x000000026000780c */ /* 0x000fc80003f66070 */
[----:B------:R-:W-:-:S09]  /*1c80*/  SEL R120, RZ, 0x8, P3 ;  /* 0x00000008ff787807 */ /* 0x000fd20001800000 */
.L_x_13:
[----:B0-----:R-:W-:Y:S02]  /*1c90*/  MOV R68, R70 ;  /* 0x0000004600447202 */ /* 0x001fe40000000f00 */
[----:B------:R-:W-:-:S05]  /*1ca0*/  MOV R69, R71 ;  /* 0x0000004700457202 */ /* 0x000fca0000000f00 */
[----:B------:R-:W2:Y:S04]  /*1cb0*/  LDG.E.STRONG.GPU R68, desc[UR4][R68.64] ;  /* 0x0000000444447981 */ /* 0x000ea8000c1ef900 */
[----:B--2---:R-:W-:Y:S01]  /*1cc0*/  CCTL.IVALL ;  /* 0x00000000ff00798f */ /* 0x004fe20002000000 */
[----:B------:R-:W-:Y:S05]  /*1cd0*/  YIELD ;  /* 0x0000000000007946 */ /* 0x000fea0003800000 */
[----:B------:R-:W-:-:S13]  /*1ce0*/  ISETP.NE.AND P3, PT, R68, R120, PT ;  /* 0x000000784400720c */ /* 0x000fda0003f65270 */
[----:B------:R-:W-:Y:S05]  /*1cf0*/  @P3 BRA `(.L_x_13) ;  /* 0xfffffffc00e43947 */ /* 0x000fea000383ffff */
.L_x_12:
[----:B------:R-:W-:Y:S05]  /*1d00*/  WARPSYNC.ALL ;  /* 0x0000000000007948 */ /* 0x000fea0003800000 */
[----:B0-2---:R-:W0:Y:S01]  /*1d10*/  @!P2 LDC.64 R68, c[0x0][0x3c0] ;  /* 0x0000f000ff44ab82 */ /* 0x005e220000000a00 */
[----:B------:R-:W-:Y:S01]  /*1d20*/  @!P2 LOP3.LUT R70, R96, 0x1, RZ, 0xc0, !PT ;  /* 0x000000016046a812 */ /* 0x000fe200078ec0ff */
[----:B------:R-:W2:Y:S01]  /*1d30*/  LDCU UR6, c[0x0][0x384] ;  /* 0x00007080ff0677ac */ /* 0x000ea20008000800 */
[----:B------:R-:W-:Y:S02]  /*1d40*/  @!P2 LOP3.LUT R102, R102, 0x7ffffff8, RZ, 0xc0, !PT ;  /* 0x7ffffff86666a812 */ /* 0x000fe400078ec0ff */
[----:B------:R-:W-:-:S02]  /*1d50*/  @!P2 IADD3 R71, PT, PT, -R70, RZ, RZ ;  /* 0x000000ff4647a210 */ /* 0x000fc40007ffe1ff */
[----:B-1----:R-:W-:Y:S02]  /*1d60*/  @!P2 SHF.L.U32 R72, R100, 0x3, RZ ;  /* 0x000000036448a819 */ /* 0x002fe400000006ff */
[----:B------:R-:W-:Y:S02]  /*1d70*/  @!P2 LOP3.LUT R71, R71, R116, RZ, 0xc0, !PT ;  /* 0x000000744747a212 */ /* 0x000fe400078ec0ff */
[----:B------:R-:W-:Y:S01]  /*1d80*/  @!P2 LOP3.LUT R73, R72, 0xf8, RZ, 0xc0, !PT ;  /* 0x000000f84849a812 */ /* 0x000fe200078ec0ff */
[----:B------:R-:W-:Y:S01]  /*1d90*/  BAR.SYNC.DEFER_BLOCKING 0x0 ;  /* 0x0000000000007b1d */ /* 0x000fe20000010000 */
[----:B------:R-:W-:-:S04]  /*1da0*/  @!P2 IADD3 R71, P3, PT, R71, R102, RZ ;  /* 0x000000664747a210 */ /* 0x000fc80007f7e0ff */
[----:B------:R-:W-:Y:S02]  /*1db0*/  @!P2 IADD3.X R70, PT, PT, RZ, RZ, RZ, P3, !PT ;  /* 0x000000ffff46a210 */ /* 0x000fe40001ffe4ff */
[----:B0-----:R-:W-:-:S04]  /*1dc0*/  @!P2 LEA R68, P3, R71, R68, 0x3 ;  /* 0x000000444744a211 */ /* 0x001fc800078618ff */
[----:B------:R-:W-:Y:S02]  /*1dd0*/  @!P2 LEA.HI.X R69, R71, R69, R70, 0x3, P3 ;  /* 0x000000454745a211 */ /* 0x000fe400018f1c46 */
[----:B------:R-:W-:Y:S02]  /*1de0*/  CS2R R70, SRZ ;  /* 0x0000000000467805 */ /* 0x000fe4000001ff00 */
[----:B------:R-:W-:-:S04]  /*1df0*/  @!P2 IADD3 R68, P3, PT, R73, R68, RZ ;  /* 0x000000444944a210 */ /* 0x000fc80007f7e0ff */
[----:B------:R-:W-:-:S05]  /*1e00*/  @!P2 IADD3.X R69, PT, PT, RZ, R69, RZ, P3, !PT ;  /* 0x00000045ff45a210 */ /* 0x000fca0001ffe4ff */
[----:B------:R-:W3:Y:S01]  /*1e10*/  @!P2 LDG.E.64 R70, desc[UR4][R68.64] ;  /* 0x000000044446a981 */ /* 0x000ee2000c1e1b00 */
[----:B------:R-:W-:Y:S02]  /*1e20*/  MOV R73, RZ ;  /* 0x000000ff00497202 */ /* 0x000fe40000000f00 */
[----:B------:R-:W-:Y:S02]  /*1e30*/  @!P2 MOV R73, 0x46000000 ;  /* 0x460000000049a802 */ /* 0x000fe40000000f00 */
[----:B------:R-:W-:Y:S02]  /*1e40*/  IADD3 R96, PT, PT, R96, 0x1, RZ ;  /* 0x0000000160607810 */ /* 0x000fe40007ffe0ff */
[----:B------:R-:W-:Y:S01]  /*1e50*/  PLOP3.LUT P1, PT, P1, PT, PT, 0x8, 0x80 ;  /* 0x000000000080781c */ /* 0x000fe20000f2e170 */
[----:B------:R-:W0:Y:S01]  /*1e60*/  SHFL.DOWN PT, R72, R73, 0x4, 0x1f ;  /* 0x08801f0049487f89 */ /* 0x000e2200000e0000 */
[----:B------:R-:W-:Y:S01]  /*1e70*/  LOP3.LUT R96, R96, 0x3, RZ, 0xc0, !PT ;  /* 0x0000000360607812 */ /* 0x000fe200078ec0ff */
[----:B0-----:R-:W-:-:S04]  /*1e80*/  FADD.FTZ R118, R72, R73 ;  /* 0x0000004948767221 */ /* 0x001fc80000010000 */
[----:B------:R-:W0:Y:S01]  /*1e90*/  MUFU.RCP R120, R118 ;  /* 0x0000007600787308 */ /* 0x000e220000001000 */
[----:B------:R-:W-:Y:S04]  /*1ea0*/  SHFL.DOWN PT, R124, R118, 0x2, 0x1f ;  /* 0x08401f00767c7f89 */ /* 0x000fe800000e0000 */
[----:B---3--:R-:W1:Y:S04]  /*1eb0*/  SHFL.DOWN PT, R102, R70, 0x4, 0x1f ;  /* 0x08801f0046667f89 */ /* 0x008e6800000e0000 */
[----:B------:R-:W3:Y:S01]  /*1ec0*/  SHFL.DOWN PT, R116, R71, 0x4, 0x1f ;  /* 0x08801f0047747f89 */ /* 0x000ee200000e0000 */
[----:B-1----:R-:W-:Y:S01]  /*1ed0*/  FMUL.FTZ R122, R72, R102 ;  /* 0x00000066487a7220 */ /* 0x002fe20000410000 */
[----:B------:R-:W-:-:S03]  /*1ee0*/  FADD.FTZ R102, -R102, R70 ;  /* 0x0000004666667221 */ /* 0x000fc60000010100 */
[----:B------:R-:W-:Y:S01]  /*1ef0*/  FFMA.FTZ R69, R73, R70, R122 ;  /* 0x0000004649457223 */ /* 0x000fe2000001007a */
[----:B------:R-:W-:-:S03]  /*1f00*/  FMUL.FTZ R102, R102, R102 ;  /* 0x0000006666667220 */ /* 0x000fc60000410000 */
[----:B0-----:R-:W-:Y:S01]  /*1f10*/  FMUL.FTZ R68, R120, R69 ;  /* 0x0000004578447220 */ /* 0x001fe20000410000 */
[----:B------:R-:W-:Y:S01]  /*1f20*/  FMUL.FTZ R73, R102, R73 ;  /* 0x0000004966497220 */ /* 0x000fe20000410000 */
[----:B---3--:R-:W-:Y:S01]  /*1f30*/  FADD.FTZ R69, R116, R71 ;  /* 0x0000004774457221 */ /* 0x008fe20000010000 */
[----:B------:R-:W-:Y:S02]  /*1f40*/  FADD.FTZ R71, R118, R124 ;  /* 0x0000007c76477221 */ /* 0x000fe40000010000 */
[----:B------:R-:W0:Y:S01]  /*1f50*/  SHFL.DOWN PT, R70, R68, 0x2, 0x1f ;  /* 0x08401f0044467f89 */ /* 0x000e2200000e0000 */
[----:B------:R-:W-:-:S04]  /*1f60*/  FMUL.FTZ R73, R72, R73 ;  /* 0x0000004948497220 */ /* 0x000fc80000410000 */
[----:B------:R-:W-:Y:S02]  /*1f70*/  FFMA.FTZ R69, R120, R73, R69 ;  /* 0x0000004978457223 */ /* 0x000fe40000010045 */
[----:B------:R-:W1:Y:S03]  /*1f80*/  MUFU.RCP R73, R71 ;  /* 0x0000004700497308 */ /* 0x000e660000001000 */
[----:B------:R-:W3:Y:S01]  /*1f90*/  SHFL.DOWN PT, R72, R69, 0x2, 0x1f ;  /* 0x08401f0045487f89 */ /* 0x000ee200000e0000 */
[----:B0-----:R-:W-:Y:S01]  /*1fa0*/  FMUL.FTZ R102, R124, R70 ;  /* 0x000000467c667220 */ /* 0x001fe20000410000 */
[----:B------:R-:W-:-:S03]  /*1fb0*/  FADD.FTZ R70, R68, -R70 ;  /* 0x8000004644467221 */ /* 0x000fc60000010000 */
[----:B------:R-:W-:Y:S01]  /*1fc0*/  FFMA.FTZ R102, R118, R68, R102 ;  /* 0x0000004476667223 */ /* 0x000fe20000010066 */
[----:B------:R-:W-:Y:S01]  /*1fd0*/  FMUL.FTZ R70, R70, R70 ;  /* 0x0000004646467220 */ /* 0x000fe20000410000 */
[----:B------:R-:W0:Y:S02]  /*1fe0*/  SHFL.DOWN PT, R68, R71, 0x1, 0x1f ;  /* 0x08201f0047447f89 */ /* 0x000e2400000e0000 */
[----:B-1----:R-:W-:Y:S01]  /*1ff0*/  FMUL.FTZ R102, R73, R102 ;  /* 0x0000006649667220 */ /* 0x002fe20000410000 */
[----:B------:R-:W-:Y:S01]  /*2000*/  FMUL.FTZ R70, R118, R70 ;  /* 0x0000004676467220 */ /* 0x000fe20000410000 */
[----:B---3--:R-:W-:-:S03]  /*2010*/  FADD.FTZ R72, R69, R72 ;  /* 0x0000004845487221 */ /* 0x008fc60000010000 */
[----:B------:R-:W1:Y:S01]  /*2020*/  SHFL.DOWN PT, R116, R102, 0x1, 0x1f ;  /* 0x08201f0066747f89 */ /* 0x000e6200000e0000 */
[----:B------:R-:W-:-:S04]  /*2030*/  FMUL.FTZ R70, R124, R70 ;  /* 0x000000467c467220 */ /* 0x000fc80000410000 */
[----:B------:R-:W-:-:S05]  /*2040*/  FFMA.FTZ R70, R73, R70, R72 ;  /* 0x0000004649467223 */ /* 0x000fca0000010048 */
[----:B------:R-:W3:Y:S01]  /*2050*/  SHFL.DOWN PT, R69, R70, 0x1, 0x1f ;  /* 0x08201f0046457f89 */ /* 0x000ee200000e0000 */
[----:B0-----:R-:W-:-:S06]  /*2060*/  FADD.FTZ R72, R71, R68 ;  /* 0x0000004447487221 */ /* 0x001fcc0000010000 */
[----:B------:R-:W0:Y:S01]  /*2070*/  MUFU.RCP R72, R72 ;  /* 0x0000004800487308 */ /* 0x000e220000001000 */
[----:B-1----:R-:W-:Y:S01]  /*2080*/  FADD.FTZ R73, R102, -R116 ;  /* 0x8000007466497221 */ /* 0x002fe20000010000 */
[----:B------:R-:W-:-:S03]  /*2090*/  FMUL.FTZ R116, R68, R116 ;  /* 0x0000007444747220 */ /* 0x000fc60000410000 */
[----:B------:R-:W-:-:S04]  /*20a0*/  FMUL.FTZ R118, R73, R73 ;  /* 0x0000004949767220 */ /* 0x000fc80000410000 */
[C---:B------:R-:W-:Y:S01]  /*20b0*/  FMUL.FTZ R73, R71.reuse, R118 ;  /* 0x0000007647497220 */ /* 0x040fe20000410000 */
[----:B------:R-:W-:Y:S01]  /*20c0*/  FFMA.FTZ R71, R71, R102, R116 ;  /* 0x0000006647477223 */ /* 0x000fe20000010074 */
[----:B---3--:R-:W-:Y:S02]  /*20d0*/  FADD.FTZ R69, R70, R69 ;  /* 0x0000004546457221 */ /* 0x008fe40000010000 */
[----:B------:R-:W-:Y:S02]  /*20e0*/  FMUL.FTZ R73, R68, R73 ;  /* 0x0000004944497220 */ /* 0x000fe40000410000 */
[----:B------:R-:W1:Y:S02]  /*20f0*/  LDC R68, c[0x0][0x3d0] ;  /* 0x0000f400ff447b82 */ /* 0x000e640000000800 */
[C---:B0-----:R-:W-:Y:S01]  /*2100*/  FFMA.FTZ R73, R72.reuse, R73, R69 ;  /* 0x0000004948497223 */ /* 0x041fe20000010045 */
[----:B------:R-:W-:-:S05]  /*2110*/  FMUL.FTZ R102, R72, R71 ;  /* 0x0000004748667220 */ /* 0x000fca0000410000 */
[----:B------:R-:W1:Y:S01]  /*2120*/  SHFL.IDX PT, R73, R73, RZ, 0x1f ;  /* 0x00001fff49497589 */ /* 0x000e6200000e0000 */
[----:B------:R-:W0:Y:S03]  /*2130*/  @P0 LDC.64 R70, c[0x0][0x3a0] ;  /* 0x0000e800ff460b82 */ /* 0x000e260000000a00 */
[----:B------:R-:W3:Y:S01]  /*2140*/  SHFL.IDX PT, R102, R102, RZ, 0x1f ;  /* 0x00001fff66667589 */ /* 0x000ee200000e0000 */
[----:B-1----:R-:W-:Y:S01]  /*2150*/  FFMA.FTZ R72, R73, 1.52587890625e-05, R68 ;  /* 0x3780000049487823 */ /* 0x002fe20000010044 */
[----:B0-----:R-:W-:-:S03]  /*2160*/  @P0 IMAD.WIDE R70, R98, 0x4, R70 ;  /* 0x0000000462460825 */ /* 0x001fc600078e0246 */
[----:B------:R-:W0:Y:S01]  /*2170*/  LDC.64 R68, c[0x0][0x398] ;  /* 0x0000e600ff447b82 */ /* 0x000e220000000a00 */
[--C-:B---3--:R-:W-:Y:S01]  /*2180*/  FADD.FTZ R103, R103, -R102.reuse ;  /* 0x8000006667677221 */ /* 0x108fe20000010000 */
[--C-:B------:R-:W-:Y:S01]  /*2190*/  FADD.FTZ R105, R105, -R102.reuse ;  /* 0x8000006669697221 */ /* 0x100fe20000010000 */
[----:B------:R-:W1:Y:S01]  /*21a0*/  MUFU.RSQ R72, R72 ;  /* 0x0000004800487308 */ /* 0x000e620000001400 */
[--C-:B------:R-:W-:Y:S01]  /*21b0*/  FADD.FTZ R101, R101, -R102.reuse ;  /* 0x8000006665657221 */ /* 0x100fe20000010000 */
[--C-:B------:R-:W-:Y:S01]  /*21c0*/  FADD.FTZ R99, R99, -R102.reuse ;  /* 0x8000006663637221 */ /* 0x100fe20000010000 */
[--C-:B------:R-:W-:Y:S01]  /*21d0*/  FADD.FTZ R97, R97, -R102.reuse ;  /* 0x8000006661617221 */ /* 0x100fe20000010000 */
[--C-:B------:R-:W-:Y:S01]  /*21e0*/  FADD.FTZ R73, R80, -R102.reuse ;  /* 0x8000006650497221 */ /* 0x100fe20000010000 */
[--C-:B------:R-:W-:Y:S01]  /*21f0*/  FADD.FTZ R3, R3, -R102.reuse ;  /* 0x8000006603037221 */ /* 0x100fe20000010000 */
[----:B------:R3:W-:Y:S01]  /*2200*/  @P0 STG.E desc[UR4][R70.64], R102 ;  /* 0x0000006646000986 */ /* 0x0007e2000c101904 */
        /* <DEDUP_REMOVED lines=10> */
[C---:B-1----:R-:W-:Y:S01]  /*22b0*/  FMUL.FTZ R80, R72.reuse, R105 ;  /* 0x0000006948507220 */ /* 0x042fe20000410000 */
[C---:B------:R-:W-:Y:S01]  /*22c0*/  FMUL.FTZ R105, R72.reuse, R101 ;  /* 0x0000006548697220 */ /* 0x040fe20000410000 */
[----:B------:R-:W-:Y:S01]  /*22d0*/  FMUL.FTZ R99, R72, R99 ;  /* 0x0000006348637220 */ /* 0x000fe20000410000 */
[----:B0-----:R-:W-:-:S04]  /*22e0*/  IMAD.WIDE.U32 R68, R2, 0x10, R68 ;  /* 0x0000001002447825 */ /* 0x001fc800078e0044 */
[C---:B------:R-:W-:Y:S01]  /*22f0*/  FMUL.FTZ R2, R72.reuse, R103 ;  /* 0x0000006748027220 */ /* 0x040fe20000410000 */
[C---:B------:R-:W-:Y:S01]  /*2300*/  FMUL.FTZ R109, R72.reuse, R109 ;  /* 0x0000006d486d7220 */ /* 0x040fe20000410000 */
[----:B---3--:R-:W-:Y:S01]  /*2310*/  F2FP.BF16.F32.PACK_AB R70, RZ, R105 ;  /* 0x00000069ff46723e */ /* 0x008fe200000010ff */
[C---:B------:R-:W-:Y:S01]  /*2320*/  FMUL.FTZ R105, R72.reuse, R3 ;  /* 0x0000000348697220 */ /* 0x040fe20000410000 */
[C---:B------:R-:W-:Y:S01]  /*2330*/  FMUL.FTZ R107, R72.reuse, R107 ;  /* 0x0000006b486b7220 */ /* 0x040fe20000410000 */
[----:B------:R-:W-:Y:S01]  /*2340*/  F2FP.BF16.F32.PACK_AB R101, RZ, R2 ;  /* 0x00000002ff65723e */ /* 0x000fe200000010ff */
[----:B------:R-:W-:Y:S01]  /*2350*/  FMUL.FTZ R2, R72, R97 ;  /* 0x0000006148027220 */ /* 0x000fe20000410000 */
[----:B------:R-:W-:Y:S01]  /*2360*/  F2FP.BF16.F32.PACK_AB R97, RZ, R99 ;  /* 0x00000063ff61723e */ /* 0x000fe200000010ff */
[--C-:B------:R-:W-:Y:S01]  /*2370*/  FADD.FTZ R129, R129, -R102.reuse ;  /* 0x8000006681817221 */ /* 0x100fe20000010000 */
[--C-:B------:R-:W-:Y:S01]  /*2380*/  FADD.FTZ R127, R127, -R102.reuse ;  /* 0x800000667f7f7221 */ /* 0x100fe20000010000 */
[--C-:B------:R-:W-:Y:S01]  /*2390*/  FADD.FTZ R133, R133, -R102.reuse ;  /* 0x8000006685857221 */ /* 0x100fe20000010000 */
[----:B------:R-:W-:Y:S01]  /*23a0*/  F2FP.BF16.F32.PACK_AB R99, RZ, R2 ;  /* 0x00000002ff63723e */ /* 0x000fe200000010ff */
[--C-:B------:R-:W-:Y:S01]  /*23b0*/  FADD.FTZ R131, R131, -R102.reuse ;  /* 0x8000006683837221 */ /* 0x100fe20000010000 */
[----:B------:R-:W0:Y:S01]  /*23c0*/  @P0 LDC.64 R2, c[0x0][0x3a8] ;  /* 0x0000ea00ff020b82 */ /* 0x000e220000000a00 */
        /* <DEDUP_REMOVED lines=43> */
[----:B------:R-:W-:Y:S01]  /*2680*/  F2FP.BF16.F32.PACK_AB R71, RZ, R109 ;  /* 0x0000006dff47723e */ /* 0x000fe200000010ff */
[C---:B------:R-:W-:Y:S01]  /*2690*/  FMUL.FTZ R102, R72.reuse, R113 ;  /* 0x0000007148667220 */ /* 0x040fe20000410000 */
[----:B------:R-:W-:Y:S01]  /*26a0*/  F2FP.BF16.F32.PACK_AB R103, RZ, R107 ;  /* 0x0000006bff67723e */ /* 0x000fe200000010ff */
[C---:B------:R-:W-:Y:S01]  /*26b0*/  FMUL.FTZ R107, R72.reuse, R111 ;  /* 0x0000006f486b7220 */ /* 0x040fe20000410000 */
        /* <DEDUP_REMOVED lines=35> */
[----:B------:R-:W-:Y:S01]  /*28f0*/  FMUL.FTZ R161, R72, R161 ;  /* 0x000000a148a17220 */ /* 0x000fe20000410000 */
[----:B------:R-:W-:Y:S01]  /*2900*/  PRMT R80, R80, 0x5410, R101 ;  /* 0x0000541050507816 */ /* 0x000fe20000000065 */
[----:B------:R-:W-:Y:S01]  /*2910*/  FMUL.FTZ R159, R72, R159 ;  /* 0x0000009f489f7220 */ /* 0x000fe20000410000 */
[----:B------:R-:W-:Y:S01]  /*2920*/  PRMT R102, R102, 0x5410, R107 ;  /* 0x0000541066667816 */ /* 0x000fe2000000006b */
[C---:B------:R-:W-:Y:S01]  /*2930*/  FMUL.FTZ R129, R72.reuse, R84 ;  /* 0x0000005448817220 */ /* 0x040fe20000410000 */
[----:B------:R-:W-:Y:S01]  /*2940*/  PRMT R109, R109, 0x5410, R113 ;  /* 0x000054106d6d7816 */ /* 0x000fe20000000071 */
        /* <DEDUP_REMOVED lines=11> */
[C---:B------:R-:W-:Y:S01]  /*2a00*/  FMUL.FTZ R92, R72.reuse, R92 ;  /* 0x0000005c485c7220 */ /* 0x040fe20000410000 */
[C---:B------:R-:W-:Y:S01]  /*2a10*/  FMUL.FTZ R112, R72.reuse, R112 ;  /* 0x0000007048707220 */ /* 0x040fe20000410000 */
[C---:B------:R-:W-:Y:S01]  /*2a20*/  FMUL.FTZ R94, R72.reuse, R94 ;  /* 0x0000005e485e7220 */ /* 0x040fe20000410000 */
[----:B------:R-:W-:Y:S01]  /*2a30*/  PRMT R117, R117, 0x5410, R119 ;  /* 0x0000541075757816 */ /* 0x000fe20000000077 */
[----:B------:R-:W-:Y:S01]  /*2a40*/  FMUL.FTZ R75, R72, R77 ;  /* 0x0000004d484b7220 */ /* 0x000fe20000410000 */
[----:B------:R-:W-:Y:S01]  /*2a50*/  PRMT R122, R122, 0x5410, R125 ;  /* 0x000054107a7a7816 */ /* 0x000fe2000000007d */
        /* <DEDUP_REMOVED lines=21> */
[----:B------:R-:W-:Y:S01]  /*2bb0*/  FMUL.FTZ R114, R72, R114 ;  /* 0x0000007248727220 */ /* 0x000fe20000410000 */
[----:B------:R-:W-:Y:S01]  /*2bc0*/  PRMT R118, R118, 0x5410, R126 ;  /* 0x0000541076767816 */ /* 0x000fe2000000007e */
[----:B-----5:R-:W-:Y:S01]  /*2bd0*/  HFMA2.BF16_V2 R77, R33, R80, R65 ;  /* 0x00000050214d7231 */ /* 0x020fe20000200041 */
[----:B------:R-:W-:Y:S01]  /*2be0*/  PRMT R123, R123, 0x5410, R124 ;  /* 0x000054107b7b7816 */ /* 0x000fe2000000007c */
[----:B------:R-:W-:Y:S01]  /*2bf0*/  FMUL.FTZ R95, R72, R95 ;  /* 0x0000005f485f7220 */ /* 0x000fe20000410000 */
[----:B------:R-:W-:Y:S01]  /*2c00*/  PRMT R99, R99, 0x5410, R105 ;  /* 0x0000541063637816 */ /* 0x000fe20000000069 */
[----:B------:R-:W-:Y:S01]  /*2c10*/  HFMA2.BF16_V2 R80, R28, R102, R60 ;  /* 0x000000661c507231 */ /* 0x000fe2000020003c */
[----:B------:R-:W-:Y:S01]  /*2c20*/  F2FP.BF16.F32.PACK_AB R88, RZ, R88 ;  /* 0x00000058ff58723e */ /* 0x000fe200000010ff */
[----:B------:R-:W-:Y:S01]  /*2c30*/  HFMA2.BF16_V2 R82, R30, R109, R62 ;  /* 0x0000006d1e527231 */ /* 0x000fe2000020003e */
[----:B------:R-:W-:Y:S01]  /*2c40*/  F2FP.BF16.F32.PACK_AB R73, RZ, R73 ;  /* 0x00000049ff49723e */ /* 0x000fe200000010ff */
[----:B0-----:R-:W-:Y:S01]  /*2c50*/  @P0 IMAD.WIDE R2, R98, 0x4, R2 ;  /* 0x0000000462020825 */ /* 0x001fe200078e0202 */
[----:B------:R-:W-:-:S03]  /*2c60*/  F2FP.BF16.F32.PACK_AB R143, RZ, R143 ;  /* 0x0000008fff8f723e */ /* 0x000fc600000010ff */
[----:B------:R-:W-:Y:S01]  /*2c70*/  HFMA2.BF16_V2 R81, R29, R111, R61 ;  /* 0x0000006f1d517231 */ /* 0x000fe2000020003d */
[----:B------:R-:W-:Y:S01]  /*2c80*/  F2FP.BF16.F32.PACK_AB R141, RZ, R141 ;  /* 0x0000008dff8d723e */ /* 0x000fe200000010ff */
        /* <DEDUP_REMOVED lines=16> */
[----:B------:R-:W-:Y:S01]  /*2d90*/  @P0 STG.E desc[UR4][R2.64], R72 ;  /* 0x0000004802000986 */ /* 0x000fe2000c101904 */
[----:B------:R-:W-:-:S02]  /*2da0*/  F2FP.BF16.F32.PACK_AB R131, RZ, R131 ;  /* 0x00000083ff83723e */ /* 0x000fc400000010ff */
[----:B------:R-:W-:Y:S01]  /*2db0*/  F2FP.BF16.F32.PACK_AB R132, RZ, R132 ;  /* 0x00000084ff84723e */ /* 0x000fe200000010ff */
[----:B------:R-:W-:Y:S01]  /*2dc0*/  STG.E.128 desc[UR4][R68.64+0x4000], R80 ;  /* 0x0040005044007986 */ /* 0x000fe2000c101d04 */
[----:B------:R-:W-:Y:S02]  /*2dd0*/  F2FP.BF16.F32.PACK_AB R104, RZ, R104 ;  /* 0x00000068ff68723e */ /* 0x000fe400000010ff */
[----:B------:R-:W-:Y:S01]  /*2de0*/  F2FP.BF16.F32.PACK_AB R90, RZ, R90 ;  /* 0x0000005aff5a723e */ /* 0x000fe200000010ff */
[----:B------:R0:W-:Y:S01]  /*2df0*/  STG.E.128 desc[UR4][R68.64+0x8000], R84 ;  /* 0x0080005444007986 */ /* 0x0001e2000c101d04 */
[----:B------:R-:W-:Y:S02]  /*2e00*/  F2FP.BF16.F32.PACK_AB R108, RZ, R108 ;  /* 0x0000006cff6c723e */ /* 0x000fe400000010ff */
[----:B------:R-:W-:Y:S01]  /*2e10*/  F2FP.BF16.F32.PACK_AB R92, RZ, R92 ;  /* 0x0000005cff5c723e */ /* 0x000fe200000010ff */
[----:B------:R1:W-:Y:S01]  /*2e20*/  STG.E.128 desc[UR4][R68.64], R76 ;  /* 0x0000004c44007986 */ /* 0x0003e2000c101d04 */
[----:B------:R-:W-:-:S02]  /*2e30*/  F2FP.BF16.F32.PACK_AB R112, RZ, R112 ;  /* 0x00000070ff70723e */ /* 0x000fc400000010ff */
[----:B------:R-:W-:Y:S02]  /*2e40*/  F2FP.BF16.F32.PACK_AB R94, RZ, R94 ;  /* 0x0000005eff5e723e */ /* 0x000fe400000010ff */
[----:B------:R-:W-:Y:S02]  /*2e50*/  F2FP.BF16.F32.PACK_AB R145, RZ, R145 ;  /* 0x00000091ff91723e */ /* 0x000fe400000010ff */
[----:B------:R-:W-:Y:S02]  /*2e60*/  F2FP.BF16.F32.PACK_AB R75, RZ, R75 ;  /* 0x0000004bff4b723e */ /* 0x000fe400000010ff */
[----:B------:R-:W-:Y:S02]  /*2e70*/  F2FP.BF16.F32.PACK_AB R151, RZ, R151 ;  /* 0x00000097ff97723e */ /* 0x000fe400000010ff */
[----:B------:R-:W-:Y:S02]  /*2e80*/  F2FP.BF16.F32.PACK_AB R121, RZ, R121 ;  /* 0x00000079ff79723e */ /* 0x000fe400000010ff */
        /* <DEDUP_REMOVED lines=16> */
[----:B------:R-:W-:Y:S02]  /*2f90*/  PRMT R88, R88, 0x5410, R73 ;  /* 0x0000541058587816 */ /* 0x000fe40000000049 */
[----:B------:R-:W-:Y:S02]  /*2fa0*/  PRMT R143, R143, 0x5410, R141 ;  /* 0x000054108f8f7816 */ /* 0x000fe4000000008d */
[----:B------:R-:W-:-:S02]  /*2fb0*/  PRMT R149, R149, 0x5410, R147 ;  /* 0x0000541095957816 */ /* 0x000fc40000000093 */
[----:B------:R-:W-:Y:S01]  /*2fc0*/  PRMT R155, R155, 0x5410, R153 ;  /* 0x000054109b9b7816 */ /* 0x000fe20000000099 */
[----:B0-----:R-:W-:Y:S01]  /*2fd0*/  HFMA2.BF16_V2 R84, R8, R88, R40 ;  /* 0x0000005808547231 */ /* 0x001fe20000200028 */
[----:B------:R-:W-:Y:S01]  /*2fe0*/  PRMT R161, R161, 0x5410, R159 ;  /* 0x00005410a1a17816 */ /* 0x000fe2000000009f */
[----:B------:R-:W-:Y:S01]  /*2ff0*/  HFMA2.BF16_V2 R72, R20, R143, R52 ;  /* 0x0000008f14487231 */ /* 0x000fe20000200034 */
[----:B------:R-:W-:Y:S02]  /*3000*/  PRMT R129, R129, 0x5410, R165 ;  /* 0x0000541081817816 */ /* 0x000fe400000000a5 */
[----:B------:R-:W-:Y:S01]  /*3010*/  PRMT R131, R131, 0x5410, R132 ;  /* 0x0000541083837816 */ /* 0x000fe20000000084 */
[----:B-1----:R-:W-:Y:S01]  /*3020*/  HFMA2.BF16_V2 R76, R16, R155, R48 ;  /* 0x0000009b104c7231 */ /* 0x002fe20000200030 */
[----:B------:R-:W-:Y:S01]  /*3030*/  PRMT R104, R104, 0x5410, R90 ;  /* 0x0000541068687816 */ /* 0x000fe2000000005a */
[----:B------:R-:W-:Y:S01]  /*3040*/  HFMA2.BF16_V2 R78, R18, R161, R50 ;  /* 0x000000a1124e7231 */ /* 0x000fe20000200032 */
        /* <DEDUP_REMOVED lines=24> */
[----:B------:R1:W-:Y:S01]  /*31d0*/  STG.E.128 desc[UR4][R68.64+0xc000], R72 ;  /* 0x00c0004844007986 */ /* 0x0003e2000c101d04 */
[----:B------:R-:W-:Y:S01]  /*31e0*/  HFMA2.BF16_V2 R85, R9, R135, R41 ;  /* 0x0000008709557231 */ /* 0x000fe20000200029 */
[----:B------:R-:W-:Y:S01]  /*31f0*/  IADD3 R98, PT, PT, R98, R0, RZ ;  /* 0x0000000062627210 */ /* 0x000fe20007ffe0ff */
[----:B------:R-:W-:Y:S01]  /*3200*/  HFMA2.BF16_V2 R87, R11, R106, R43 ;  /* 0x0000006a0b577231 */ /* 0x000fe2000020002b */
[----:B------:R1:W-:Y:S01]  /*3210*/  STG.E.128 desc[UR4][R68.64+0x10000], R76 ;  /* 0x0100004c44007986 */ /* 0x0003e2000c101d04 */
[----:B------:R-:W-:Y:S01]  /*3220*/  HFMA2.BF16_V2 R89, R5, R110, R37 ;  /* 0x0000006e05597231 */ /* 0x000fe20000200025 */
[----:B--2---:R-:W-:Y:S01]  /*3230*/  ISETP.GE.AND P2, PT, R98, UR6, PT ;  /* 0x0000000662007c0c */ /* 0x004fe2000bf46270 */
[----:B------:R-:W-:Y:S01]  /*3240*/  HFMA2.BF16_V2 R91, R7, R114, R39 ;  /* 0x00000072075b7231 */ /* 0x000fe20000200027 */
[----:B------:R1:W-:Y:S04]  /*3250*/  STG.E.128 desc[UR4][R68.64+0x14000], R80 ;  /* 0x0140005044007986 */ /* 0x0003e8000c101d04 */
[----:B------:R1:W-:Y:S04]  /*3260*/  STG.E.128 desc[UR4][R68.64+0x18000], R84 ;  /* 0x0180005444007986 */ /* 0x0003e8000c101d04 */
[----:B------:R1:W-:Y:S03]  /*3270*/  STG.E.128 desc[UR4][R68.64+0x1c000], R88 ;  /* 0x01c0005844007986 */ /* 0x0003e6000c101d04 */
[----:B------:R-:W-:Y:S05]  /*3280*/  @!P2 BRA `(.L_x_14) ;  /* 0xffffffcc00eca947 */ /* 0x000fea000383ffff */
[----:B------:R-:W-:Y:S05]  /*3290*/  EXIT ;  /* 0x000000000000794d */ /* 0x000fea0003800000 */
.L_x_15:
        /* <DEDUP_REMOVED lines=14> */
.L_x_998:


//--------------------- .text._ZN10layer_norm13ln_fwd_kernelINS_13Kernel_traitsI6__halffS2_fjLj65536ELj8ELj1ELj4ELj16ENS_18Kernel_traits_baseILj65536ES2_fS2_fjLj128EEEEEEEvNS_9FwdParamsE --------------------------
	.section	.text._ZN10layer_norm13ln_fwd_kernelINS_13Kernel_traitsI6__halffS2_fjLj65536ELj8ELj1ELj4ELj16ENS_18Kernel_traits_baseILj65536ES2_fS2_fjLj128EEEEEEEvNS_9FwdParamsE,"ax",@progbits
	.align	128
        .global         _ZN10layer_norm13ln_fwd_kernelINS_13Kernel_traitsI6__halffS2_fjLj65536ELj8ELj1ELj4ELj16ENS_18Kernel_traits_baseILj65536ES2_fS2_fjLj128EEEEEEEvNS_9FwdParamsE
        .type           _ZN10layer_norm13ln_fwd_kernelINS_13Kernel_traitsI6__halffS2_fjLj65536ELj8ELj1ELj4ELj16ENS_18Kernel_traits_baseILj65536ES2_fS2_fjLj128EEEEEEEvNS_9FwdParamsE,@function
        .size           _ZN10layer_norm13ln_fwd_kernelINS_13Kernel_traitsI6__halffS2_fjLj65536ELj8ELj1ELj4ELj16ENS_18Kernel_traits_baseILj65536ES2_fS2_fjLj128EEEEEEEvNS_9FwdParamsE,(.L_x_999 - _ZN10layer_norm13ln_fwd_kernelINS_13Kernel_traitsI6__halffS2_fjLj65536ELj8ELj1ELj4ELj16ENS_18Kernel_traits_baseILj65536ES2_fS2_fjLj128EEEEEEEvNS_9FwdParamsE)
        .other          _ZN10layer_norm13ln_fwd_kernelINS_13Kernel_traitsI6__halffS2_fjLj65536ELj8ELj1ELj4ELj16ENS_18Kernel_traits_baseILj65536ES2_fS2_fjLj128EEEEEEEvNS_9FwdParamsE,@"STO_CUDA_ENTRY STV_DEFAULT"
_ZN10layer_norm13ln_fwd_kernelINS_13Kernel_traitsI6__halffS2_fjLj65536ELj8ELj1ELj4ELj16ENS_18Kernel_traits_baseILj65536ES2_fS2_fjLj128EEEEEEEvNS_9FwdParamsE:
.text._ZN10layer_norm13ln_fwd_kernelINS_13Kernel_traitsI6__halffS2_fjLj65536ELj8ELj1ELj4ELj16ENS_18Kernel_traits_baseILj65536ES2_fS2_fjLj128EEEEEEEvNS_9FwdParamsE:
        /* <DEDUP_REMOVED lines=179> */
.L_x_22:
        /* <DEDUP_REMOVED lines=252> */
.L_x_17:
[----:B------:R-:W-:Y:S05]  /*1af0*/  BSYNC.RECONVERGENT B0 ;  /* 0x0000000000007941 */ /* 0x000fea0003800200 */
.L_x_16:
        /* <DEDUP_REMOVED lines=13> */
.L_x_19:
[----:B------:R-:W-:Y:S05]  /*1bd0*/  BSYNC.RECONVERGENT B0 ;  /* 0x0000000000007941 */ /* 0x000fea0003800200 */
.L_x_18:
        /* <DEDUP_REMOVED lines=66> */
.L_x_21:
[----:B0-----:R-:W-:Y:S02]  /*2000*/  MOV R130, R132 ;  /* 0x0000008400827202 */ /* 0x001fe40000000f00 */
[----:B------:R-:W-:-:S05]  /*2010*/  MOV R131, R133 ;  /* 0x0000008500837202 */ /* 0x000fca0000000f00 */
[----:B------:R-:W2:Y:S04]  /*2020*/  LDG.E.STRONG.GPU R130, desc[UR4][R130.64] ;  /* 0x0000000482827981 */ /* 0x000ea8000c1ef900 */
[----:B--2---:R-:W-:Y:S01]  /*2030*/  CCTL.IVALL ;  /* 0x00000000ff00798f */ /* 0x004fe20002000000 */
[----:B------:R-:W-:Y:S05]  /*2040*/  YIELD ;  /* 0x0000000000007946 */ /* 0x000fea0003800000 */
[----:B------:R-:W-:-:S13]  /*2050*/  ISETP.NE.AND P3, PT, R130, R209, PT ;  /* 0x000000d18200720c */ /* 0x000fda0003f65270 */
[----:B------:R-:W-:Y:S05]  /*2060*/  @P3 BRA `(.L_x_21) ;  /* 0xfffffffc00e43947 */ /* 0x000fea000383ffff */
.L_x_20:
        /* <DEDUP_REMOVED lines=152> */
[----:B------:R-:W-:Y:S01]  /*29f0*/  F2FP.F16.F32.PACK_AB R5, RZ, R131 ;  /* 0x00000083ff05723e */ /* 0x000fe200000000ff */
[C---:B------:R-:W-:Y:S01]  /*2a00*/  FMUL.FTZ R12, R42.reuse, R13 ;  /* 0x0000000d2a0c7220 */ /* 0x040fe20000410000 */
[----:B------:R-:W-:Y:S01]  /*2a10*/  F2FP.F16.F32.PACK_AB R4, RZ, R4 ;  /* 0x00000004ff04723e */ /* 0x000fe200000000ff */
[C---:B------:R-:W-:Y:S01]  /*2a20*/  FMUL.FTZ R38, R42.reuse, R221 ;  /* 0x000000dd2a267220 */ /* 0x040fe20000410000 */
[----:B------:R-:W-:Y:S01]  /*2a30*/  F2FP.F16.F32.PACK_AB R8, RZ, R8 ;  /* 0x00000008ff08723e */ /* 0x000fe200000000ff */
[C---:B------:R-:W-:Y:S01]  /*2a40*/  FMUL.FTZ R43, R42.reuse, R43 ;  /* 0x0000002b2a2b7220 */ /* 0x040fe20000410000 */
[----:B------:R-:W-:Y:S01]  /*2a50*/  PRMT R5, R5, 0x5410, R4 ;  /* 0x0000541005057816 */ /* 0x000fe20000000004 */
[----:B------:R-:W-:Y:S01]  /*2a60*/  FMUL.FTZ R130, R42, R47 ;  /* 0x0000002f2a827220 */ /* 0x000fe20000410000 */
[----:B------:R-:W-:Y:S01]  /*2a70*/  PRMT R4, R128, 0x7610, R140 ;  /* 0x0000761080047816 */ /* 0x000fe2000000008c */
[C---:B------:R-:W-:Y:S01]  /*2a80*/  FMUL.FTZ R47, R42.reuse, R51 ;  /* 0x000000332a2f7220 */ /* 0x040fe20000410000 */
[----:B------:R-:W-:Y:S01]  /*2a90*/  F2FP.F16.F32.PACK_AB R6, RZ, R6 ;  /* 0x00000006ff06723e */ /* 0x000fe200000000ff */
[C---:B------:R-:W-:Y:S01]  /*2aa0*/  FMUL.FTZ R67, R42.reuse, R67 ;  /* 0x000000432a437220 */ /* 0x040fe20000410000 */
[----:B------:R-:W-:Y:S01]  /*2ab0*/  F2FP.F16.F32.PACK_AB R7, RZ, R7 ;  /* 0x00000007ff07723e */ /* 0x000fe200000000ff */
[----:B------:R-:W-:Y:S01]  /*2ac0*/  FMUL.FTZ R55, R42, R55 ;  /* 0x000000372a377220 */ /* 0x000fe20000410000 */
[----:B------:R-:W-:Y:S01]  /*2ad0*/  PRMT R8, R8, 0x5410, R6 ;  /* 0x0000541008087816 */ /* 0x000fe20000000006 */
[----:B------:R-:W-:Y:S01]  /*2ae0*/  HFMA2 R6, R4, R5, R142 ;  /* 0x0000000504067231 */ /* 0x000fe2000000008e */
[----:B------:R-:W-:Y:S01]  /*2af0*/  F2FP.F16.F32.PACK_AB R12, RZ, R12 ;  /* 0x0000000cff0c723e */ /* 0x000fe200000000ff */
[C---:B------:R-:W-:Y:S01]  /*2b00*/  FMUL.FTZ R13, R42.reuse, R11 ;  /* 0x0000000b2a0d7220 */ /* 0x040fe20000410000 */
        /* <DEDUP_REMOVED lines=9> */
[C---:B------:R-:W-:Y:S01]  /*2ba0*/  FMUL.FTZ R15, R42.reuse, R19 ;  /* 0x000000132a0f7220 */ /* 0x040fe20000410000 */
[----:B------:R-:W-:Y:S01]  /*2bb0*/  F2FP.F16.F32.PACK_AB R206, RZ, R55 ;  /* 0x00000037ffce723e */ /* 0x000fe200000000ff */
[----:B------:R-:W-:Y:S01]  /*2bc0*/  FMUL.FTZ R66, R42, R66 ;  /* 0x000000422a427220 */ /* 0x000fe20000410000 */
[----:B------:R-:W-:-:S02]  /*2bd0*/  HFMA2 R55, R109.H0_H0, R38.H0_H0, R107.H0_H0 ;  /* 0x200000266d377231 */ /* 0x000fc4000004086b */
[C---:B------:R-:W-:Y:S01]  /*2be0*/  FMUL.FTZ R10, R42.reuse, R211 ;  /* 0x000000d32a0a7220 */ /* 0x040fe20000410000 */
[C---:B------:R-:W-:Y:S01]  /*2bf0*/  FMUL.FTZ R14, R42.reuse, R215 ;  /* 0x000000d72a0e7220 */ /* 0x040fe20000410000 */
[C---:B------:R-:W-:Y:S01]  /*2c00*/  FMUL.FTZ R36, R42.reuse, R223 ;  /* 0x000000df2a247220 */ /* 0x040fe20000410000 */
[----:B------:R-:W-:Y:S02]  /*2c10*/  HFMA2 R38, R176.H1_H1, R43.H0_H0, R178.H1_H1 ;  /* 0x2000002bb0267231 */ /* 0x000fe40000060cb2 */
[C---:B------:R-:W-:Y:S01]  /*2c20*/  FMUL.FTZ R231, R42.reuse, R231 ;  /* 0x000000e72ae77220 */ /* 0x040fe20000410000 */
[C---:B------:R-:W-:Y:S01]  /*2c30*/  FMUL.FTZ R59, R42.reuse, R59 ;  /* 0x0000003b2a3b7220 */ /* 0x040fe20000410000 */
[----:B------:R-:W-:Y:S02]  /*2c40*/  HFMA2 R43, R184.H1_H1, R47.H0_H0, R186.H1_H1 ;  /* 0x2000002fb82b7231 */ /* 0x000fe40000060cba */
[C---:B------:R-:W-:Y:S01]  /*2c50*/  FMUL.FTZ R28, R42.reuse, R133 ;  /* 0x000000852a1c7220 */ /* 0x040fe20000410000 */
[----:B------:R-:W-:Y:S01]  /*2c60*/  F2FP.F16.F32.PACK_AB R13, RZ, R13 ;  /* 0x0000000dff0d723e */ /* 0x000fe200000000ff */
[C---:B------:R-:W-:Y:S01]  /*2c70*/  FMUL.FTZ R22, R42.reuse, R25 ;  /* 0x000000192a167220 */ /* 0x040fe20000410000 */
[----:B------:R-:W-:Y:S01]  /*2c80*/  F2FP.F16.F32.PACK_AB R18, RZ, R18 ;  /* 0x00000012ff12723e */ /* 0x000fe200000000ff */
[----:B------:R-:W-:Y:S01]  /*2c90*/  FMUL.FTZ R46, R42, R39 ;  /* 0x000000272a2e7220 */ /* 0x000fe20000410000 */
[----:B------:R-:W-:Y:S01]  /*2ca0*/  F2FP.F16.F32.PACK_AB R16, RZ, R16 ;  /* 0x00000010ff10723e */ /* 0x000fe200000000ff */
[----:B------:R-:W-:Y:S01]  /*2cb0*/  HFMA2 R47, R196.H1_H1, R67.H0_H0, R200.H1_H1 ;  /* 0x20000043c42f7231 */ /* 0x000fe20000060cc8 */
[----:B------:R-:W-:Y:S01]  /*2cc0*/  PRMT R4, R6, 0x7632, R4 ;  /* 0x0000763206047816 */ /* 0x000fe20000000004 */
[----:B------:R-:W-:Y:S01]  /*2cd0*/  FMUL.FTZ R63, R42, R63 ;  /* 0x0000003f2a3f7220 */ /* 0x000fe20000410000 */
[----:B------:R-:W-:Y:S01]  /*2ce0*/  F2FP.F16.F32.PACK_AB R11, RZ, R11 ;  /* 0x0000000bff0b723e */ /* 0x000fe200000000ff */
[----:B------:R-:W-:Y:S01]  /*2cf0*/  HFMA2 R67, R147, R7, R149 ;  /* 0x0000000793437231 */ /* 0x000fe20000000095 */
[----:B------:R-:W-:Y:S01]  /*2d00*/  F2FP.F16.F32.PACK_AB R25, RZ, R23 ;  /* 0x00000017ff19723e */ /* 0x000fe200000000ff */
[--C-:B------:R-:W-:Y:S01]  /*2d10*/  FADD.FTZ R235, R40, -R0.reuse ;  /* 0x8000000028eb7221 */ /* 0x100fe20000010000 */
[----:B------:R-:W-:Y:S01]  /*2d20*/  F2FP.F16.F32.PACK_AB R15, RZ, R15 ;  /* 0x0000000fff0f723e */ /* 0x000fe200000000ff */
[----:B------:R-:W-:Y:S01]  /*2d30*/  FMUL.FTZ R48, R42, R33 ;  /* 0x000000212a307220 */ /* 0x000fe20000410000 */
[----:B------:R-:W-:Y:S01]  /*2d40*/  F2FP.F16.F32.PACK_AB R66, RZ, R66 ;  /* 0x00000042ff42723e */ /* 0x000fe200000000ff */
[--C-:B------:R-:W-:Y:S01]  /*2d50*/  FADD.FTZ R217, R24, -R0.reuse ;  /* 0x8000000018d97221 */ /* 0x100fe20000010000 */
[--C-:B------:R-:W-:Y:S01]  /*2d60*/  FADD.FTZ R227, R34, -R0.reuse ;  /* 0x8000000022e37221 */ /* 0x100fe20000010000 */
[----:B------:R-:W-:Y:S01]  /*2d70*/  F2FP.F16.F32.PACK_AB R10, RZ, R10 ;  /* 0x0000000aff0a723e */ /* 0x000fe200000000ff */
[C---:B------:R-:W-:Y:S01]  /*2d80*/  FMUL.FTZ R40, R42.reuse, R233 ;  /* 0x000000e92a287220 */ /* 0x040fe20000410000 */
[----:B------:R-:W-:Y:S01]  /*2d90*/  F2FP.F16.F32.PACK_AB R14, RZ, R14 ;  /* 0x0000000eff0e723e */ /* 0x000fe200000000ff */
[C---:B------:R-:W-:Y:S01]  /*2da0*/  FMUL.FTZ R33, R42.reuse, R37 ;  /* 0x000000252a217220 */ /* 0x040fe20000410000 */
[----:B------:R-:W-:Y:S01]  /*2db0*/  F2FP.F16.F32.PACK_AB R36, RZ, R36 ;  /* 0x00000024ff24723e */ /* 0x000fe200000000ff */
[C---:B------:R-:W-:Y:S01]  /*2dc0*/  FMUL.FTZ R34, R42.reuse, R27 ;  /* 0x0000001b2a227220 */ /* 0x040fe20000410000 */
[C---:B------:R-:W-:Y:S01]  /*2dd0*/  FMUL.FTZ R24, R42.reuse, R29 ;  /* 0x0000001d2a187220 */ /* 0x040fe20000410000 */
[----:B------:R-:W-:Y:S01]  /*2de0*/  F2FP.F16.F32.PACK_AB R37, RZ, R231 ;  /* 0x000000e7ff25723e */ /* 0x000fe200000000ff */
[----:B------:R-:W-:Y:S01]  /*2df0*/  FMUL.FTZ R62, R42, R62 ;  /* 0x0000003e2a3e7220 */ /* 0x000fe20000410000 */
[----:B------:R-:W-:Y:S01]  /*2e00*/  F2FP.F16.F32.PACK_AB R208, RZ, R59 ;  /* 0x0000003bffd0723e */ /* 0x000fe200000000ff */
[----:B------:R-:W-:Y:S01]  /*2e10*/  FADD.FTZ R239, R44, -R0 ;  /* 0x800000002cef7221 */ /* 0x000fe20000010000 */
[----:B------:R-:W-:Y:S01]  /*2e20*/  PRMT R18, R18, 0x5410, R16 ;  /* 0x0000541012127816 */ /* 0x000fe20000000010 */
[--C-:B------:R-:W-:Y:S01]  /*2e30*/  FADD.FTZ R45, R45, -R0.reuse ;  /* 0x800000002d2d7221 */ /* 0x100fe20000010000 */
[----:B------:R-:W-:Y:S01]  /*2e40*/  LOP3.LUT R4, R4, 0xffff, RZ, 0xc0, !PT ;  /* 0x0000ffff04047812 */ /* 0x000fe200078ec0ff */
[----:B------:R-:W-:Y:S01]  /*2e50*/  FADD.FTZ R57, R57, -R0 ;  /* 0x8000000039397221 */ /* 0x000fe20000010000 */
[----:B------:R-:W-:Y:S01]  /*2e60*/  F2FP.F16.F32.PACK_AB R28, RZ, R28 ;  /* 0x0000001cff1c723e */ /* 0x000fe200000000ff */
[C---:B------:R-:W-:Y:S01]  /*2e70*/  FMUL.FTZ R132, R42.reuse, R249 ;  /* 0x000000f92a847220 */ /* 0x040fe20000410000 */
[----:B------:R-:W-:Y:S01]  /*2e80*/  F2FP.F16.F32.PACK_AB R46, RZ, R46 ;  /* 0x0000002eff2e723e */ /* 0x000fe200000000ff */
[C---:B------:R-:W-:Y:S01]  /*2e90*/  FMUL.FTZ R53, R42.reuse, R53 ;  /* 0x000000352a357220 */ /* 0x040fe20000410000 */
[----:B------:R-:W-:Y:S01]  /*2ea0*/  FMUL.FTZ R19, R42, R65 ;  /* 0x000000412a137220 */ /* 0x000fe20000410000 */
[----:B------:R-:W-:Y:S01]  /*2eb0*/  HFMA2 R59, R121.H0_H0, R13.H0_H0, R119.H0_H0 ;  /* 0x2000000d793b7231 */ /* 0x000fe20000040877 */
[----:B------:R-:W-:Y:S01]  /*2ec0*/  F2FP.F16.F32.PACK_AB R65, RZ, R63 ;  /* 0x0000003fff41723e */ /* 0x000fe200000000ff */
[----:B------:R-:W-:Y:S01]  /*2ed0*/  HFMA2 R21, R148.H1_H1, R11.H0_H0, R150.H1_H1 ;  /* 0x2000000b94157231 */ /* 0x000fe20000060c96 */
[----:B------:R-:W-:Y:S01]  /*2ee0*/  PRMT R10, R10, 0x5410, R14 ;  /* 0x000054100a0a7816 */ /* 0x000fe2000000000e */
[----:B------:R-:W-:-:S02]  /*2ef0*/  HFMA2 R13, R156.H1_H1, R25.H0_H0, R158.H1_H1 ;  /* 0x200000199c0d7231 */ /* 0x000fc40000060c9e */
[--C-:B------:R-:W-:Y:S01]  /*2f00*/  FADD.FTZ R247, R54, -R0.reuse ;  /* 0x8000000036f77221 */ /* 0x100fe20000010000 */
[----:B------:R-:W-:Y:S02]  /*2f10*/  HFMA2 R11, R152.H1_H1, R15.H0_H0, R154.H1_H1 ;  /* 0x2000000f980b7231 */ /* 0x000fe40000060c9a */
[----:B------:R-:W-:Y:S01]  /*2f20*/  FADD.FTZ R58, R58, -R0 ;  /* 0x800000003a3a7221 */ /* 0x000fe20000010000 */
[----:B------:R-:W-:Y:S02]  /*2f30*/  HFMA2 R25, R73.H0_H0, R66.H0_H0, R69.H0_H0 ;  /* 0x2000004249197231 */ /* 0x000fe40000040845 */
[C---:B------:R-:W-:Y:S01]  /*2f40*/  FMUL.FTZ R26, R42.reuse, R135 ;  /* 0x000000872a1a7220 */ /* 0x040fe20000410000 */
[----:B------:R-:W-:Y:S01]  /*2f50*/  FMUL.FTZ R9, R42, R205 ;  /* 0x000000cd2a097220 */ /* 0x000fe20000410000 */
[----:B------:R-:W-:Y:S01]  /*2f60*/  F2FP.F16.F32.PACK_AB R40, RZ, R40 ;  /* 0x00000028ff28723e */ /* 0x000fe200000000ff */
[----:B------:R-:W-:Y:S01]  /*2f70*/  HFMA2 R15, R160.H1_H1, R36.H0_H0, R162.H1_H1 ;  /* 0x20000024a00f7231 */ /* 0x000fe20000060ca2 */
[----:B------:R-:W-:Y:S01]  /*2f80*/  F2FP.F16.F32.PACK_AB R33, RZ, R33 ;  /* 0x00000021ff21723e */ /* 0x000fe200000000ff */
[----:B------:R-:W-:-:S02]  /*2f90*/  HFMA2 R66, R143, R8, R145 ;  /* 0x000000088f427231 */ /* 0x000fc40000000091 */
[--C-:B------:R-:W-:Y:S01]  /*2fa0*/  FADD.FTZ R60, R60, -R0.reuse ;  /* 0x800000003c3c7221 */ /* 0x100fe20000010000 */
[----:B------:R-:W-:Y:S01]  /*2fb0*/  FADD.FTZ R61, R61, -R0 ;  /* 0x800000003d3d7221 */ /* 0x000fe20000010000 */
[C---:B------:R-:W-:Y:S01]  /*2fc0*/  FMUL.FTZ R20, R42.reuse, R217 ;  /* 0x000000d92a147220 */ /* 0x040fe20000410000 */
[----:B------:R-:W-:Y:S01]  /*2fd0*/  F2FP.F16.F32.PACK_AB R34, RZ, R34 ;  /* 0x00000022ff22723e */ /* 0x000fe200000000ff */
[C---:B------:R-:W-:Y:S01]  /*2fe0*/  FMUL.FTZ R54, R42.reuse, R239 ;  /* 0x000000ef2a367220 */ /* 0x040fe20000410000 */
[----:B------:R-:W-:Y:S01]  /*2ff0*/  F2FP.F16.F32.PACK_AB R24, RZ, R24 ;  /* 0x00000018ff18723e */ /* 0x000fe200000000ff */
[C---:B------:R-:W-:Y:S01]  /*3000*/  FMUL.FTZ R52, R42.reuse, R45 ;  /* 0x0000002d2a347220 */ /* 0x040fe20000410000 */
[----:B------:R-:W-:Y:S01]  /*3010*/  FMUL.FTZ R135, R42, R57 ;  /* 0x000000392a877220 */ /* 0x000fe20000410000 */
[----:B------:R-:W-:Y:S01]  /*3020*/  F2FP.F16.F32.PACK_AB R209, RZ, R62 ;  /* 0x0000003effd1723e */ /* 0x000fe200000000ff */
[----:B------:R-:W-:Y:S02]  /*3030*/  HFMA2 R36, R168.H1_H1, R37.H0_H0, R170.H1_H1 ;  /* 0x20000025a8247231 */ /* 0x000fe40000060caa */
[----:B------:R-:W-:-:S04]  /*3040*/  IMAD.WIDE.U32 R4, R4, 0x10000, RZ ;  /* 0x0001000004047825 */ /* 0x000fc800078e00ff */
[----:B------:R-:W-:Y:S01]  /*3050*/  FADD.FTZ R41, R41, -R0 ;  /* 0x8000000029297221 */ /* 0x000fe20000010000 */
[----:B------:R-:W-:Y:S01]  /*3060*/  F2FP.F16.F32.PACK_AB R132, RZ, R132 ;  /* 0x00000084ff84723e */ /* 0x000fe200000000ff */
[----:B------:R-:W-:Y:S01]  /*3070*/  HFMA2 R62, R129.H0_H0, R28.H0_H0, R127.H0_H0 ;  /* 0x2000001c813e7231 */ /* 0x000fe2000004087f */
[----:B------:R-:W-:Y:S01]  /*3080*/  F2FP.F16.F32.PACK_AB R57, RZ, R53 ;  /* 0x00000035ff39723e */ /* 0x000fe200000000ff */
[----:B------:R-:W-:Y:S02]  /*3090*/  HFMA2 R37, R172.H1_H1, R46.H0_H0, R174.H1_H1 ;  /* 0x2000002eac257231 */ /* 0x000fe40000060cae */
[----:B------:R-:W-:Y:S01]  /*30a0*/  HFMA2 R16, R155, R18, R157 ;  /* 0x000000129b107231 */ /* 0x000fe2000000009d */
[----:B------:R-:W-:Y:S01]  /*30b0*/  PRMT R7, R6, 0x7610, R7 ;  /* 0x0000761006077816 */ /* 0x000fe20000000007 */
[----:B------:R-:W-:Y:S01]  /*30c0*/  HFMA2 R46, R198.H1_H1, R65.H0_H0, R202.H1_H1 ;  /* 0x20000041c62e7231 */ /* 0x000fe20000060cca */
[----:B------:R-:W-:Y:S01]  /*30d0*/  PRMT R18, R67, 0x7632, R18 ;  /* 0x0000763243127816 */ /* 0x000fe20000000012 */
[----:B------:R-:W-:Y:S01]  /*30e0*/  FMUL.FTZ R58, R42, R58 ;  /* 0x0000003a2a3a7220 */ /* 0x000fe20000410000 */
[----:B------:R-:W-:Y:S01]  /*30f0*/  HFMA2 R65, R151, R10, R153 ;  /* 0x0000000a97417231 */ /* 0x000fe20000000099 */
[----:B------:R-:W-:Y:S01]  /*3100*/  PRMT R40, R40, 0x5410, R33 ;  /* 0x0000541028287816 */ /* 0x000fe20000000021 */
[----:B------:R-:W-:Y:S01]  /*3110*/  FADD.FTZ R245, R50, -R0 ;  /* 0x8000000032f57221 */ /* 0x000fe20000010000 */
[----:B------:R-:W-:Y:S01]  /*3120*/  F2FP.F16.F32.PACK_AB R9, RZ, R9 ;  /* 0x00000009ff09723e */ /* 0x000fe200000000ff */
[C---:B------:R-:W-:Y:S01]  /*3130*/  FMUL.FTZ R60, R42.reuse, R60 ;  /* 0x0000003c2a3c7220 */ /* 0x040fe20000410000 */
[----:B------:R-:W-:Y:S01]  /*3140*/  FMUL.FTZ R61, R42, R61 ;  /* 0x0000003d2a3d7220 */ /* 0x000fe20000410000 */
[----:B------:R-:W-:Y:S01]  /*3150*/  PRMT R34, R34, 0x5410, R24 ;  /* 0x0000541022227816 */ /* 0x000fe20000000018 */
[----:B------:R-:W-:Y:S01]  /*3160*/  FMUL.FTZ R39, R42, R235 ;  /* 0x000000eb2a277220 */ /* 0x000fe20000410000 */
[----:B------:R-:W-:Y:S01]  /*3170*/  PRMT R6, R66, 0x7632, R6 ;  /* 0x0000763242067816 */ /* 0x000fe20000000006 */
[----:B------:R-:W-:Y:S01]  /*3180*/  FMUL.FTZ R50, R42, R41 ;  /* 0x000000292a327220 */ /* 0x000fe20000410000 */
[----:B------:R-:W-:Y:S01]  /*3190*/  F2FP.F16.F32.PACK_AB R20, RZ, R20 ;  /* 0x00000014ff14723e */ /* 0x000fe200000000ff */
[--C-:B------:R-:W-:Y:S01]  /*31a0*/  FADD.FTZ R225, R30, -R0.reuse ;  /* 0x800000001ee17221 */ /* 0x100fe20000010000 */
[----:B------:R-:W-:Y:S01]  /*31b0*/  F2FP.F16.F32.PACK_AB R22, RZ, R22 ;  /* 0x00000016ff16723e */ /* 0x000fe200000000ff */
[C---:B------:R-:W-:Y:S01]  /*31c0*/  FMUL.FTZ R30, R42.reuse, R207 ;  /* 0x000000cf2a1e7220 */ /* 0x040fe20000410000 */
[----:B------:R-:W-:Y:S01]  /*31d0*/  F2FP.F16.F32.PACK_AB R54, RZ, R54 ;  /* 0x00000036ff36723e */ /* 0x000fe200000000ff */
[----:B------:R-:W-:Y:S01]  /*31e0*/  HFMA2 R10, R171, R40, R173 ;  /* 0x00000028ab0a7231 */ /* 0x000fe200000000ad */
[----:B------:R-:W-:Y:S01]  /*31f0*/  F2FP.F16.F32.PACK_AB R52, RZ, R52 ;  /* 0x00000034ff34723e */ /* 0x000fe200000000ff */
[----:B------:R-:W-:Y:S01]  /*3200*/  FMUL.FTZ R17, R42, R17 ;  /* 0x000000112a117220 */ /* 0x000fe20000410000 */
[----:B------:R-:W-:Y:S01]  /*3210*/  PRMT R132, R132, 0x5410, R57 ;  /* 0x0000541084847816 */ /* 0x000fe20000000039 */
[--C-:B------:R-:W-:Y:S01]  /*3220*/  FADD.FTZ R229, R32, -R0.reuse ;  /* 0x8000000020e57221 */ /* 0x100fe20000010000 */
[----:B------:R-:W-:Y:S01]  /*3230*/  LOP3.LUT R24, R4, 0xffff, R7, 0xf8, !PT ;  /* 0x0000ffff04187812 */ /* 0x000fe200078ef807 */
[----:B------:R-:W-:Y:S01]  /*3240*/  FMUL.FTZ R32, R42, R219 ;  /* 0x000000db2a207220 */ /* 0x000fe20000410000 */
[----:B------:R-:W-:Y:S01]  /*3250*/  PRMT R57, R62, 0x7610, R57 ;  /* 0x000076103e397816 */ /* 0x000fe20000000039 */
[----:B------:R-:W-:Y:S01]  /*3260*/  HFMA2 R12, R163, R34, R165 ;  /* 0x00000022a30c7231 */ /* 0x000fe200000000a5 */
[----:B------:R-:W-:Y:S01]  /*3270*/  LOP3.LUT R4, R18, 0xffff, RZ, 0xc0, !PT ;  /* 0x0000ffff12047812 */ /* 0x000fe200078ec0ff */
[----:B------:R-:W-:Y:S01]  /*3280*/  FMUL.FTZ R29, R42, R229 ;  /* 0x000000e52a1d7220 */ /* 0x000fe20000410000 */
[----:B------:R-:W-:Y:S01]  /*3290*/  F2FP.F16.F32.PACK_AB R207, RZ, R58 ;  /* 0x0000003affcf723e */ /* 0x000fe200000000ff */
[----:B------:R-:W-:Y:S01]  /*32a0*/  HFMA2 R58, R125.H0_H0, R9.H0_H0, R123.H0_H0 ;  /* 0x200000097d3a7231 */ /* 0x000fe2000004087b */
[----:B------:R-:W-:Y:S01]  /*32b0*/  LOP3.LUT R6, R6, 0xffff, RZ, 0xc0, !PT ;  /* 0x0000ffff06067812 */ /* 0x000fe200078ec0ff */
[----:B------:R-:W-:Y:S01]  /*32c0*/  FADD.FTZ R251, R56, -R0 ;  /* 0x8000000038fb7221 */ /* 0x000fe20000010000 */
[----:B------:R-:W-:Y:S01]  /*32d0*/  PRMT R18, R65, 0x7632, R18 ;  /* 0x0000763241127816 */ /* 0x000fe20000000012 */
[----:B------:R-:W-:Y:S01]  /*32e0*/  FMUL.FTZ R56, R42, R35 ;  /* 0x000000232a387220 */ /* 0x000fe20000410000 */
[----:B------:R-:W-:Y:S01]  /*32f0*/  F2FP.F16.F32.PACK_AB R60, RZ, R60 ;  /* 0x0000003cff3c723e */ /* 0x000fe200000000ff */
[----:B------:R-:W-:Y:S01]  /*3300*/  IMAD.WIDE.U32 R6, R6, 0x10000, RZ ;  /* 0x0001000006067825 */ /* 0x000fe200078e00ff */
[----:B------:R-:W-:-:S03]  /*3310*/  F2FP.F16.F32.PACK_AB R61, RZ, R61 ;  /* 0x0000003dff3d723e */ /* 0x000fc600000000ff */
[----:B------:R-:W-:Y:S01]  /*3320*/  FADD.FTZ R31, R31, -R0 ;  /* 0x800000001f1f7221 */ /* 0x000fe20000010000 */
[----:B------:R-:W-:Y:S01]  /*3330*/  PRMT R20, R20, 0x5410, R22 ;  /* 0x0000541014147816 */ /* 0x000fe20000000016 */
[----:B------:R-:W-:Y:S01]  /*3340*/  FMUL.FTZ R225, R42, R225 ;  /* 0x000000e12ae17220 */ /* 0x000fe20000410000 */
[----:B------:R-:W-:Y:S01]  /*3350*/  PRMT R54, R54, 0x5410, R52 ;  /* 0x0000541036367816 */ /* 0x000fe20000000034 */
[----:B------:R-:W-:Y:S01]  /*3360*/  FADD.FTZ R49, R49, -R0 ;  /* 0x8000000031317221 */ /* 0x000fe20000010000 */
[----:B------:R-:W-:Y:S01]  /*3370*/  F2FP.F16.F32.PACK_AB R39, RZ, R39 ;  /* 0x00000027ff27723e */ /* 0x000fe200000000ff */
[----:B------:R-:W-:Y:S01]  /*3380*/  HFMA2 R14, R159, R20, R161 ;  /* 0x000000149f0e7231 */ /* 0x000fe200000000a1 */
[----:B------:R-:W-:Y:S01]  /*3390*/  F2FP.F16.F32.PACK_AB R50, RZ, R50 ;  /* 0x00000032ff32723e */ /* 0x000fe200000000ff */
        /* <DEDUP_REMOVED lines=8> */
[----:B------:R-:W-:Y:S01]  /*3420*/  HFMA2 R50, R179, R54, R181 ;  /* 0x00000036b3327231 */ /* 0x000fe200000000b5 */
        /* <DEDUP_REMOVED lines=8> */
[----:B------:R-:W-:-:S03]  /*34b0*/  F2FP.F16.F32.PACK_AB R17, RZ, R17 ;  /* 0x00000011ff11723e */ /* 0x000fc600000000ff */
[C---:B------:R-:W-:Y:S01]  /*34c0*/  FMUL.FTZ R64, R42.reuse, R64 ;  /* 0x000000402a407220 */ /* 0x040fe20000410000 */
[----:B------:R-:W-:Y:S01]  /*34d0*/  LOP3.LUT R52, R7, 0xffff, R61, 0xf8, !PT ;  /* 0x0000ffff07347812 */ /* 0x000fe200078ef83d */
[----:B------:R-:W-:Y:S01]  /*34e0*/  FMUL.FTZ R205, R42, R245 ;  /* 0x000000f52acd7220 */ /* 0x000fe20000410000 */
[----:B------:R-:W-:Y:S01]  /*34f0*/  F2FP.F16.F32.PACK_AB R32, RZ, R32 ;  /* 0x00000020ff20723e */ /* 0x000fe200000000ff */
[----:B------:R-:W-:Y:S01]  /*3500*/  HFMA2 R53, R117.H0_H0, R17.H0_H0, R115.H0_H0 ;  /* 0x2000001175357231 */ /* 0x000fe20000040873 */
[----:B------:R-:W-:Y:S01]  /*3510*/  LOP3.LUT R22, R6, 0xffff, R57, 0xf8, !PT ;  /* 0x0000ffff06167812 */ /* 0x000fe200078ef839 */
[----:B------:R-:W-:Y:S01]  /*3520*/  FMUL.FTZ R134, R42, R251 ;  /* 0x000000fb2a867220 */ /* 0x000fe20000410000 */
[----:B------:R-:W-:Y:S01]  /*3530*/  PRMT R7, R14, 0x7632, R7 ;  /* 0x000076320e077816 */ /* 0x000fe20000000007 */
[----:B------:R-:W-:Y:S01]  /*3540*/  HFMA2 R51, R113.H0_H0, R32.H0_H0, R111.H0_H0 ;  /* 0x2000002071337231 */ /* 0x000fe2000004086f */
[----:B------:R-:W-:Y:S01]  /*3550*/  PRMT R6, R16, 0x7632, R6 ;  /* 0x0000763210067816 */ /* 0x000fe20000000006 */
[----:B------:R-:W-:Y:S01]  /*3560*/  FMUL.FTZ R247, R42, R247 ;  /* 0x000000f72af77220 */ /* 0x000fe20000410000 */
[----:B------:R-:W-:Y:S01]  /*3570*/  LOP3.LUT R18, R4, 0xffff, R65, 0xf8, !PT ;  /* 0x0000ffff04127812 */ /* 0x000fe200078ef841 */
[----:B------:R-:W-:Y:S01]  /*3580*/  HFMA2 R34, R197, R60, R201 ;  /* 0x0000003cc5227231 */ /* 0x000fe200000000c9 */
[----:B------:R-:W-:Y:S01]  /*3590*/  LOP3.LUT R4, R7, 0xffff, RZ, 0xc0, !PT ;  /* 0x0000ffff07047812 */ /* 0x000fe200078ec0ff */
[----:B------:R-:W-:Y:S01]  /*35a0*/  FMUL.FTZ R204, R42, R243 ;  /* 0x000000f32acc7220 */ /* 0x000fe20000410000 */
[----:B------:R-:W-:-:S02]  /*35b0*/  LOP3.LUT R6, R6, 0xffff, RZ, 0xc0, !PT ;  /* 0x0000ffff06067812 */ /* 0x000fc400078ec0ff */
[----:B------:R-:W-:Y:S02]  /*35c0*/  F2FP.F16.F32.PACK_AB R29, RZ, R29 ;  /* 0x0000001dff1d723e */ /* 0x000fe400000000ff */
[----:B------:R-:W-:Y:S01]  /*35d0*/  F2FP.F16.F32.PACK_AB R48, RZ, R48 ;  /* 0x00000030ff30723e */ /* 0x000fe200000000ff */
[----:B------:R-:W-:Y:S01]  /*35e0*/  IMAD.WIDE.U32 R6, R6, 0x10000, RZ ;  /* 0x0001000006067825 */ /* 0x000fe200078e00ff */
[----:B------:R-:W-:Y:S02]  /*35f0*/  PRMT R58, R12, 0x7632, R58 ;  /* 0x000076320c3a7816 */ /* 0x000fe4000000003a */
[----:B------:R-:W-:Y:S01]  /*3600*/  LOP3.LUT R53, R5, 0xffff, R53, 0xf8, !PT ;  /* 0x0000ffff05357812 */ /* 0x000fe200078ef835 */
[----:B------:R-:W-:Y:S01]  /*3610*/  IMAD.WIDE.U32 R4, R4, 0x10000, RZ ;  /* 0x0001000004047825 */ /* 0x000fe200078e00ff */
[----:B------:R-:W-:Y:S02]  /*3620*/  PRMT R59, R55, 0x7610, R59 ;  /* 0x00007610373b7816 */ /* 0x000fe4000000003b */
[----:B------:R-:W-:Y:S01]  /*3630*/  PRMT R29, R29, 0x5410, R48 ;  /* 0x000054101d1d7816 */ /* 0x000fe20000000030 */
[----:B------:R-:W-:Y:S01]  /*3640*/  HFMA2 R48, R187, R132, R189 ;  /* 0x00000084bb307231 */ /* 0x000fe200000000bd */
[----:B------:R-:W-:-:S02]  /*3650*/  PRMT R57, R51, 0x7610, R57 ;  /* 0x0000761033397816 */ /* 0x000fc40000000039 */
[----:B------:R-:W-:Y:S01]  /*3660*/  PRMT R55, R14, 0x7610, R55 ;  /* 0x000076100e377816 */ /* 0x000fe20000000037 */
[----:B------:R-:W-:Y:S01]  /*3670*/  HFMA2 R8, R167, R29, R169 ;  /* 0x0000001da7087231 */ /* 0x000fe200000000a9 */
[----:B------:R-:W-:Y:S02]  /*3680*/  PRMT R51, R16, 0x7610, R51 ;  /* 0x0000761010337816 */ /* 0x000fe40000000033 */
[----:B------:R-:W-:Y:S02]  /*3690*/  LOP3.LUT R58, R58, 0xffff, RZ, 0xc0, !PT ;  /* 0x0000ffff3a3a7812 */ /* 0x000fe400078ec0ff */
[----:B------:R-:W-:Y:S02]  /*36a0*/  F2FP.F16.F32.PACK_AB R56, RZ, R56 ;  /* 0x00000038ff38723e */ /* 0x000fe400000000ff */
[----:B------:R-:W-:Y:S02]  /*36b0*/  LOP3.LUT R14, R4, 0xffff, R55, 0xf8, !PT ;  /* 0x0000ffff040e7812 */ /* 0x000fe400078ef837 */
[----:B------:R-:W-:Y:S01]  /*36c0*/  LOP3.LUT R16, R6, 0xffff, R51, 0xf8, !PT ;  /* 0x0000ffff06107812 */ /* 0x000fe200078ef833 */
[----:B------:R-:W-:Y:S01]  /*36d0*/  HFMA2 R49, R97.H0_H0, R56.H0_H0, R95.H0_H0 ;  /* 0x2000003861317231 */ /* 0x000fe2000004085f */
[----:B------:R-:W-:Y:S01]  /*36e0*/  LOP3.LUT R55, R5, 0xffff, R59, 0xf8, !PT ;  /* 0x0000ffff05377812 */ /* 0x000fe200078ef83b */
[----:B------:R-:W-:Y:S01]  /*36f0*/  IMAD.WIDE.U32 R4, R58, 0x10000, RZ ;  /* 0x000100003a047825 */ /* 0x000fe200078e00ff */
[----:B------:R-:W-:-:S03]  /*3700*/  F2FP.F16.F32.PACK_AB R31, RZ, R225 ;  /* 0x000000e1ff1f723e */ /* 0x000fc600000000ff */
[----:B------:R-:W-:Y:S01]  /*3710*/  HFMA2 R56, R175, R39, R177 ;  /* 0x00000027af387231 */ /* 0x000fe200000000b1 */
[----:B------:R-:W-:Y:S02]  /*3720*/  LOP3.LUT R51, R7, 0xffff, R57, 0xf8, !PT ;  /* 0x0000ffff07337812 */ /* 0x000fe400078ef839 */
[----:B------:R-:W-:Y:S01]  /*3730*/  PRMT R7, R12, 0x7610, R7 ;  /* 0x000076100c077816 */ /* 0x000fe20000000007 */
[----:B------:R-:W-:Y:S01]  /*3740*/  HFMA2 R41, R105.H0_H0, R31.H0_H0, R103.H0_H0 ;  /* 0x2000001f69297231 */ /* 0x000fe20000040867 */
[----:B------:R-:W-:Y:S01]  /*3750*/  PRMT R58, R10, 0x7632, R58 ;  /* 0x000076320a3a7816 */ /* 0x000fe2000000003a */
[----:B------:R-:W-:Y:S01]  /*3760*/  HFMA2 R31, R77.H0_H0, R207.H0_H0, R75.H0_H0 ;  /* 0x200000cf4d1f7231 */ /* 0x000fe2000004084b */
[----:B------:R-:W-:Y:S02]  /*3770*/  F2FP.F16.F32.PACK_AB R44, RZ, R44 ;  /* 0x0000002cff2c723e */ /* 0x000fe400000000ff */
[----:B------:R-:W-:Y:S02]  /*3780*/  PRMT R6, R8, 0x7632, R6 ;  /* 0x0000763208067816 */ /* 0x000fe40000000006 */
[----:B------:R-:W-:Y:S01]  /*3790*/  LOP3.LUT R12, R4, 0xffff, R7, 0xf8, !PT ;  /* 0x0000ffff040c7812 */ /* 0x000fe200078ef807 */
[----:B------:R-:W-:Y:S01]  /*37a0*/  HFMA2 R35, R101.H0_H0, R44.H0_H0, R99.H0_H0 ;  /* 0x2000002c65237231 */ /* 0x000fe20000040863 */
[----:B------:R-:W-:Y:S01]  /*37b0*/  LOP3.LUT R4, R58, 0xffff, RZ, 0xc0, !PT ;  /* 0x0000ffff3a047812 */ /* 0x000fe200078ec0ff */
[----:B------:R-:W-:Y:S01]  /*37c0*/  HFMA2 R44, R188.H1_H1, R206.H0_H0, R190.H1_H1 ;  /* 0x200000cebc2c7231 */ /* 0x000fe20000060cbe */
[----:B------:R-:W-:-:S02]  /*37d0*/  F2FP.F16.F32.PACK_AB R130, RZ, R130 ;  /* 0x00000082ff82723e */ /* 0x000fc400000000ff */
[----:B------:R-:W-:Y:S02]  /*37e0*/  F2FP.F16.F32.PACK_AB R131, RZ, R131 ;  /* 0x00000083ff83723e */ /* 0x000fe400000000ff */
[----:B------:R-:W-:Y:S02]  /*37f0*/  LOP3.LUT R6, R6, 0xffff, RZ, 0xc0, !PT ;  /* 0x0000ffff06067812 */ /* 0x000fe400078ec0ff */
[----:B------:R-:W-:Y:S02]  /*3800*/  F2FP.F16.F32.PACK_AB R133, RZ, R133 ;  /* 0x00000085ff85723e */ /* 0x000fe400000000ff */
[----:B------:R-:W-:Y:S01]  /*3810*/  PRMT R58, R56, 0x7632, R58 ;  /* 0x00007632383a7816 */ /* 0x000fe2000000003a */
[----:B------:R-:W-:Y:S01]  /*3820*/  IMAD.WIDE.U32 R6, R6, 0x10000, RZ ;  /* 0x0001000006067825 */ /* 0x000fe200078e00ff */
[----:B------:R-:W-:-:S03]  /*3830*/  LOP3.LUT R41, R5, 0xffff, R41, 0xf8, !PT ;  /* 0x0000ffff05297812 */ /* 0x000fc600078ef829 */
[----:B------:R-:W-:Y:S01]  /*3840*/  HFMA2 R28, R93.H0_H0, R133.H0_H0, R91.H0_H0 ;  /* 0x200000855d1c7231 */ /* 0x000fe2000004085b */
[----:B------:R-:W-:Y:S01]  /*3850*/  PRMT R130, R130, 0x5410, R131 ;  /* 0x0000541082827816 */ /* 0x000fe20000000083 */
[----:B------:R-:W-:Y:S01]  /*3860*/  IMAD.WIDE.U32 R4, R4, 0x10000, RZ ;  /* 0x0001000004047825 */ /* 0x000fe200078e00ff */
[----:B------:R-:W-:Y:S02]  /*3870*/  PRMT R59, R49, 0x7610, R59 ;  /* 0x00007610313b7816 */ /* 0x000fe4000000003b */
[----:B------:R-:W-:Y:S01]  /*3880*/  PRMT R49, R10, 0x7610, R49 ;  /* 0x000076100a317816 */ /* 0x000fe20000000031 */
[----:B------:R-:W-:Y:S01]  /*3890*/  HFMA2 R29, R183, R130, R185 ;  /* 0x00000082b71d7231 */ /* 0x000fe200000000b9 */
[----:B------:R-:W-:Y:S02]  /*38a0*/  F2FP.F16.F32.PACK_AB R26, RZ, R26 ;  /* 0x0000001aff1a723e */ /* 0x000fe400000000ff */
[----:B------:R-:W-:Y:S02]  /*38b0*/  LOP3.LUT R58, R58, 0xffff, RZ, 0xc0, !PT ;  /* 0x0000ffff3a3a7812 */ /* 0x000fe400078ec0ff */
[----:B------:R-:W-:-:S02]  /*38c0*/  F2FP.F16.F32.PACK_AB R45, RZ, R45 ;  /* 0x0000002dff2d723e */ /* 0x000fc400000000ff */
[----:B------:R-:W-:Y:S02]  /*38d0*/  PRMT R57, R35, 0x7610, R57 ;  /* 0x0000761023397816 */ /* 0x000fe40000000039 */
[----:B------:R-:W-:Y:S02]  /*38e0*/  PRMT R35, R8, 0x7610, R35 ;  /* 0x0000761008237816 */ /* 0x000fe40000000023 */
[----:B------:R-:W-:Y:S02]  /*38f0*/  F2FP.F16.F32.PACK_AB R63, RZ, R64 ;  /* 0x00000040ff3f723e */ /* 0x000fe400000000ff */
[----:B------:R-:W-:Y:S02]  /*3900*/  LOP3.LUT R8, R4, 0xffff, R49, 0xf8, !PT ;  /* 0x0000ffff04087812 */ /* 0x000fe400078ef831 */
[----:B------:R-:W-:Y:S01]  /*3910*/  F2FP.F16.F32.PACK_AB R64, RZ, R19 ;  /* 0x00000013ff40723e */ /* 0x000fe200000000ff */
[----:B------:R-:W-:Y:S01]  /*3920*/  HFMA2 R19, R141.H1_H1, R26.H0_H0, R140.H0_H0 ;  /* 0x2000001a8d137231 */ /* 0x000fe20000040c8c */
[----:B------:R-:W-:Y:S01]  /*3930*/  LOP3.LUT R49, R5, 0xffff, R59, 0xf8, !PT ;  /* 0x0000ffff05317812 */ /* 0x000fe200078ef83b */
[----:B------:R-:W-:Y:S01]  /*3940*/  IMAD.WIDE.U32 R4, R58, 0x10000, RZ ;  /* 0x000100003a047825 */ /* 0x000fe200078e00ff */
[----:B------:R-:W-:-:S03]  /*3950*/  F2FP.F16.F32.PACK_AB R27, RZ, R27 ;  /* 0x0000001bff1b723e */ /* 0x000fc600000000ff */
[----:B------:R-:W-:Y:S01]  /*3960*/  HFMA2 R26, R89.H0_H0, R45.H0_H0, R87.H0_H0 ;  /* 0x2000002d591a7231 */ /* 0x000fe20000040857 */
[--C-:B------:R-:W-:Y:S01]  /*3970*/  LOP3.LUT R7, R7, 0xffff, R57.reuse, 0xf8, !PT ;  /* 0x0000ffff07077812 */ /* 0x100fe200078ef839 */
[----:B------:R-:W-:Y:S01]  /*3980*/  HFMA2 R45, R192.H1_H1, R208.H0_H0, R194.H1_H1 ;  /* 0x200000d0c02d7231 */ /* 0x000fe20000060cc2 */
[----:B------:R-:W-:Y:S01]  /*3990*/  F2FP.F16.F32.PACK_AB R205, RZ, R205 ;  /* 0x000000cdffcd723e */ /* 0x000fe200000000ff */
[----:B------:R-:W-:Y:S01]  /*39a0*/  HFMA2 R17, R164.H1_H1, R27.H0_H0, R166.H1_H1 ;  /* 0x2000001ba4117231 */ /* 0x000fe20000060ca6 */
[----:B------:R-:W-:Y:S02]  /*39b0*/  PRMT R57, R28, 0x7610, R57 ;  /* 0x000076101c397816 */ /* 0x000fe40000000039 */
[----:B------:R-:W-:Y:S01]  /*39c0*/  F2FP.F16.F32.PACK_AB R134, RZ, R134 ;  /* 0x00000086ff86723e */ /* 0x000fe200000000ff */
[----:B------:R-:W-:Y:S01]  /*39d0*/  HFMA2 R27, R85.H0_H0, R205.H0_H0, R83.H0_H0 ;  /* 0x200000cd551b7231 */ /* 0x000fe20000040853 */
[----:B------:R-:W-:Y:S02]  /*39e0*/  F2FP.F16.F32.PACK_AB R135, RZ, R135 ;  /* 0x00000087ff87723e */ /* 0x000fe400000000ff */
        /* <DEDUP_REMOVED lines=8> */
[----:B------:R-:W-:Y:S01]  /*3a70*/  HFMA2 R33, R191, R134, R193 ;  /* 0x00000086bf217231 */ /* 0x000fe200000000c1 */
[----:B------:R-:W-:Y:S02]  /*3a80*/  LOP3.LUT R26, R58, 0xffff, RZ, 0xc0, !PT ;  /* 0x0000ffff3a1a7812 */ /* 0x000fe400078ec0ff */
[----:B------:R-:W-:Y:S02]  /*3a90*/  LOP3.LUT R4, R28, 0xffff, RZ, 0xc0, !PT ;  /* 0x0000ffff1c047812 */ /* 0x000fe400078ec0ff */
[----:B------:R-:W-:Y:S02]  /*3aa0*/  F2FP.F16.F32.PACK_AB R247, RZ, R247 ;  /* 0x000000f7fff7723e */ /* 0x000fe400000000ff */
[----:B------:R-:W-:Y:S01]  /*3ab0*/  PRMT R28, R48, 0x7632, R28 ;  /* 0x00007632301c7816 */ /* 0x000fe2000000001c */
[----:B------:R-:W-:Y:S01]  /*3ac0*/  IMAD.WIDE.U32 R4, R4, 0x10000, RZ ;  /* 0x0001000004047825 */ /* 0x000fe200078e00ff */
[----:B------:R-:W-:-:S03]  /*3ad0*/  PRMT R59, R27, 0x7610, R59 ;  /* 0x000076101b3b7816 */ /* 0x000fc6000000003b */
[----:B------:R-:W-:Y:S01]  /*3ae0*/  HFMA2 R32, R81.H0_H0, R247.H0_H0, R79.H0_H0 ;  /* 0x200000f751207231 */ /* 0x000fe2000004084f */
[----:B------:R-:W-:Y:S01]  /*3af0*/  PRMT R63, R63, 0x5410, R64 ;  /* 0x000054103f3f7816 */ /* 0x000fe20000000040 */
[----:B------:R-:W-:Y:S01]  /*3b00*/  IMAD.WIDE.U32 R26, R26, 0x10000, RZ ;  /* 0x000100001a1a7825 */ /* 0x000fe200078e00ff */
[----:B------:R-:W-:Y:S02]  /*3b10*/  F2FP.F16.F32.PACK_AB R30, RZ, R30 ;  /* 0x0000001eff1e723e */ /* 0x000fe400000000ff */
[----:B------:R-:W-:Y:S01]  /*3b20*/  LOP3.LUT R28, R28, 0xffff, RZ, 0xc0, !PT ;  /* 0x0000ffff1c1c7812 */ /* 0x000fe200078ec0ff */
[----:B------:R-:W-:Y:S01]  /*3b30*/  HFMA2 R39, R195, R63, R199 ;  /* 0x0000003fc3277231 */ /* 0x000fe200000000c7 */
[----:B------:R-:W-:Y:S01]  /*3b40*/  PRMT R35, R50, 0x7610, R35 ;  /* 0x0000761032237816 */ /* 0x000fe20000000023 */
[----:B------:R-:W-:Y:S01]  /*3b50*/  HFMA2 R23, R144.H1_H1, R30.H0_H0, R146.H1_H1 ;  /* 0x2000001e90177231 */ /* 0x000fe20000060c92 */
[----:B------:R-:W-:Y:S01]  /*3b60*/  PRMT R50, R33, 0x7632, R50 ;  /* 0x0000763221327816 */ /* 0x000fe20000000032 */
[----:B------:R-:W-:Y:S01]  /*3b70*/  HFMA2 R30, R71.H0_H0, R209.H0_H0, R3.H0_H0 ;  /* 0x200000d1471e7231 */ /* 0x000fe20000040803 */
        /* <DEDUP_REMOVED lines=40> */
[----:B------:R-:W-:Y:S02]  /*3e00*/  F2FP.F16.F32.PACK_AB R204, RZ, R204 ;  /* 0x000000ccffcc723e */ /* 0x000fe400000000ff */
[----:B------:R-:W-:Y:S02]  /*3e10*/  SHF.L.U32 R50, R15, 0x10, RZ ;  /* 0x000000100f327819 */ /* 0x000fe400000006ff */
[----:B------:R-:W-:Y:S01]  /*3e20*/  LOP3.LUT R17, R51, R48, RZ, 0xfc, !PT ;  /* 0x0000003033117212 */ /* 0x000fe200078efcff */
[----:B------:R-:W-:Y:S01]  /*3e30*/  HFMA2 R9, R180.H1_H1, R204.H0_H0, R182.H1_H1 ;  /* 0x200000ccb4097231 */ /* 0x000fe20000060cb6 */
        /* <DEDUP_REMOVED lines=49> */
.L_x_23:
        /* <DEDUP_REMOVED lines=11> */
.L_x_999:


//--------------------- .text._ZN10layer_norm13ln_fwd_kernelINS_13Kernel_traitsI6__halfS2_S2_fjLj65536ELj8ELj1ELj4ELj16ENS_18Kernel_traits_baseILj65536ES2_S2_S2_fjLj128EEEEEEEvNS_9FwdParamsE --------------------------
	.section	.text._ZN10layer_norm13ln_fwd_kernelINS_13Kernel_traitsI6__halfS2_S2_fjLj65536ELj8ELj1ELj4ELj16ENS_18Kernel_traits_baseILj65536ES2_S2_S2_fjLj128EEEEEEEvNS_9FwdParamsE,"ax",@progbits
	.align	128
        .global         _ZN10layer_norm13ln_fwd_kernelINS_13Kernel_traitsI6__halfS2_S2_fjLj65536ELj8ELj1ELj4ELj16ENS_18Kernel_traits_baseILj65536ES2_S2_S2_fjLj128EEEEEEEvNS_9FwdParamsE
        .type           _ZN10layer_norm13ln_fwd_kernelINS_13Kernel_traitsI6__halfS2_S2_fjLj65536ELj8ELj1ELj4ELj16ENS_18Kernel_traits_baseILj65536ES2_S2_S2_fjLj128EEEEEEEvNS_9FwdParamsE,@function
        .size           _ZN10layer_norm13ln_fwd_kernelINS_13Kernel_traitsI6__halfS2_S2_fjLj65536ELj8ELj1ELj4ELj16ENS_18Kernel_traits_baseILj65536ES2_S2_S2_fjLj128EEEEEEEvNS_9FwdParamsE,(.L_x_1000 - _ZN10layer_norm13ln_fwd_kernelINS_13Kernel_traitsI6__halfS2_S2_fjLj65536ELj8ELj1ELj4ELj16ENS_18Kernel_traits_baseILj65536ES2_S2_S2_fjLj128EEEEEEEvNS_9FwdParamsE)
        .other          _ZN10layer_norm13ln_fwd_kernelINS_13Kernel_traitsI6__halfS2_S2_fjLj65536ELj8ELj1ELj4ELj16ENS_18Kernel_traits_baseILj65536ES2_S2_S2_fjLj128EEEEEEEvNS_9FwdParamsE,@"STO_CUDA_ENTRY STV_DEFAULT"
_ZN10layer_norm13ln_fwd_kernelINS_13Kernel_traitsI6__halfS2_S2_fjLj65536ELj8ELj1ELj4ELj16ENS_18Kernel_traits_baseILj65536ES2_S2_S2_fjLj128EEEEEEEvNS_9FwdParamsE:
.text._ZN10layer_norm13ln_fwd_kernelINS_13Kernel_traitsI6__halfS2_S2_fjLj65536ELj8ELj1ELj4ELj16ENS_18Kernel_traits_baseILj65536ES2_S2_S2_fjLj128EEEEEEEvNS_9FwdParamsE:
        /* <DEDUP_REMOVED lines=36> */
.L_x_30:
        /* <DEDUP_REMOVED lines=18> */
[----:B------:R-:W1:Y:S01]  /*0360*/  S2R R100, SR_TID.X ;  /* 0x0000000000647919 */ /* 0x000e620000002100 */
[----:B--2---:R-:W-:-:S02]  /*0370*/  HADD2.F32 R111, -RZ, R112.H0_H0 ;  /* 0x20000070ff6f7230 */ /* 0x004fc40000004100 */
[----:B------:R-:W-:Y:S02]  /*0380*/  HADD2.F32 R109, -RZ, R112.H1_H1 ;  /* 0x30000070ff6d7230 */ /* 0x000fe40000004100 */
[--C-:B------:R-:W-:Y:S02]  /*0390*/  HADD2.F32 R107, -RZ, R113.reuse.H0_H0 ;  /* 0x20000071ff6b7230 */ /* 0x100fe40000004100 */
[----:B------:R-:W-:Y:S01]  /*03a0*/  FADD.FTZ R0, RZ, R111 ;  /* 0x0000006fff007221 */ /* 0x000fe20000010000 */
[----:B------:R-:W-:Y:S02]  /*03b0*/  HADD2.F32 R105, -RZ, R113.H1_H1 ;  /* 0x30000071ff697230 */ /* 0x000fe40000004100 */
[--C-:B------:R-:W-:Y:S02]  /*03c0*/  HADD2.F32 R103, -RZ, R114.reuse.H0_H0 ;  /* 0x20000072ff677230 */ /* 0x100fe40000004100 */
[----:B------:R-:W-:Y:S01]  /*03d0*/  FADD.FTZ R0, R109, R0 ;  /* 0x000000006d007221 */ /* 0x000fe20000010000 */
[----:B------:R-:W-:-:S02]  /*03e0*/  HADD2.F32 R101, -RZ, R114.H1_H1 ;  /* 0x30000072ff657230 */ /* 0x000fc40000004100 */
[--C-:B------:R-:W-:Y:S02]  /*03f0*/  HADD2.F32 R99, -RZ, R115.reuse.H0_H0 ;  /* 0x20000073ff637230 */ /* 0x100fe40000004100 */
[----:B------:R-:W-:Y:S01]  /*0400*/  FADD.FTZ R0, R107, R0 ;  /* 0x000000006b007221 */ /* 0x000fe20000010000 */
[----:B------:R-:W-:Y:S02]  /*0410*/  HADD2.F32 R97, -RZ, R115.H1_H1 ;  /* 0x30000073ff617230 */ /* 0x000fe40000004100 */
[--C-:B---3--:R-:W-:Y:S02]  /*0420*/  HADD2.F32 R3, -RZ, R68.reuse.H0_H0 ;  /* 0x20000044ff037230 */ /* 0x108fe40000004100 */
[----:B------:R-:W-:Y:S01]  /*0430*/  FADD.FTZ R0, R105, R0 ;  /* 0x0000000069007221 */ /* 0x000fe20000010000 */
[----:B------:R-:W-:Y:S02]  /*0440*/  HADD2.F32 R115, -RZ, R68.H1_H1 ;  /* 0x30000044ff737230 */ /* 0x000fe40000004100 */
[----:B------:R-:W-:-:S02]  /*0450*/  HADD2.F32 R113, -RZ, R69.H0_H0 ;  /* 0x20000045ff717230 */ /* 0x000fc40000004100 */
[----:B------:R-:W-:Y:S01]  /*0460*/  FADD.FTZ R0, R103, R0 ;  /* 0x0000000067007221 */ /* 0x000fe20000010000 */
[----:B------:R-:W-:Y:S02]  /*0470*/  HADD2.F32 R119, -RZ, R69.H1_H1 ;  /* 0x30000045ff777230 */ /* 0x000fe40000004100 */
[--C-:B0-----:R-:W-:Y:S02]  /*0480*/  HADD2.F32 R117, -RZ, R70.reuse.H0_H0 ;  /* 0x20000046ff757230 */ /* 0x101fe40000004100 */
[----:B------:R-:W-:Y:S01]  /*0490*/  FADD.FTZ R0, R101, R0 ;  /* 0x0000000065007221 */ /* 0x000fe20000010000 */
[----:B------:R-:W-:Y:S02]  /*04a0*/  HADD2.F32 R123, -RZ, R70.H1_H1 ;  /* 0x30000046ff7b7230 */ /* 0x000fe40000004100 */
[--C-:B------:R-:W-:Y:S02]  /*04b0*/  HADD2.F32 R121, -RZ, R71.reuse.H0_H0 ;  /* 0x20000047ff797230 */ /* 0x100fe40000004100 */
[----:B------:R-:W-:Y:S01]  /*04c0*/  FADD.FTZ R0, R99, R0 ;  /* 0x0000000063007221 */ /* 0x000fe20000010000 */
[----:B------:R-:W-:-:S02]  /*04d0*/  HADD2.F32 R127, -RZ, R71.H1_H1 ;  /* 0x30000047ff7f7230 */ /* 0x000fc40000004100 */
[--C-:B----4-:R-:W-:Y:S02]  /*04e0*/  HADD2.F32 R125, -RZ, R72.reuse.H0_H0 ;  /* 0x20000048ff7d7230 */ /* 0x110fe40000004100 */
[----:B------:R-:W-:Y:S01]  /*04f0*/  FADD.FTZ R0, R97, R0 ;  /* 0x0000000061007221 */ /* 0x000fe20000010000 */
[----:B------:R-:W-:Y:S02]  /*0500*/  HADD2.F32 R131, -RZ, R72.H1_H1 ;  /* 0x30000048ff837230 */ /* 0x000fe40000004100 */
[--C-:B------:R-:W-:Y:S02]  /*0510*/  HADD2.F32 R129, -RZ, R73.reuse.H0_H0 ;  /* 0x20000049ff817230 */ /* 0x100fe40000004100 */
[----:B------:R-:W-:Y:S01]  /*0520*/  FADD.FTZ R0, R3, R0 ;  /* 0x0000000003007221 */ /* 0x000fe20000010000 */
[----:B------:R-:W-:Y:S02]  /*0530*/  HADD2.F32 R135, -RZ, R73.H1_H1 ;  /* 0x30000049ff877230 */ /* 0x000fe40000004100 */
[----:B------:R-:W-:-:S02]  /*0540*/  HADD2.F32 R133, -RZ, R74.H0_H0 ;  /* 0x2000004aff857230 */ /* 0x000fc40000004100 */
[----:B------:R-:W-:Y:S01]  /*0550*/  FADD.FTZ R0, R115, R0 ;  /* 0x0000000073007221 */ /* 0x000fe20000010000 */
[----:B------:R-:W-:Y:S02]  /*0560*/  HADD2.F32 R139, -RZ, R74.H1_H1 ;  /* 0x3000004aff8b7230 */ /* 0x000fe40000004100 */
[--C-:B------:R-:W-:Y:S02]  /*0570*/  HADD2.F32 R137, -RZ, R75.reuse.H0_H0 ;  /* 0x2000004bff897230 */ /* 0x100fe40000004100 */
[----:B------:R-:W-:Y:S01]  /*0580*/  FADD.FTZ R0, R113, R0 ;  /* 0x0000000071007221 */ /* 0x000fe20000010000 */
[----:B------:R-:W-:Y:S02]  /*0590*/  HADD2.F32 R141, -RZ, R75.H1_H1 ;  /* 0x3000004bff8d7230 */ /* 0x000fe40000004100 */
[--C-:B------:R-:W-:Y:S02]  /*05a0*/  HADD2.F32 R75, -RZ, R76.reuse.H0_H0 ;  /* 0x2000004cff4b7230 */ /* 0x100fe40000004100 */
[----:B------:R-:W-:Y:S01]  /*05b0*/  FADD.FTZ R0, R119, R0 ;  /* 0x0000000077007221 */ /* 0x000fe20000010000 */
[----:B------:R-:W-:-:S02]  /*05c0*/  HADD2.F32 R145, -RZ, R76.H1_H1 ;  /* 0x3000004cff917230 */ /* 0x000fc40000004100 */
[--C-:B------:R-:W-:Y:S02]  /*05d0*/  HADD2.F32 R143, -RZ, R77.reuse.H0_H0 ;  /* 0x2000004dff8f7230 */ /* 0x100fe40000004100 */
        /* <DEDUP_REMOVED lines=55> */
[----:B------:R-:W-:-:S03]  /*0950*/  HADD2.F32 R95, -RZ, R95.H1_H1 ;  /* 0x3000005fff5f7230 */ /* 0x000fc60000004100 */
        /* <DEDUP_REMOVED lines=177> */
[----:B0-----:R-:W-:Y:S01]  /*1470*/  FADD.FTZ R72, R71, R70 ;  /* 0x0000004647487221 */ /* 0x001fe20000010000 */
[----:B-1----:R-:W-:-:S04]  /*1480*/  LOP3.LUT R70, R100, 0x1f, RZ, 0xc0, !PT ;  /* 0x0000001f64467812 */ /* 0x002fc800078ec0ff */
        /* <DEDUP_REMOVED lines=15> */
.L_x_25:
[----:B------:R-:W-:Y:S05]  /*1580*/  BSYNC.RECONVERGENT B0 ;  /* 0x0000000000007941 */ /* 0x000fea0003800200 */
.L_x_24:
        /* <DEDUP_REMOVED lines=13> */
.L_x_27:
[----:B------:R-:W-:Y:S05]  /*1660*/  BSYNC.RECONVERGENT B0 ;  /* 0x0000000000007941 */ /* 0x000fea0003800200 */
.L_x_26:
        /* <DEDUP_REMOVED lines=66> */
.L_x_29:
[----:B0-----:R-:W-:Y:S02]  /*1a90*/  MOV R68, R70 ;  /* 0x0000004600447202 */ /* 0x001fe40000000f00 */
[----:B------:R-:W-:-:S05]  /*1aa0*/  MOV R69, R71 ;  /* 0x0000004700457202 */ /* 0x000fca0000000f00 */
[----:B------:R-:W2:Y:S04]  /*1ab0*/  LDG.E.STRONG.GPU R68, desc[UR4][R68.64] ;  /* 0x0000000444447981 */ /* 0x000ea8000c1ef900 */
[----:B--2---:R-:W-:Y:S01]  /*1ac0*/  CCTL.IVALL ;  /* 0x00000000ff00798f */ /* 0x004fe20002000000 */
[----:B------:R-:W-:Y:S05]  /*1ad0*/  YIELD ;  /* 0x0000000000007946 */ /* 0x000fea0003800000 */
[----:B------:R-:W-:-:S13]  /*1ae0*/  ISETP.NE.AND P3, PT, R68, R120, PT ;  /* 0x000000784400720c */ /* 0x000fda0003f65270 */
[----:B------:R-:W-:Y:S05]  /*1af0*/  @P3 BRA `(.L_x_29) ;  /* 0xfffffffc00e43947 */ /* 0x000fea000383ffff */
.L_x_28:
        /* <DEDUP_REMOVED lines=91> */
[C---:B-1----:R-:W-:Y:S01]  /*20b0*/  FMUL.FTZ R101, R72.reuse, R101 ;  /* 0x0000006548657220 */ /* 0x042fe20000410000 */
[----:B------:R-:W-:Y:S01]  /*20c0*/  FMUL.FTZ R3, R72, R3 ;  /* 0x0000000348037220 */ /* 0x000fe20000410000 */
[----:B------:R-:W-:Y:S01]  /*20d0*/  FADD.FTZ R129, R129, -R102 ;  /* 0x8000006681817221 */ /* 0x000fe20000010000 */
[----:B0-----:R-:W-:-:S04]  /*20e0*/  IMAD.WIDE.U32 R68, R2, 0x10, R68 ;  /* 0x0000001002447825 */ /* 0x001fc800078e0044 */
[----:B------:R-:W-:Y:S01]  /*20f0*/  FMUL.FTZ R2, R72, R105 ;  /* 0x0000006948027220 */ /* 0x000fe20000410000 */
        /* <DEDUP_REMOVED lines=45> */
[----:B------:R0:W-:Y:S01]  /*23d0*/  @P0 STG.E desc[UR4][R70.64], R102 ;  /* 0x0000006646000986 */ /* 0x0001e2000c101904 */
[C---:B------:R-:W-:Y:S01]  /*23e0*/  FMUL.FTZ R88, R72.reuse, R107 ;  /* 0x0000006b48587220 */ /* 0x040fe20000410000 */
[C---:B------:R-:W-:Y:S01]  /*23f0*/  FMUL.FTZ R107, R72.reuse, R103 ;  /* 0x00000067486b7220 */ /* 0x040fe20000410000 */
[----:B------:R-:W-:Y:S01]  /*2400*/  F2FP.F16.F32.PACK_AB R103, RZ, R2 ;  /* 0x00000002ff67723e */ /* 0x000fe200000000ff */
[C---:B------:R-:W-:Y:S01]  /*2410*/  FMUL.FTZ R111, R72.reuse, R111 ;  /* 0x0000006f486f7220 */ /* 0x040fe20000410000 */
[C---:B------:R-:W-:Y:S01]  /*2420*/  FMUL.FTZ R109, R72.reuse, R109 ;  /* 0x0000006d486d7220 */ /* 0x040fe20000410000 */
[C---:B------:R-:W-:Y:S01]  /*2430*/  FMUL.FTZ R118, R72.reuse, R125 ;  /* 0x0000007d48767220 */ /* 0x040fe20000410000 */
[C---:B------:R-:W-:Y:S01]  /*2440*/  FMUL.FTZ R120, R72.reuse, R131 ;  /* 0x0000008348787220 */ /* 0x040fe20000410000 */
[C---:B------:R-:W-:Y:S01]  /*2450*/  FMUL.FTZ R126, R72.reuse, R139 ;  /* 0x0000008b487e7220 */ /* 0x040fe20000410000 */
[C---:B------:R-:W-:Y:S01]  /*2460*/  FMUL.FTZ R124, R72.reuse, R137 ;  /* 0x00000089487c7220 */ /* 0x040fe20000410000 */
[----:B------:R-:W-:Y:S01]  /*2470*/  F2FP.F16.F32.PACK_AB R105, RZ, R109 ;  /* 0x0000006dff69723e */ /* 0x000fe200000000ff */
[C---:B------:R-:W-:Y:S01]  /*2480*/  FMUL.FTZ R109, R72.reuse, R117 ;  /* 0x00000075486d7220 */ /* 0x040fe20000410000 */
[C---:B0-----:R-:W-:Y:S01]  /*2490*/  FMUL.FTZ R102, R72.reuse, R97 ;  /* 0x0000006148667220 */ /* 0x041fe20000410000 */
[----:B------:R-:W-:Y:S01]  /*24a0*/  F2FP.F16.F32.PACK_AB R97, RZ, R101 ;  /* 0x00000065ff61723e */ /* 0x000fe200000000ff */
[C---:B------:R-:W-:Y:S01]  /*24b0*/  FMUL.FTZ R117, R72.reuse, R121 ;  /* 0x0000007948757220 */ /* 0x040fe20000410000 */
[----:B------:R-:W-:Y:S01]  /*24c0*/  F2FP.F16.F32.PACK_AB R101, RZ, R3 ;  /* 0x00000003ff65723e */ /* 0x000fe200000000ff */
[C---:B------:R-:W-:Y:S01]  /*24d0*/  FMUL.FTZ R121, R72.reuse, R127 ;  /* 0x0000007f48797220 */ /* 0x040fe20000410000 */
[----:B------:R-:W0:Y:S01]  /*24e0*/  @P0 LDC.64 R2, c[0x0][0x3a8] ;  /* 0x0000ea00ff020b82 */ /* 0x000e220000000a00 */
[----:B------:R-:W-:Y:S01]  /*24f0*/  F2FP.F16.F32.PACK_AB R71, RZ, R111 ;  /* 0x0000006fff47723e */ /* 0x000fe200000000ff */
[C---:B------:R-:W-:Y:S01]  /*2500*/  FMUL.FTZ R111, R72.reuse, R113 ;  /* 0x00000071486f7220 */ /* 0x040fe20000410000 */
[----:B------:R-:W-:Y:S01]  /*2510*/  F2FP.F16.F32.PACK_AB R70, RZ, R107 ;  /* 0x0000006bff46723e */ /* 0x000fe200000000ff */
        /* <DEDUP_REMOVED lines=29> */
[----:B------:R-:W-:Y:S01]  /*26f0*/  PRMT R109, R109, 0x5410, R113 ;  /* 0x000054106d6d7816 */ /* 0x000fe20000000071 */
        /* <DEDUP_REMOVED lines=16> */
[C---:B------:R-:W-:Y:S01]  /*2800*/  FMUL.FTZ R108, R72.reuse, R108 ;  /* 0x0000006c486c7220 */ /* 0x040fe20000410000 */
[C---:B------:R-:W-:Y:S01]  /*2810*/  FMUL.FTZ R92, R72.reuse, R92 ;  /* 0x0000005c485c7220 */ /* 0x040fe20000410000 */
[C---:B------:R-:W-:Y:S01]  /*2820*/  FMUL.FTZ R112, R72.reuse, R112 ;  /* 0x0000007048707220 */ /* 0x040fe20000410000 */
[----:B------:R-:W-:Y:S01]  /*2830*/  FMUL.FTZ R94, R72, R94 ;  /* 0x0000005e485e7220 */ /* 0x000fe20000410000 */
[----:B------:R-:W-:Y:S01]  /*2840*/  PRMT R118, R118, 0x5410, R120 ;  /* 0x0000541076767816 */ /* 0x000fe20000000078 */
[C---:B------:R-:W-:Y:S01]  /*2850*/  FMUL.FTZ R143, R72.reuse, R143 ;  /* 0x0000008f488f7220 */ /* 0x040fe20000410000 */
[----:B------:R-:W-:Y:S01]  /*2860*/  PRMT R123, R123, 0x5410, R126 ;  /* 0x000054107b7b7816 */ /* 0x000fe2000000007e */
[C---:B------:R-:W-:Y:S01]  /*2870*/  FMUL.FTZ R147, R72.reuse, R147 ;  /* 0x0000009348937220 */ /* 0x040fe20000410000 */
[----:B------:R-:W-:Y:S01]  /*2880*/  PRMT R71, R71, 0x5410, R105 ;  /* 0x0000541047477816 */ /* 0x000fe20000000069 */
[----:B------:R-:W-:Y:S01]  /*2890*/  FMUL.FTZ R149, R72, R149 ;  /* 0x0000009548957220 */ /* 0x000fe20000410000 */
[----:B------:R-:W-:Y:S01]  /*28a0*/  PRMT R70, R70, 0x5410, R97 ;  /* 0x0000541046467816 */ /* 0x000fe20000000061 */
[C---:B------:R-:W-:Y:S01]  /*28b0*/  FMUL.FTZ R153, R72.reuse, R153 ;  /* 0x0000009948997220 */ /* 0x040fe20000410000 */
[----:B------:R-:W-:Y:S01]  /*28c0*/  PRMT R111, R111, 0x5410, R115 ;  /* 0x000054106f6f7816 */ /* 0x000fe20000000073 */
[C---:B------:R-:W-:Y:S01]  /*28d0*/  FMUL.FTZ R155, R72.reuse, R155 ;  /* 0x0000009b489b7220 */ /* 0x040fe20000410000 */
        /* <DEDUP_REMOVED lines=13> */
[----:B------:R-:W-:Y:S01]  /*29b0*/  PRMT R119, R119, 0x5410, R127 ;  /* 0x0000541077777816 */ /* 0x000fe2000000007f */
[----:B------:R-:W-:Y:S01]  /*29c0*/  FMUL.FTZ R95, R72, R95 ;  /* 0x0000005f485f7220 */ /* 0x000fe20000410000 */
[----:B------:R-:W-:Y:S01]  /*29d0*/  PRMT R124, R124, 0x5410, R125 ;  /* 0x000054107c7c7816 */ /* 0x000fe2000000007d */
[----:B-----5:R-:W-:Y:S01]  /*29e0*/  HFMA2 R80, R40, R101, R8 ;  /* 0x0000006528507231 */ /* 0x020fe20000000008 */
[----:B------:R-:W-:Y:S01]  /*29f0*/  PRMT R88, R88, 0x5410, R103 ;  /* 0x0000541058587816 */ /* 0x000fe20000000067 */
[----:B------:R-:W-:Y:S01]  /*2a00*/  HFMA2 R82, R42, R109, R10 ;  /* 0x0000006d2a527231 */ /* 0x000fe2000000000a */
[----:B------:R-:W-:Y:S01]  /*2a10*/  PRMT R99, R99, 0x5410, R102 ;  /* 0x0000541063637816 */ /* 0x000fe20000000066 */
[----:B0-----:R-:W-:Y:S01]  /*2a20*/  @P0 IMAD.WIDE R2, R98, 0x4, R2 ;  /* 0x0000000462020825 */ /* 0x001fe200078e0202 */
[----:B------:R-:W-:-:S03]  /*2a30*/  F2FP.F16.F32.PACK_AB R75, RZ, R75 ;  /* 0x0000004bff4b723e */ /* 0x000fc600000000ff */
[----:B------:R-:W-:Y:S01]  /*2a40*/  HFMA2 R81, R41, R111, R9 ;  /* 0x0000006f29517231 */ /* 0x000fe20000000009 */
[----:B------:R-:W-:Y:S01]  /*2a50*/  F2FP.F16.F32.PACK_AB R145, RZ, R145 ;  /* 0x00000091ff91723e */ /* 0x000fe200000000ff */
        /* <DEDUP_REMOVED lines=18> */
[----:B------:R0:W-:Y:S01]  /*2b80*/  @P0 STG.E desc[UR4][R2.64], R72 ;  /* 0x0000004802000986 */ /* 0x0001e2000c101904 */
[----:B------:R-:W-:-:S02]  /*2b90*/  F2FP.F16.F32.PACK_AB R133, RZ, R133 ;  /* 0x00000085ff85723e */ /* 0x000fc400000000ff */
[----:B------:R-:W-:Y:S01]  /*2ba0*/  F2FP.F16.F32.PACK_AB R136, RZ, R136 ;  /* 0x00000088ff88723e */ /* 0x000fe200000000ff */
[----:B------:R-:W-:Y:S01]  /*2bb0*/  STG.E.128 desc[UR4][R68.64+0x4000], R80 ;  /* 0x0040005044007986 */ /* 0x000fe2000c101d04 */
[----:B------:R-:W-:Y:S02]  /*2bc0*/  F2FP.F16.F32.PACK_AB R73, RZ, R73 ;  /* 0x00000049ff49723e */ /* 0x000fe400000000ff */
[----:B------:R-:W-:Y:S01]  /*2bd0*/  F2FP.F16.F32.PACK_AB R89, RZ, R89 ;  /* 0x00000059ff59723e */ /* 0x000fe200000000ff */
[----:B------:R-:W-:Y:S01]  /*2be0*/  STG.E.128 desc[UR4][R68.64+0x8000], R84 ;  /* 0x0080005444007986 */ /* 0x000fe2000c101d04 */
[----:B------:R-:W-:Y:S02]  /*2bf0*/  F2FP.F16.F32.PACK_AB R106, RZ, R106 ;  /* 0x0000006aff6a723e */ /* 0x000fe400000000ff */
[----:B------:R-:W-:Y:S01]  /*2c00*/  F2FP.F16.F32.PACK_AB R90, RZ, R90 ;  /* 0x0000005aff5a723e */ /* 0x000fe200000000ff */
[----:B------:R1:W-:Y:S01]  /*2c10*/  STG.E.128 desc[UR4][R68.64], R76 ;  /* 0x0000004c44007986 */ /* 0x0003e2000c101d04 */
[----:B------:R-:W-:-:S02]  /*2c20*/  F2FP.F16.F32.PACK_AB R91, RZ, R91 ;  /* 0x0000005bff5b723e */ /* 0x000fc400000000ff */
[----:B------:R-:W-:Y:S02]  /*2c30*/  F2FP.F16.F32.PACK_AB R108, RZ, R108 ;  /* 0x0000006cff6c723e */ /* 0x000fe400000000ff */
[----:B------:R-:W-:Y:S02]  /*2c40*/  F2FP.F16.F32.PACK_AB R92, RZ, R92 ;  /* 0x0000005cff5c723e */ /* 0x000fe400000000ff */
[----:B------:R-:W-:Y:S02]  /*2c50*/  F2FP.F16.F32.PACK_AB R112, RZ, R112 ;  /* 0x00000070ff70723e */ /* 0x000fe400000000ff */
[----:B------:R-:W-:Y:S02]  /*2c60*/  F2FP.F16.F32.PACK_AB R94, RZ, R94 ;  /* 0x0000005eff5e723e */ /* 0x000fe400000000ff */
[----:B------:R-:W-:Y:S02]  /*2c70*/  F2FP.F16.F32.PACK_AB R143, RZ, R143 ;  /* 0x0000008fff8f723e */ /* 0x000fe400000000ff */
        /* <DEDUP_REMOVED lines=17> */
[----:B------:R-:W-:Y:S02]  /*2d90*/  PRMT R75, R75, 0x5410, R145 ;  /* 0x000054104b4b7816 */ /* 0x000fe40000000091 */
[----:B------:R-:W-:-:S02]  /*2da0*/  PRMT R116, R116, 0x5410, R151 ;  /* 0x0000541074747816 */ /* 0x000fc40000000097 */
[----:B------:R-:W-:Y:S02]  /*2db0*/  PRMT R122, R122, 0x5410, R157 ;  /* 0x000054107a7a7816 */ /* 0x000fe4000000009d */
[----:B------:R-:W-:Y:S01]  /*2dc0*/  PRMT R128, R128, 0x5410, R163 ;  /* 0x0000541080807816 */ /* 0x000fe200000000a3 */
[----:B0-----:R-:W-:Y:S01]  /*2dd0*/  HFMA2 R72, R48, R75, R16 ;  /* 0x0000004b30487231 */ /* 0x001fe20000000010 */
[----:B------:R-:W-:Y:S02]  /*2de0*/  PRMT R129, R129, 0x5410, R130 ;  /* 0x0000541081817816 */ /* 0x000fe40000000082 */
[----:B------:R-:W-:Y:S01]  /*2df0*/  PRMT R132, R132, 0x5410, R133 ;  /* 0x0000541084847816 */ /* 0x000fe20000000085 */
[----:B-1----:R-:W-:Y:S01]  /*2e00*/  HFMA2 R76, R52, R122, R20 ;  /* 0x0000007a344c7231 */ /* 0x002fe20000000014 */
[----:B------:R-:W-:Y:S01]  /*2e10*/  PRMT R136, R136, 0x5410, R73 ;  /* 0x0000541088887816 */ /* 0x000fe20000000049 */
[----:B------:R-:W-:Y:S01]  /*2e20*/  HFMA2 R78, R54, R128, R22 ;  /* 0x00000080364e7231 */ /* 0x000fe20000000016 */
        /* <DEDUP_REMOVED lines=26> */
[----:B------:R1:W-:Y:S01]  /*2fd0*/  STG.E.128 desc[UR4][R68.64+0xc000], R72 ;  /* 0x00c0004844007986 */ /* 0x0003e2000c101d04 */
[----:B------:R-:W-:Y:S01]  /*2fe0*/  HFMA2 R83, R59, R134, R27 ;  /* 0x000000863b537231 */ /* 0x000fe2000000001b */
[----:B------:R-:W-:Y:S01]  /*2ff0*/  IADD3 R98, PT, PT, R98, R0, RZ ;  /* 0x0000000062627210 */ /* 0x000fe20007ffe0ff */
[----:B------:R-:W-:Y:S01]  /*3000*/  HFMA2 R85, R61, R137, R29 ;  /* 0x000000893d557231 */ /* 0x000fe2000000001d */
[----:B------:R1:W-:Y:S01]  /*3010*/  STG.E.128 desc[UR4][R68.64+0x10000], R76 ;  /* 0x0100004c44007986 */ /* 0x0003e2000c101d04 */
[----:B------:R-:W-:Y:S01]  /*3020*/  HFMA2 R89, R65, R110, R33 ;  /* 0x0000006e41597231 */ /* 0x000fe20000000021 */
[----:B--2---:R-:W-:Y:S01]  /*3030*/  ISETP.GE.AND P2, PT, R98, UR6, PT ;  /* 0x0000000662007c0c */ /* 0x004fe2000bf46270 */
[----:B------:R-:W-:Y:S01]  /*3040*/  HFMA2 R91, R67, R114, R35 ;  /* 0x00000072435b7231 */ /* 0x000fe20000000023 */
[----:B------:R1:W-:Y:S04]  /*3050*/  STG.E.128 desc[UR4][R68.64+0x14000], R80 ;  /* 0x0140005044007986 */ /* 0x0003e8000c101d04 */
[----:B------:R1:W-:Y:S04]  /*3060*/  STG.E.128 desc[UR4][R68.64+0x18000], R84 ;  /* 0x0180005444007986 */ /* 0x0003e8000c101d04 */
[----:B------:R1:W-:Y:S03]  /*3070*/  STG.E.128 desc[UR4][R68.64+0x1c000], R88 ;  /* 0x01c0005844007986 */ /* 0x0003e6000c101d04 */
[----:B------:R-:W-:Y:S05]  /*3080*/  @!P2 BRA `(.L_x_30) ;  /* 0xffffffd0006ca947 */ /* 0x000fea000383ffff */
[----:B------:R-:W-:Y:S05]  /*3090*/  EXIT ;  /* 0x000000000000794d */ /* 0x000fea0003800000 */
.L_x_31:
        /* <DEDUP_REMOVED lines=14> */
.L_x_1000:


//--------------------- .text._ZN10layer_norm13ln_fwd_kernelINS_13Kernel_traitsIffffjLj65536ELj8ELj1ELj4ELj16ENS_18Kernel_traits_baseILj65536EffffjLj128EEEEEEEvNS_9FwdParamsE --------------------------
	.section	.text._ZN10layer_norm13ln_fwd_kernelINS_13Kernel_traitsIffffjLj65536ELj8ELj1ELj4ELj16ENS_18Kernel_traits_baseILj65536EffffjLj128EEEEEEEvNS_9FwdParamsE,"ax",@progbits
	.align	128
        .global         _ZN10layer_norm13ln_fwd_kernelINS_13Kernel_traitsIffffjLj65536ELj8ELj1ELj4ELj16ENS_18Kernel_traits_baseILj65536EffffjLj128EEEEEEEvNS_9FwdParamsE
        .type           _ZN10layer_norm13ln_fwd_kernelINS_13Kernel_traitsIffffjLj65536ELj8ELj1ELj4ELj16ENS_18Kernel_traits_baseILj65536EffffjLj128EEEEEEEvNS_9FwdParamsE,@function
        .size           _ZN10layer_norm13ln_fwd_kernelINS_13Kernel_traitsIffffjLj65536ELj8ELj1ELj4ELj16ENS_18Kernel_traits_baseILj65536EffffjLj128EEEEEEEvNS_9FwdParamsE,(.L_x_1001 - _ZN10layer_norm13ln_fwd_kernelINS_13Kernel_traitsIffffjLj65536ELj8ELj1ELj4ELj16ENS_18Kernel_traits_baseILj65536EffffjLj128EEEEEEEvNS_9FwdParamsE)
        .other          _ZN10layer_norm13ln_fwd_kernelINS_13Kernel_traitsIffffjLj65536ELj8ELj1ELj4ELj16ENS_18Kernel_traits_baseILj65536EffffjLj128EEEEEEEvNS_9FwdParamsE,@"STO_CUDA_ENTRY STV_DEFAULT"
_ZN10layer_norm13ln_fwd_kernelINS_13Kernel_traitsIffffjLj65536ELj8ELj1ELj4ELj16ENS_18Kernel_traits_baseILj65536EffffjLj128EEEEEEEvNS_9FwdParamsE:
.text._ZN10layer_norm13ln_fwd_kernelINS_13Kernel_traitsIffffjLj65536ELj8ELj1ELj4ELj16ENS_18Kernel_traits_baseILj65536EffffjLj128EEEEEEEvNS_9FwdParamsE:
        /* <DEDUP_REMOVED lines=52> */
.L_x_38:
[----:B0-----:R-:W0:Y:S01]  /*0340*/  S2R R2, SR_CTAID.X ;  /* 0x0000000000027919 */ /* 0x001e220000002500 */
        /* <DEDUP_REMOVED lines=21> */
[----:B------:R-:W4:Y:S01]  /*04a0*/  LDG.E.128 R132, desc[UR4][R196.64+0x3c000] ;  /* 0x03c00004c4847981 */ /* 0x000f22000c1e1d00 */
[----:B------:R-:W-:Y:S01]  /*04b0*/  LOP3.LUT P2, RZ, R188, 0x1f, RZ, 0xc0, !PT ;  /* 0x0000001fbcff7812 */ /* 0x000fe2000784c0ff */
[----:B------:R-:W-:Y:S01]  /*04c0*/  BSSY.RECONVERGENT B0, `(.L_x_32) ;  /* 0x00000e4000007945 */ /* 0x000fe20003800200 */
[----:B------:R-:W0:Y:S02]  /*04d0*/  S2R R188, SR_TID.X ;  /* 0x0000000000bc7919 */ /* 0x000e240000002100 */
[----:B0-----:R-:W-:-:S04]  /*04e0*/  LOP3.LUT R208, R188, 0x1f, RZ, 0xc0, !PT ;  /* 0x0000001fbcd07812 */ /* 0x001fc800078ec0ff */
        /* <DEDUP_REMOVED lines=85> */
[----:B------:R-:W-:Y:S01]  /*0a40*/  FFMA.FTZ R0, R201, R201, R0 ;  /* 0x000000c9c9007223 */ /* 0x000fe20000010000 */
[----:B------:R-:W-:-:S03]  /*0a50*/  MOV R201, RZ ;  /* 0x000000ff00c97202 */ /* 0x000fc60000000f00 */
        /* <DEDUP_REMOVED lines=138> */
.L_x_33:
[----:B------:R-:W-:Y:S05]  /*1300*/  BSYNC.RECONVERGENT B0 ;  /* 0x0000000000007941 */ /* 0x000fea0003800200 */
.L_x_32:
        /* <DEDUP_REMOVED lines=13> */
.L_x_35:
[----:B------:R-:W-:Y:S05]  /*13e0*/  BSYNC.RECONVERGENT B0 ;  /* 0x0000000000007941 */ /* 0x000fea0003800200 */
.L_x_34:
        /* <DEDUP_REMOVED lines=9> */
[----:B------:R-:W1:Y:S02]  /*1480*/  SHFL.DOWN PT, R209, R198, 0x1, 0x1f ;  /* 0x08201f00c6d17f89 */ /* 0x000e6400000e0000 */
[----:B------:R-:W-:Y:S01]  /*1490*/  FFMA.FTZ R203, R201, R196, R202 ;  /* 0x000000c4c9cb7223 */ /* 0x000fe200000100ca */
[----:B------:R-:W-:Y:S01]  /*14a0*/  FMUL.FTZ R202, R3, R3 ;  /* 0x0000000303ca7220 */ /* 0x000fe20000410000 */
[----:B--2---:R-:W-:-:S03]  /*14b0*/  FADD.FTZ R3, R190, R197 ;  /* 0x000000c5be037221 */ /* 0x004fc60000010000 */
[----:B------:R-:W-:-:S04]  /*14c0*/  FMUL.FTZ R201, R202, R201 ;  /* 0x000000c9cac97220 */ /* 0x000fc80000410000 */
[----:B------:R-:W-:Y:S02]  /*14d0*/  FMUL.FTZ R201, R0, R201 ;  /* 0x000000c900c97220 */ /* 0x000fe40000410000 */
[----:B------:R-:W2:Y:S01]  /*14e0*/  LDC R0, c[0x0][0x380] ;  /* 0x0000e000ff007b82 */ /* 0x000ea20000000800 */
[C---:B0-----:R-:W-:Y:S01]  /*14f0*/  FMUL.FTZ R203, R200.reuse, R203 ;  /* 0x000000cbc8cb7220 */ /* 0x041fe20000410000 */
[----:B------:R-:W-:-:S04]  /*1500*/  FFMA.FTZ R3, R200, R201, R3 ;  /* 0x000000c9c8037223 */ /* 0x000fc80000010003 */
[----:B------:R-:W0:Y:S04]  /*1510*/  SHFL.DOWN PT, R196, R203, 0x1, 0x1f ;  /* 0x08201f00cbc47f89 */ /* 0x000e2800000e0000 */
[----:B------:R-:W3:Y:S01]  /*1520*/  SHFL.DOWN PT, R190, R3, 0x1, 0x1f ;  /* 0x08201f0003be7f89 */ /* 0x000ee200000e0000 */
[----:B-1----:R-:W-:-:S06]  /*1530*/  FADD.FTZ R197, R198, R209 ;  /* 0x000000d1c6c57221 */ /* 0x002fcc0000010000 */
[----:B------:R-:W1:Y:S01]  /*1540*/  MUFU.RCP R197, R197 ;  /* 0x000000c500c57308 */ /* 0x000e620000001000 */
[----:B--2---:R-:W-:Y:S01]  /*1550*/  SHF.L.U32 R202, R0, 0x3, RZ ;  /* 0x0000000300ca7819 */ /* 0x004fe200000006ff */
[----:B0-----:R-:W-:Y:S01]  /*1560*/  FADD.FTZ R200, R203, -R196 ;  /* 0x800000c4cbc87221 */ /* 0x001fe20000010000 */
[----:B------:R-:W-:-:S03]  /*1570*/  FMUL.FTZ R211, R209, R196 ;  /* 0x000000c4d1d37220 */ /* 0x000fc60000410000 */
[----:B------:R-:W-:Y:S01]  /*1580*/  FMUL.FTZ R201, R200, R200 ;  /* 0x000000c8c8c97220 */ /* 0x000fe20000410000 */
[----:B---3--:R-:W-:-:S03]  /*1590*/  FADD.FTZ R190, R3, R190 ;  /* 0x000000be03be7221 */ /* 0x008fc60000010000 */
[C---:B------:R-:W-:Y:S01]  /*15a0*/  FMUL.FTZ R196, R198.reuse, R201 ;  /* 0x000000c9c6c47220 */ /* 0x040fe20000410000 */
[----:B------:R-:W-:-:S03]  /*15b0*/  FFMA.FTZ R198, R198, R203, R211 ;  /* 0x000000cbc6c67223 */ /* 0x000fc600000100d3 */
[----:B------:R-:W-:Y:S01]  /*15c0*/  FMUL.FTZ R196, R209, R196 ;  /* 0x000000c4d1c47220 */ /* 0x000fe20000410000 */
[----:B-1----:R-:W-:-:S03]  /*15d0*/  FMUL.FTZ R198, R197, R198 ;  /* 0x000000c6c5c67220 */ /* 0x002fc60000410000 */
[----:B------:R-:W-:Y:S02]  /*15e0*/  FFMA.FTZ R190, R197, R196, R190 ;  /* 0x000000c4c5be7223 */ /* 0x000fe400000100be */
[----:B------:R0:W1:Y:S04]  /*15f0*/  SHFL.IDX PT, R210, R198, RZ, 0x1f ;  /* 0x00001fffc6d27589 */ /* 0x00006800000e0000 */
[----:B------:R0:W2:Y:S01]  /*1600*/  SHFL.IDX PT, R211, R190, RZ, 0x1f ;  /* 0x00001fffbed37589 */ /* 0x0000a200000e0000 */
[----:B------:R-:W-:Y:S05]  /*1610*/  @P3 BRA `(.L_x_36) ;  /* 0x0000000000983947 */ /* 0x000fea0003800000 */
[----:B------:R-:W3:Y:S01]  /*1620*/  LDC.64 R208, c[0x0][0x3c0] ;  /* 0x0000f000ffd07b82 */ /* 0x000ee20000000a00 */
[C---:B------:R-:W-:Y:S01]  /*1630*/  LOP3.LUT R3, R189.reuse, 0x1, RZ, 0xc0, !PT ;  /* 0x00000001bd037812 */ /* 0x040fe200078ec0ff */
[----:B------:R-:W4:Y:S01]  /*1640*/  LDCU.64 UR6, c[0x0][0x3c8] ;  /* 0x00007900ff0677ac */ /* 0x000f220008000a00 */
[----:B------:R-:W-:Y:S02]  /*1650*/  LOP3.LUT R196, R189, 0x1, RZ, 0xc0, !PT ;  /* 0x00000001bdc47812 */ /* 0x000fe400078ec0ff */
[----:B------:R-:W-:Y:S02]  /*1660*/  IADD3 R3, PT, PT, -R3, RZ, RZ ;  /* 0x000000ff03037210 */ /* 0x000fe40007ffe1ff */
[----:B0-----:R-:W-:Y:S02]  /*1670*/  LOP3.LUT R190, R2, 0x7ffffff8, RZ, 0xc0, !PT ;  /* 0x7ffffff802be7812 */ /* 0x001fe400078ec0ff */
        /* <DEDUP_REMOVED lines=8> */
[C---:B---3--:R-:W-:Y:S02]  /*1700*/  LEA R196, P3, R198.reuse, R208, 0x3 ;  /* 0x000000d0c6c47211 */ /* 0x048fe400078618ff */
[----:B------:R-:W-:Y:S02]  /*1710*/  LEA.HI.X.SX32 R197, R197, RZ, 0x1, P4 ;  /* 0x000000ffc5c57211 */ /* 0x000fe400020f0eff */
[----:B------:R-:W-:Y:S01]  /*1720*/  IADD3 R196, P4, PT, R3, R196, RZ ;  /* 0x000000c403c47210 */ /* 0x000fe20007f9e0ff */
[----:B------:R-:W-:Y:S01]  /*1730*/  HFMA2 R3, -RZ, RZ, 0, 5.9604644775390625e-08 ;  /* 0x00000001ff037431 */ /* 0x000fe200000001ff */
[----:B------:R-:W-:Y:S02]  /*1740*/  LEA.HI.X R198, R198, R209, R200, 0x3, P3 ;  /* 0x000000d1c6c67211 */ /* 0x000fe400018f1cc8 */
[----:B----4-:R-:W-:Y:S02]  /*1750*/  LEA R200, P5, R190, UR6, 0x2 ;  /* 0x00000006bec87c11 */ /* 0x010fe4000f8a10ff */
        /* <DEDUP_REMOVED lines=11> */
.L_x_37:
[----:B0-----:R-:W-:Y:S02]  /*1810*/  MOV R196, R200 ;  /* 0x000000c800c47202 */ /* 0x001fe40000000f00 */
[----:B------:R-:W-:-:S05]  /*1820*/  MOV R197, R201 ;  /* 0x000000c900c57202 */ /* 0x000fca0000000f00 */
[----:B------:R-:W2:Y:S04]  /*1830*/  LDG.E.STRONG.GPU R196, desc[UR4][R196.64] ;  /* 0x00000004c4c47981 */ /* 0x000ea8000c1ef900 */
[----:B--2---:R-:W-:Y:S01]  /*1840*/  CCTL.IVALL ;  /* 0x00000000ff00798f */ /* 0x004fe20002000000 */
[----:B------:R-:W-:Y:S05]  /*1850*/  YIELD ;  /* 0x0000000000007946 */ /* 0x000fea0003800000 */
[----:B------:R-:W-:-:S13]  /*1860*/  ISETP.NE.AND P3, PT, R196, R203, PT ;  /* 0x000000cbc400720c */ /* 0x000fda0003f65270 */
[----:B------:R-:W-:Y:S05]  /*1870*/  @P3 BRA `(.L_x_37) ;  /* 0xfffffffc00e43947 */ /* 0x000fea000383ffff */
.L_x_36:
[----:B------:R-:W-:Y:S05]  /*1880*/  WARPSYNC.ALL ;  /* 0x0000000000007948 */ /* 0x000fea0003800000 */
[----:B------:R-:W3:Y:S01]  /*1890*/  @!P2 LDC.64 R196, c[0x0][0x3c0] ;  /* 0x0000f000ffc4ab82 */ /* 0x000ee20000000a00 */
[----:B------:R-:W-:Y:S01]  /*18a0*/  @!P2 LOP3.LUT R3, R189, 0x1, RZ, 0xc0, !PT ;  /* 0x00000001bd03a812 */ /* 0x000fe200078ec0ff */
[----:B------:R-:W4:Y:S01]  /*18b0*/  LDCU UR6, c[0x0][0x384] ;  /* 0x00007080ff0677ac */ /* 0x000f220008000800 */
[----:B------:R-:W-:Y:S02]  /*18c0*/  @!P2 LOP3.LUT R2, R2, 0x7ffffff8, RZ, 0xc0, !PT ;  /* 0x7ffffff80202a812 */ /* 0x000fe400078ec0ff */
[----:B------:R-:W-:-:S02]  /*18d0*/  @!P2 IADD3 R3, PT, PT, -R3, RZ, RZ ;  /* 0x000000ff0303a210 */ /* 0x000fc40007ffe1ff */
[----:B0-----:R-:W-:Y:S02]  /*18e0*/  @!P2 SHF.L.U32 R190, R188, 0x3, RZ ;  /* 0x00000003bcbea819 */ /* 0x001fe400000006ff */
[----:B------:R-:W-:Y:S02]  /*18f0*/  @!P2 LOP3.LUT R3, R3, R202, RZ, 0xc0, !PT ;  /* 0x000000ca0303a212 */ /* 0x000fe400078ec0ff */
[----:B------:R-:W-:Y:S01]  /*1900*/  @!P2 LOP3.LUT R201, R190, 0xf8, RZ, 0xc0, !PT ;  /* 0x000000f8bec9a812 */ /* 0x000fe200078ec0ff */
[----:B------:R-:W-:Y:S01]  /*1910*/  BAR.SYNC.DEFER_BLOCKING 0x0 ;  /* 0x0000000000007b1d */ /* 0x000fe20000010000 */
[----:B------:R-:W-:-:S04]  /*1920*/  @!P2 IADD3 R2, P3, PT, R3, R2, RZ ;  /* 0x000000020302a210 */ /* 0x000fc80007f7e0ff */
[----:B------:R-:W-:Y:S02]  /*1930*/  @!P2 IADD3.X R3, PT, PT, RZ, RZ, RZ, P3, !PT ;  /* 0x000000ffff03a210 */ /* 0x000fe40001ffe4ff */
[----:B---3--:R-:W-:-:S04]  /*1940*/  @!P2 LEA R196, P3, R2, R196, 0x3 ;  /* 0x000000c402c4a211 */ /* 0x008fc800078618ff */
[----:B------:R-:W-:Y:S02]  /*1950*/  @!P2 LEA.HI.X R3, R2, R197, R3, 0x3, P3 ;  /* 0x000000c50203a211 */ /* 0x000fe400018f1c03 */
[----:B------:R-:W-:Y:S02]  /*1960*/  @!P2 IADD3 R2, P3, PT, R201, R196, RZ ;  /* 0x000000c4c902a210 */ /* 0x000fe40007f7e0ff */
[----:B------:R-:W-:Y:S02]  /*1970*/  CS2R R196, SRZ ;  /* 0x0000000000c47805 */ /* 0x000fe4000001ff00 */
        /* <DEDUP_REMOVED lines=10> */
[----:B--2---:R-:W2:Y:S02]  /*1a20*/  SHFL.DOWN PT, R211, R198, 0x2, 0x1f ;  /* 0x08401f00c6d37f89 */ /* 0x004ea400000e0000 */
[----:B--2---:R-:W-:-:S05]  /*1a30*/  FADD.FTZ R208, R198, R211 ;  /* 0x000000d3c6d07221 */ /* 0x004fca0000010000 */
[----:B-1----:R-:W1:Y:S01]  /*1a40*/  MUFU.RCP R210, R208 ;  /* 0x000000d000d27308 */ /* 0x002e620000001000 */
[----:B------:R-:W-:Y:S04]  /*1a50*/  SHFL.DOWN PT, R213, R208, 0x1, 0x1f ;  /* 0x08201f00d0d57f89 */ /* 0x000fe800000e0000 */
[----:B---3--:R-:W2:Y:S04]  /*1a60*/  SHFL.DOWN PT, R203, R196, 0x4, 0x1f ;  /* 0x08801f00c4cb7f89 */ /* 0x008ea800000e0000 */
[----:B------:R-:W3:Y:S01]  /*1a70*/  SHFL.DOWN PT, R2, R197, 0x4, 0x1f ;  /* 0x08801f00c5027f89 */ /* 0x000ee200000e0000 */
[----:B--2---:R-:W-:Y:S01]  /*1a80*/  FMUL.FTZ R202, R190, R203 ;  /* 0x000000cbbeca7220 */ /* 0x004fe20000410000 */
[----:B------:R-:W-:-:S03]  /*1a90*/  FADD.FTZ R203, -R203, R196 ;  /* 0x000000c4cbcb7221 */ /* 0x000fc60000010100 */
[----:B------:R-:W-:Y:S01]  /*1aa0*/  FFMA.FTZ R209, R201, R196, R202 ;  /* 0x000000c4c9d17223 */ /* 0x000fe200000100ca */
[----:B------:R-:W-:Y:S01]  /*1ab0*/  FMUL.FTZ R196, R203, R203 ;  /* 0x000000cbcbc47220 */ /* 0x000fe20000410000 */
[----:B---3--:R-:W-:Y:S02]  /*1ac0*/  FADD.FTZ R3, R2, R197 ;  /* 0x000000c502037221 */ /* 0x008fe40000010000 */
[----:B0-----:R-:W-:Y:S01]  /*1ad0*/  FMUL.FTZ R209, R200, R209 ;  /* 0x000000d1c8d17220 */ /* 0x001fe20000410000 */
[----:B------:R-:W-:Y:S01]  /*1ae0*/  FMUL.FTZ R201, R196, R201 ;  /* 0x000000c9c4c97220 */ /* 0x000fe20000410000 */
[----:B------:R-:W-:-:S03]  /*1af0*/  FADD.FTZ R196, R208, R213 ;  /* 0x000000d5d0c47221 */ /* 0x000fc60000010000 */
[----:B------:R-:W0:Y:S01]  /*1b00*/  SHFL.DOWN PT, R202, R209, 0x2, 0x1f ;  /* 0x08401f00d1ca7f89 */ /* 0x000e2200000e0000 */
[----:B------:R-:W-:Y:S02]  /*1b10*/  FMUL.FTZ R201, R190, R201 ;  /* 0x000000c9bec97220 */ /* 0x000fe40000410000 */
[----:B------:R-:W2:Y:S02]  /*1b20*/  MUFU.RCP R196, R196 ;  /* 0x000000c400c47308 */ /* 0x000ea40000001000 */
[----:B------:R-:W-:-:S05]  /*1b30*/  FFMA.FTZ R3, R200, R201, R3 ;  /* 0x000000c9c8037223 */ /* 0x000fca0000010003 */
[----:B------:R-:W3:Y:S01]  /*1b40*/  SHFL.DOWN PT, R2, R3, 0x2, 0x1f ;  /* 0x08401f0003027f89 */ /* 0x000ee200000e0000 */
[----:B0-----:R-:W-:Y:S01]  /*1b50*/  FMUL.FTZ R203, R211, R202 ;  /* 0x000000cad3cb7220 */ /* 0x001fe20000410000 */
[----:B------:R-:W-:-:S03]  /*1b60*/  FADD.FTZ R202, R209, -R202 ;  /* 0x800000cad1ca7221 */ /* 0x000fc60000010000 */
[----:B------:R-:W-:Y:S01]  /*1b70*/  FFMA.FTZ R203, R198, R209, R203 ;  /* 0x000000d1c6cb7223 */ /* 0x000fe200000100cb */
[----:B------:R-:W-:-:S03]  /*1b80*/  FMUL.FTZ R197, R202, R202 ;  /* 0x000000cacac57220 */ /* 0x000fc60000410000 */
[----:B-1----:R-:W-:Y:S01]  /*1b90*/  FMUL.FTZ R203, R210, R203 ;  /* 0x000000cbd2cb7220 */ /* 0x002fe20000410000 */
[----:B------:R-:W-:Y:S01]  /*1ba0*/  FMUL.FTZ R198, R198, R197 ;  /* 0x000000c5c6c67220 */ /* 0x000fe20000410000 */
[----:B---3--:R-:W-:-:S03]  /*1bb0*/  FADD.FTZ R197, R3, R2 ;  /* 0x0000000203c57221 */ /* 0x008fc60000010000 */
        /* <DEDUP_REMOVED lines=8> */
[----:B--2---:R-:W-:Y:S01]  /*1c40*/  FMUL.FTZ R201, R196, R201 ;  /* 0x000000c9c4c97220 */ /* 0x004fe20000410000 */
[----:B------:R-:W-:Y:S01]  /*1c50*/  FMUL.FTZ R208, R208, R3 ;  /* 0x00000003d0d07220 */ /* 0x000fe20000410000 */
[----:B-1----:R-:W-:-:S03]  /*1c60*/  FADD.FTZ R3, R197, R2 ;  /* 0x00000002c5037221 */ /* 0x002fc60000010000 */
[----:B------:R-:W-:Y:S01]  /*1c70*/  FMUL.FTZ R208, R213, R208 ;  /* 0x000000d0d5d07220 */ /* 0x000fe20000410000 */
[----:B------:R-:W0:Y:S03]  /*1c80*/  SHFL.IDX PT, R201, R201, RZ, 0x1f ;  /* 0x00001fffc9c97589 */ /* 0x000e2600000e0000 */
[----:B------:R-:W-:Y:S01]  /*1c90*/  FFMA.FTZ R3, R196, R208, R3 ;  /* 0x000000d0c4037223 */ /* 0x000fe20000010003 */
[--C-:B0-----:R-:W-:Y:S01]  /*1ca0*/  FADD.FTZ R190, R192, -R201.reuse ;  /* 0x800000c9c0be7221 */ /* 0x101fe20000010000 */
[--C-:B------:R-:W-:Y:S01]  /*1cb0*/  FADD.FTZ R192, R193, -R201.reuse ;  /* 0x800000c9c1c07221 */ /* 0x100fe20000010000 */
[--C-:B------:R-:W-:Y:S01]  /*1cc0*/  FADD.FTZ R197, R195, -R201.reuse ;  /* 0x800000c9c3c57221 */ /* 0x100fe20000010000 */
[--C-:B------:R-:W-:Y:S01]  /*1cd0*/  FADD.FTZ R195, R205, -R201.reuse ;  /* 0x800000c9cdc37221 */ /* 0x100fe20000010000 */
[--C-:B------:R-:W-:Y:S01]  /*1ce0*/  FADD.FTZ R193, R206, -R201.reuse ;  /* 0x800000c9cec17221 */ /* 0x100fe20000010000 */
[----:B------:R-:W0:Y:S01]  /*1cf0*/  LDC R205, c[0x0][0x3d0] ;  /* 0x0000f400ffcd7b82 */ /* 0x000e220000000800 */
[----:B------:R1:W0:Y:S01]  /*1d00*/  SHFL.IDX PT, R206, R3, RZ, 0x1f ;  /* 0x00001fff03ce7589 */ /* 0x00022200000e0000 */
[--C-:B------:R-:W-:Y:S01]  /*1d10*/  FADD.FTZ R202, R172, -R201.reuse ;  /* 0x800000c9acca7221 */ /* 0x100fe20000010000 */
[--C-:B------:R-:W-:Y:S01]  /*1d20*/  FADD.FTZ R200, R173, -R201.reuse ;  /* 0x800000c9adc87221 */ /* 0x100fe20000010000 */
[--C-:B------:R-:W-:Y:S01]  /*1d30*/  FADD.FTZ R198, R204, -R201.reuse ;  /* 0x800000c9ccc67221 */ /* 0x100fe20000010000 */
[--C-:B------:R-:W-:Y:S01]  /*1d40*/  FADD.FTZ R172, R152, -R201.reuse ;  /* 0x800000c998ac7221 */ /* 0x100fe20000010000 */
[--C-:B------:R-:W-:Y:S01]  /*1d50*/  FADD.FTZ R173, R153, -R201.reuse ;  /* 0x800000c999ad7221 */ /* 0x100fe20000010000 */
[--C-:B------:R-:W-:Y:S01]  /*1d60*/  FADD.FTZ R203, R154, -R201.reuse ;  /* 0x800000c99acb7221 */ /* 0x100fe20000010000 */
[--C-:B------:R-:W-:Y:S01]  /*1d70*/  FADD.FTZ R204, R155, -R201.reuse ;  /* 0x800000c99bcc7221 */ /* 0x100fe20000010000 */
[----:B-1----:R-:W1:Y:S01]  /*1d80*/  @P0 LDC.64 R2, c[0x0][0x3a0] ;  /* 0x0000e800ff020b82 */ /* 0x002e620000000a00 */
[--C-:B------:R-:W-:Y:S01]  /*1d90*/  FADD.FTZ R196, R194, -R201.reuse ;  /* 0x800000c9c2c47221 */ /* 0x100fe20000010000 */
[--C-:B------:R-:W-:Y:S01]  /*1da0*/  FADD.FTZ R132, R132, -R201.reuse ;  /* 0x800000c984847221 */ /* 0x100fe20000010000 */
[--C-:B------:R-:W-:Y:S01]  /*1db0*/  FADD.FTZ R218, R133, -R201.reuse ;  /* 0x800000c985da7221 */ /* 0x100fe20000010000 */
[--C-:B------:R-:W-:Y:S01]  /*1dc0*/  FADD.FTZ R220, R134, -R201.reuse ;  /* 0x800000c986dc7221 */ /* 0x100fe20000010000 */
[--C-:B------:R-:W-:Y:S01]  /*1dd0*/  FADD.FTZ R222, R135, -R201.reuse ;  /* 0x800000c987de7221 */ /* 0x100fe20000010000 */
[--C-:B------:R-:W-:Y:S01]  /*1de0*/  FADD.FTZ R194, R207, -R201.reuse ;  /* 0x800000c9cfc27221 */ /* 0x100fe20000010000 */
[--C-:B------:R-:W-:Y:S01]  /*1df0*/  FADD.FTZ R156, R156, -R201.reuse ;  /* 0x800000c99c9c7221 */ /* 0x100fe20000010000 */
[----:B------:R-:W2:Y:S01]  /*1e00*/  @P0 LDC.64 R152, c[0x0][0x3a8] ;  /* 0x0000ea00ff980b82 */ /* 0x000ea20000000a00 */
[--C-:B------:R-:W-:Y:S01]  /*1e10*/  FADD.FTZ R157, R157, -R201.reuse ;  /* 0x800000c99d9d7221 */ /* 0x100fe20000010000 */
[--C-:B------:R-:W-:Y:S01]  /*1e20*/  FADD.FTZ R158, R158, -R201.reuse ;  /* 0x800000c99e9e7221 */ /* 0x100fe20000010000 */
[--C-:B------:R-:W-:Y:S01]  /*1e30*/  FADD.FTZ R159, R159, -R201.reuse ;  /* 0x800000c99f9f7221 */ /* 0x100fe20000010000 */
[--C-:B------:R-:W-:Y:S01]  /*1e40*/  FADD.FTZ R160, R160, -R201.reuse ;  /* 0x800000c9a0a07221 */ /* 0x100fe20000010000 */
[--C-:B------:R-:W-:Y:S01]  /*1e50*/  FADD.FTZ R161, R161, -R201.reuse ;  /* 0x800000c9a1a17221 */ /* 0x100fe20000010000 */
[--C-:B------:R-:W-:Y:S01]  /*1e60*/  FADD.FTZ R162, R162, -R201.reuse ;  /* 0x800000c9a2a27221 */ /* 0x100fe20000010000 */
[----:B------:R-:W-:Y:S01]  /*1e70*/  FADD.FTZ R163, R163, -R201 ;  /* 0x800000c9a3a37221 */ /* 0x000fe20000010000 */
[----:B0-----:R-:W-:Y:S01]  /*1e80*/  FFMA.FTZ R205, R206, 1.52587890625e-05, R205 ;  /* 0x37800000cecd7823 */ /* 0x001fe200000100cd */
[----:B------:R-:W0:Y:S01]  /*1e90*/  LDC.64 R154, c[0x0][0x398] ;  /* 0x0000e600ff9a7b82 */ /* 0x000e220000000a00 */
[--C-:B------:R-:W-:Y:S01]  /*1ea0*/  FADD.FTZ R164, R164, -R201.reuse ;  /* 0x800000c9a4a47221 */ /* 0x100fe20000010000 */
[--C-:B------:R-:W-:Y:S01]  /*1eb0*/  FADD.FTZ R165, R165, -R201.reuse ;  /* 0x800000c9a5a57221 */ /* 0x100fe20000010000 */
[--C-:B------:R-:W-:Y:S01]  /*1ec0*/  FADD.FTZ R166, R166, -R201.reuse ;  /* 0x800000c9a6a67221 */ /* 0x100fe20000010000 */
[--C-:B------:R-:W-:Y:S01]  /*1ed0*/  FADD.FTZ R167, R167, -R201.reuse ;  /* 0x800000c9a7a77221 */ /* 0x100fe20000010000 */
[----:B------:R-:W3:Y:S01]  /*1ee0*/  MUFU.RSQ R205, R205 ;  /* 0x000000cd00cd7308 */ /* 0x000ee20000001400 */
[----:B------:R-:W-:Y:S01]  /*1ef0*/  FADD.FTZ R168, R168, -R201 ;  /* 0x800000c9a8a87221 */ /* 0x000fe20000010000 */
[----:B-1----:R-:W-:-:S04]  /*1f00*/  @P0 IMAD.WIDE R2, R191, 0x4, R2 ;  /* 0x00000004bf020825 */ /* 0x002fc800078e0202 */
        /* <DEDUP_REMOVED lines=14> */
[C---:B---3--:R-:W-:Y:S01]  /*1ff0*/  FMUL.FTZ R133, R205.reuse, R190 ;  /* 0x000000becd857220 */ /* 0x048fe20000410000 */
        /* <DEDUP_REMOVED lines=22> */
[----:B------:R-:W-:Y:S01]  /*2160*/  FMUL.FTZ R230, R205, R197 ;  /* 0x000000c5cde67220 */ /* 0x000fe20000410000 */
[----:B--2---:R-:W-:-:S04]  /*2170*/  @P0 IMAD.WIDE R152, R191, 0x4, R152 ;  /* 0x00000004bf980825 */ /* 0x004fc800078e0298 */
[C---:B------:R-:W-:Y:S01]  /*2180*/  FMUL.FTZ R137, R205.reuse, R198 ;  /* 0x000000c6cd897220 */ /* 0x040fe20000410000 */
[C---:B------:R-:W-:Y:S01]  /*2190*/  FMUL.FTZ R226, R205.reuse, R195 ;  /* 0x000000c3cde27220 */ /* 0x040fe20000410000 */
[----:B------:R-:W-:Y:S01]  /*21a0*/  FMUL.FTZ R139, R205, R193 ;  /* 0x000000c1cd8b7220 */ /* 0x000fe20000410000 */
[----:B0-----:R-:W-:-:S04]  /*21b0*/  IMAD.WIDE.U32 R154, R199, 0x10, R154 ;  /* 0x00000010c79a7825 */ /* 0x001fc800078e009a */
[C---:B------:R-:W-:Y:S01]  /*21c0*/  FMUL.FTZ R141, R205.reuse, R156 ;  /* 0x0000009ccd8d7220 */ /* 0x040fe20000410000 */
[C---:B------:R-:W-:Y:S01]  /*21d0*/  FMUL.FTZ R143, R205.reuse, R158 ;  /* 0x0000009ecd8f7220 */ /* 0x040fe20000410000 */
[C---:B------:R-:W-:Y:S01]  /*21e0*/  FMUL.FTZ R228, R205.reuse, R194 ;  /* 0x000000c2cde47220 */ /* 0x040fe20000410000 */
[C---:B------:R-:W-:Y:S01]  /*21f0*/  FMUL.FTZ R198, R205.reuse, R157 ;  /* 0x0000009dcdc67220 */ /* 0x040fe20000410000 */
[----:B-1----:R-:W-:Y:S01]  /*2200*/  FMUL.FTZ R201, R205, R132 ;  /* 0x00000084cdc97220 */ /* 0x002fe20000410000 */
[----:B-----5:R-:W-:Y:S01]  /*2210*/  FFMA.FTZ R132, R4, R133, R68 ;  /* 0x0000008504847223 */ /* 0x020fe20000010044 */
[----:B------:R-:W-:Y:S01]  /*2220*/  FFMA.FTZ R133, R5, R134, R69 ;  /* 0x0000008605857223 */ /* 0x000fe20000010045 */
[----:B------:R-:W-:Y:S01]  /*2230*/  FFMA.FTZ R134, R6, R135, R70 ;  /* 0x0000008706867223 */ /* 0x000fe20000010046 */
[----:B------:R-:W-:Y:S01]  /*2240*/  FFMA.FTZ R135, R7, R230, R71 ;  /* 0x000000e607877223 */ /* 0x000fe20000010047 */
        /* <DEDUP_REMOVED lines=13> */
[----:B------:R-:W-:Y:S01]  /*2320*/  @P0 STG.E desc[UR4][R152.64], R205 ;  /* 0x000000cd98000986 */ /* 0x000fe2000c101904 */
[----:B------:R-:W-:Y:S01]  /*2330*/  FFMA.FTZ R136, R8, R137, R72 ;  /* 0x0000008908887223 */ /* 0x000fe20000010048 */
[----:B------:R-:W-:Y:S01]  /*2340*/  FFMA.FTZ R138, R10, R139, R74 ;  /* 0x0000008b0a8a7223 */ /* 0x000fe2000001004a */
[----:B------:R-:W-:Y:S01]  /*2350*/  FFMA.FTZ R140, R12, R141, R76 ;  /* 0x0000008d0c8c7223 */ /* 0x000fe2000001004c */
[----:B------:R0:W-:Y:S01]  /*2360*/  STG.E.128 desc[UR4][R154.64], R132 ;  /* 0x000000849a007986 */ /* 0x0001e2000c101d04 */
[----:B------:R-:W-:Y:S01]  /*2370*/  FFMA.FTZ R142, R14, R143, R78 ;  /* 0x0000008f0e8e7223 */ /* 0x000fe2000001004e */
[C---:B------:R-:W-:Y:S01]  /*2380*/  FMUL.FTZ R197, R205.reuse, R160 ;  /* 0x000000a0cdc57220 */ /* 0x040fe20000410000 */
[----:B------:R-:W-:Y:S01]  /*2390*/  FMUL.FTZ R194, R205, R161 ;  /* 0x000000a1cdc27220 */ /* 0x000fe20000410000 */
[----:B------:R-:W-:Y:S01]  /*23a0*/  FFMA.FTZ R137, R9, R226, R73 ;  /* 0x000000e209897223 */ /* 0x000fe20000010049 */
        /* <DEDUP_REMOVED lines=13> */
[----:B0-----:R-:W-:Y:S01]  /*2480*/  FFMA.FTZ R132, R20, R195, R84 ;  /* 0x000000c314847223 */ /* 0x001fe20000010054 */
        /* <DEDUP_REMOVED lines=18> */
[----:B------:R-:W-:Y:S01]  /*25b0*/  FFMA.FTZ R150, R26, R151, R90 ;  /* 0x000000971a967223 */ /* 0x000fe2000001005a */
[----:B------:R0:W-:Y:S01]  /*25c0*/  STG.E.128 desc[UR4][R154.64+0x4000], R136 ;  /* 0x004000889a007986 */ /* 0x0001e2000c101d04 */
[----:B------:R-:W-:Y:S01]  /*25d0*/  FFMA.FTZ R144, R16, R197, R80 ;  /* 0x000000c510907223 */ /* 0x000fe20000010050 */
[----:B------:R-:W-:Y:S01]  /*25e0*/  FFMA.FTZ R145, R17, R194, R81 ;  /* 0x000000c211917223 */ /* 0x000fe20000010051 */
[----:B------:R-:W-:Y:S01]  /*25f0*/  FFMA.FTZ R146, R18, R193, R82 ;  /* 0x000000c112927223 */ /* 0x000fe20000010052 */
[----:B------:R1:W-:Y:S01]  /*2600*/  STG.E.128 desc[UR4][R154.64+0x8000], R140 ;  /* 0x0080008c9a007986 */ /* 0x0003e2000c101d04 */
[----:B------:R-:W-:Y:S01]  /*2610*/  FFMA.FTZ R147, R19, R196, R83 ;  /* 0x000000c413937223 */ /* 0x000fe20000010053 */
[----:B------:R-:W-:Y:S01]  /*2620*/  FFMA.FTZ R148, R24, R161, R88 ;  /* 0x000000a118947223 */ /* 0x000fe20000010058 */
[----:B------:R-:W-:Y:S01]  /*2630*/  FFMA.FTZ R149, R25, R156, R89 ;  /* 0x0000009c19957223 */ /* 0x000fe20000010059 */
[----:B------:R2:W-:Y:S01]  /*2640*/  STG.E.128 desc[UR4][R154.64+0x10000], R132 ;  /* 0x010000849a007986 */ /* 0x0005e2000c101d04 */
        /* <DEDUP_REMOVED lines=13> */
[----:B-1----:R-:W-:Y:S01]  /*2720*/  FFMA.FTZ R140, R44, R167, R108 ;  /* 0x000000a72c8c7223 */ /* 0x002fe2000001006c */
[----:B------:R-:W-:Y:S01]  /*2730*/  FFMA.FTZ R141, R45, R172, R109 ;  /* 0x000000ac2d8d7223 */ /* 0x000fe2000001006d */
[----:B------:R-:W-:Y:S01]  /*2740*/  FFMA.FTZ R142, R46, R203, R110 ;  /* 0x000000cb2e8e7223 */ /* 0x000fe2000001006e */
[----:B------:R-:W-:Y:S01]  /*2750*/  FFMA.FTZ R143, R47, R204, R111 ;  /* 0x000000cc2f8f7223 */ /* 0x000fe2000001006f */
[----:B--2---:R-:W-:Y:S01]  /*2760*/  FFMA.FTZ R132, R40, R171, R104 ;  /* 0x000000ab28847223 */ /* 0x004fe20000010068 */
[----:B------:R-:W-:Y:S01]  /*2770*/  FFMA.FTZ R133, R41, R2, R105 ;  /* 0x0000000229857223 */ /* 0x000fe20000010069 */
[----:B------:R-:W-:Y:S01]  /*2780*/  FFMA.FTZ R134, R42, R165, R106 ;  /* 0x000000a52a867223 */ /* 0x000fe2000001006a */
[----:B------:R-:W-:Y:S01]  /*2790*/  FFMA.FTZ R135, R43, R164, R107 ;  /* 0x000000a42b877223 */ /* 0x000fe2000001006b */
[C---:B------:R-:W-:Y:S01]  /*27a0*/  FMUL.FTZ R216, R205.reuse, R216 ;  /* 0x000000d8cdd87220 */ /* 0x040fe20000410000 */
[C---:B------:R-:W-:Y:S01]  /*27b0*/  FMUL.FTZ R218, R205.reuse, R218 ;  /* 0x000000dacdda7220 */ /* 0x040fe20000410000 */
[C---:B------:R-:W-:Y:S01]  /*27c0*/  FMUL.FTZ R207, R205.reuse, R220 ;  /* 0x000000dccdcf7220 */ /* 0x040fe20000410000 */
[----:B------:R-:W-:Y:S01]  /*27d0*/  FMUL.FTZ R222, R205, R222 ;  /* 0x000000decdde7220 */ /* 0x000fe20000410000 */
        /* <DEDUP_REMOVED lines=11> */
[----:B------:R-:W-:-:S03]  /*2890*/  IADD3 R191, PT, PT, R191, R0, RZ ;  /* 0x00000000bfbf7210 */ /* 0x000fc60007ffe0ff */
[----:B------:R3:W-:Y:S01]  /*28a0*/  STG.E.128 desc[UR4][R154.64+0x24000], R132 ;  /* 0x024000849a007986 */ /* 0x0007e2000c101d04 */
[----:B----4-:R-:W-:-:S03]  /*28b0*/  ISETP.GE.AND P2, PT, R191, UR6, PT ;  /* 0x00000006bf007c0c */ /* 0x010fc6000bf46270 */
[----:B------:R4:W-:Y:S01]  /*28c0*/  STG.E.128 desc[UR4][R154.64+0x28000], R140 ;  /* 0x0280008c9a007986 */ /* 0x0009e2000c101d04 */
        /* <DEDUP_REMOVED lines=12> */
[----:B---3--:R-:W-:Y:S01]  /*2990*/  FFMA.FTZ R132, R56, R183, R120 ;  /* 0x000000b738847223 */ /* 0x008fe20000010078 */
[----:B------:R-:W-:Y:S01]  /*29a0*/  FFMA.FTZ R133, R57, R210, R121 ;  /* 0x000000d239857223 */ /* 0x000fe20000010079 */
[----:B------:R-:W-:Y:S01]  /*29b0*/  FFMA.FTZ R134, R58, R185, R122 ;  /* 0x000000b93a867223 */ /* 0x000fe2000001007a */
[----:B------:R-:W-:Y:S01]  /*29c0*/  FFMA.FTZ R135, R59, R212, R123 ;  /* 0x000000d43b877223 */ /* 0x000fe2000001007b */
[----:B----4-:R-:W-:Y:S01]  /*29d0*/  FFMA.FTZ R140, R64, R201, R128 ;  /* 0x000000c9408c7223 */ /* 0x010fe20000010080 */
[----:B------:R-:W-:Y:S01]  /*29e0*/  FFMA.FTZ R141, R65, R218, R129 ;  /* 0x000000da418d7223 */ /* 0x000fe20000010081 */
[----:B------:R-:W-:Y:S01]  /*29f0*/  FFMA.FTZ R142, R66, R207, R130 ;  /* 0x000000cf428e7223 */ /* 0x000fe20000010082 */
[----:B------:R-:W-:Y:S01]  /*2a00*/  FFMA.FTZ R143, R67, R222, R131 ;  /* 0x000000de438f7223 */ /* 0x000fe20000010083 */
[----:B------:R1:W-:Y:S04]  /*2a10*/  STG.E.128 desc[UR4][R154.64+0x18000], R156 ;  /* 0x0180009c9a007986 */ /* 0x0003e8000c101d04 */
[----:B------:R1:W-:Y:S04]  /*2a20*/  STG.E.128 desc[UR4][R154.64+0x1c000], R160 ;  /* 0x01c000a09a007986 */ /* 0x0003e8000c101d04 */
[----:B------:R1:W-:Y:S04]  /*2a30*/  STG.E.128 desc[UR4][R154.64+0x2c000], R144 ;  /* 0x02c000909a007986 */ /* 0x0003e8000c101d04 */
[----:B------:R1:W-:Y:S04]  /*2a40*/  STG.E.128 desc[UR4][R154.64+0x30000], R148 ;  /* 0x030000949a007986 */ /* 0x0003e8000c101d04 */
[----:B------:R1:W-:Y:S04]  /*2a50*/  STG.E.128 desc[UR4][R154.64+0x34000], R132 ;  /* 0x034000849a007986 */ /* 0x0003e8000c101d04 */
[----:B------:R1:W-:Y:S04]  /*2a60*/  STG.E.128 desc[UR4][R154.64+0x38000], R136 ;  /* 0x038000889a007986 */ /* 0x0003e8000c101d04 */
[----:B------:R1:W-:Y:S01]  /*2a70*/  STG.E.128 desc[UR4][R154.64+0x3c000], R140 ;  /* 0x03c0008c9a007986 */ /* 0x0003e2000c101d04 */
[----:B------:R-:W-:Y:S05]  /*2a80*/  @!P2 BRA `(.L_x_38) ;  /* 0xffffffd8002ca947 */ /* 0x000fea000383ffff */
[----:B------:R-:W-:Y:S05]  /*2a90*/  EXIT ;  /* 0x000000000000794d */ /* 0x000fea0003800000 */
.L_x_39:
        /* <DEDUP_REMOVED lines=14> */
.L_x_1001:


//--------------------- .text._ZN10layer_norm13ln_fwd_kernelINS_13Kernel_traitsI13__nv_bfloat16fS2_fjLj49152ELj4ELj1ELj4ELj16ENS_18Kernel_traits_baseILj49152ES2_fS2_fjLj128EEEEEEEvNS_9FwdParamsE --------------------------
	.section	.text._ZN10layer_norm13ln_fwd_kernelINS_13Kernel_traitsI13__nv_bfloat16fS2_fjLj49152ELj4ELj1ELj4ELj16ENS_18Kernel_traits_baseILj49152ES2_fS2_fjLj128EEEEEEEvNS_9FwdParamsE,"ax",@progbits
	.align	128
        .global         _ZN10layer_norm13ln_fwd_kernelINS_13Kernel_traitsI13__nv_bfloat16fS2_fjLj49152ELj4ELj1ELj4ELj16ENS_18Kernel_traits_baseILj49152ES2_fS2_fjLj128EEEEEEEvNS_9FwdParamsE
        .type           _ZN10layer_norm13ln_fwd_kernelINS_13Kernel_traitsI13__nv_bfloat16fS2_fjLj49152ELj4ELj1ELj4ELj16ENS_18Kernel_traits_baseILj49152ES2_fS2_fjLj128EEEEEEEvNS_9FwdParamsE,@function
        .size           _ZN10layer_norm13ln_fwd_kernelINS_13Kernel_traitsI13__nv_bfloat16fS2_fjLj49152ELj4ELj1ELj4ELj16ENS_18Kernel_traits_baseILj49152ES2_fS2_fjLj128EEEEEEEvNS_9FwdParamsE,(.L_x_1002 - _ZN10layer_norm13ln_fwd_kernelINS_13Kernel_traitsI13__nv_bfloat16fS2_fjLj49152ELj4ELj1ELj4ELj16ENS_18Kernel_traits_baseILj49152ES2_fS2_fjLj128EEEEEEEvNS_9FwdParamsE)
        .other          _ZN10layer_norm13ln_fwd_kernelINS_13Kernel_traitsI13__nv_bfloat16fS2_fjLj49152ELj4ELj1ELj4ELj16ENS_18Kernel_traits_baseILj49152ES2_fS2_fjLj128EEEEEEEvNS_9FwdParamsE,@"STO_CUDA_ENTRY STV_DEFAULT"
_ZN10layer_norm13ln_fwd_kernelINS_13Kernel_traitsI13__nv_bfloat16fS2_fjLj49152ELj4ELj1ELj4ELj16ENS_18Kernel_traits_baseILj49152ES2_fS2_fjLj128EEEEEEEvNS_9FwdParamsE:
.text._ZN10layer_norm13ln_fwd_kernelINS_13Kernel_traitsI13__nv_bfloat16fS2_fjLj49152ELj4ELj1ELj4ELj16ENS_18Kernel_traits_baseILj49152ES2_fS2_fjLj128EEEEEEEvNS_9FwdParamsE:
        /* <DEDUP_REMOVED lines=51> */
[----:B------:R-:W5:Y:S04]  /*0330*/  LDG.E.64 R202, desc[UR4][R6.64+0x13000] ;  /* 0x0130000406ca7981 */ /* 0x000f68000c1e1b00 */
[----:B------:R-:W5:Y:S04]  /*0340*/  LDG.E.64 R204, desc[UR4][R6.64+0x12000] ;  /* 0x0120000406cc7981 */ /* 0x000f68000c1e1b00 */
[----:B------:R-:W5:Y:S04]  /*0350*/  LDG.E.64 R206, desc[UR4][R6.64+0x11000] ;  /* 0x0110000406ce7981 */ /* 0x000f68000c1e1b00 */
[----:B------:R-:W5:Y:S04]  /*0360*/  LDG.E.64 R208, desc[UR4][R6.64+0x10000] ;  /* 0x0100000406d07981 */ /* 0x000f68000c1e1b00 */
[----:B------:R-:W5:Y:S04]  /*0370*/  LDG.E.64 R210, desc[UR4][R6.64+0xf000] ;  /* 0x00f0000406d27981 */ /* 0x000f68000c1e1b00 */
[----:B------:R-:W5:Y:S01]  /*0380*/  LDG.E.64 R212, desc[UR4][R6.64+0xe000] ;  /* 0x00e0000406d47981 */ /* 0x000f62000c1e1b00 */
[----:B------:R-:W-:-:S03]  /*0390*/  LOP3.LUT R0, R8, 0x1f, RZ, 0xc0, !PT ;  /* 0x0000001f08007812 */ /* 0x000fc600078ec0ff */
[----:B------:R-:W5:Y:S01]  /*03a0*/  LDG.E.64 R190, desc[UR4][R4.64+0x13000] ;  /* 0x0130000404be7981 */ /* 0x000f62000c1e1b00 */
[----:B------:R-:W-:-:S03]  /*03b0*/  LOP3.LUT P0, RZ, R0, 0x3, R9, 0xf8, !PT ;  /* 0x0000000300ff7812 */ /* 0x000fc6000780f809 */
[----:B------:R-:W5:Y:S04]  /*03c0*/  LDG.E.64 R192, desc[UR4][R4.64+0x12000] ;  /* 0x0120000404c07981 */ /* 0x000f68000c1e1b00 */
[----:B------:R-:W5:Y:S04]  /*03d0*/  LDG.E.64 R194, desc[UR4][R4.64+0x11000] ;  /* 0x0110000404c27981 */ /* 0x000f68000c1e1b00 */
[----:B------:R-:W5:Y:S04]  /*03e0*/  LDG.E.64 R196, desc[UR4][R4.64+0x10000] ;  /* 0x0100000404c47981 */ /* 0x000f68000c1e1b00 */
[----:B------:R-:W5:Y:S04]  /*03f0*/  LDG.E.64 R198, desc[UR4][R4.64+0xf000] ;  /* 0x00f0000404c67981 */ /* 0x000f68000c1e1b00 */
[----:B------:R0:W5:Y:S01]  /*0400*/  LDG.E.64 R200, desc[UR4][R4.64+0xe000] ;  /* 0x00e0000404c87981 */ /* 0x000162000c1e1b00 */
[----:B------:R-:W-:-:S02]  /*0410*/  PLOP3.LUT P1, PT, PT, PT, PT, 0x8, 0x80 ;  /* 0x000000000080781c */ /* 0x000fc40003f2e170 */
[----:B------:R-:W-:Y:S02]  /*0420*/  ISETP.LT.U32.AND P0, PT, R8, 0x20, !P0 ;  /* 0x000000200800780c */ /* 0x000fe40004701070 */
[----:B---3--:R-:W-:-:S04]  /*0430*/  SHF.R.U64 R240, R34, 0x10, R35 ;  /* 0x0000001022f07819 */ /* 0x008fc80000001223 */
[----:B------:R-:W-:Y:S02]  /*0440*/  PRMT R240, R240, 0x5410, R240 ;  /* 0x00005410f0f07816 */ /* 0x000fe400000000f0 */
[----:B--2---:R-:W-:Y:S02]  /*0450*/  SHF.R.U64 R239, R38, 0x10, R39 ;  /* 0x0000001026ef7819 */ /* 0x004fe40000001227 */
[----:B----4-:R-:W-:Y:S02]  /*0460*/  SHF.R.U32.HI R3, RZ, 0x10, R33 ;  /* 0x00000010ff037819 */ /* 0x010fe40000011621 */
[----:B------:R-:W-:Y:S02]  /*0470*/  SHF.R.U64 R3, R36, 0x10, R37 ;  /* 0x0000001024037819 */ /* 0x000fe40000001225 */
[----:B------:R-:W-:Y:S02]  /*0480*/  PRMT R239, R239, 0x5410, R239 ;  /* 0x00005410efef7816 */ /* 0x000fe400000000ef */
[----:B------:R-:W-:-:S02]  /*0490*/  PRMT R240, R3, 0x7610, R240 ;  /* 0x0000761003f07816 */ /* 0x000fc400000000f0 */
[----:B------:R-:W-:Y:S02]  /*04a0*/  SHF.R.U64 R3, R40, 0x10, R41 ;  /* 0x0000001028037819 */ /* 0x000fe40000001229 */
[----:B------:R-:W-:Y:S02]  /*04b0*/  SHF.R.U64 R236, R42, 0x10, R43 ;  /* 0x000000102aec7819 */ /* 0x000fe4000000122b */
[----:B------:R-:W-:Y:S02]  /*04c0*/  PRMT R239, R3, 0x7610, R239 ;  /* 0x0000761003ef7816 */ /* 0x000fe400000000ef */
[----:B------:R-:W-:Y:S02]  /*04d0*/  PRMT R236, R236, 0x5410, R236 ;  /* 0x00005410ecec7816 */ /* 0x000fe400000000ec */
[----:B------:R-:W-:Y:S02]  /*04e0*/  SHF.R.U64 R3, R44, 0x10, R45 ;  /* 0x000000102c037819 */ /* 0x000fe4000000122d */
[----:B------:R-:W-:-:S02]  /*04f0*/  SHF.R.U64 R235, R46, 0x10, R47 ;  /* 0x000000102eeb7819 */ /* 0x000fc4000000122f */
[----:B------:R-:W-:Y:S02]  /*0500*/  PRMT R236, R3, 0x7610, R236 ;  /* 0x0000761003ec7816 */ /* 0x000fe400000000ec */
[----:B------:R-:W-:Y:S02]  /*0510*/  PRMT R235, R235, 0x5410, R235 ;  /* 0x00005410ebeb7816 */ /* 0x000fe400000000eb */
[----:B------:R-:W-:Y:S02]  /*0520*/  SHF.R.U64 R3, R48, 0x10, R49 ;  /* 0x0000001030037819 */ /* 0x000fe40000001231 */
[----:B------:R-:W-:Y:S02]  /*0530*/  SHF.R.U64 R234, R50, 0x10, R51 ;  /* 0x0000001032ea7819 */ /* 0x000fe40000001233 */
[----:B------:R-:W-:Y:S02]  /*0540*/  PRMT R235, R3, 0x7610, R235 ;  /* 0x0000761003eb7816 */ /* 0x000fe400000000eb */
[----:B------:R-:W-:-:S02]  /*0550*/  PRMT R234, R234, 0x5410, R234 ;  /* 0x00005410eaea7816 */ /* 0x000fc400000000ea */
[----:B------:R-:W-:Y:S02]  /*0560*/  SHF.R.U64 R3, R140, 0x10, R141 ;  /* 0x000000108c037819 */ /* 0x000fe4000000128d */
[----:B------:R-:W-:Y:S02]  /*0570*/  SHF.R.U32.HI R0, RZ, 0x10, R35 ;  /* 0x00000010ff007819 */ /* 0x000fe40000011623 */
[----:B------:R-:W-:Y:S02]  /*0580*/  SHF.R.U64 R233, R142, 0x10, R143 ;  /* 0x000000108ee97819 */ /* 0x000fe4000000128f */
[----:B------:R-:W-:Y:S02]  /*0590*/  SHF.R.U32.HI R0, RZ, 0x10, R39 ;  /* 0x00000010ff007819 */ /* 0x000fe40000011627 */
[----:B------:R-:W-:Y:S02]  /*05a0*/  SHF.R.U32.HI R0, RZ, 0x10, R43 ;  /* 0x00000010ff007819 */ /* 0x000fe4000001162b */
[----:B------:R-:W-:-:S02]  /*05b0*/  SHF.R.U64 R232, R146, 0x10, R147 ;  /* 0x0000001092e87819 */ /* 0x000fc40000001293 */
[----:B------:R-:W-:Y:S02]  /*05c0*/  SHF.R.U32.HI R0, RZ, 0x10, R47 ;  /* 0x00000010ff007819 */ /* 0x000fe4000001162f */
[----:B------:R-:W-:Y:S02]  /*05d0*/  PRMT R234, R3, 0x7610, R234 ;  /* 0x0000761003ea7816 */ /* 0x000fe400000000ea */
[----:B------:R-:W-:Y:S02]  /*05e0*/  SHF.R.U32.HI R0, RZ, 0x10, R51 ;  /* 0x00000010ff007819 */ /* 0x000fe40000011633 */
[----:B------:R-:W-:Y:S02]  /*05f0*/  PRMT R233, R233, 0x5410, R233 ;  /* 0x00005410e9e97816 */ /* 0x000fe400000000e9 */
[----:B------:R-:W-:Y:S02]  /*0600*/  SHF.R.U64 R3, R144, 0x10, R145 ;  /* 0x0000001090037819 */ /* 0x000fe40000001291 */
[----:B------:R-:W-:-:S02]  /*0610*/  SHF.R.U32.HI R0, RZ, 0x10, R143 ;  /* 0x00000010ff007819 */ /* 0x000fc4000001168f */
[----:B------:R-:W-:Y:S02]  /*0620*/  PRMT R232, R232, 0x5410, R232 ;  /* 0x00005410e8e87816 */ /* 0x000fe400000000e8 */
[----:B------:R-:W-:Y:S02]  /*0630*/  SHF.R.U64 R0, R148, 0x10, R149 ;  /* 0x0000001094007819 */ /* 0x000fe40000001295 */
[----:B------:R-:W-:Y:S02]  /*0640*/  SHF.R.U64 R230, R150, 0x10, R151 ;  /* 0x0000001096e67819 */ /* 0x000fe40000001297 */
[----:B------:R-:W-:Y:S02]  /*0650*/  PRMT R233, R3, 0x7610, R233 ;  /* 0x0000761003e97816 */ /* 0x000fe400000000e9 */
[----:B------:R-:W-:Y:S02]  /*0660*/  SHF.R.U32.HI R252, RZ, 0x10, R147 ;  /* 0x00000010fffc7819 */ /* 0x000fe40000011693 */
[----:B------:R-:W-:-:S02]  /*0670*/  SHF.R.U32.HI R3, RZ, 0x10, R149 ;  /* 0x00000010ff037819 */ /* 0x000fc40000011695 */
[----:B------:R-:W-:Y:S02]  /*0680*/  PRMT R232, R0, 0x7610, R232 ;  /* 0x0000761000e87816 */ /* 0x000fe400000000e8 */
[----:B------:R-:W-:Y:S02]  /*0690*/  PRMT R230, R230, 0x5410, R230 ;  /* 0x00005410e6e67816 */ /* 0x000fe400000000e6 */
[----:B------:R-:W-:Y:S02]  /*06a0*/  SHF.R.U64 R0, R152, 0x10, R153 ;  /* 0x0000001098007819 */ /* 0x000fe40000001299 */
[----:B------:R-:W-:Y:S02]  /*06b0*/  SHF.R.U64 R229, R154, 0x10, R155 ;  /* 0x000000109ae57819 */ /* 0x000fe4000000129b */
[----:B------:R-:W-:Y:S02]  /*06c0*/  PRMT R252, R3, 0x5410, R252 ;  /* 0x0000541003fc7816 */ /* 0x000fe400000000fc */
[----:B------:R-:W-:-:S02]  /*06d0*/  SHF.R.U32.HI R251, RZ, 0x10, R151 ;  /* 0x00000010fffb7819 */ /* 0x000fc40000011697 */
[----:B------:R-:W-:Y:S02]  /*06e0*/  SHF.R.U32.HI R3, RZ, 0x10, R153 ;  /* 0x00000010ff037819 */ /* 0x000fe40000011699 */
[----:B------:R-:W-:Y:S02]  /*06f0*/  PRMT R230, R0, 0x7610, R230 ;  /* 0x0000761000e67816 */ /* 0x000fe400000000e6 */
[----:B------:R-:W-:Y:S02]  /*0700*/  PRMT R229, R229, 0x5410, R229 ;  /* 0x00005410e5e57816 */ /* 0x000fe400000000e5 */
[----:B------:R-:W-:Y:S02]  /*0710*/  SHF.R.U64 R0, R156, 0x10, R157 ;  /* 0x000000109c007819 */ /* 0x000fe4000000129d */
[----:B------:R-:W-:Y:S02]  /*0720*/  SHF.R.U64 R227, R158, 0x10, R159 ;  /* 0x000000109ee37819 */ /* 0x000fe4000000129f */
[----:B------:R-:W-:-:S02]  /*0730*/  PRMT R251, R3, 0x5410, R251 ;  /* 0x0000541003fb7816 */ /* 0x000fc400000000fb */
[----:B------:R-:W-:Y:S02]  /*0740*/  SHF.R.U32.HI R250, RZ, 0x10, R155 ;  /* 0x00000010fffa7819 */ /* 0x000fe4000001169b */
[----:B------:R-:W-:Y:S02]  /*0750*/  SHF.R.U32.HI R3, RZ, 0x10, R157 ;  /* 0x00000010ff037819 */ /* 0x000fe4000001169d */
[----:B------:R-:W-:Y:S02]  /*0760*/  PRMT R229, R0, 0x7610, R229 ;  /* 0x0000761000e57816 */ /* 0x000fe400000000e5 */
[----:B------:R-:W-:Y:S02]  /*0770*/  PRMT R227, R227, 0x5410, R227 ;  /* 0x00005410e3e37816 */ /* 0x000fe400000000e3 */
[----:B------:R-:W-:Y:S02]  /*0780*/  SHF.R.U64 R0, R160, 0x10, R161 ;  /* 0x00000010a0007819 */ /* 0x000fe400000012a1 */
[----:B------:R-:W-:-:S02]  /*0790*/  SHF.R.U64 R224, R162, 0x10, R163 ;  /* 0x00000010a2e07819 */ /* 0x000fc400000012a3 */
[----:B------:R-:W-:Y:S02]  /*07a0*/  PRMT R250, R3, 0x5410, R250 ;  /* 0x0000541003fa7816 */ /* 0x000fe400000000fa */
[----:B------:R-:W-:Y:S02]  /*07b0*/  SHF.R.U32.HI R249, RZ, 0x10, R159 ;  /* 0x00000010fff97819 */ /* 0x000fe4000001169f */
[----:B------:R-:W-:Y:S02]  /*07c0*/  SHF.R.U32.HI R3, RZ, 0x10, R161 ;  /* 0x00000010ff037819 */ /* 0x000fe400000116a1 */
[----:B------:R-:W-:Y:S02]  /*07d0*/  PRMT R227, R0, 0x7610, R227 ;  /* 0x0000761000e37816 */ /* 0x000fe400000000e3 */
[----:B------:R-:W-:Y:S02]  /*07e0*/  PRMT R224, R224, 0x5410, R224 ;  /* 0x00005410e0e07816 */ /* 0x000fe400000000e0 */
[----:B------:R-:W-:-:S02]  /*07f0*/  SHF.R.U64 R0, R164, 0x10, R165 ;  /* 0x00000010a4007819 */ /* 0x000fc400000012a5 */
[----:B------:R-:W-:Y:S02]  /*0800*/  SHF.R.U64 R223, R166, 0x10, R167 ;  /* 0x00000010a6df7819 */ /* 0x000fe400000012a7 */
[----:B------:R-:W-:Y:S02]  /*0810*/  PRMT R249, R3, 0x5410, R249 ;  /* 0x0000541003f97816 */ /* 0x000fe400000000f9 */
[----:B------:R-:W-:Y:S02]  /*0820*/  SHF.R.U32.HI R248, RZ, 0x10, R163 ;  /* 0x00000010fff87819 */ /* 0x000fe400000116a3 */
[----:B------:R-:W-:Y:S02]  /*0830*/  SHF.R.U32.HI R3, RZ, 0x10, R165 ;  /* 0x00000010ff037819 */ /* 0x000fe400000116a5 */
[----:B------:R-:W-:Y:S02]  /*0840*/  PRMT R224, R0, 0x7610, R224 ;  /* 0x0000761000e07816 */ /* 0x000fe400000000e0 */
[----:B------:R-:W-:-:S02]  /*0850*/  PRMT R223, R223, 0x5410, R223 ;  /* 0x00005410dfdf7816 */ /* 0x000fc400000000df */
[----:B------:R-:W-:Y:S02]  /*0860*/  SHF.R.U64 R0, R168, 0x10, R169 ;  /* 0x00000010a8007819 */ /* 0x000fe400000012a9 */
[----:B------:R-:W-:Y:S02]  /*0870*/  SHF.R.U64 R220, R170, 0x10, R171 ;  /* 0x00000010aadc7819 */ /* 0x000fe400000012ab */
[----:B------:R-:W-:Y:S02]  /*0880*/  PRMT R248, R3, 0x5410, R248 ;  /* 0x0000541003f87816 */ /* 0x000fe400000000f8 */
[----:B------:R-:W-:Y:S02]  /*0890*/  SHF.R.U32.HI R247, RZ, 0x10, R167 ;  /* 0x00000010fff77819 */ /* 0x000fe400000116a7 */
[----:B------:R-:W-:Y:S02]  /*08a0*/  SHF.R.U32.HI R3, RZ, 0x10, R169 ;  /* 0x00000010ff037819 */ /* 0x000fe400000116a9 */
[----:B------:R-:W-:-:S02]  /*08b0*/  PRMT R223, R0, 0x7610, R223 ;  /* 0x0000761000df7816 */ /* 0x000fc400000000df */
        /* <DEDUP_REMOVED lines=9> */
[----:B------:R-:W-:Y:S02]  /*0950*/  PRMT R246, R3, 0x5410, R246 ;  /* 0x0000541003f67816 */ /* 0x000fe400000000f6 */
[----:B------:R-:W-:Y:S02]  /*0960*/  SHF.R.U32.HI R245, RZ, 0x10, R175 ;  /* 0x00000010fff57819 */ /* 0x000fe400000116af */
[----:B------:R-:W-:-:S02]  /*0970*/  SHF.R.U32.HI R3, RZ, 0x10, R179 ;  /* 0x00000010ff037819 */ /* 0x000fc400000116b3 */
[----:B------:R-:W-:Y:S02]  /*0980*/  SHF.R.U32.HI R244, RZ, 0x10, R177 ;  /* 0x00000010fff47819 */ /* 0x000fe400000116b1 */
[----:B------:R-:W-:Y:S02]  /*0990*/  PRMT R219, R0, 0x7610, R219 ;  /* 0x0000761000db7816 */ /* 0x000fe400000000db */
[----:B------:R-:W-:Y:S02]  /*09a0*/  SHF.R.U64 R218, R180, 0x10, R181 ;  /* 0x00000010b4da7819 */ /* 0x000fe400000012b5 */
[----:B------:R-:W-:Y:S02]  /*09b0*/  SHF.R.U64 R0, R182, 0x10, R183 ;  /* 0x00000010b6007819 */ /* 0x000fe400000012b7 */
[----:B------:R-:W-:Y:S02]  /*09c0*/  PRMT R245, R3, 0x5410, R245 ;  /* 0x0000541003f57816 */ /* 0x000fe400000000f5 */
[----:B------:R-:W-:-:S02]  /*09d0*/  PRMT R244, R244, 0x5410, R244 ;  /* 0x00005410f4f47816 */ /* 0x000fc400000000f4 */
[----:B------:R-:W-:Y:S02]  /*09e0*/  SHF.R.U32.HI R3, RZ, 0x10, R181 ;  /* 0x00000010ff037819 */ /* 0x000fe400000116b5 */
[----:B------:R-:W-:Y:S02]  /*09f0*/  SHF.R.U32.HI R243, RZ, 0x10, R183 ;  /* 0x00000010fff37819 */ /* 0x000fe400000116b7 */
[----:B------:R-:W-:Y:S02]  /*0a00*/  PRMT R218, R0, 0x5410, R218 ;  /* 0x0000541000da7816 */ /* 0x000fe400000000da */
[----:B------:R-:W-:Y:S02]  /*0a10*/  SHF.R.U64 R217, R184, 0x10, R185 ;  /* 0x00000010b8d97819 */ /* 0x000fe400000012b9 */
[----:B------:R-:W-:Y:S02]  /*0a20*/  SHF.R.U64 R0, R186, 0x10, R187 ;  /* 0x00000010ba007819 */ /* 0x000fe400000012bb */
[----:B0-----:R-:W-:-:S02]  /*0a30*/  SHF.R.U32.HI R4, RZ, 0x10, R37 ;  /* 0x00000010ff047819 */ /* 0x001fc40000011625 */
[----:B------:R-:W-:Y:S02]  /*0a40*/  PRMT R244, R3, 0x7610, R244 ;  /* 0x0000761003f47816 */ /* 0x000fe400000000f4 */
[----:B------:R-:W-:Y:S02]  /*0a50*/  SHF.R.U32.HI R4, RZ, 0x10, R41 ;  /* 0x00000010ff047819 */ /* 0x000fe40000011629 */
[----:B------:R-:W-:Y:S02]  /*0a60*/  PRMT R243, R243, 0x5410, R243 ;  /* 0x00005410f3f37816 */ /* 0x000fe400000000f3 */
[----:B------:R-:W-:Y:S02]  /*0a70*/  SHF.R.U32.HI R3, RZ, 0x10, R185 ;  /* 0x00000010ff037819 */ /* 0x000fe400000116b9 */
[----:B------:R-:W-:Y:S02]  /*0a80*/  SHF.R.U32.HI R4, RZ, 0x10, R45 ;  /* 0x00000010ff047819 */ /* 0x000fe4000001162d */
[----:B------:R-:W-:-:S02]  /*0a90*/  SHF.R.U32.HI R242, RZ, 0x10, R187 ;  /* 0x00000010fff27819 */ /* 0x000fc400000116bb */
[----:B------:R-:W-:Y:S02]  /*0aa0*/  PRMT R217, R0, 0x5410, R217 ;  /* 0x0000541000d97816 */ /* 0x000fe400000000d9 */
[----:B------:R-:W-:Y:S02]  /*0ab0*/  SHF.R.U32.HI R4, RZ, 0x10, R49 ;  /* 0x00000010ff047819 */ /* 0x000fe40000011631 */
[----:B------:R-:W-:Y:S02]  /*0ac0*/  SHF.R.U64 R216, R188, 0x10, R189 ;  /* 0x00000010bcd87819 */ /* 0x000fe400000012bd */
[----:B------:R-:W-:Y:S02]  /*0ad0*/  SHF.R.U64 R0, R214, 0x10, R215 ;  /* 0x00000010d6007819 */ /* 0x000fe400000012d7 */
[----:B------:R-:W-:Y:S02]  /*0ae0*/  SHF.R.U32.HI R4, RZ, 0x10, R141 ;  /* 0x00000010ff047819 */ /* 0x000fe4000001168d */
[----:B------:R-:W-:-:S02]  /*0af0*/  SHF.R.U32.HI R4, RZ, 0x10, R145 ;  /* 0x00000010ff047819 */ /* 0x000fc40000011691 */
[----:B------:R-:W-:Y:S02]  /*0b00*/  PRMT R243, R3, 0x7610, R243 ;  /* 0x0000761003f37816 */ /* 0x000fe400000000f3 */
[----:B------:R-:W-:Y:S02]  /*0b10*/  SHF.R.U64 R241, R32, 0x10, R33 ;  /* 0x0000001020f17819 */ /* 0x000fe40000001221 */
[----:B------:R-:W-:Y:S02]  /*0b20*/  PRMT R242, R242, 0x5410, R242 ;  /* 0x00005410f2f27816 */ /* 0x000fe400000000f2 */
[----:B------:R-:W-:Y:S02]  /*0b30*/  SHF.R.U32.HI R3, RZ, 0x10, R189 ;  /* 0x00000010ff037819 */ /* 0x000fe400000116bd */
[----:B------:R-:W-:Y:S02]  /*0b40*/  SHF.R.U32.HI R4, RZ, 0x10, R215 ;  /* 0x00000010ff047819 */ /* 0x000fe400000116d7 */
[----:B------:R-:W-:Y:S01]  /*0b50*/  PRMT R216, R0, 0x5410, R216 ;  /* 0x0000541000d87816 */ /* 0x000fe200000000d8 */
[----:B------:R-:W-:Y:S01]  /*0b60*/  HFMA2 R0, -RZ, RZ, 0, 0 ;  /* 0x00000000ff007431 */ /* 0x000fe200000001ff */
[----:B------:R-:W-:-:S02]  /*0b70*/  PRMT R242, R3, 0x7610, R242 ;  /* 0x0000761003f27816 */ /* 0x000fc400000000f2 */
[----:B------:R-:W-:-:S07]  /*0b80*/  PRMT R241, R241, 0x5410, R4 ;  /* 0x00005410f1f17816 */ /* 0x000fce0000000004 */
.L_x_46:
[----:B--2---:R-:W0:Y:S01]  /*0b90*/  S2R R23, SR_TID.X ;  /* 0x0000000000177919 */ /* 0x004e220000002100 */
[----:B------:R-:W1:Y:S01]  /*0ba0*/  LDC.64 R20, c[0x0][0x390] ;  /* 0x0000e400ff147b82 */ /* 0x000e620000000a00 */
[----:B------:R-:W2:Y:S01]  /*0bb0*/  S2R R231, SR_CTAID.X ;  /* 0x0000000000e77919 */ /* 0x000ea20000002500 */
[----:B0-----:R-:W-:Y:S02]  /*0bc0*/  LOP3.LUT R3, R23, 0x7f, RZ, 0xc0, !PT ;  /* 0x0000007f17037812 */ /* 0x001fe400078ec0ff */
[----:B--2---:R-:W-:-:S04]  /*0bd0*/  SHF.L.U32 R4, R231, 0x7, RZ ;  /* 0x00000007e7047819 */ /* 0x004fc800000006ff */
[----:B------:R-:W-:-:S05]  /*0be0*/  LOP3.LUT R3, R3, 0x180, R4, 0xf8, !PT ;  /* 0x0000018003037812 */ /* 0x000fca00078ef804 */
[----:B------:R-:W-:-:S04]  /*0bf0*/  IMAD R19, R2, 0x3000, R3 ;  /* 0x0000300002137824 */ /* 0x000fc800078e0203 */
        /* <DEDUP_REMOVED lines=9> */
[----:B------:R-:W-:-:S05]  /*0c90*/  IADD3 R17, PT, PT, R19, 0x1000, RZ ;  /* 0x0000100013117810 */ /* 0x000fca0007ffe0ff */
[----:B------:R-:W-:Y:S01]  /*0ca0*/  IMAD.WIDE.U32 R76, R17, 0x10, R20 ;  /* 0x00000010114c7825 */ /* 0x000fe200078e0014 */
[----:B------:R-:W-:-:S05]  /*0cb0*/  IADD3 R16, PT, PT, R19, 0x1200, RZ ;  /* 0x0000120013107810 */ /* 0x000fca0007ffe0ff */
[----:B------:R-:W4:Y:S01]  /*0cc0*/  LDG.E.128 R76, desc[UR4][R76.64] ;  /* 0x000000044c4c7981 */ /* 0x000f22000c1e1d00 */
        /* <DEDUP_REMOVED lines=31> */
[----:B0-----:R-:W-:-:S05]  /*0ec0*/  IADD3 R5, PT, PT, R19, 0x2800, RZ ;  /* 0x0000280013057810 */ /* 0x001fca0007ffe0ff */
[----:B------:R-:W4:Y:S01]  /*0ed0*/  LDG.E.128 R120, desc[UR4][R120.64] ;  /* 0x0000000478787981 */ /* 0x000f22000c1e1d00 */
[----:B------:R-:W-:Y:S01]  /*0ee0*/  IMAD.WIDE.U32 R124, R5, 0x10, R20 ;  /* 0x00000010057c7825 */ /* 0x000fe200078e0014 */
[----:B------:R-:W-:-:S05]  /*0ef0*/  IADD3 R4, PT, PT, R19, 0x2a00, RZ ;  /* 0x00002a0013047810 */ /* 0x000fca0007ffe0ff */
[----:B------:R-:W4:Y:S01]  /*0f00*/  LDG.E.128 R124, desc[UR4][R124.64] ;  /* 0x000000047c7c7981 */ /* 0x000f22000c1e1d00 */
[----:B------:R-:W-:-:S06]  /*0f10*/  IMAD.WIDE.U32 R128, R4, 0x10, R20 ;  /* 0x0000001004807825 */ /* 0x000fcc00078e0014 */
[----:B------:R-:W4:Y:S01]  /*0f20*/  LDG.E.128 R128, desc[UR4][R128.64] ;  /* 0x0000000480807981 */ /* 0x000f22000c1e1d00 */
[----:B------:R-:W-:-:S05]  /*0f30*/  IADD3 R18, PT, PT, R19, 0x2e00, RZ ;  /* 0x00002e0013127810 */ /* 0x000fca0007ffe0ff */
[----:B------:R-:W-:-:S06]  /*0f40*/  IMAD.WIDE.U32 R136, R18, 0x10, R20 ;  /* 0x0000001012887825 */ /* 0x000fcc00078e0014 */
[----:B------:R-:W4:Y:S01]  /*0f50*/  LDG.E.128 R136, desc[UR4][R136.64] ;  /* 0x0000000488887981 */ /* 0x000f22000c1e1d00 */
        /* <DEDUP_REMOVED lines=12> */
[----:B------:R-:W-:Y:S01]  /*1020*/  FADD.FTZ R22, R56, R3 ;  /* 0x0000000338167221 */ /* 0x000fe20000010000 */
[----:B------:R-:W-:-:S05]  /*1030*/  IADD3 R3, PT, PT, R19, 0x2c00, RZ ;  /* 0x00002c0013037810 */ /* 0x000fca0007ffe0ff */
[----:B------:R-:W-:-:S04]  /*1040*/  IMAD.WIDE.U32 R132, R3, 0x10, R20 ;  /* 0x0000001003847825 */ /* 0x000fc800078e0014 */
[----:B------:R-:W-:Y:S02]  /*1050*/  FADD.FTZ R22, R57, R22 ;  /* 0x0000001639167221 */ /* 0x000fe40000010000 */
[----:B------:R-:W2:Y:S02]  /*1060*/  LDG.E.128 R132, desc[UR4][R132.64] ;  /* 0x0000000484847981 */ /* 0x000ea4000c1e1d00 */
        /* <DEDUP_REMOVED lines=74> */
[----:B--2---:R-:W-:-:S04]  /*1510*/  FADD.FTZ R20, R132, R20 ;  /* 0x0000001484147221 */ /* 0x004fc80000010000 */
        /* <DEDUP_REMOVED lines=17> */
[----:B------:R-:W-:-:S04]  /*1630*/  FMUL.FTZ R20, R20, 0.00032552084303461015224 ;  /* 0x39aaaaab14147820 */ /* 0x000fc80000410000 */
[--C-:B------:R-:W-:Y:S01]  /*1640*/  FADD.FTZ R21, R24, -R20.reuse ;  /* 0x8000001418157221 */ /* 0x100fe20000010000 */
[----:B------:R-:W-:-:S03]  /*1650*/  FADD.FTZ R22, R25, -R20 ;  /* 0x8000001419167221 */ /* 0x000fc60000010000 */
[----:B------:R-:W-:-:S04]  /*1660*/  FFMA.FTZ R21, R21, R21, RZ ;  /* 0x0000001515157223 */ /* 0x000fc800000100ff */
[----:B------:R-:W-:Y:S01]  /*1670*/  FFMA.FTZ R21, R22, R22, R21 ;  /* 0x0000001616157223 */ /* 0x000fe20000010015 */
[----:B------:R-:W-:-:S04]  /*1680*/  FADD.FTZ R22, R26, -R20 ;  /* 0x800000141a167221 */ /* 0x000fc80000010000 */
        /* <DEDUP_REMOVED lines=186> */
[----:B------:R-:W-:-:S05]  /*2230*/  FFMA.FTZ R21, R22, R22, R21 ;  /* 0x0000001616157223 */ /* 0x000fca0000010015 */
[----:B------:R-:W0:Y:S02]  /*2240*/  SHFL.BFLY PT, R22, R21, 0x1, 0x1f ;  /* 0x0c201f0015167f89 */ /* 0x000e2400000e0000 */
[----:B0-----:R-:W-:-:S05]  /*2250*/  FADD.FTZ R22, R21, R22 ;  /* 0x0000001615167221 */ /* 0x001fca0000010000 */
[----:B------:R-:W0:Y:S02]  /*2260*/  SHFL.BFLY PT, R21, R22, 0x2, 0x1f ;  /* 0x0c401f0016157f89 */ /* 0x000e2400000e0000 */
[----:B0-----:R-:W-:-:S05]  /*2270*/  FADD.FTZ R21, R22, R21 ;  /* 0x0000001516157221 */ /* 0x001fca0000010000 */
[----:B------:R-:W0:Y:S02]  /*2280*/  SHFL.BFLY PT, R22, R21, 0x4, 0x1f ;  /* 0x0c801f0015167f89 */ /* 0x000e2400000e0000 */
[----:B0-----:R-:W-:-:S05]  /*2290*/  FADD.FTZ R22, R21, R22 ;  /* 0x0000001615167221 */ /* 0x001fca0000010000 */
[----:B------:R-:W0:Y:S01]  /*22a0*/  SHFL.BFLY PT, R21, R22, 0x8, 0x1f ;  /* 0x0d001f0016157f89 */ /* 0x000e2200000e0000 */
[----:B------:R-:W1:Y:S01]  /*22b0*/  S2R R238, SR_TID.X ;  /* 0x0000000000ee7919 */ /* 0x000e620000002100 */
[----:B------:R-:W-:Y:S01]  /*22c0*/  LOP3.LUT P3, RZ, R23, 0x1f, RZ, 0xc0, !PT ;  /* 0x0000001f17ff7812 */ /* 0x000fe2000786c0ff */
[----:B0-----:R-:W-:-:S05]  /*22d0*/  FADD.FTZ R21, R22, R21 ;  /* 0x0000001516157221 */ /* 0x001fca0000010000 */
[----:B------:R-:W0:Y:S01]  /*22e0*/  SHFL.BFLY PT, R22, R21, 0x10, 0x1f ;  /* 0x0e001f0015167f89 */ /* 0x000e2200000e0000 */
[----:B------:R-:W-:Y:S01]  /*22f0*/  BSSY.RECONVERGENT B0, `(.L_x_40) ;  /* 0x000000e000007945 */ /* 0x000fe20003800200 */
[----:B-1----:R-:W-:-:S04]  /*2300*/  LOP3.LUT R23, R238, 0x1f, RZ, 0xc0, !PT ;  /* 0x0000001fee177812 */ /* 0x002fc800078ec0ff */
[----:B------:R-:W-:Y:S01]  /*2310*/  ISETP.GT.U32.AND P2, PT, R23, 0x3, PT ;  /* 0x000000031700780c */ /* 0x000fe20003f44070 */
[----:B0-----:R-:W-:Y:S01]  /*2320*/  FADD.FTZ R21, R21, R22 ;  /* 0x0000001615157221 */ /* 0x001fe20000010000 */
[----:B------:R-:W-:Y:S11]  /*2330*/  @P3 BRA `(.L_x_41) ;  /* 0x0000000000243947 */ /* 0x000ff60003800000 */
[----:B------:R-:W0:Y:S01]  /*2340*/  S2R R22, SR_CgaCtaId ;  /* 0x0000000000167919 */ /* 0x000e220000008800 */
[----:B------:R-:W-:-:S04]  /*2350*/  MOV R23, 0x400 ;  /* 0x0000040000177802 */ /* 0x000fc80000000f00 */
[----:B0-----:R-:W-:Y:S02]  /*2360*/  LEA R22, R22, R23, 0x18 ;  /* 0x0000001716167211 */ /* 0x001fe400078ec0ff */
[----:B------:R-:W0:Y:S02]  /*2370*/  S2R R23, SR_TID.X ;  /* 0x0000000000177919 */ /* 0x000e240000002100 */
[----:B------:R-:W-:Y:S02]  /*2380*/  @P1 IADD3 R22, PT, PT, R22, 0x20, RZ ;  /* 0x0000002016161810 */ /* 0x000fe40007ffe0ff */
[----:B0-----:R-:W-:-:S04]  /*2390*/  SHF.R.U32.HI R23, RZ, 0x2, R23 ;  /* 0x00000002ff177819 */ /* 0x001fc80000011617 */
[----:B------:R-:W-:-:S04]  /*23a0*/  LOP3.LUT R23, R23, 0xf8, RZ, 0xc0, !PT ;  /* 0x000000f817177812 */ /* 0x000fc800078ec0ff */
[----:B------:R-:W-:-:S05]  /*23b0*/  IADD3 R22, PT, PT, R22, R23, RZ ;  /* 0x0000001716167210 */ /* 0x000fca0007ffe0ff */
[----:B------:R0:W-:Y:S02]  /*23c0*/  STS.64 [R22], R20 ;  /* 0x0000001416007388 */ /* 0x0001e40000000a00 */
.L_x_41:
[----:B------:R-:W-:Y:S05]  /*23d0*/  BSYNC.RECONVERGENT B0 ;  /* 0x0000000000007941 */ /* 0x000fea0003800200 */
.L_x_40:
[----:B------:R-:W-:Y:S01]  /*23e0*/  BAR.SYNC.DEFER_BLOCKING 0x0 ;  /* 0x0000000000007b1d */ /* 0x000fe20000010000 */
[----:B------:R-:W-:Y:S02]  /*23f0*/  MOV R23, RZ ;  /* 0x000000ff00177202 */ /* 0x000fe40000000f00 */
[----:B0-----:R-:W-:-:S03]  /*2400*/  CS2R R20, SRZ ;  /* 0x0000000000147805 */ /* 0x001fc6000001ff00 */
[----:B------:R-:W-:Y:S04]  /*2410*/  BSSY.RECONVERGENT B0, `(.L_x_42) ;  /* 0x000000b000007945 */ /* 0x000fe80003800200 */
[----:B------:R-:W-:Y:S05]  /*2420*/  @P2 BRA `(.L_x_43) ;  /* 0x0000000000242947 */ /* 0x000fea0003800000 */
[----:B------:R-:W0:Y:S01]  /*2430*/  S2R R20, SR_CgaCtaId ;  /* 0x0000000000147919 */ /* 0x000e220000008800 */
[----:B------:R-:W-:Y:S01]  /*2440*/  MOV R21, 0x400 ;  /* 0x0000040000157802 */ /* 0x000fe20000000f00 */
[----:B------:R-:W-:-:S03]  /*2450*/  HFMA2 R23, -RZ, RZ, 5.25, 0 ;  /* 0x45400000ff177431 */ /* 0x000fc600000001ff */
[----:B0-----:R-:W-:Y:S02]  /*2460*/  LEA R20, R20, R21, 0x18 ;  /* 0x0000001514147211 */ /* 0x001fe400078ec0ff */
[----:B------:R-:W-:Y:S02]  /*2470*/  SHF.L.U32 R21, R238, 0x3, RZ ;  /* 0x00000003ee157819 */ /* 0x000fe400000006ff */
[----:B------:R-:W-:Y:S02]  /*2480*/  @P1 IADD3 R20, PT, PT, R20, 0x20, RZ ;  /* 0x0000002014141810 */ /* 0x000fe40007ffe0ff */
[----:B------:R-:W-:-:S04]  /*2490*/  LOP3.LUT R21, R21, 0xf8, RZ, 0xc0, !PT ;  /* 0x000000f815157812 */ /* 0x000fc800078ec0ff */
[----:B------:R-:W-:-:S06]  /*24a0*/  IADD3 R20, PT, PT, R20, R21, RZ ;  /* 0x0000001514147210 */ /* 0x000fcc0007ffe0ff */
[----:B------:R-:W0:Y:S02]  /*24b0*/  LDS.64 R20, [R20] ;  /* 0x0000000014147984 */ /* 0x000e240000000a00 */
.L_x_43:
[----:B------:R-:W-:Y:S05]  /*24c0*/  BSYNC.RECONVERGENT B0 ;  /* 0x0000000000007941 */ /* 0x000fea0003800200 */
.L_x_42:
[----:B------:R-:W1:Y:S01]  /*24d0*/  SHFL.DOWN PT, R22, R23, 0x2, 0x1f ;  /* 0x08401f0017167f89 */ /* 0x000e6200000e0000 */
[----:B------:R-:W2:Y:S01]  /*24e0*/  LDC R237, c[0x0][0x380] ;  /* 0x0000e000ffed7b82 */ /* 0x000ea20000000800 */
[----:B------:R-:W-:Y:S02]  /*24f0*/  ISETP.NE.AND P3, PT, R238, RZ, PT ;  /* 0x000000ffee00720c */ /* 0x000fe40003f65270 */
[----:B0-----:R-:W0:Y:S04]  /*2500*/  SHFL.DOWN PT, R228, R20, 0x2, 0x1f ;  /* 0x08401f0014e47f89 */ /* 0x001e2800000e0000 */
[----:B------:R-:W3:Y:S01]  /*2510*/  SHFL.DOWN PT, R225, R21, 0x2, 0x1f ;  /* 0x08401f0015e17f89 */ /* 0x000ee200000e0000 */
[----:B-1----:R-:W-:-:S04]  /*2520*/  FADD.FTZ R221, R22, R23 ;  /* 0x0000001716dd7221 */ /* 0x002fc80000010000 */
[----:B------:R-:W1:Y:S01]  /*2530*/  MUFU.RCP R222, R221 ;  /* 0x000000dd00de7308 */ /* 0x000e620000001000 */
[----:B0-----:R-:W-:Y:S01]  /*2540*/  FMUL.FTZ R226, R22, R228 ;  /* 0x000000e416e27220 */ /* 0x001fe20000410000 */
[----:B------:R-:W-:Y:S01]  /*2550*/  FADD.FTZ R228, -R228, R20 ;  /* 0x00000014e4e47221 */ /* 0x000fe20000010100 */
[----:B---3--:R-:W-:Y:S02]  /*2560*/  FADD.FTZ R225, R225, R21 ;  /* 0x00000015e1e17221 */ /* 0x008fe40000010000 */
[----:B------:R-:W-:Y:S01]  /*2570*/  FFMA.FTZ R226, R23, R20, R226 ;  /* 0x0000001417e27223 */ /* 0x000fe200000100e2 */
[----:B------:R-:W-:Y:S01]  /*2580*/  FMUL.FTZ R228, R228, R228 ;  /* 0x000000e4e4e47220 */ /* 0x000fe20000410000 */
[----:B------:R-:W0:Y:S03]  /*2590*/  SHFL.DOWN PT, R20, R221, 0x1, 0x1f ;  /* 0x08201f00dd147f89 */ /* 0x000e2600000e0000 */
[----:B------:R-:W-:-:S04]  /*25a0*/  FMUL.FTZ R23, R228, R23 ;  /* 0x00000017e4177220 */ /* 0x000fc80000410000 */
[----:B------:R-:W-:Y:S01]  /*25b0*/  FMUL.FTZ R23, R22, R23 ;  /* 0x0000001716177220 */ /* 0x000fe20000410000 */
[----:B-1----:R-:W-:-:S03]  /*25c0*/  FMUL.FTZ R226, R222, R226 ;  /* 0x000000e2dee27220 */ /* 0x002fc60000410000 */
[----:B------:R-:W-:Y:S01]  /*25d0*/  FFMA.FTZ R222, R222, R23, R225 ;  /* 0x00000017dede7223 */ /* 0x000fe200000100e1 */
[----:B--2---:R-:W-:Y:S01]  /*25e0*/  SHF.L.U32 R225, R237, 0x2, RZ ;  /* 0x00000002ede17819 */ /* 0x004fe200000006ff */
[----:B------:R-:W1:Y:S04]  /*25f0*/  SHFL.DOWN PT, R228, R226, 0x1, 0x1f ;  /* 0x08201f00e2e47f89 */ /* 0x000e6800000e0000 */
[----:B------:R-:W2:Y:S01]  /*2600*/  SHFL.DOWN PT, R22, R222, 0x1, 0x1f ;  /* 0x08201f00de167f89 */ /* 0x000ea200000e0000 */
[----:B0-----:R-:W-:-:S06]  /*2610*/  FADD.FTZ R21, R221, R20 ;  /* 0x00000014dd157221 */ /* 0x001fcc0000010000 */
[----:B------:R-:W0:Y:S01]  /*2620*/  MUFU.RCP R21, R21 ;  /* 0x0000001500157308 */ /* 0x000e220000001000 */
[----:B-1----:R-:W-:Y:S01]  /*2630*/  FADD.FTZ R23, R226, -R228 ;  /* 0x800000e4e2177221 */ /* 0x002fe20000010000 */
[----:B------:R-:W-:-:S03]  /*2640*/  FMUL.FTZ R228, R20, R228 ;  /* 0x000000e414e47220 */ /* 0x000fc60000410000 */
[----:B------:R-:W-:Y:S01]  /*2650*/  FMUL.FTZ R23, R23, R23 ;  /* 0x0000001717177220 */ /* 0x000fe20000410000 */
[C---:B------:R-:W-:Y:S01]  /*2660*/  FFMA.FTZ R228, R221.reuse, R226, R228 ;  /* 0x000000e2dde47223 */ /* 0x040fe200000100e4 */
[----:B--2---:R-:W-:Y:S02]  /*2670*/  FADD.FTZ R22, R222, R22 ;  /* 0x00000016de167221 */ /* 0x004fe40000010000 */
[----:B------:R-:W-:-:S04]  /*2680*/  FMUL.FTZ R23, R221, R23 ;  /* 0x00000017dd177220 */ /* 0x000fc80000410000 */
[----:B------:R-:W-:Y:S01]  /*2690*/  FMUL.FTZ R23, R20, R23 ;  /* 0x0000001714177220 */ /* 0x000fe20000410000 */
[----:B0-----:R-:W-:-:S03]  /*26a0*/  FMUL.FTZ R20, R21, R228 ;  /* 0x000000e415147220 */ /* 0x001fc60000410000 */
[----:B------:R-:W-:-:S03]  /*26b0*/  FFMA.FTZ R22, R21, R23, R22 ;  /* 0x0000001715167223 */ /* 0x000fc60000010016 */
[----:B------:R-:W0:Y:S04]  /*26c0*/  SHFL.IDX PT, R20, R20, RZ, 0x1f ;  /* 0x00001fff14147589 */ /* 0x000e2800000e0000 */
[----:B------:R1:W2:Y:S01]  /*26d0*/  SHFL.IDX PT, R21, R22, RZ, 0x1f ;  /* 0x00001fff16157589 */ /* 0x0002a200000e0000 */
[----:B------:R-:W-:Y:S05]  /*26e0*/  @P3 BRA `(.L_x_44) ;  /* 0x0000000000903947 */ /* 0x000fea0003800000 */
[----:B-1----:R-:W-:Y:S01]  /*26f0*/  LOP3.LUT R22, R0, 0x1, RZ, 0xc0, !PT ;  /* 0x0000000100167812 */ /* 0x002fe200078ec0ff */
[----:B------:R-:W1:Y:S01]  /*2700*/  LDCU.64 UR6, c[0x0][0x3c8] ;  /* 0x00007900ff0677ac */ /* 0x000e620008000a00 */
[----:B------:R-:W-:Y:S02]  /*2710*/  LOP3.LUT R221, R231, 0x7ffffffc, RZ, 0xc0, !PT ;  /* 0x7ffffffce7dd7812 */ /* 0x000fe400078ec0ff */
[----:B------:R-:W-:-:S04]  /*2720*/  IADD3 R22, PT, PT, -R22, RZ, RZ ;  /* 0x000000ff16167210 */ /* 0x000fc80007ffe1ff */
[----:B------:R-:W-:-:S04]  /*2730*/  LOP3.LUT R22, R22, R225, RZ, 0xc0, !PT ;  /* 0x000000e116167212 */ /* 0x000fc800078ec0ff */
[----:B------:R-:W-:Y:S02]  /*2740*/  IADD3 R221, P3, PT, R22, R221, RZ ;  /* 0x000000dd16dd7210 */ /* 0x000fe40007f7e0ff */
[----:B------:R-:W3:Y:S02]  /*2750*/  LDC.64 R22, c[0x0][0x3c0] ;  /* 0x0000f000ff167b82 */ /* 0x000ee40000000a00 */
[----:B------:R-:W-:Y:S02]  /*2760*/  IADD3.X R222, PT, PT, RZ, RZ, RZ, P3, !PT ;  /* 0x000000ffffde7210 */ /* 0x000fe40001ffe4ff */
[----:B---3--:R-:W-:-:S04]  /*2770*/  LEA R22, P4, R221, R22, 0x3 ;  /* 0x00000016dd167211 */ /* 0x008fc800078818ff */
[----:B------:R-:W-:Y:S02]  /*2780*/  LEA.HI.X R23, R221, R23, R222, 0x3, P4 ;  /* 0x00000017dd177211 */ /* 0x000fe400020f1cde */
[----:B------:R-:W-:-:S04]  /*2790*/  SHF.L.U32 R221, R231, 0x3, RZ ;  /* 0x00000003e7dd7819 */ /* 0x000fc800000006ff */
[----:B------:R-:W-:-:S04]  /*27a0*/  LOP3.LUT R221, R221, 0x18, RZ, 0xc0, !PT ;  /* 0x00000018dddd7812 */ /* 0x000fc800078ec0ff */
[----:B------:R-:W-:-:S04]  /*27b0*/  IADD3 R22, P3, PT, R221, R22, RZ ;  /* 0x00000016dd167210 */ /* 0x000fc80007f7e0ff */
[----:B------:R-:W-:-:S05]  /*27c0*/  IADD3.X R23, PT, PT, RZ, R23, RZ, P3, !PT ;  /* 0x00000017ff177210 */ /* 0x000fca0001ffe4ff */
[----:B0-2---:R0:W-:Y:S02]  /*27d0*/  STG.E.64 desc[UR4][R22.64], R20 ;  /* 0x0000001416007986 */ /* 0x0051e4000c101b04 */
[----:B0-----:R-:W-:-:S04]  /*27e0*/  LOP3.LUT R20, R0, 0x1, RZ, 0xc0, !PT ;  /* 0x0000000100147812 */ /* 0x001fc800078ec0ff */
[----:B------:R-:W-:-:S04]  /*27f0*/  IADD3 R20, PT, PT, -R20, RZ, RZ ;  /* 0x000000ff14147210 */ /* 0x000fc80007ffe1ff */
[----:B------:R-:W-:-:S04]  /*2800*/  LOP3.LUT R22, R20, R237, RZ, 0xc0, !PT ;  /* 0x000000ed14167212 */ /* 0x000fc800078ec0ff */
[----:B------:R-:W-:-:S04]  /*2810*/  LEA.HI R21, P3, R231, R22, RZ, 0x1e ;  /* 0x00000016e7157211 */ /* 0x000fc8000787f0ff */
[----:B------:R-:W-:Y:S02]  /*2820*/  LEA.HI.X.SX32 R22, R22, RZ, 0x1, P3 ;  /* 0x000000ff16167211 */ /* 0x000fe400018f0eff */
[----:B-1----:R-:W-:-:S04]  /*2830*/  LEA R20, P3, R21, UR6, 0x2 ;  /* 0x0000000615147c11 */ /* 0x002fc8000f8610ff */
[----:B------:R-:W-:Y:S02]  /*2840*/  LEA.HI.X R21, R21, UR7, R22, 0x2, P3 ;  /* 0x0000000715157c11 */ /* 0x000fe400098f1416 */
[----:B------:R-:W-:Y:S02]  /*2850*/  ISETP.GT.U32.AND P3, PT, R0, 0x1, PT ;  /* 0x000000010000780c */ /* 0x000fe40003f64070 */
[----:B------:R-:W-:-:S04]  /*2860*/  MOV R22, 0x1 ;  /* 0x0000000100167802 */ /* 0x000fc80000000f00 */
[----:B------:R-:W-:Y:S02]  /*2870*/  SEL R22, R22, 0xffffffff, !P3 ;  /* 0xffffffff16167807 */ /* 0x000fe40005800000 */
[----:B------:R-:W-:Y:S01]  /*2880*/  ISETP.GE.U32.AND P3, PT, R0, 0x2, PT ;  /* 0x000000020000780c */ /* 0x000fe20003f66070 */
[----:B------:R-:W-:Y:S06]  /*2890*/  MEMBAR.ALL.GPU ;  /* 0x0000000000007992 */ /* 0x000fec000000a000 */
[----:B------:R-:W-:-:S00]  /*28a0*/  ERRBAR ;  /* 0x00000000000079ab */ /* 0x000fc00000000000 */
[----:B------:R-:W-:Y:S06]  /*28b0*/  CGAERRBAR ;  /* 0x00000000000075ab */ /* 0x000fec0000000000 */
[----:B------:R0:W-:Y:S02]  /*28c0*/  REDG.E.ADD.S32.STRONG.GPU desc[UR4][R20.64], R22 ;  /* 0x000000161400798e */ /* 0x0001e4000c12e304 */
[----:B0-----:R-:W-:-:S07]  /*28d0*/  SEL R22, RZ, 0x4, P3 ;  /* 0x00000004ff167807 */ /* 0x001fce0001800000 */
.L_x_45:
[----:B------:R-:W2:Y:S04]  /*28e0*/  LDG.E.STRONG.GPU R23, desc[UR4][R20.64] ;  /* 0x0000000414177981 */ /* 0x000ea8000c1ef900 */
[----:B--2---:R-:W-:Y:S01]  /*28f0*/  CCTL.IVALL ;  /* 0x00000000ff00798f */ /* 0x004fe20002000000 */
[----:B------:R-:W-:Y:S05]  /*2900*/  YIELD ;  /* 0x0000000000007946 */ /* 0x000fea0003800000 */
[----:B------:R-:W-:-:S13]  /*2910*/  ISETP.NE.AND P3, PT, R23, R22, PT ;  /* 0x000000161700720c */ /* 0x000fda0003f65270 */
[----:B------:R-:W-:Y:S05]  /*2920*/  @P3 BRA `(.L_x_45) ;  /* 0xfffffffc00ec3947 */ /* 0x000fea000383ffff */
.L_x_44:
[----:B------:R-:W-:Y:S05]  /*2930*/  WARPSYNC.ALL ;  /* 0x0000000000007948 */ /* 0x000fea0003800000 */
[----:B------:R-:W3:Y:S01]  /*2940*/  S2R R221, SR_TID.X ;  /* 0x0000000000dd7919 */ /* 0x000ee20000002100 */
[----:B0-2---:R-:W0:Y:S01]  /*2950*/  @!P2 LDC.64 R20, c[0x0][0x3c0] ;  /* 0x0000f000ff14ab82 */ /* 0x005e220000000a00 */
[----:B-1----:R-:W-:Y:S01]  /*2960*/  @!P2 LOP3.LUT R22, R0, 0x1, RZ, 0xc0, !PT ;  /* 0x000000010016a812 */ /* 0x002fe200078ec0ff */
[----:B------:R-:W1:Y:S01]  /*2970*/  LDCU UR6, c[0x0][0x384] ;  /* 0x00007080ff0677ac */ /* 0x000e620008000800 */
[----:B------:R-:W-:Y:S02]  /*2980*/  @!P2 LOP3.LUT R23, R231, 0x7ffffffc, RZ, 0xc0, !PT ;  /* 0x7ffffffce717a812 */ /* 0x000fe400078ec0ff */
[----:B------:R-:W-:-:S04]  /*2990*/  @!P2 IADD3 R22, PT, PT, -R22, RZ, RZ ;  /* 0x000000ff1616a210 */ /* 0x000fc80007ffe1ff */
[----:B------:R-:W-:Y:S01]  /*29a0*/  @!P2 LOP3.LUT R22, R22, R225, RZ, 0xc0, !PT ;  /* 0x000000e11616a212 */ /* 0x000fe200078ec0ff */
[----:B------:R-:W-:Y:S03]  /*29b0*/  BAR.SYNC.DEFER_BLOCKING 0x0 ;  /* 0x0000000000007b1d */ /* 0x000fe60000010000 */
[----:B------:R-:W-:-:S04]  /*29c0*/  @!P2 IADD3 R22, P3, PT, R22, R23, RZ ;  /* 0x000000171616a210 */ /* 0x000fc80007f7e0ff */
[----:B------:R-:W-:Y:S02]  /*29d0*/  @!P2 IADD3.X R23, PT, PT, RZ, RZ, RZ, P3, !PT ;  /* 0x000000ffff17a210 */ /* 0x000fe40001ffe4ff */
[----:B0-----:R-:W-:-:S04]  /*29e0*/  @!P2 LEA R20, P4, R22, R20, 0x3 ;  /* 0x000000141614a211 */ /* 0x001fc800078818ff */
[----:B------:R-:W-:Y:S02]  /*29f0*/  @!P2 LEA.HI.X R21, R22, R21, R23, 0x3, P4 ;  /* 0x000000151615a211 */ /* 0x000fe400020f1c17 */
[----:B---3--:R-:W-:-:S04]  /*2a00*/  @!P2 SHF.L.U32 R22, R221, 0x3, RZ ;  /* 0x00000003dd16a819 */ /* 0x008fc800000006ff */
[----:B------:R-:W-:-:S04]  /*2a10*/  @!P2 LOP3.LUT R22, R22, 0xf8, RZ, 0xc0, !PT ;  /* 0x000000f81616a812 */ /* 0x000fc800078ec0ff */
[----:B------:R-:W-:Y:S02]  /*2a20*/  @!P2 IADD3 R20, P3, PT, R22, R20, RZ ;  /* 0x000000141614a210 */ /* 0x000fe40007f7e0ff */
[----:B------:R-:W-:Y:S02]  /*2a30*/  CS2R R22, SRZ ;  /* 0x0000000000167805 */ /* 0x000fe4000001ff00 */
[----:B------:R-:W-:-:S05]  /*2a40*/  @!P2 IADD3.X R21, PT, PT, RZ, R21, RZ, P3, !PT ;  /* 0x00000015ff15a210 */ /* 0x000fca0001ffe4ff */
[----:B------:R0:W2:Y:S01]  /*2a50*/  @!P2 LDG.E.64 R22, desc[UR4][R20.64] ;  /* 0x000000041416a981 */ /* 0x0000a2000c1e1b00 */
[----:B-----5:R-:W-:Y:S02]  /*2a60*/  SHF.R.U32.HI R237, RZ, 0x10, R209 ;  /* 0x00000010ffed7819 */ /* 0x020fe400000116d1 */
[----:B------:R-:W-:Y:S02]  /*2a70*/  SHF.R.U32.HI R238, RZ, 0x10, R211 ;  /* 0x00000010ffee7819 */ /* 0x000fe400000116d3 */
[----:B------:R-:W-:Y:S02]  /*2a80*/  IADD3 R0, PT, PT, R0, 0x1, RZ ;  /* 0x0000000100007810 */ /* 0x000fe40007ffe0ff */
[----:B------:R-:W-:Y:S02]  /*2a90*/  PLOP3.LUT P1, PT, P1, PT, PT, 0x8, 0x80 ;  /* 0x000000000080781c */ /* 0x000fe40000f2e170 */
[----:B------:R-:W-:Y:S01]  /*2aa0*/  LOP3.LUT R0, R0, 0x3, RZ, 0xc0, !PT ;  /* 0x0000000300007812 */ /* 0x000fe200078ec0ff */
[----:B0-----:R-:W-:Y:S01]  /*2ab0*/  HFMA2 R21, -RZ, RZ, 0, 0 ;  /* 0x00000000ff157431 */ /* 0x001fe200000001ff */
[----:B------:R-:W-:-:S05]  /*2ac0*/  @!P2 MOV R21, 0x46400000 ;  /* 0x464000000015a802 */ /* 0x000fca0000000f00 */
[----:B------:R-:W-:Y:S04]  /*2ad0*/  SHFL.DOWN PT, R222, R21, 0x2, 0x1f ;  /* 0x08401f0015de7f89 */ /* 0x000fe800000e0000 */
[----:B--2---:R-:W0:Y:S02]  /*2ae0*/  SHFL.DOWN PT, R221, R22, 0x2, 0x1f ;  /* 0x08401f0016dd7f89 */ /* 0x004e2400000e0000 */
[----:B0-----:R-:W-:Y:S01]  /*2af0*/  FADD.FTZ R20, -R221, R22 ;  /* 0x00000016dd147221 */ /* 0x001fe20000010100 */
[----:B------:R-:W-:-:S03]  /*2b00*/  FMUL.FTZ R221, R222, R221 ;  /* 0x000000dddedd7220 */ /* 0x000fc60000410000 */
[----:B------:R-:W-:-:S04]  /*2b10*/  FMUL.FTZ R20, R20, R20 ;  /* 0x0000001414147220 */ /* 0x000fc80000410000 */
[----:B------:R-:W-:-:S04]  /*2b20*/  FMUL.FTZ R20, R20, R21 ;  /* 0x0000001514147220 */ /* 0x000fc80000410000 */
[C---:B------:R-:W-:Y:S01]  /*2b30*/  FMUL.FTZ R20, R222.reuse, R20 ;  /* 0x00000014de147220 */ /* 0x040fe20000410000 */
[----:B------:R-:W-:Y:S01]  /*2b40*/  FADD.FTZ R222, R222, R21 ;  /* 0x00000015dede7221 */ /* 0x000fe20000010000 */
[----:B------:R-:W-:Y:S02]  /*2b50*/  FFMA.FTZ R21, R21, R22, R221 ;  /* 0x0000001615157223 */ /* 0x000fe400000100dd */
[----:B------:R-:W0:Y:S02]  /*2b60*/  SHFL.DOWN PT, R22, R23, 0x2, 0x1f ;  /* 0x08401f0017167f89 */ /* 0x000e2400000e0000 */
[----:B0-----:R-:W-:Y:S02]  /*2b70*/  FADD.FTZ R23, R22, R23 ;  /* 0x0000001716177221 */ /* 0x001fe40000010000 */
[----:B------:R-:W0:Y:S02]  /*2b80*/  MUFU.RCP R22, R222 ;  /* 0x000000de00167308 */ /* 0x000e240000001000 */
[C---:B0-----:R-:W-:Y:S01]  /*2b90*/  FMUL.FTZ R21, R22.reuse, R21 ;  /* 0x0000001516157220 */ /* 0x041fe20000410000 */
[----:B------:R-:W-:-:S02]  /*2ba0*/  FFMA.FTZ R20, R22, R20, R23 ;  /* 0x0000001416147223 */ /* 0x000fc40000010017 */
[----:B------:R-:W-:Y:S04]  /*2bb0*/  SHFL.DOWN PT, R22, R222, 0x1, 0x1f ;  /* 0x08201f00de167f89 */ /* 0x000fe800000e0000 */
[----:B------:R-:W0:Y:S02]  /*2bc0*/  SHFL.DOWN PT, R221, R21, 0x1, 0x1f ;  /* 0x08201f0015dd7f89 */ /* 0x000e2400000e0000 */
[----:B0-----:R-:W-:Y:S01]  /*2bd0*/  FADD.FTZ R23, R21, -R221 ;  /* 0x800000dd15177221 */ /* 0x001fe20000010000 */
[----:B------:R-:W-:-:S03]  /*2be0*/  FMUL.FTZ R221, R22, R221 ;  /* 0x000000dd16dd7220 */ /* 0x000fc60000410000 */
[----:B------:R-:W-:Y:S01]  /*2bf0*/  FMUL.FTZ R23, R23, R23 ;  /* 0x0000001717177220 */ /* 0x000fe20000410000 */
[C---:B------:R-:W-:Y:S02]  /*2c00*/  FFMA.FTZ R221, R222.reuse, R21, R221 ;  /* 0x00000015dedd7223 */ /* 0x040fe400000100dd */
[----:B------:R-:W0:Y:S01]  /*2c10*/  SHFL.DOWN PT, R21, R20, 0x1, 0x1f ;  /* 0x08201f0014157f89 */ /* 0x000e2200000e0000 */
[----:B------:R-:W-:-:S04]  /*2c20*/  FMUL.FTZ R23, R222, R23 ;  /* 0x00000017de177220 */ /* 0x000fc80000410000 */
[----:B------:R-:W-:Y:S01]  /*2c30*/  FMUL.FTZ R23, R22, R23 ;  /* 0x0000001716177220 */ /* 0x000fe20000410000 */
[----:B------:R-:W-:-:S06]  /*2c40*/  FADD.FTZ R22, R222, R22 ;  /* 0x00000016de167221 */ /* 0x000fcc0000010000 */
[----:B------:R-:W2:Y:S01]  /*2c50*/  MUFU.RCP R22, R22 ;  /* 0x0000001600167308 */ /* 0x000ea20000001000 */
[----:B0-----:R-:W-:-:S04]  /*2c60*/  FADD.FTZ R21, R20, R21 ;  /* 0x0000001514157221 */ /* 0x001fc80000010000 */
[C---:B--2---:R-:W-:Y:S01]  /*2c70*/  FFMA.FTZ R20, R22.reuse, R23, R21 ;  /* 0x0000001716147223 */ /* 0x044fe20000010015 */
[----:B------:R-:W-:Y:S01]  /*2c80*/  FMUL.FTZ R21, R22, R221 ;  /* 0x000000dd16157220 */ /* 0x000fe20000410000 */
[----:B------:R-:W0:Y:S04]  /*2c90*/  LDC R23, c[0x0][0x3d0] ;  /* 0x0000f400ff177b82 */ /* 0x000e280000000800 */
[----:B------:R-:W0:Y:S04]  /*2ca0*/  SHFL.IDX PT, R20, R20, RZ, 0x1f ;  /* 0x00001fff14147589 */ /* 0x000e2800000e0000 */
[----:B------:R-:W2:Y:S01]  /*2cb0*/  SHFL.IDX PT, R21, R21, RZ, 0x1f ;  /* 0x00001fff15157589 */ /* 0x000ea200000e0000 */
[----:B0-----:R-:W-:Y:S01]  /*2cc0*/  FFMA.FTZ R20, R20, 2.0345052689663134515e-05, R23 ;  /* 0x37aaaaab14147823 */ /* 0x001fe20000010017 */
[--C-:B--2---:R-:W-:Y:S01]  /*2cd0*/  FADD.FTZ R27, R27, -R21.reuse ;  /* 0x800000151b1b7221 */ /* 0x104fe20000010000 */
[----:B------:R-:W-:-:S04]  /*2ce0*/  FADD.FTZ R30, R30, -R21 ;  /* 0x800000151e1e7221 */ /* 0x000fc80000010000 */
        /* <DEDUP_REMOVED lines=30> */
[----:B------:R-:W-:Y:S01]  /*2ed0*/  FMUL.FTZ R57, R20, R60 ;  /* 0x0000003c14397220 */ /* 0x000fe20000410000 */
[--C-:B------:R-:W-:Y:S01]  /*2ee0*/  FADD.FTZ R68, R68, -R21.reuse ;  /* 0x8000001544447221 */ /* 0x100fe20000010000 */
[--C-:B------:R-:W-:Y:S01]  /*2ef0*/  FADD.FTZ R70, R70, -R21.reuse ;  /* 0x8000001546467221 */ /* 0x100fe20000010000 */
[C---:B------:R-:W-:Y:S01]  /*2f00*/  FMUL.FTZ R55, R20.reuse, R58 ;  /* 0x0000003a14377220 */ /* 0x040fe20000410000 */
[----:B------:R-:W-:Y:S01]  /*2f10*/  FMUL.FTZ R60, R20, R61 ;  /* 0x0000003d143c7220 */ /* 0x000fe20000410000 */
[--C-:B------:R-:W-:Y:S01]  /*2f20*/  FADD.FTZ R69, R69, -R21.reuse ;  /* 0x8000001545457221 */ /* 0x100fe20000010000 */
[--C-:B------:R-:W-:Y:S01]  /*2f30*/  FADD.FTZ R71, R71, -R21.reuse ;  /* 0x8000001547477221 */ /* 0x100fe20000010000 */
[--C-:B------:R-:W-:Y:S01]  /*2f40*/  FADD.FTZ R72, R72, -R21.reuse ;  /* 0x8000001548487221 */ /* 0x100fe20000010000 */
        /* <DEDUP_REMOVED lines=14> */
[--C-:B------:R-:W-:Y:S01]  /*3030*/  FADD.FTZ R83, R83, -R21.reuse ;  /* 0x8000001553537221 */ /* 0x100fe20000010000 */
[C---:B------:R-:W-:Y:S01]  /*3040*/  FMUL.FTZ R70, R20.reuse, R71 ;  /* 0x0000004714467220 */ /* 0x040fe20000410000 */
[C---:B------:R-:W-:Y:S01]  /*3050*/  FMUL.FTZ R72, R20.reuse, R72 ;  /* 0x0000004814487220 */ /* 0x040fe20000410000 */
[--C-:B------:R-:W-:Y:S01]  /*3060*/  FADD.FTZ R77, R77, -R21.reuse ;  /* 0x800000154d4d7221 */ /* 0x100fe20000010000 */
[--C-:B------:R-:W-:Y:S01]  /*3070*/  FADD.FTZ R85, R85, -R21.reuse ;  /* 0x8000001555557221 */ /* 0x100fe20000010000 */
[C---:B------:R-:W-:Y:S01]  /*3080*/  FMUL.FTZ R69, R20.reuse, R73 ;  /* 0x0000004914457220 */ /* 0x040fe20000410000 */
[----:B------:R-:W-:Y:S01]  /*3090*/  FMUL.FTZ R71, R20, R74 ;  /* 0x0000004a14477220 */ /* 0x000fe20000410000 */
[--C-:B------:R-:W-:Y:S01]  /*30a0*/  FADD.FTZ R80, R80, -R21.reuse ;  /* 0x8000001550507221 */ /* 0x100fe20000010000 */
[--C-:B------:R-:W-:Y:S01]  /*30b0*/  FADD.FTZ R87, R87, -R21.reuse ;  /* 0x8000001557577221 */ /* 0x100fe20000010000 */
[C---:B------:R-:W-:Y:S01]  /*30c0*/  FMUL.FTZ R75, R20.reuse, R75 ;  /* 0x0000004b144b7220 */ /* 0x040fe20000410000 */
[C---:B------:R-:W-:Y:S01]  /*30d0*/  FMUL.FTZ R74, R20.reuse, R79 ;  /* 0x0000004f144a7220 */ /* 0x040fe20000410000 */
[C---:B------:R-:W-:Y:S01]  /*30e0*/  FMUL.FTZ R86, R20.reuse, R86 ;  /* 0x0000005614567220 */ /* 0x040fe20000410000 */
[C---:B------:R-:W-:Y:S01]  /*30f0*/  FMUL.FTZ R79, R20.reuse, R81 ;  /* 0x00000051144f7220 */ /* 0x040fe20000410000 */
[----:B------:R-:W-:Y:S01]  /*3100*/  FMUL.FTZ R90, R20, R90 ;  /* 0x0000005a145a7220 */ /* 0x000fe20000410000 */
[--C-:B------:R-:W-:Y:S01]  /*3110*/  FADD.FTZ R76, R76, -R21.reuse ;  /* 0x800000154c4c7221 */ /* 0x100fe20000010000 */
[----:B------:R-:W-:Y:S01]  /*3120*/  FMUL.FTZ R81, R20, R83 ;  /* 0x0000005314517220 */ /* 0x000fe20000410000 */
[--C-:B------:R-:W-:Y:S01]  /*3130*/  FADD.FTZ R78, R78, -R21.reuse ;  /* 0x800000154e4e7221 */ /* 0x100fe20000010000 */
[--C-:B------:R-:W-:Y:S01]  /*3140*/  FADD.FTZ R95, R95, -R21.reuse ;  /* 0x800000155f5f7221 */ /* 0x100fe20000010000 */
[----:B------:R-:W-:Y:S01]  /*3150*/  F2FP.BF16.F32.PACK_AB R73, RZ, R72 ;  /* 0x00000048ff49723e */ /* 0x000fe200000010ff */
[C---:B------:R-:W-:Y:S01]  /*3160*/  FMUL.FTZ R77, R20.reuse, R77 ;  /* 0x0000004d144d7220 */ /* 0x040fe20000410000 */
[C---:B------:R-:W-:Y:S01]  /*3170*/  FMUL.FTZ R83, R20.reuse, R85 ;  /* 0x0000005514537220 */ /* 0x040fe20000410000 */
[--C-:B------:R-:W-:Y:S01]  /*3180*/  FADD.FTZ R99, R99, -R21.reuse ;  /* 0x8000001563637221 */ /* 0x100fe20000010000 */
[--C-:B------:R-:W-:Y:S01]  /*3190*/  FADD.FTZ R101, R101, -R21.reuse ;  /* 0x8000001565657221 */ /* 0x100fe20000010000 */
[----:B------:R-:W-:Y:S01]  /*31a0*/  F2FP.BF16.F32.PACK_AB R72, RZ, R69 ;  /* 0x00000045ff48723e */ /* 0x000fe200000010ff */
[C---:B------:R-:W-:Y:S01]  /*31b0*/  FMUL.FTZ R80, R20.reuse, R80 ;  /* 0x0000005014507220 */ /* 0x040fe20000410000 */
[----:B------:R-:W-:Y:S01]  /*31c0*/  FMUL.FTZ R85, R20, R87 ;  /* 0x0000005714557220 */ /* 0x000fe20000410000 */
[--C-:B------:R-:W-:Y:S01]  /*31d0*/  FADD.FTZ R102, R102, -R21.reuse ;  /* 0x8000001566667221 */ /* 0x100fe20000010000 */
[----:B------:R-:W-:Y:S01]  /*31e0*/  F2FP.BF16.F32.PACK_AB R69, RZ, R75 ;  /* 0x0000004bff45723e */ /* 0x000fe200000010ff */
[--C-:B------:R-:W-:Y:S01]  /*31f0*/  FADD.FTZ R84, R84, -R21.reuse ;  /* 0x8000001554547221 */ /* 0x100fe20000010000 */
[----:B------:R-:W-:Y:S01]  /*3200*/  F2FP.BF16.F32.PACK_AB R87, RZ, R86 ;  /* 0x00000056ff57723e */ /* 0x000fe200000010ff */
[--C-:B------:R-:W-:Y:S01]  /*3210*/  FADD.FTZ R105, R105, -R21.reuse ;  /* 0x8000001569697221 */ /* 0x100fe20000010000 */
[C---:B------:R-:W-:Y:S01]  /*3220*/  FMUL.FTZ R75, R20.reuse, R76 ;  /* 0x0000004c144b7220 */ /* 0x040fe20000410000 */
[----:B------:R-:W-:Y:S01]  /*3230*/  F2FP.BF16.F32.PACK_AB R86, RZ, R90 ;  /* 0x0000005aff56723e */ /* 0x000fe200000010ff */
[--C-:B------:R-:W-:Y:S01]  /*3240*/  FADD.FTZ R89, R89, -R21.reuse ;  /* 0x8000001559597221 */ /* 0x100fe20000010000 */
[C---:B------:R-:W-:Y:S01]  /*3250*/  FMUL.FTZ R76, R20.reuse, R78 ;  /* 0x0000004e144c7220 */ /* 0x040fe20000410000 */
[C---:B------:R-:W-:Y:S01]  /*3260*/  FMUL.FTZ R90, R20.reuse, R95 ;  /* 0x0000005f145a7220 */ /* 0x040fe20000410000 */
[--C-:B------:R-:W-:Y:S01]  /*3270*/  FADD.FTZ R91, R91, -R21.reuse ;  /* 0x800000155b5b7221 */ /* 0x100fe20000010000 */
[----:B------:R-:W-:Y:S01]  /*3280*/  F2FP.BF16.F32.PACK_AB R78, RZ, R77 ;  /* 0x0000004dff4e723e */ /* 0x000fe200000010ff */
[C---:B------:R-:W-:Y:S01]  /*3290*/  FMUL.FTZ R95, R20.reuse, R99 ;  /* 0x00000063145f7220 */ /* 0x040fe20000410000 */
[----:B------:R-:W-:Y:S01]  /*32a0*/  FMUL.FTZ R101, R20, R101 ;  /* 0x0000006514657220 */ /* 0x000fe20000410000 */
[--C-:B------:R-:W-:Y:S01]  /*32b0*/  FADD.FTZ R94, R94, -R21.reuse ;  /* 0x800000155e5e7221 */ /* 0x100fe20000010000 */
[--C-:B------:R-:W-:Y:S01]  /*32c0*/  FADD.FTZ R96, R96, -R21.reuse ;  /* 0x8000001560607221 */ /* 0x100fe20000010000 */
[----:B------:R-:W-:Y:S01]  /*32d0*/  F2FP.BF16.F32.PACK_AB R77, RZ, R80 ;  /* 0x00000050ff4d723e */ /* 0x000fe200000010ff */
[----:B------:R-:W-:Y:S01]  /*32e0*/  FMUL.FTZ R99, R20, R102 ;  /* 0x0000006614637220 */ /* 0x000fe20000410000 */
[--C-:B------:R-:W-:Y:S01]  /*32f0*/  FADD.FTZ R98, R98, -R21.reuse ;  /* 0x8000001562627221 */ /* 0x100fe20000010000 */
[C---:B------:R-:W-:Y:S01]  /*3300*/  FMUL.FTZ R80, R20.reuse, R84 ;  /* 0x0000005414507220 */ /* 0x040fe20000410000 */
[----:B------:R-:W-:Y:S01]  /*3310*/  FMUL.FTZ R105, R20, R105 ;  /* 0x0000006914697220 */ /* 0x000fe20000410000 */
[--C-:B------:R-:W-:Y:S01]  /*3320*/  FADD.FTZ R100, R100, -R21.reuse ;  /* 0x8000001564647221 */ /* 0x100fe20000010000 */
[--C-:B------:R-:W-:Y:S01]  /*3330*/  FADD.FTZ R103, R103, -R21.reuse ;  /* 0x8000001567677221 */ /* 0x100fe20000010000 */
[----:B------:R-:W-:Y:S01]  /*3340*/  FMUL.FTZ R84, R20, R89 ;  /* 0x0000005914547220 */ /* 0x000fe20000410000 */
[--C-:B------:R-:W-:Y:S01]  /*3350*/  FADD.FTZ R108, R108, -R21.reuse ;  /* 0x800000156c6c7221 */ /* 0x100fe20000010000 */
[----:B------:R-:W-:Y:S01]  /*3360*/  FMUL.FTZ R89, R20, R91 ;  /* 0x0000005b14597220 */ /* 0x000fe20000410000 */
[--C-:B------:R-:W-:Y:S01]  /*3370*/  FADD.FTZ R114, R114, -R21.reuse ;  /* 0x8000001572727221 */ /* 0x100fe20000010000 */
[--C-:B------:R-:W-:Y:S01]  /*3380*/  FADD.FTZ R115, R115, -R21.reuse ;  /* 0x8000001573737221 */ /* 0x100fe20000010000 */
[C---:B------:R-:W-:Y:S01]  /*3390*/  FMUL.FTZ R91, R20.reuse, R94 ;  /* 0x0000005e145b7220 */ /* 0x040fe20000410000 */
[----:B------:R-:W-:Y:S01]  /*33a0*/  FMUL.FTZ R96, R20, R96 ;  /* 0x0000006014607220 */ /* 0x000fe20000410000 */
[----:B------:R-:W-:Y:S01]  /*33b0*/  F2FP.BF16.F32.PACK_AB R102, RZ, R101 ;  /* 0x00000065ff66723e */ /* 0x000fe200000010ff */
[--C-:B------:R-:W-:Y:S01]  /*33c0*/  FADD.FTZ R122, R122, -R21.reuse ;  /* 0x800000157a7a7221 */ /* 0x100fe20000010000 */
[--C-:B------:R-:W-:Y:S01]  /*33d0*/  FADD.FTZ R125, R125, -R21.reuse ;  /* 0x800000157d7d7221 */ /* 0x100fe20000010000 */
[----:B------:R-:W-:Y:S01]  /*33e0*/  FMUL.FTZ R94, R20, R98 ;  /* 0x00000062145e7220 */ /* 0x000fe20000410000 */
[----:B------:R-:W-:Y:S01]  /*33f0*/  F2FP.BF16.F32.PACK_AB R101, RZ, R99 ;  /* 0x00000063ff65723e */ /* 0x000fe200000010ff */
[--C-:B------:R-:W-:Y:S01]  /*3400*/  FADD.FTZ R107, R107, -R21.reuse ;  /* 0x800000156b6b7221 */ /* 0x100fe20000010000 */
[--C-:B------:R-:W-:Y:S01]  /*3410*/  FADD.FTZ R128, R128, -R21.reuse ;  /* 0x8000001580807221 */ /* 0x100fe20000010000 */
[--C-:B------:R-:W-:Y:S01]  /*3420*/  FADD.FTZ R133, R133, -R21.reuse ;  /* 0x8000001585857221 */ /* 0x100fe20000010000 */
[C---:B------:R-:W-:Y:S01]  /*3430*/  FMUL.FTZ R100, R20.reuse, R100 ;  /* 0x0000006414647220 */ /* 0x040fe20000410000 */
[C---:B------:R-:W-:Y:S01]  /*3440*/  FMUL.FTZ R221, R20.reuse, R103 ;  /* 0x0000006714dd7220 */ /* 0x040fe20000410000 */
[----:B------:R-:W-:Y:S01]  /*3450*/  F2FP.BF16.F32.PACK_AB R99, RZ, R105 ;  /* 0x00000069ff63723e */ /* 0x000fe200000010ff */
[--C-:B------:R-:W-:Y:S01]  /*3460*/  FADD.FTZ R113, R113, -R21.reuse ;  /* 0x8000001571717221 */ /* 0x100fe20000010000 */
[----:B------:R-:W-:Y:S01]  /*3470*/  FMUL.FTZ R105, R20, R108 ;  /* 0x0000006c14697220 */ /* 0x000fe20000410000 */
[--C-:B------:R-:W-:Y:S01]  /*3480*/  FADD.FTZ R104, R104, -R21.reuse ;  /* 0x8000001568687221 */ /* 0x100fe20000010000 */
[--C-:B------:R-:W-:Y:S01]  /*3490*/  FADD.FTZ R117, R117, -R21.reuse ;  /* 0x8000001575757221 */ /* 0x100fe20000010000 */
[--C-:B------:R-:W-:Y:S01]  /*34a0*/  FADD.FTZ R119, R119, -R21.reuse ;  /* 0x8000001577777221 */ /* 0x100fe20000010000 */
[--C-:B------:R-:W-:Y:S01]  /*34b0*/  FADD.FTZ R123, R123, -R21.reuse ;  /* 0x800000157b7b7221 */ /* 0x100fe20000010000 */
[C---:B------:R-:W-:Y:S01]  /*34c0*/  FMUL.FTZ R108, R20.reuse, R114 ;  /* 0x00000072146c7220 */ /* 0x040fe20000410000 */
[----:B------:R-:W-:Y:S01]  /*34d0*/  FMUL.FTZ R225, R20, R115 ;  /* 0x0000007314e17220 */ /* 0x000fe20000410000 */
[--C-:B------:R-:W-:Y:S01]  /*34e0*/  FADD.FTZ R110, R110, -R21.reuse ;  /* 0x800000156e6e7221 */ /* 0x100fe20000010000 */
[--C-:B------:R-:W-:Y:S01]  /*34f0*/  FADD.FTZ R124, R124, -R21.reuse ;  /* 0x800000157c7c7221 */ /* 0x100fe20000010000 */
[--C-:B------:R-:W-:Y:S01]  /*3500*/  FADD.FTZ R126, R126, -R21.reuse ;  /* 0x800000157e7e7221 */ /* 0x100fe20000010000 */
[----:B------:R-:W-:Y:S01]  /*3510*/  F2FP.BF16.F32.PACK_AB R98, RZ, R96 ;  /* 0x00000060ff62723e */ /* 0x000fe200000010ff */
[C---:B------:R-:W-:Y:S01]  /*3520*/  FMUL.FTZ R115, R20.reuse, R122 ;  /* 0x0000007a14737220 */ /* 0x040fe20000410000 */
[----:B------:R-:W-:Y:S01]  /*3530*/  FMUL.FTZ R114, R20, R125 ;  /* 0x0000007d14727220 */ /* 0x000fe20000410000 */
[--C-:B------:R-:W-:Y:S01]  /*3540*/  FADD.FTZ R118, R118, -R21.reuse ;  /* 0x8000001576767221 */ /* 0x100fe20000010000 */
[--C-:B------:R-:W-:Y:S01]  /*3550*/  FADD.FTZ R134, R134, -R21.reuse ;  /* 0x8000001586867221 */ /* 0x100fe20000010000 */
[--C-:B------:R-:W-:Y:S01]  /*3560*/  FADD.FTZ R135, R135, -R21.reuse ;  /* 0x8000001587877221 */ /* 0x100fe20000010000 */
[----:B------:R-:W-:Y:S01]  /*3570*/  F2FP.BF16.F32.PACK_AB R96, RZ, R94 ;  /* 0x0000005eff60723e */ /* 0x000fe200000010ff */
[C---:B------:R-:W-:Y:S01]  /*3580*/  FMUL.FTZ R222, R20.reuse, R107 ;  /* 0x0000006b14de7220 */ /* 0x040fe20000410000 */
[C---:B------:R-:W-:Y:S01]  /*3590*/  FMUL.FTZ R122, R20.reuse, R128 ;  /* 0x00000080147a7220 */ /* 0x040fe20000410000 */
[----:B------:R-:W-:Y:S01]  /*35a0*/  FMUL.FTZ R125, R20, R133 ;  /* 0x00000085147d7220 */ /* 0x000fe20000410000 */
[--C-:B------:R-:W-:Y:S01]  /*35b0*/  FADD.FTZ R127, R127, -R21.reuse ;  /* 0x800000157f7f7221 */ /* 0x100fe20000010000 */
[--C-:B------:R-:W-:Y:S01]  /*35c0*/  FADD.FTZ R136, R136, -R21.reuse ;  /* 0x8000001588887221 */ /* 0x100fe20000010000 */
[--C-:B------:R-:W-:Y:S01]  /*35d0*/  FADD.FTZ R137, R137, -R21.reuse ;  /* 0x8000001589897221 */ /* 0x100fe20000010000 */
[----:B------:R-:W-:Y:S01]  /*35e0*/  F2FP.BF16.F32.PACK_AB R94, RZ, R100 ;  /* 0x00000064ff5e723e */ /* 0x000fe200000010ff */
[----:B------:R-:W-:Y:S01]  /*35f0*/  FMUL.FTZ R107, R20, R113 ;  /* 0x00000071146b7220 */ /* 0x000fe20000410000 */
[----:B------:R-:W-:Y:S01]  /*3600*/  F2FP.BF16.F32.PACK_AB R221, RZ, R221 ;  /* 0x000000ddffdd723e */ /* 0x000fe200000010ff */
[----:B------:R-:W-:Y:S01]  /*3610*/  FADD.FTZ R131, R131, -R21 ;  /* 0x8000001583837221 */ /* 0x000fe20000010000 */
[----:B------:R-:W-:Y:S01]  /*3620*/  SHF.R.U32.HI R133, RZ, 0x10, R201 ;  /* 0x00000010ff857819 */ /* 0x000fe200000116c9 */
[----:B------:R-:W-:Y:S01]  /*3630*/  FADD.FTZ R138, R138, -R21 ;  /* 0x800000158a8a7221 */ /* 0x000fe20000010000 */
[----:B------:R-:W-:Y:S01]  /*3640*/  SHF.R.U32.HI R128, RZ, 0x10, R213 ;  /* 0x00000010ff807819 */ /* 0x000fe200000116d5 */
[--C-:B------:R-:W-:Y:S01]  /*3650*/  FADD.FTZ R139, R139, -R21.reuse ;  /* 0x800000158b8b7221 */ /* 0x100fe20000010000 */
[C---:B------:R-:W-:Y:S01]  /*3660*/  FMUL.FTZ R100, R20.reuse, R104 ;  /* 0x0000006814647220 */ /* 0x040fe20000410000 */
[C---:B------:R-:W-:Y:S01]  /*3670*/  FMUL.FTZ R113, R20.reuse, R117 ;  /* 0x0000007514717220 */ /* 0x040fe20000410000 */
[C---:B------:R-:W-:Y:S01]  /*3680*/  FMUL.FTZ R228, R20.reuse, R119 ;  /* 0x0000007714e47220 */ /* 0x040fe20000410000 */
[C---:B------:R-:W-:Y:S01]  /*3690*/  FMUL.FTZ R231, R20.reuse, R123 ;  /* 0x0000007b14e77220 */ /* 0x040fe20000410000 */
[C---:B------:R-:W-:Y:S01]  /*36a0*/  FMUL.FTZ R104, R20.reuse, R110 ;  /* 0x0000006e14687220 */ /* 0x040fe20000410000 */
[C---:B------:R-:W-:Y:S01]  /*36b0*/  FMUL.FTZ R117, R20.reuse, R124 ;  /* 0x0000007c14757220 */ /* 0x040fe20000410000 */
[C---:B------:R-:W-:Y:S01]  /*36c0*/  FMUL.FTZ R119, R20.reuse, R126 ;  /* 0x0000007e14777220 */ /* 0x040fe20000410000 */
        /* <DEDUP_REMOVED lines=10> */
[----:B------:R-:W-:Y:S01]  /*3770*/  HFMA2.BF16_V2 R133, R133.H0_H0, R221.H0_H0, R128.H0_H0 ;  /* 0x200000dd85857231 */ /* 0x000fe20000240880 */
[----:B------:R-:W-:Y:S01]  /*3780*/  F2FP.BF16.F32.PACK_AB R228, RZ, R228 ;  /* 0x000000e4ffe4723e */ /* 0x000fe200000010ff */
[----:B------:R-:W-:Y:S01]  /*3790*/  FMUL.FTZ R31, R20, R31 ;  /* 0x0000001f141f7220 */ /* 0x000fe20000410000 */
[----:B------:R-:W-:Y:S01]  /*37a0*/  F2FP.BF16.F32.PACK_AB R231, RZ, R231 ;  /* 0x000000e7ffe7723e */ /* 0x000fe200000010ff */
[----:B------:R-:W-:Y:S01]  /*37b0*/  FADD.FTZ R24, R24, -R21 ;  /* 0x8000001518187221 */ /* 0x000fe20000010000 */
[----:B------:R-:W-:Y:S01]  /*37c0*/  SHF.R.U32.HI R131, RZ, 0x10, R193 ;  /* 0x00000010ff837819 */ /* 0x000fe200000116c1 */
[----:B------:R-:W-:Y:S01]  /*37d0*/  FADD.FTZ R59, R59, -R21 ;  /* 0x800000153b3b7221 */ /* 0x000fe20000010000 */
[----:B------:R-:W-:Y:S01]  /*37e0*/  SHF.R.U32.HI R139, RZ, 0x10, R205 ;  /* 0x00000010ff8b7819 */ /* 0x000fe200000116cd */
[C---:B------:R-:W-:Y:S01]  /*37f0*/  FMUL.FTZ R24, R20.reuse, R24 ;  /* 0x0000001814187220 */ /* 0x040fe20000410000 */
[----:B------:R-:W-:Y:S01]  /*3800*/  SHF.R.U32.HI R128, RZ, 0x10, R191 ;  /* 0x00000010ff807819 */ /* 0x000fe200000116bf */
[----:B------:R-:W-:Y:S01]  /*3810*/  FMUL.FTZ R59, R20, R59 ;  /* 0x0000003b143b7220 */ /* 0x000fe20000410000 */
[----:B------:R-:W-:Y:S01]  /*3820*/  SHF.R.U32.HI R138, RZ, 0x10, R203 ;  /* 0x00000010ff8a7819 */ /* 0x000fe200000116cb */
[----:B------:R-:W-:Y:S01]  /*3830*/  HFMA2.BF16_V2 R131, R131.H0_H0, R228.H0_H0, R139.H0_H0 ;  /* 0x200000e483837231 */ /* 0x000fe2000024088b */
[----:B------:R-:W-:Y:S01]  /*3840*/  F2FP.BF16.F32.PACK_AB R31, RZ, R31 ;  /* 0x0000001fff1f723e */ /* 0x000fe200000010ff */
[----:B------:R-:W-:Y:S01]  /*3850*/  FADD.FTZ R132, R132, -R21 ;  /* 0x8000001584847221 */ /* 0x000fe20000010000 */
[----:B------:R-:W-:Y:S01]  /*3860*/  SHF.R.U32.HI R228, RZ, 0x10, R37 ;  /* 0x00000010ffe47819 */ /* 0x000fe20000011625 */
[----:B------:R-:W-:Y:S01]  /*3870*/  HFMA2.BF16_V2 R128, R128.H0_H0, R231.H0_H0, R138.H0_H0 ;  /* 0x200000e780807231 */ /* 0x000fe2000024088a */
[----:B------:R-:W-:Y:S01]  /*3880*/  SHF.R.U32.HI R138, RZ, 0x10, R39 ;  /* 0x00000010ff8a7819 */ /* 0x000fe20000011627 */
[--C-:B------:R-:W-:Y:S01]  /*3890*/  FADD.FTZ R111, R111, -R21.reuse ;  /* 0x800000156f6f7221 */ /* 0x100fe20000010000 */
[----:B------:R-:W-:Y:S01]  /*38a0*/  F2FP.BF16.F32.PACK_AB R24, RZ, R24 ;  /* 0x00000018ff18723e */ /* 0x000fe200000010ff */
[----:B------:R-:W-:Y:S01]  /*38b0*/  FMUL.FTZ R123, R20, R132 ;  /* 0x00000084147b7220 */ /* 0x000fe20000410000 */
[----:B------:R-:W-:Y:S01]  /*38c0*/  F2FP.BF16.F32.PACK_AB R23, RZ, R23 ;  /* 0x00000017ff17723e */ /* 0x000fe200000010ff */
[----:B------:R-:W-:Y:S01]  /*38d0*/  HFMA2.BF16_V2 R31, R228.H0_H0, R31.H0_H0, R138.H0_H0 ;  /* 0x2000001fe41f7231 */ /* 0x000fe2000024088a */
[----:B------:R-:W-:Y:S01]  /*38e0*/  F2FP.BF16.F32.PACK_AB R59, RZ, R59 ;  /* 0x0000003bff3b723e */ /* 0x000fe200000010ff */
[--C-:B------:R-:W-:Y:S01]  /*38f0*/  FADD.FTZ R120, R120, -R21.reuse ;  /* 0x8000001578787221 */ /* 0x100fe20000010000 */
[----:B------:R-:W-:Y:S01]  /*3900*/  F2FP.BF16.F32.PACK_AB R137, RZ, R137 ;  /* 0x00000089ff89723e */ /* 0x000fe200000010ff */
[----:B------:R-:W-:Y:S01]  /*3910*/  FADD.FTZ R129, R129, -R21 ;  /* 0x8000001581817221 */ /* 0x000fe20000010000 */
[----:B------:R-:W-:Y:S01]  /*3920*/  SHF.R.U32.HI R228, RZ, 0x10, R45 ;  /* 0x00000010ffe47819 */ /* 0x000fe2000001162d */
[----:B------:R-:W-:Y:S01]  /*3930*/  FMUL.FTZ R226, R20, R111 ;  /* 0x0000006f14e27220 */ /* 0x000fe20000410000 */
[----:B------:R-:W-:Y:S01]  /*3940*/  SHF.R.U32.HI R138, RZ, 0x10, R47 ;  /* 0x00000010ff8a7819 */ /* 0x000fe2000001162f */
[----:B------:R-:W-:Y:S01]  /*3950*/  FADD.FTZ R106, R106, -R21 ;  /* 0x800000156a6a7221 */ /* 0x000fe20000010000 */
[----:B------:R-:W-:Y:S01]  /*3960*/  PRMT R24, R24, 0x5410, R23 ;  /* 0x0000541018187816 */ /* 0x000fe20000000017 */
[----:B------:R-:W-:Y:S01]  /*3970*/  HFMA2.BF16_V2 R23, R189.H0_H0, R137.H0_H0, R215.H0_H0 ;  /* 0x20000089bd177231 */ /* 0x000fe200002408d7 */
[----:B------:R-:W-:Y:S01]  /*3980*/  F2FP.BF16.F32.PACK_AB R225, RZ, R225 ;  /* 0x000000e1ffe1723e */ /* 0x000fe200000010ff */
[----:B------:R-:W-:Y:S01]  /*3990*/  HFMA2.BF16_V2 R59, R228.H0_H0, R59.H0_H0, R138.H0_H0 ;  /* 0x2000003be43b7231 */ /* 0x000fe2000024088a */
[----:B------:R-:W-:Y:S01]  /*39a0*/  SHF.R.U32.HI R132, RZ, 0x10, R195 ;  /* 0x00000010ff847819 */ /* 0x000fe200000116c3 */
[----:B------:R-:W-:Y:S01]  /*39b0*/  FADD.FTZ R109, R109, -R21 ;  /* 0x800000156d6d7221 */ /* 0x000fe20000010000 */
[----:B------:R-:W-:Y:S01]  /*39c0*/  SHF.R.U32.HI R221, RZ, 0x10, R207 ;  /* 0x00000010ffdd7819 */ /* 0x000fe200000116cf */
[----:B------:R-:W-:Y:S01]  /*39d0*/  FMUL.FTZ R111, R20, R120 ;  /* 0x00000078146f7220 */ /* 0x000fe20000410000 */
[----:B------:R-:W-:Y:S01]  /*39e0*/  PRMT R137, R32, 0x5410, R241 ;  /* 0x0000541020897816 */ /* 0x000fe200000000f1 */
[--C-:B------:R-:W-:Y:S01]  /*39f0*/  FADD.FTZ R112, R112, -R21.reuse ;  /* 0x8000001570707221 */ /* 0x100fe20000010000 */
[--C-:B------:R-:W-:Y:S01]  /*3a00*/  PRMT R138, R34, 0x7610, R240.reuse ;  /* 0x00007610228a7816 */ /* 0x100fe200000000f0 */
[----:B------:R-:W-:Y:S01]  /*3a10*/  FMUL.FTZ R120, R20, R129 ;  /* 0x0000008114787220 */ /* 0x000fe20000410000 */
[----:B------:R-:W-:Y:S01]  /*3a20*/  F2FP.BF16.F32.PACK_AB R26, RZ, R26 ;  /* 0x0000001aff1a723e */ /* 0x000fe200000010ff */
[----:B------:R-:W-:Y:S01]  /*3a30*/  HFMA2.BF16_V2 R132, R132.H0_H0, R225.H0_H0, R221.H0_H0 ;  /* 0x200000e184847231 */ /* 0x000fe200002408dd */
[----:B------:R-:W-:Y:S01]  /*3a40*/  F2FP.BF16.F32.PACK_AB R25, RZ, R25 ;  /* 0x00000019ff19723e */ /* 0x000fe200000010ff */
[----:B------:R-:W-:Y:S01]  /*3a50*/  FADD.FTZ R116, R116, -R21 ;  /* 0x8000001574747221 */ /* 0x000fe20000010000 */
[----:B------:R-:W-:Y:S01]  /*3a60*/  F2FP.BF16.F32.PACK_AB R226, RZ, R226 ;  /* 0x000000e2ffe2723e */ /* 0x000fe200000010ff */
[----:B------:R-:W-:Y:S01]  /*3a70*/  HFMA2.BF16_V2 R225, R137, R24, R138 ;  /* 0x0000001889e17231 */ /* 0x000fe2000020008a */
[----:B------:R-:W-:Y:S01]  /*3a80*/  SHF.R.U32.HI R129, RZ, 0x10, R197 ;  /* 0x00000010ff817819 */ /* 0x000fe200000116c5 */
[----:B------:R-:W-:Y:S01]  /*3a90*/  FADD.FTZ R56, R56, -R21 ;  /* 0x8000001538387221 */ /* 0x000fe20000010000 */
[----:B------:R-:W-:Y:S01]  /*3aa0*/  PRMT R26, R26, 0x5410, R25 ;  /* 0x000054101a1a7816 */ /* 0x000fe20000000019 */
[--C-:B------:R-:W-:Y:S01]  /*3ab0*/  FADD.FTZ R121, R121, -R21.reuse ;  /* 0x8000001579797221 */ /* 0x100fe20000010000 */
[----:B------:R-:W-:Y:S01]  /*3ac0*/  FMUL.FTZ R103, R20, R106 ;  /* 0x0000006a14677220 */ /* 0x000fe20000410000 */
[----:B------:R-:W-:Y:S01]  /*3ad0*/  PRMT R24, R36, 0x5410, R240 ;  /* 0x0000541024187816 */ /* 0x000fe200000000f0 */
[----:B------:R-:W-:Y:S01]  /*3ae0*/  FADD.FTZ R130, R130, -R21 ;  /* 0x8000001582827221 */ /* 0x000fe20000010000 */
[----:B------:R-:W-:Y:S01]  /*3af0*/  PRMT R25, R38, 0x7610, R239 ;  /* 0x0000761026197816 */ /* 0x000fe200000000ef */
[C---:B------:R-:W-:Y:S01]  /*3b00*/  FMUL.FTZ R106, R20.reuse, R109 ;  /* 0x0000006d146a7220 */ /* 0x040fe20000410000 */
[----:B------:R-:W-:Y:S01]  /*3b10*/  F2FP.BF16.F32.PACK_AB R30, RZ, R30 ;  /* 0x0000001eff1e723e */ /* 0x000fe200000010ff */
[C---:B------:R-:W-:Y:S01]  /*3b20*/  FMUL.FTZ R109, R20.reuse, R112 ;  /* 0x00000070146d7220 */ /* 0x040fe20000410000 */
[----:B------:R-:W-:Y:S01]  /*3b30*/  F2FP.BF16.F32.PACK_AB R52, RZ, R52 ;  /* 0x00000034ff34723e */ /* 0x000fe200000010ff */
[C---:B------:R-:W-:Y:S01]  /*3b40*/  FMUL.FTZ R112, R20.reuse, R116 ;  /* 0x0000007414707220 */ /* 0x040fe20000410000 */
[C---:B------:R-:W-:Y:S01]  /*3b50*/  FMUL.FTZ R56, R20.reuse, R56 ;  /* 0x0000003814387220 */ /* 0x040fe20000410000 */
[----:B------:R-:W-:Y:S01]  /*3b60*/  FMUL.FTZ R116, R20, R121 ;  /* 0x0000007914747220 */ /* 0x000fe20000410000 */
[----:B------:R-:W-:-:S02]  /*3b70*/  HFMA2.BF16_V2 R129, R129.H0_H0, R226.H0_H0, R237.H0_H0 ;  /* 0x200000e281817231 */ /* 0x000fc400002408ed */
[----:B------:R-:W-:Y:S01]  /*3b80*/  FMUL.FTZ R121, R20, R130 ;  /* 0x0000008214797220 */ /* 0x000fe20000410000 */
[----:B------:R-:W-:Y:S01]  /*3b90*/  HFMA2.BF16_V2 R226, R24, R26, R25 ;  /* 0x0000001a18e27231 */ /* 0x000fe20000200019 */
[----:B------:R-:W-:Y:S01]  /*3ba0*/  F2FP.BF16.F32.PACK_AB R222, RZ, R222 ;  /* 0x000000deffde723e */ /* 0x000fe200000010ff */
[----:B------:R-:W-:Y:S01]  /*3bb0*/  FADD.FTZ R64, R64, -R21 ;  /* 0x8000001540407221 */ /* 0x000fe20000010000 */
[----:B------:R-:W-:Y:S01]  /*3bc0*/  SHF.R.U32.HI R130, RZ, 0x10, R199 ;  /* 0x00000010ff827819 */ /* 0x000fe200000116c7 */
[----:B------:R-:W-:Y:S01]  /*3bd0*/  FADD.FTZ R88, R88, -R21 ;  /* 0x8000001558587221 */ /* 0x000fe20000010000 */
[----:B------:R-:W-:Y:S01]  /*3be0*/  PRMT R30, R30, 0x5410, R52 ;  /* 0x000054101e1e7816 */ /* 0x000fe20000000034 */
[----:B------:R-:W-:Y:S01]  /*3bf0*/  FMUL.FTZ R64, R20, R64 ;  /* 0x0000004014407220 */ /* 0x000fe20000410000 */
[----:B------:R-:W-:Y:S01]  /*3c00*/  PRMT R24, R40, 0x5410, R239 ;  /* 0x0000541028187816 */ /* 0x000fe200000000ef */
[----:B------:R-:W-:Y:S01]  /*3c10*/  HFMA2.BF16_V2 R130, R130.H0_H0, R222.H0_H0, R238.H0_H0 ;  /* 0x200000de82827231 */ /* 0x000fe200002408ee */
[--C-:B------:R-:W-:Y:S01]  /*3c20*/  PRMT R25, R42, 0x7610, R236.reuse ;  /* 0x000076102a197816 */ /* 0x100fe200000000ec */
[----:B------:R-:W-:Y:S01]  /*3c30*/  FMUL.FTZ R88, R20, R88 ;  /* 0x0000005814587220 */ /* 0x000fe20000410000 */
[----:B------:R-:W-:Y:S01]  /*3c40*/  F2FP.BF16.F32.PACK_AB R56, RZ, R56 ;  /* 0x00000038ff38723e */ /* 0x000fe200000010ff */
[--C-:B------:R-:W-:Y:S01]  /*3c50*/  FADD.FTZ R92, R92, -R21.reuse ;  /* 0x800000155c5c7221 */ /* 0x100fe20000010000 */
[----:B------:R-:W-:Y:S01]  /*3c60*/  F2FP.BF16.F32.PACK_AB R54, RZ, R54 ;  /* 0x00000036ff36723e */ /* 0x000fe200000010ff */
[----:B------:R-:W-:Y:S01]  /*3c70*/  FADD.FTZ R93, R93, -R21 ;  /* 0x800000155d5d7221 */ /* 0x000fe20000010000 */
[----:B------:R-:W-:Y:S01]  /*3c80*/  HFMA2.BF16_V2 R222, R24, R30, R25 ;  /* 0x0000001e18de7231 */ /* 0x000fe20000200019 */
[----:B------:R-:W-:Y:S01]  /*3c90*/  PRMT R24, R44, 0x5410, R236 ;  /* 0x000054102c187816 */ /* 0x000fe200000000ec */
[----:B------:R-:W-:Y:S01]  /*3ca0*/  FMUL.FTZ R92, R20, R92 ;  /* 0x0000005c145c7220 */ /* 0x000fe20000410000 */
[----:B------:R-:W-:Y:S01]  /*3cb0*/  PRMT R56, R56, 0x5410, R54 ;  /* 0x0000541038387816 */ /* 0x000fe20000000036 */
[----:B------:R-:W-:Y:S01]  /*3cc0*/  FMUL.FTZ R93, R20, R93 ;  /* 0x0000005d145d7220 */ /* 0x000fe20000410000 */
[----:B------:R-:W-:Y:S01]  /*3cd0*/  PRMT R25, R46, 0x7610, R235 ;  /* 0x000076102e197816 */ /* 0x000fe200000000eb */
[----:B------:R-:W-:Y:S01]  /*3ce0*/  FADD.FTZ R97, R97, -R21 ;  /* 0x8000001561617221 */ /* 0x000fe20000010000 */
[----:B------:R-:W-:Y:S01]  /*3cf0*/  F2FP.BF16.F32.PACK_AB R57, RZ, R57 ;  /* 0x00000039ff39723e */ /* 0x000fe200000010ff */
[----:B------:R-:W-:Y:S01]  /*3d00*/  HFMA2.BF16_V2 R27, R37.H0_H0, R27.H0_H0, R39.H0_H0 ;  /* 0x2000001b251b7231 */ /* 0x000fe20000240827 */
[----:B------:R-:W-:Y:S01]  /*3d10*/  F2FP.BF16.F32.PACK_AB R60, RZ, R60 ;  /* 0x0000003cff3c723e */ /* 0x000fe200000010ff */
[----:B------:R-:W-:Y:S01]  /*3d20*/  HFMA2.BF16_V2 R221, R24, R56, R25 ;  /* 0x0000003818dd7231 */ /* 0x000fe20000200019 */
[----:B------:R-:W-:Y:S01]  /*3d30*/  PRMT R24, R48, 0x5410, R235 ;  /* 0x0000541030187816 */ /* 0x000fe200000000eb */
[----:B------:R-:W-:Y:S01]  /*3d40*/  FMUL.FTZ R97, R20, R97 ;  /* 0x0000006114617220 */ /* 0x000fe20000410000 */
[----:B------:R-:W-:Y:S01]  /*3d50*/  PRMT R57, R57, 0x5410, R60 ;  /* 0x0000541039397816 */ /* 0x000fe2000000003c */
[----:B------:R-:W-:Y:S01]  /*3d60*/  FADD.FTZ R82, R82, -R21 ;  /* 0x8000001552527221 */ /* 0x000fe20000010000 */
[----:B------:R-:W-:Y:S01]  /*3d70*/  PRMT R25, R50, 0x7610, R234 ;  /* 0x0000761032197816 */ /* 0x000fe200000000ea */
[----:B------:R-:W-:Y:S01]  /*3d80*/  HFMA2.BF16_V2 R87, R161.H0_H0, R87.H0_H0, R163.H0_H0 ;  /* 0x20000057a1577231 */ /* 0x000fe200002408a3 */
[----:B------:R-:W-:Y:S01]  /*3d90*/  F2FP.BF16.F32.PACK_AB R64, RZ, R64 ;  /* 0x00000040ff40723e */ /* 0x000fe200000010ff */
[----:B------:R-:W-:Y:S01]  /*3da0*/  FMUL.FTZ R82, R20, R82 ;  /* 0x0000005214527220 */ /* 0x000fe20000410000 */
[----:B------:R-:W-:Y:S01]  /*3db0*/  F2FP.BF16.F32.PACK_AB R61, RZ, R61 ;  /* 0x0000003dff3d723e */ /* 0x000fe200000010ff */
[----:B------:R-:W-:-:S02]  /*3dc0*/  HFMA2.BF16_V2 R86, R165.H0_H0, R86.H0_H0, R167.H0_H0 ;  /* 0x20000056a5567231 */ /* 0x000fc400002408a7 */
[----:B------:R-:W-:Y:S01]  /*3dd0*/  HFMA2.BF16_V2 R139, R24, R57, R25 ;  /* 0x00000039188b7231 */ /* 0x000fe20000200019 */
[----:B------:R-:W-:Y:S01]  /*3de0*/  PRMT R24, R140, 0x5410, R234 ;  /* 0x000054108c187816 */ /* 0x000fe200000000ea */
[----:B------:R-:W-:Y:S01]  /*3df0*/  HFMA2.BF16_V2 R96, R173.H0_H0, R96.H0_H0, R175.H0_H0 ;  /* 0x20000060ad607231 */ /* 0x000fe200002408af */
[----:B------:R-:W-:Y:S01]  /*3e00*/  PRMT R64, R64, 0x5410, R61 ;  /* 0x0000541040407816 */ /* 0x000fe2000000003d */
[----:B------:R-:W-:Y:S01]  /*3e10*/  HFMA2.BF16_V2 R101, R201.H0_H0, R101.H0_H0, R213.H0_H0 ;  /* 0x20000065c9657231 */ /* 0x000fe200002408d5 */
[----:B------:R-:W-:Y:S01]  /*3e20*/  PRMT R25, R142, 0x7610, R233 ;  /* 0x000076108e197816 */ /* 0x000fe200000000e9 */
[----:B------:R-:W-:Y:S01]  /*3e30*/  FADD.FTZ R63, R63, -R21 ;  /* 0x800000153f3f7221 */ /* 0x000fe20000010000 */
[----:B------:R-:W-:Y:S01]  /*3e40*/  F2FP.BF16.F32.PACK_AB R67, RZ, R67 ;  /* 0x00000043ff43723e */ /* 0x000fe200000010ff */
[----:B------:R-:W-:Y:S01]  /*3e50*/  HFMA2.BF16_V2 R69, R252.H0_H0, R69.H0_H0, R251.H1_H1 ;  /* 0x20000045fc457231 */ /* 0x000fe200002608fb */
[----:B------:R-:W-:Y:S01]  /*3e60*/  F2FP.BF16.F32.PACK_AB R68, RZ, R68 ;  /* 0x00000044ff44723e */ /* 0x000fe200000010ff */
[----:B------:R-:W-:Y:S01]  /*3e70*/  HFMA2.BF16_V2 R138, R24, R64, R25 ;  /* 0x00000040188a7231 */ /* 0x000fe20000200019 */
[----:B------:R-:W-:Y:S01]  /*3e80*/  PRMT R24, R144, 0x5410, R233 ;  /* 0x0000541090187816 */ /* 0x000fe200000000e9 */
[----:B------:R-:W-:Y:S01]  /*3e90*/  FMUL.FTZ R63, R20, R63 ;  /* 0x0000003f143f7220 */ /* 0x000fe20000410000 */
[----:B------:R-:W-:-:S02]  /*3ea0*/  PRMT R67, R67, 0x5410, R68 ;  /* 0x0000541043437816 */ /* 0x000fc40000000044 */
[----:B------:R-:W-:Y:S02]  /*3eb0*/  PRMT R25, R146, 0x7610, R232 ;  /* 0x0000761092197816 */ /* 0x000fe400000000e8 */
[----:B------:R-:W-:Y:S02]  /*3ec0*/  PRMT R68, R73, 0x5410, R72 ;  /* 0x0000541049447816 */ /* 0x000fe40000000048 */
[----:B------:R-:W-:Y:S01]  /*3ed0*/  F2FP.BF16.F32.PACK_AB R75, RZ, R75 ;  /* 0x0000004bff4b723e */ /* 0x000fe200000010ff */
[----:B------:R-:W-:Y:S01]  /*3ee0*/  HFMA2.BF16_V2 R67, R24, R67, R25 ;  /* 0x0000004318437231 */ /* 0x000fe20000200019 */
[----:B------:R-:W-:Y:S02]  /*3ef0*/  PRMT R24, R148, 0x5410, R232 ;  /* 0x0000541094187816 */ /* 0x000fe400000000e8 */
[----:B------:R-:W-:Y:S02]  /*3f00*/  PRMT R25, R150, 0x7610, R230 ;  /* 0x0000761096197816 */ /* 0x000fe400000000e6 */
[----:B------:R-:W-:-:S02]  /*3f10*/  PRMT R75, R75, 0x5410, R78 ;  /* 0x000054104b4b7816 */ /* 0x000fc4000000004e */
[----:B------:R-:W-:Y:S01]  /*3f20*/  F2FP.BF16.F32.PACK_AB R79, RZ, R79 ;  /* 0x0000004fff4f723e */ /* 0x000fe200000010ff */
[----:B------:R-:W-:Y:S01]  /*3f30*/  HFMA2.BF16_V2 R68, R24, R68, R25 ;  /* 0x0000004418447231 */ /* 0x000fe20000200019 */
[----:B------:R-:W-:Y:S02]  /*3f40*/  PRMT R24, R152, 0x5410, R230 ;  /* 0x0000541098187816 */ /* 0x000fe400000000e6 */
[----:B------:R-:W-:Y:S02]  /*3f50*/  PRMT R25, R154, 0x7610, R229 ;  /* 0x000076109a197816 */ /* 0x000fe400000000e5 */
[----:B------:R-:W-:Y:S02]  /*3f60*/  F2FP.BF16.F32.PACK_AB R80, RZ, R80 ;  /* 0x00000050ff50723e */ /* 0x000fe400000010ff */
[----:B------:R-:W-:Y:S01]  /*3f70*/  F2FP.BF16.F32.PACK_AB R83, RZ, R83 ;  /* 0x00000053ff53723e */ /* 0x000fe200000010ff */
[----:B------:R-:W-:Y:S01]  /*3f80*/  HFMA2.BF16_V2 R137, R24, R75, R25 ;  /* 0x0000004b18897231 */ /* 0x000fe20000200019 */
[----:B------:R-:W-:-:S02]  /*3f90*/  PRMT R77, R77, 0x5410, R79 ;  /* 0x000054104d4d7816 */ /* 0x000fc4000000004f */
[----:B------:R-:W-:Y:S02]  /*3fa0*/  PRMT R24, R156, 0x5410, R229 ;  /* 0x000054109c187816 */ /* 0x000fe400000000e5 */
[----:B------:R-:W-:Y:S02]  /*3fb0*/  PRMT R25, R158, 0x7610, R227 ;  /* 0x000076109e197816 */ /* 0x000fe400000000e3 */
[----:B------:R-:W-:Y:S02]  /*3fc0*/  PRMT R80, R80, 0x5410, R83 ;  /* 0x0000541050507816 */ /* 0x000fe40000000053 */
[----:B------:R-:W-:Y:S01]  /*3fd0*/  F2FP.BF16.F32.PACK_AB R88, RZ, R88 ;  /* 0x00000058ff58723e */ /* 0x000fe200000010ff */
[----:B------:R-:W-:Y:S01]  /*3fe0*/  HFMA2.BF16_V2 R83, R24, R77, R25 ;  /* 0x0000004d18537231 */ /* 0x000fe20000200019 */
[----:B------:R-:W-:Y:S02]  /*3ff0*/  PRMT R24, R160, 0x5410, R227 ;  /* 0x00005410a0187816 */ /* 0x000fe400000000e3 */
[----:B------:R-:W-:-:S02]  /*4000*/  PRMT R25, R162, 0x7610, R224 ;  /* 0x00007610a2197816 */ /* 0x000fc400000000e0 */
[----:B------:R-:W-:Y:S02]  /*4010*/  F2FP.BF16.F32.PACK_AB R84, RZ, R84 ;  /* 0x00000054ff54723e */ /* 0x000fe400000010ff */
[----:B------:R-:W-:Y:S01]  /*4020*/  PRMT R26, R164, 0x5410, R224 ;  /* 0x00005410a41a7816 */ /* 0x000fe200000000e0 */
[----:B------:R-:W-:Y:S01]  /*4030*/  HFMA2.BF16_V2 R80, R24, R80, R25 ;  /* 0x0000005018507231 */ /* 0x000fe20000200019 */
[----:B------:R-:W-:Y:S02]  /*4040*/  PRMT R25, R88, 0x5410, R84 ;  /* 0x0000541058197816 */ /* 0x000fe40000000054 */
[--C-:B------:R-:W-:Y:S02]  /*4050*/  PRMT R30, R166, 0x7610, R223.reuse ;  /* 0x00007610a61e7816 */ /* 0x100fe400000000df */
[----:B------:R-:W-:Y:S02]  /*4060*/  F2FP.BF16.F32.PACK_AB R92, RZ, R92 ;  /* 0x0000005cff5c723e */ /* 0x000fe400000010ff */
[----:B------:R-:W-:Y:S01]  /*4070*/  F2FP.BF16.F32.PACK_AB R93, RZ, R93 ;  /* 0x0000005dff5d723e */ /* 0x000fe200000010ff */
[----:B------:R-:W-:Y:S01]  /*4080*/  HFMA2.BF16_V2 R25, R26, R25, R30 ;  /* 0x000000191a197231 */ /* 0x000fe2000020001e */
[----:B------:R-:W-:-:S02]  /*4090*/  PRMT R26, R168, 0x5410, R223 ;  /* 0x00005410a81a7816 */ /* 0x000fc400000000df */
[----:B------:R-:W-:Y:S02]  /*40a0*/  PRMT R24, R92, 0x5410, R93 ;  /* 0x000054105c187816 */ /* 0x000fe4000000005d */
[--C-:B------:R-:W-:Y:S02]  /*40b0*/  PRMT R30, R170, 0x7610, R220.reuse ;  /* 0x00007610aa1e7816 */ /* 0x100fe400000000dc */
[----:B------:R-:W-:Y:S02]  /*40c0*/  F2FP.BF16.F32.PACK_AB R97, RZ, R97 ;  /* 0x00000061ff61723e */ /* 0x000fe400000010ff */
[----:B------:R-:W-:Y:S01]  /*40d0*/  SHF.R.U64 R52, R212, 0x10, R213 ;  /* 0x00000010d4347819 */ /* 0x000fe200000012d5 */
[----:B------:R-:W-:Y:S01]  /*40e0*/  HFMA2.BF16_V2 R24, R26, R24, R30 ;  /* 0x000000181a187231 */ /* 0x000fe2000020001e */
[----:B------:R-:W-:Y:S02]  /*40f0*/  SHF.R.U64 R26, R200, 0x10, R201 ;  /* 0x00000010c81a7819 */ /* 0x000fe400000012c9 */
[----:B------:R-:W-:-:S02]  /*4100*/  PRMT R30, R172, 0x5410, R220 ;  /* 0x00005410ac1e7816 */ /* 0x000fc400000000dc */
[----:B------:R-:W-:Y:S02]  /*4110*/  PRMT R98, R98, 0x5410, R97 ;  /* 0x0000541062627816 */ /* 0x000fe40000000061 */
[----:B------:R-:W-:Y:S02]  /*4120*/  PRMT R54, R174, 0x7610, R219 ;  /* 0x00007610ae367816 */ /* 0x000fe400000000db */
[----:B------:R-:W-:Y:S02]  /*4130*/  PRMT R94, R94, 0x5410, R102 ;  /* 0x000054105e5e7816 */ /* 0x000fe40000000066 */
[----:B------:R-:W-:Y:S01]  /*4140*/  PRMT R26, R200, 0x5410, R26 ;  /* 0x00005410c81a7816 */ /* 0x000fe2000000001a */
[----:B------:R-:W-:Y:S01]  /*4150*/  HFMA2.BF16_V2 R30, R30, R98, R54 ;  /* 0x000000621e1e7231 */ /* 0x000fe20000200036 */
[----:B------:R-:W-:Y:S02]  /*4160*/  PRMT R52, R212, 0x5410, R52 ;  /* 0x00005410d4347816 */ /* 0x000fe40000000034 */
[----:B------:R-:W-:-:S02]  /*4170*/  F2FP.BF16.F32.PACK_AB R100, RZ, R100 ;  /* 0x00000064ff64723e */ /* 0x000fc400000010ff */
[----:B------:R-:W-:Y:S02]  /*4180*/  SHF.R.U64 R54, R198, 0x10, R199 ;  /* 0x00000010c6367819 */ /* 0x000fe400000012c7 */
[----:B------:R-:W-:Y:S01]  /*4190*/  SHF.R.U64 R57, R210, 0x10, R211 ;  /* 0x00000010d2397819 */ /* 0x000fe200000012d3 */
[----:B------:R-:W-:Y:S01]  /*41a0*/  HFMA2.BF16_V2 R26, R26, R94, R52 ;  /* 0x0000005e1a1a7231 */ /* 0x000fe20000200034 */
[----:B------:R-:W-:Y:S02]  /*41b0*/  F2FP.BF16.F32.PACK_AB R105, RZ, R105 ;  /* 0x00000069ff69723e */ /* 0x000fe400000010ff */
[----:B------:R-:W-:Y:S02]  /*41c0*/  F2FP.BF16.F32.PACK_AB R106, RZ, R106 ;  /* 0x0000006aff6a723e */ /* 0x000fe400000010ff */
[----:B------:R-:W-:Y:S02]  /*41d0*/  SHF.R.U64 R52, R196, 0x10, R197 ;  /* 0x00000010c4347819 */ /* 0x000fe400000012c5 */
[----:B------:R-:W-:-:S02]  /*41e0*/  SHF.R.U64 R56, R208, 0x10, R209 ;  /* 0x00000010d0387819 */ /* 0x000fc400000012d1 */
[----:B------:R-:W-:Y:S02]  /*41f0*/  PRMT R100, R100, 0x5410, R99 ;  /* 0x0000541064647816 */ /* 0x000fe40000000063 */
[----:B------:R-:W-:Y:S02]  /*4200*/  PRMT R54, R198, 0x5410, R54 ;  /* 0x00005410c6367816 */ /* 0x000fe40000000036 */
[----:B------:R-:W-:Y:S02]  /*4210*/  PRMT R57, R210, 0x5410, R57 ;  /* 0x00005410d2397816 */ /* 0x000fe40000000039 */
[----:B------:R-:W-:Y:S02]  /*4220*/  PRMT R105, R105, 0x5410, R106 ;  /* 0x0000541069697816 */ /* 0x000fe4000000006a */
[----:B------:R-:W-:Y:S01]  /*4230*/  PRMT R52, R196, 0x5410, R52 ;  /* 0x00005410c4347816 */ /* 0x000fe20000000034 */
[----:B------:R-:W-:Y:S01]  /*4240*/  HFMA2.BF16_V2 R54, R54, R100, R57 ;  /* 0x0000006436367231 */ /* 0x000fe20000200039 */
[----:B------:R-:W-:-:S02]  /*4250*/  PRMT R56, R208, 0x5410, R56 ;  /* 0x00005410d0387816 */ /* 0x000fc40000000038 */
[----:B------:R-:W-:Y:S02]  /*4260*/  F2FP.BF16.F32.PACK_AB R109, RZ, R109 ;  /* 0x0000006dff6d723e */ /* 0x000fe400000010ff */
[----:B------:R-:W-:Y:S02]  /*4270*/  F2FP.BF16.F32.PACK_AB R107, RZ, R107 ;  /* 0x0000006bff6b723e */ /* 0x000fe400000010ff */
[----:B------:R-:W-:Y:S01]  /*4280*/  SHF.R.U64 R57, R194, 0x10, R195 ;  /* 0x00000010c2397819 */ /* 0x000fe200000012c3 */
[----:B------:R-:W-:Y:S01]  /*4290*/  HFMA2.BF16_V2 R52, R52, R105, R56 ;  /* 0x0000006934347231 */ /* 0x000fe20000200038 */
[----:B------:R-:W-:Y:S02]  /*42a0*/  SHF.R.U64 R61, R206, 0x10, R207 ;  /* 0x00000010ce3d7819 */ /* 0x000fe400000012cf */
[----:B------:R-:W-:Y:S02]  /*42b0*/  PRMT R109, R109, 0x5410, R107 ;  /* 0x000054106d6d7816 */ /* 0x000fe4000000006b */
[----:B------:R-:W-:-:S02]  /*42c0*/  PRMT R57, R194, 0x5410, R57 ;  /* 0x00005410c2397816 */ /* 0x000fc40000000039 */
[----:B------:R-:W-:Y:S02]  /*42d0*/  PRMT R61, R206, 0x5410, R61 ;  /* 0x00005410ce3d7816 */ /* 0x000fe4000000003d */
[----:B------:R-:W-:Y:S02]  /*42e0*/  F2FP.BF16.F32.PACK_AB R112, RZ, R112 ;  /* 0x00000070ff70723e */ /* 0x000fe400000010ff */
[----:B------:R-:W-:Y:S01]  /*42f0*/  F2FP.BF16.F32.PACK_AB R113, RZ, R113 ;  /* 0x00000071ff71723e */ /* 0x000fe200000010ff */
[----:B------:R-:W-:Y:S01]  /*4300*/  HFMA2.BF16_V2 R57, R57, R109, R61 ;  /* 0x0000006d39397231 */ /* 0x000fe2000020003d */
[----:B------:R-:W-:Y:S02]  /*4310*/  SHF.R.U64 R56, R192, 0x10, R193 ;  /* 0x00000010c0387819 */ /* 0x000fe400000012c1 */
[----:B------:R-:W-:Y:S02]  /*4320*/  SHF.R.U64 R60, R204, 0x10, R205 ;  /* 0x00000010cc3c7819 */ /* 0x000fe400000012cd */
[----:B------:R-:W-:-:S02]  /*4330*/  PRMT R112, R112, 0x5410, R113 ;  /* 0x0000541070707816 */ /* 0x000fc40000000071 */
[----:B------:R-:W-:Y:S02]  /*4340*/  PRMT R56, R192, 0x5410, R56 ;  /* 0x00005410c0387816 */ /* 0x000fe40000000038 */
[----:B------:R-:W-:Y:S02]  /*4350*/  PRMT R60, R204, 0x5410, R60 ;  /* 0x00005410cc3c7816 */ /* 0x000fe4000000003c */
[----:B------:R-:W-:Y:S02]  /*4360*/  F2FP.BF16.F32.PACK_AB R111, RZ, R111 ;  /* 0x0000006fff6f723e */ /* 0x000fe400000010ff */
[----:B------:R-:W-:Y:S02]  /*4370*/  F2FP.BF16.F32.PACK_AB R116, RZ, R116 ;  /* 0x00000074ff74723e */ /* 0x000fe400000010ff */
[----:B------:R-:W-:Y:S01]  /*4380*/  SHF.R.U64 R61, R190, 0x10, R191 ;  /* 0x00000010be3d7819 */ /* 0x000fe200000012bf */
[----:B------:R-:W-:Y:S01]  /*4390*/  HFMA2.BF16_V2 R56, R56, R112, R60 ;  /* 0x0000007038387231 */ /* 0x000fe2000020003c */
[----:B------:R-:W-:-:S02]  /*43a0*/  SHF.R.U64 R64, R202, 0x10, R203 ;  /* 0x00000010ca407819 */ /* 0x000fc400000012cb */
[----:B------:R-:W-:Y:S02]  /*43b0*/  PRMT R75, R111, 0x5410, R116 ;  /* 0x000054106f4b7816 */ /* 0x000fe40000000074 */
[----:B------:R-:W-:Y:S02]  /*43c0*/  PRMT R72, R190, 0x5410, R61 ;  /* 0x00005410be487816 */ /* 0x000fe4000000003d */
[----:B------:R-:W-:Y:S02]  /*43d0*/  PRMT R64, R202, 0x5410, R64 ;  /* 0x00005410ca407816 */ /* 0x000fe40000000040 */
[----:B------:R-:W-:Y:S02]  /*43e0*/  F2FP.BF16.F32.PACK_AB R117, RZ, R117 ;  /* 0x00000075ff75723e */ /* 0x000fe400000010ff */
[----:B------:R-:W-:Y:S01]  /*43f0*/  F2FP.BF16.F32.PACK_AB R114, RZ, R114 ;  /* 0x00000072ff72723e */ /* 0x000fe200000010ff */
        /* <DEDUP_REMOVED lines=11> */
[----:B------:R-:W-:Y:S02]  /*44b0*/  F2FP.BF16.F32.PACK_AB R123, RZ, R123 ;  /* 0x0000007bff7b723e */ /* 0x000fe400000010ff */
[----:B------:R-:W-:Y:S01]  /*44c0*/  F2FP.BF16.F32.PACK_AB R125, RZ, R125 ;  /* 0x0000007dff7d723e */ /* 0x000fe200000010ff */
[----:B------:R-:W-:Y:S01]  /*44d0*/  HFMA2.BF16_V2 R84, R60, R84, R64 ;  /* 0x000000543c547231 */ /* 0x000fe20000200040 */
[----:B------:R-:W-:Y:S02]  /*44e0*/  PRMT R60, R184, 0x7610, R217 ;  /* 0x00007610b83c7816 */ /* 0x000fe400000000d9 */
[----:B------:R-:W-:-:S02]  /*44f0*/  PRMT R77, R123, 0x5410, R125 ;  /* 0x000054107b4d7816 */ /* 0x000fc4000000007d */
[----:B------:R-:W-:Y:S02]  /*4500*/  PRMT R64, R186, 0x5410, R217 ;  /* 0x00005410ba407816 */ /* 0x000fe400000000d9 */
[----:B------:R-:W-:Y:S02]  /*4510*/  F2FP.BF16.F32.PACK_AB R135, RZ, R135 ;  /* 0x00000087ff87723e */ /* 0x000fe400000010ff */
[----:B------:R-:W-:Y:S02]  /*4520*/  F2FP.BF16.F32.PACK_AB R134, RZ, R134 ;  /* 0x00000086ff86723e */ /* 0x000fe400000010ff */
[----:B------:R-:W-:Y:S01]  /*4530*/  F2FP.BF16.F32.PACK_AB R22, RZ, R22 ;  /* 0x00000016ff16723e */ /* 0x000fe200000010ff */
[----:B------:R-:W-:Y:S01]  /*4540*/  HFMA2.BF16_V2 R77, R60, R77, R64 ;  /* 0x0000004d3c4d7231 */ /* 0x000fe20000200040 */
[----:B------:R-:W-:Y:S02]  /*4550*/  PRMT R78, R225, 0x7632, R78 ;  /* 0x00007632e14e7816 */ /* 0x000fe4000000004e */
[----:B------:R-:W-:Y:S01]  /*4560*/  PRMT R88, R135, 0x5410, R134 ;  /* 0x0000541087587816 */ /* 0x000fe20000000086 */
[----:B------:R-:W-:Y:S01]  /*4570*/  HFMA2.BF16_V2 R22, R33.H0_H0, R22.H0_H0, R35.H0_H0 ;  /* 0x2000001621167231 */ /* 0x000fe20000240823 */
[----:B------:R-:W-:-:S02]  /*4580*/  PRMT R60, R188, 0x7610, R216 ;  /* 0x00007610bc3c7816 */ /* 0x000fc400000000d8 */
[----:B------:R-:W-:Y:S02]  /*4590*/  PRMT R64, R214, 0x5410, R216 ;  /* 0x00005410d6407816 */ /* 0x000fe400000000d8 */
[----:B------:R-:W-:Y:S02]  /*45a0*/  PRMT R72, R226, 0x7632, R72 ;  /* 0x00007632e2487816 */ /* 0x000fe40000000048 */
[----:B------:R-:W-:Y:S01]  /*45b0*/  LOP3.LUT R78, R78, 0xffff, RZ, 0xc0, !PT ;  /* 0x0000ffff4e4e7812 */ /* 0x000fe200078ec0ff */
[----:B------:R-:W-:Y:S01]  /*45c0*/  HFMA2.BF16_V2 R88, R60, R88, R64 ;  /* 0x000000583c587231 */ /* 0x000fe20000200040 */
[----:B------:R-:W-:Y:S02]  /*45d0*/  LOP3.LUT R72, R72, 0xffff, RZ, 0xc0, !PT ;  /* 0x0000ffff48487812 */ /* 0x000fe400078ec0ff */
[----:B------:R-:W-:Y:S01]  /*45e0*/  PRMT R64, R222, 0x7632, R64 ;  /* 0x00007632de407816 */ /* 0x000fe20000000040 */
[----:B------:R-:W-:Y:S01]  /*45f0*/  IMAD.WIDE.U32 R78, R78, 0x10000, RZ ;  /* 0x000100004e4e7825 */ /* 0x000fe200078e00ff */
[----:B------:R-:W-:-:S02]  /*4600*/  PRMT R60, R22, 0x7610, R60 ;  /* 0x00007610163c7816 */ /* 0x000fc4000000003c */
[----:B------:R-:W-:Y:S01]  /*4610*/  F2FP.BF16.F32.PACK_AB R55, RZ, R55 ;  /* 0x00000037ff37723e */ /* 0x000fe200000010ff */
[----:B------:R-:W-:Y:S01]  /*4620*/  IMAD.WIDE.U32 R72, R72, 0x10000, RZ ;  /* 0x0001000048487825 */ /* 0x000fe200078e00ff */
[----:B------:R-:W-:Y:S02]  /*4630*/  PRMT R92, R27, 0x7610, R92 ;  /* 0x000076101b5c7816 */ /* 0x000fe4000000005c */
[----:B------:R-:W-:Y:S01]  /*4640*/  LOP3.LUT R64, R64, 0xffff, RZ, 0xc0, !PT ;  /* 0x0000ffff40407812 */ /* 0x000fe200078ec0ff */
[----:B------:R-:W-:Y:S01]  /*4650*/  HFMA2.BF16_V2 R55, R45.H0_H0, R55.H0_H0, R47.H0_H0 ;  /* 0x200000372d377231 */ /* 0x000fe2000024082f */
[----:B------:R-:W-:Y:S02]  /*4660*/  LOP3.LUT R27, R79, 0xffff, R60, 0xf8, !PT ;  /* 0x0000ffff4f1b7812 */ /* 0x000fe400078ef83c */
[----:B------:R-:W-:Y:S02]  /*4670*/  LOP3.LUT R22, R78, 0xffff, R225, 0xf8, !PT ;  /* 0x0000ffff4e167812 */ /* 0x000fe400078ef8e1 */
[----:B------:R-:W-:-:S02]  /*4680*/  LOP3.LUT R60, R72, 0xffff, R226, 0xf8, !PT ;  /* 0x0000ffff483c7812 */ /* 0x000fc400078ef8e2 */
[----:B------:R-:W-:Y:S01]  /*4690*/  LOP3.LUT R92, R73, 0xffff, R92, 0xf8, !PT ;  /* 0x0000ffff495c7812 */ /* 0x000fe200078ef85c */
[----:B------:R-:W-:Y:S01]  /*46a0*/  IMAD.WIDE.U32 R72, R64, 0x10000, RZ ;  /* 0x0001000040487825 */ /* 0x000fe200078e00ff */
[----:B------:R-:W-:Y:S02]  /*46b0*/  F2FP.BF16.F32.PACK_AB R29, RZ, R29 ;  /* 0x0000001dff1d723e */ /* 0x000fe400000010ff */
[----:B------:R-:W-:Y:S02]  /*46c0*/  F2FP.BF16.F32.PACK_AB R58, RZ, R58 ;  /* 0x0000003aff3a723e */ /* 0x000fe400000010ff */
[----:B------:R-:W-:Y:S01]  /*46d0*/  PRMT R78, R139, 0x7632, R78 ;  /* 0x000076328b4e7816 */ /* 0x000fe2000000004e */
[----:B------:R-:W-:Y:S01]  /*46e0*/  HFMA2.BF16_V2 R29, R41.H0_H0, R29.H0_H0, R43.H0_H0 ;  /* 0x2000001d291d7231 */ /* 0x000fe2000024082b */
[----:B------:R-:W-:Y:S01]  /*46f0*/  PRMT R79, R221, 0x7632, R79 ;  /* 0x00007632dd4f7816 */ /* 0x000fe2000000004f */
[----:B------:R-:W-:Y:S01]  /*4700*/  HFMA2.BF16_V2 R58, R49.H0_H0, R58.H0_H0, R51.H0_H0 ;  /* 0x2000003a313a7231 */ /* 0x000fe20000240833 */
[----:B------:R-:W-:-:S02]  /*4710*/  LOP3.LUT R78, R78, 0xffff, RZ, 0xc0, !PT ;  /* 0x0000ffff4e4e7812 */ /* 0x000fc400078ec0ff */
[----:B------:R-:W-:Y:S02]  /*4720*/  LOP3.LUT R64, R72, 0xffff, R222, 0xf8, !PT ;  /* 0x0000ffff48407812 */ /* 0x000fe400078ef8de */
[----:B------:R-:W-:Y:S02]  /*4730*/  PRMT R94, R55, 0x7610, R94 ;  /* 0x00007610375e7816 */ /* 0x000fe4000000005e */
[----:B------:R-:W-:Y:S01]  /*4740*/  LOP3.LUT R72, R79, 0xffff, RZ, 0xc0, !PT ;  /* 0x0000ffff4f487812 */ /* 0x000fe200078ec0ff */
[----:B------:R-:W-:Y:S01]  /*4750*/  IMAD.WIDE.U32 R78, R78, 0x10000, RZ ;  /* 0x000100004e4e7825 */ /* 0x000fe200078e00ff */
[----:B------:R-:W-:Y:S02]  /*4760*/  PRMT R55, R138, 0x7632, R55 ;  /* 0x000076328a377816 */ /* 0x000fe40000000037 */
[----:B------:R-:W-:Y:S02]  /*4770*/  F2FP.BF16.F32.PACK_AB R62, RZ, R62 ;  /* 0x0000003eff3e723e */ /* 0x000fe400000010ff */
[----:B------:R-:W-:Y:S01]  /*4780*/  LOP3.LUT R29, R73, 0xffff, R29, 0xf8, !PT ;  /* 0x0000ffff491d7812 */ /* 0x000fe200078ef81d */
[----:B------:R-:W-:Y:S01]  /*4790*/  IMAD.WIDE.U32 R72, R72, 0x10000, RZ ;  /* 0x0001000048487825 */ /* 0x000fe200078e00ff */
[----:B------:R-:W-:-:S03]  /*47a0*/  PRMT R93, R58, 0x7610, R93 ;  /* 0x000076103a5d7816 */ /* 0x000fc6000000005d */
[----:B------:R-:W-:Y:S01]  /*47b0*/  HFMA2.BF16_V2 R62, R141.H0_H0, R62.H0_H0, R143.H0_H0 ;  /* 0x2000003e8d3e7231 */ /* 0x000fe2000024088f */
[----:B------:R-:W-:Y:S02]  /*47c0*/  LOP3.LUT R55, R55, 0xffff, RZ, 0xc0, !PT ;  /* 0x0000ffff37377812 */ /* 0x000fe400078ec0ff */
[----:B------:R-:W-:Y:S02]  /*47d0*/  F2FP.BF16.F32.PACK_AB R66, RZ, R66 ;  /* 0x00000042ff42723e */ /* 0x000fe400000010ff */
[----:B------:R-:W-:Y:S02]  /*47e0*/  LOP3.LUT R58, R78, 0xffff, R139, 0xf8, !PT ;  /* 0x0000ffff4e3a7812 */ /* 0x000fe400078ef88b */
[----:B------:R-:W-:Y:S01]  /*47f0*/  LOP3.LUT R93, R79, 0xffff, R93, 0xf8, !PT ;  /* 0x0000ffff4f5d7812 */ /* 0x000fe200078ef85d */
[----:B------:R-:W-:Y:S01]  /*4800*/  IMAD.WIDE.U32 R78, R55, 0x10000, RZ ;  /* 0x00010000374e7825 */ /* 0x000fe200078e00ff */
[----:B------:R-:W-:-:S03]  /*4810*/  F2FP.BF16.F32.PACK_AB R71, RZ, R71 ;  /* 0x00000047ff47723e */ /* 0x000fc600000010ff */
[----:B------:R-:W-:Y:S01]  /*4820*/  HFMA2.BF16_V2 R66, R145.H0_H0, R66.H0_H0, R147.H0_H0 ;  /* 0x2000004291427231 */ /* 0x000fe20000240893 */
[--C-:B------:R-:W-:Y:S02]  /*4830*/  LOP3.LUT R73, R73, 0xffff, R94.reuse, 0xf8, !PT ;  /* 0x0000ffff49497812 */ /* 0x100fe400078ef85e */
[----:B------:R-:W-:Y:S01]  /*4840*/  PRMT R94, R67, 0x7632, R94 ;  /* 0x00007632435e7816 */ /* 0x000fe2000000005e */
[----:B------:R-:W-:Y:S01]  /*4850*/  HFMA2.BF16_V2 R71, R149.H0_H0, R71.H0_H0, R151.H0_H0 ;  /* 0x2000004795477231 */ /* 0x000fe20000240897 */
[----:B------:R-:W-:Y:S02]  /*4860*/  PRMT R98, R62, 0x7610, R98 ;  /* 0x000076103e627816 */ /* 0x000fe40000000062 */
[----:B------:R-:W-:Y:S02]  /*4870*/  LOP3.LUT R62, R78, 0xffff, R138, 0xf8, !PT ;  /* 0x0000ffff4e3e7812 */ /* 0x000fe400078ef88a */
[----:B------:R-:W-:Y:S02]  /*4880*/  PRMT R55, R68, 0x7632, R55 ;  /* 0x0000763244377816 */ /* 0x000fe40000000037 */
[----:B------:R-:W-:-:S02]  /*4890*/  LOP3.LUT R78, R94, 0xffff, RZ, 0xc0, !PT ;  /* 0x0000ffff5e4e7812 */ /* 0x000fc400078ec0ff */
[----:B------:R-:W-:Y:S02]  /*48a0*/  PRMT R97, R66, 0x7610, R97 ;  /* 0x0000761042617816 */ /* 0x000fe40000000061 */
[----:B------:R-:W-:Y:S02]  /*48b0*/  PRMT R94, R137, 0x7632, R94 ;  /* 0x00007632895e7816 */ /* 0x000fe4000000005e */
[----:B------:R-:W-:Y:S01]  /*48c0*/  LOP3.LUT R98, R79, 0xffff, R98, 0xf8, !PT ;  /* 0x0000ffff4f627812 */ /* 0x000fe200078ef862 */
[----:B------:R-:W-:Y:S01]  /*48d0*/  IMAD.WIDE.U32 R78, R78, 0x10000, RZ ;  /* 0x000100004e4e7825 */ /* 0x000fe200078e00ff */
[----:B------:R-:W-:Y:S02]  /*48e0*/  LOP3.LUT R66, R55, 0xffff, RZ, 0xc0, !PT ;  /* 0x0000ffff37427812 */ /* 0x000fe400078ec0ff */
[----:B------:R-:W-:Y:S02]  /*48f0*/  PRMT R55, R71, 0x7610, R55 ;  /* 0x0000761047377816 */ /* 0x000fe40000000037 */
[----:B------:R-:W-:-:S02]  /*4900*/  F2FP.BF16.F32.PACK_AB R76, RZ, R76 ;  /* 0x0000004cff4c723e */ /* 0x000fc400000010ff */
[----:B------:R-:W-:Y:S01]  /*4910*/  PRMT R71, R67, 0x7610, R71 ;  /* 0x0000761043477816 */ /* 0x000fe20000000047 */
[----:B------:R-:W-:Y:S01]  /*4920*/  IMAD.WIDE.U32 R66, R66, 0x10000, RZ ;  /* 0x0001000042427825 */ /* 0x000fe200078e00ff */
[----:B------:R-:W-:-:S03]  /*4930*/  LOP3.LUT R94, R94, 0xffff, RZ, 0xc0, !PT ;  /* 0x0000ffff5e5e7812 */ /* 0x000fc600078ec0ff */
[----:B------:R-:W-:Y:S01]  /*4940*/  HFMA2.BF16_V2 R76, R153.H0_H0, R76.H0_H0, R155.H0_H0 ;  /* 0x2000004c994c7231 */ /* 0x000fe2000024089b */
[----:B------:R-:W-:Y:S02]  /*4950*/  F2FP.BF16.F32.PACK_AB R82, RZ, R82 ;  /* 0x00000052ff52723e */ /* 0x000fe400000010ff */
[----:B------:R-:W-:Y:S02]  /*4960*/  PRMT R99, R68, 0x7610, R99 ;  /* 0x0000761044637816 */ /* 0x000fe40000000063 */
[----:B------:R-:W-:Y:S01]  /*4970*/  LOP3.LUT R68, R78, 0xffff, R71, 0xf8, !PT ;  /* 0x0000ffff4e447812 */ /* 0x000fe200078ef847 */
[----:B------:R-:W-:Y:S01]  /*4980*/  HFMA2.BF16_V2 R82, R157.H0_H0, R82.H0_H0, R159.H0_H0 ;  /* 0x200000529d527231 */ /* 0x000fe2000024089f */
[----:B------:R-:W-:Y:S01]  /*4990*/  LOP3.LUT R71, R79, 0xffff, R97, 0xf8, !PT ;  /* 0x0000ffff4f477812 */ /* 0x000fe200078ef861 */
[----:B------:R-:W-:Y:S01]  /*49a0*/  IMAD.WIDE.U32 R78, R94, 0x10000, RZ ;  /* 0x000100005e4e7825 */ /* 0x000fe200078e00ff */
[----:B------:R-:W-:Y:S02]  /*49b0*/  PRMT R94, R83, 0x7632, R94 ;  /* 0x00007632535e7816 */ /* 0x000fe4000000005e */
[----:B------:R-:W-:-:S02]  /*49c0*/  LOP3.LUT R66, R66, 0xffff, R99, 0xf8, !PT ;  /* 0x0000ffff42427812 */ /* 0x000fc400078ef863 */
[----:B------:R-:W-:Y:S02]  /*49d0*/  LOP3.LUT R67, R67, 0xffff, R55, 0xf8, !PT ;  /* 0x0000ffff43437812 */ /* 0x000fe400078ef837 */
[----:B------:R-:W-:Y:S02]  /*49e0*/  PRMT R99, R76, 0x7610, R99 ;  /* 0x000076104c637816 */ /* 0x000fe40000000063 */
[----:B------:R-:W-:Y:S02]  /*49f0*/  PRMT R55, R80, 0x7632, R55 ;  /* 0x0000763250377816 */ /* 0x000fe40000000037 */
[----:B------:R-:W-:Y:S02]  /*4a00*/  LOP3.LUT R76, R78, 0xffff, R137, 0xf8, !PT ;  /* 0x0000ffff4e4c7812 */ /* 0x000fe400078ef889 */
[----:B------:R-:W-:Y:S02]  /*4a10*/  LOP3.LUT R78, R94, 0xffff, RZ, 0xc0, !PT ;  /* 0x0000ffff5e4e7812 */ /* 0x000fe400078ec0ff */
[----:B------:R-:W-:-:S02]  /*4a20*/  PRMT R94, R82, 0x7610, R94 ;  /* 0x00007610525e7816 */ /* 0x000fc4000000005e */
[----:B------:R-:W-:Y:S02]  /*4a30*/  LOP3.LUT R82, R55, 0xffff, RZ, 0xc0, !PT ;  /* 0x0000ffff37527812 */ /* 0x000fe400078ec0ff */
[----:B------:R-:W-:Y:S02]  /*4a40*/  PRMT R55, R25, 0x7632, R55 ;  /* 0x0000763219377816 */ /* 0x000fe40000000037 */
[----:B------:R-:W-:Y:S01]  /*4a50*/  PRMT R97, R83, 0x7610, R97 ;  /* 0x0000761053617816 */ /* 0x000fe20000000061 */
[----:B------:R-:W-:Y:S01]  /*4a60*/  IMAD.WIDE.U32 R82, R82, 0x10000, RZ ;  /* 0x0001000052527825 */ /* 0x000fe200078e00ff */
[----:B------:R-:W-:Y:S02]  /*4a70*/  LOP3.LUT R55, R55, 0xffff, RZ, 0xc0, !PT ;  /* 0x0000ffff37377812 */ /* 0x000fe400078ec0ff */
[----:B------:R-:W-:Y:S01]  /*4a80*/  LOP3.LUT R99, R79, 0xffff, R99, 0xf8, !PT ;  /* 0x0000ffff4f637812 */ /* 0x000fe200078ef863 */
[----:B------:R-:W-:Y:S01]  /*4a90*/  IMAD.WIDE.U32 R78, R78, 0x10000, RZ ;  /* 0x000100004e4e7825 */ /* 0x000fe200078e00ff */
[----:B------:R-:W-:-:S02]  /*4aa0*/  LOP3.LUT R80, R82, 0xffff, R80, 0xf8, !PT ;  /* 0x0000ffff52507812 */ /* 0x000fc400078ef850 */
[----:B------:R-:W-:Y:S01]  /*4ab0*/  LOP3.LUT R105, R83, 0xffff, R87, 0xf8, !PT ;  /* 0x0000ffff53697812 */ /* 0x000fe200078ef857 */
[----:B------:R-:W-:Y:S01]  /*4ac0*/  IMAD.WIDE.U32 R82, R55, 0x10000, RZ ;  /* 0x0001000037527825 */ /* 0x000fe200078e00ff */
[----:B------:R-:W-:Y:S02]  /*4ad0*/  PRMT R55, R86, 0x7610, R55 ;  /* 0x0000761056377816 */ /* 0x000fe40000000037 */
[----:B------:R-:W-:Y:S02]  /*4ae0*/  PRMT R86, R24, 0x7632, R86 ;  /* 0x0000763218567816 */ /* 0x000fe40000000056 */
[----:B------:R-:W-:Y:S02]  /*4af0*/  PRMT R87, R25, 0x7610, R87 ;  /* 0x0000761019577816 */ /* 0x000fe40000000057 */
[----:B------:R-:W-:Y:S02]  /*4b00*/  PRMT R25, R30, 0x7632, R25 ;  /* 0x000076321e197816 */ /* 0x000fe40000000019 */
[----:B------:R-:W-:-:S02]  /*4b10*/  F2FP.BF16.F32.PACK_AB R91, RZ, R91 ;  /* 0x0000005bff5b723e */ /* 0x000fc400000010ff */
[----:B------:R-:W-:Y:S02]  /*4b20*/  LOP3.LUT R86, R86, 0xffff, RZ, 0xc0, !PT ;  /* 0x0000ffff56567812 */ /* 0x000fe400078ec0ff */
[--C-:B------:R-:W-:Y:S01]  /*4b30*/  LOP3.LUT R83, R83, 0xffff, R55.reuse, 0xf8, !PT ;  /* 0x0000ffff53537812 */ /* 0x100fe200078ef837 */
[----:B------:R-:W-:Y:S01]  /*4b40*/  HFMA2.BF16_V2 R91, R169.H0_H0, R91.H0_H0, R171.H0_H0 ;  /* 0x2000005ba95b7231 */ /* 0x000fe200002408ab */
[----:B------:R-:W-:Y:S02]  /*4b50*/  LOP3.LUT R25, R25, 0xffff, RZ, 0xc0, !PT ;  /* 0x0000ffff19197812 */ /* 0x000fe400078ec0ff */
[----:B------:R-:W-:Y:S02]  /*4b60*/  PRMT R55, R26, 0x7632, R55 ;  /* 0x000076321a377816 */ /* 0x000fe40000000037 */
[----:B------:R-:W-:Y:S01]  /*4b70*/  LOP3.LUT R82, R82, 0xffff, R87, 0xf8, !PT ;  /* 0x0000ffff52527812 */ /* 0x000fe200078ef857 */
[----:B------:R-:W-:Y:S01]  /*4b80*/  IMAD.WIDE.U32 R86, R86, 0x10000, RZ ;  /* 0x0001000056567825 */ /* 0x000fe200078e00ff */
[----:B------:R-:W-:-:S02]  /*4b90*/  LOP3.LUT R78, R78, 0xffff, R97, 0xf8, !PT ;  /* 0x0000ffff4e4e7812 */ /* 0x000fc400078ef861 */
[----:B------:R-:W-:Y:S01]  /*4ba0*/  PRMT R97, R24, 0x7610, R97 ;  /* 0x0000761018617816 */ /* 0x000fe20000000061 */
[----:B------:R-:W-:Y:S01]  /*4bb0*/  IMAD.WIDE.U32 R24, R25, 0x10000, RZ ;  /* 0x0001000019187825 */ /* 0x000fe200078e00ff */
[----:B------:R-:W-:Y:S02]  /*4bc0*/  LOP3.LUT R55, R55, 0xffff, RZ, 0xc0, !PT ;  /* 0x0000ffff37377812 */ /* 0x000fe400078ec0ff */
[--C-:B------:R-:W-:Y:S02]  /*4bd0*/  LOP3.LUT R79, R79, 0xffff, R94.reuse, 0xf8, !PT ;  /* 0x0000ffff4f4f7812 */ /* 0x100fe400078ef85e */
[----:B------:R-:W-:Y:S02]  /*4be0*/  PRMT R94, R30, 0x7610, R94 ;  /* 0x000076101e5e7816 */ /* 0x000fe4000000005e */
[----:B------:R-:W-:Y:S02]  /*4bf0*/  LOP3.LUT R30, R86, 0xffff, R97, 0xf8, !PT ;  /* 0x0000ffff561e7812 */ /* 0x000fe400078ef861 */
[----:B------:R-:W-:Y:S01]  /*4c00*/  LOP3.LUT R91, R87, 0xffff, R91, 0xf8, !PT ;  /* 0x0000ffff575b7812 */ /* 0x000fe200078ef85b */
[----:B------:R-:W-:Y:S01]  /*4c10*/  IMAD.WIDE.U32 R86, R55, 0x10000, RZ ;  /* 0x0001000037567825 */ /* 0x000fe200078e00ff */
[----:B------:R-:W-:-:S02]  /*4c20*/  F2FP.BF16.F32.PACK_AB R104, RZ, R104 ;  /* 0x00000068ff68723e */ /* 0x000fc400000010ff */
[--C-:B------:R-:W-:Y:S02]  /*4c30*/  LOP3.LUT R24, R24, 0xffff, R94.reuse, 0xf8, !PT ;  /* 0x0000ffff18187812 */ /* 0x100fe400078ef85e */
[----:B------:R-:W-:Y:S01]  /*4c40*/  PRMT R55, R52, 0x7632, R55 ;  /* 0x0000763234377816 */ /* 0x000fe20000000037 */
[----:B------:R-:W-:Y:S01]  /*4c50*/  HFMA2.BF16_V2 R104, R197.H0_H0, R104.H0_H0, R209.H0_H0 ;  /* 0x20000068c5687231 */ /* 0x000fe200002408d1 */
[----:B------:R-:W-:Y:S02]  /*4c60*/  PRMT R94, R54, 0x7632, R94 ;  /* 0x00007632365e7816 */ /* 0x000fe4000000005e */
[----:B------:R-:W-:Y:S02]  /*4c70*/  LOP3.LUT R26, R86, 0xffff, R26, 0xf8, !PT ;  /* 0x0000ffff561a7812 */ /* 0x000fe400078ef81a */
[----:B------:R-:W-:Y:S02]  /*4c80*/  LOP3.LUT R55, R55, 0xffff, RZ, 0xc0, !PT ;  /* 0x0000ffff37377812 */ /* 0x000fe400078ec0ff */
[----:B------:R-:W-:-:S02]  /*4c90*/  F2FP.BF16.F32.PACK_AB R103, RZ, R103 ;  /* 0x00000067ff67723e */ /* 0x000fc400000010ff */
[----:B------:R-:W-:Y:S02]  /*4ca0*/  LOP3.LUT R86, R94, 0xffff, RZ, 0xc0, !PT ;  /* 0x0000ffff5e567812 */ /* 0x000fe400078ec0ff */
[--C-:B------:R-:W-:Y:S01]  /*4cb0*/  LOP3.LUT R25, R25, 0xffff, R96.reuse, 0xf8, !PT ;  /* 0x0000ffff19197812 */ /* 0x100fe200078ef860 */
[----:B------:R-:W-:Y:S01]  /*4cc0*/  HFMA2.BF16_V2 R103, R199.H0_H0, R103.H0_H0, R211.H0_H0 ;  /* 0x20000067c7677231 */ /* 0x000fe200002408d3 */
[----:B------:R-:W-:Y:S02]  /*4cd0*/  PRMT R96, R57, 0x7632, R96 ;  /* 0x0000763239607816 */ /* 0x000fe40000000060 */
[----:B------:R-:W-:Y:S01]  /*4ce0*/  PRMT R100, R54, 0x7610, R100 ;  /* 0x0000761036647816 */ /* 0x000fe20000000064 */
[----:B------:R-:W-:Y:S01]  /*4cf0*/  IMAD.WIDE.U32 R54, R55, 0x10000, RZ ;  /* 0x0001000037367825 */ /* 0x000fe200078e00ff */
[----:B------:R-:W-:Y:S02]  /*4d00*/  LOP3.LUT R106, R87, 0xffff, R101, 0xf8, !PT ;  /* 0x0000ffff576a7812 */ /* 0x000fe400078ef865 */
[----:B------:R-:W-:Y:S01]  /*4d10*/  PRMT R94, R104, 0x7610, R94 ;  /* 0x00007610685e7816 */ /* 0x000fe2000000005e */
[----:B------:R-:W-:Y:S01]  /*4d20*/  IMAD.WIDE.U32 R86, R86, 0x10000, RZ ;  /* 0x0001000056567825 */ /* 0x000fe200078e00ff */
[----:B------:R-:W-:-:S02]  /*4d30*/  LOP3.LUT R96, R96, 0xffff, RZ, 0xc0, !PT ;  /* 0x0000ffff60607812 */ /* 0x000fc400078ec0ff */
[----:B------:R-:W-:Y:S02]  /*4d40*/  PRMT R97, R52, 0x7610, R97 ;  /* 0x0000761034617816 */ /* 0x000fe40000000061 */
[----:B------:R-:W-:Y:S02]  /*4d50*/  LOP3.LUT R55, R55, 0xffff, R94, 0xf8, !PT ;  /* 0x0000ffff37377812 */ /* 0x000fe400078ef85e */
[----:B------:R-:W-:Y:S02]  /*4d60*/  LOP3.LUT R52, R86, 0xffff, R100, 0xf8, !PT ;  /* 0x0000ffff56347812 */ /* 0x000fe400078ef864 */
[----:B------:R-:W-:Y:S01]  /*4d70*/  LOP3.LUT R104, R87, 0xffff, R103, 0xf8, !PT ;  /* 0x0000ffff57687812 */ /* 0x000fe200078ef867 */
[----:B------:R-:W-:Y:S01]  /*4d80*/  IMAD.WIDE.U32 R86, R96, 0x10000, RZ ;  /* 0x0001000060567825 */ /* 0x000fe200078e00ff */
[----:B------:R-:W-:Y:S02]  /*4d90*/  PRMT R94, R57, 0x7610, R94 ;  /* 0x00007610395e7816 */ /* 0x000fe4000000005e */
[----:B------:R-:W-:-:S02]  /*4da0*/  PRMT R57, R75, 0x7632, R57 ;  /* 0x000076324b397816 */ /* 0x000fc40000000039 */
[----:B------:R-:W-:Y:S02]  /*4db0*/  F2FP.BF16.F32.PACK_AB R110, RZ, R110 ;  /* 0x0000006eff6e723e */ /* 0x000fe400000010ff */
[----:B------:R-:W-:Y:S02]  /*4dc0*/  PRMT R96, R56, 0x7632, R96 ;  /* 0x0000763238607816 */ /* 0x000fe40000000060 */
[----:B------:R-:W-:Y:S01]  /*4dd0*/  LOP3.LUT R57, R57, 0xffff, RZ, 0xc0, !PT ;  /* 0x0000ffff39397812 */ /* 0x000fe200078ec0ff */
[----:B------:R-:W-:Y:S01]  /*4de0*/  HFMA2.BF16_V2 R110, R193.H0_H0, R110.H0_H0, R205.H0_H0 ;  /* 0x2000006ec16e7231 */ /* 0x000fe200002408cd */
[----:B------:R-:W-:Y:S02]  /*4df0*/  LOP3.LUT R96, R96, 0xffff, RZ, 0xc0, !PT ;  /* 0x0000ffff60607812 */ /* 0x000fe400078ec0ff */
[--C-:B------:R-:W-:Y:S02]  /*4e00*/  LOP3.LUT R86, R86, 0xffff, R94.reuse, 0xf8, !PT ;  /* 0x0000ffff56567812 */ /* 0x100fe400078ef85e */
[----:B------:R-:W-:-:S02]  /*4e10*/  PRMT R94, R61, 0x7632, R94 ;  /* 0x000076323d5e7816 */ /* 0x000fc4000000005e */
[----:B------:R-:W-:Y:S01]  /*4e20*/  PRMT R101, R56, 0x7610, R101 ;  /* 0x0000761038657816 */ /* 0x000fe20000000065 */
[----:B------:R-:W-:Y:S01]  /*4e30*/  IMAD.WIDE.U32 R56, R57, 0x10000, RZ ;  /* 0x0001000039387825 */ /* 0x000fe200078e00ff */
[----:B------:R-:W-:Y:S02]  /*4e40*/  LOP3.LUT R54, R54, 0xffff, R97, 0xf8, !PT ;  /* 0x0000ffff36367812 */ /* 0x000fe400078ef861 */
[----:B------:R-:W-:Y:S01]  /*4e50*/  PRMT R100, R75, 0x7610, R100 ;  /* 0x000076104b647816 */ /* 0x000fe20000000064 */
[----:B------:R-:W-:Y:S01]  /*4e60*/  IMAD.WIDE.U32 R96, R96, 0x10000, RZ ;  /* 0x0001000060607825 */ /* 0x000fe200078e00ff */
[----:B------:R-:W-:Y:S02]  /*4e70*/  SHF.R.U32.HI R238, RZ, 0x10, R33 ;  /* 0x00000010ffee7819 */ /* 0x000fe40000011621 */
[----:B------:R-:W-:Y:S02]  /*4e80*/  SHF.R.U32.HI R237, RZ, 0x10, R35 ;  /* 0x00000010ffed7819 */ /* 0x000fe40000011623 */
[----:B------:R-:W-:-:S02]  /*4e90*/  PRMT R107, R110, 0x7610, R107 ;  /* 0x000076106e6b7816 */ /* 0x000fc4000000006b */
[----:B------:R-:W-:Y:S01]  /*4ea0*/  LOP3.LUT R75, R94, 0xffff, RZ, 0xc0, !PT ;  /* 0x0000ffff5e4b7812 */ /* 0x000fe200078ec0ff */
[----:B------:R-:W-:Y:S01]  /*4eb0*/  HFMA2.BF16_V2 R28, R238.H0_H0, R28.H0_H0, R237.H0_H0 ;  /* 0x2000001cee1c7231 */ /* 0x000fe200002408ed */
[--C-:B------:R-:W-:Y:S02]  /*4ec0*/  LOP3.LUT R56, R56, 0xffff, R100.reuse, 0xf8, !PT ;  /* 0x0000ffff38387812 */ /* 0x100fe400078ef864 */
[----:B------:R-:W-:Y:S02]  /*4ed0*/  F2FP.BF16.F32.PACK_AB R108, RZ, R108 ;  /* 0x0000006cff6c723e */ /* 0x000fe400000010ff */
[----:B------:R-:W-:Y:S02]  /*4ee0*/  LOP3.LUT R94, R96, 0xffff, R101, 0xf8, !PT ;  /* 0x0000ffff605e7812 */ /* 0x000fe400078ef865 */
[----:B------:R-:W-:Y:S01]  /*4ef0*/  LOP3.LUT R107, R97, 0xffff, R107, 0xf8, !PT ;  /* 0x0000ffff616b7812 */ /* 0x000fe200078ef86b */
[----:B------:R-:W-:Y:S01]  /*4f00*/  IMAD.WIDE.U32 R96, R75, 0x10000, RZ ;  /* 0x000100004b607825 */ /* 0x000fe200078e00ff */
[----:B------:R-:W-:-:S03]  /*4f10*/  PRMT R100, R84, 0x7632, R100 ;  /* 0x0000763254647816 */ /* 0x000fc60000000064 */
[----:B------:R-:W-:Y:S01]  /*4f20*/  HFMA2.BF16_V2 R108, R195.H0_H0, R108.H0_H0, R207.H0_H0 ;  /* 0x2000006cc36c7231 */ /* 0x000fe200002408cf */
[----:B------:R-:W-:Y:S02]  /*4f30*/  F2FP.BF16.F32.PACK_AB R126, RZ, R126 ;  /* 0x0000007eff7e723e */ /* 0x000fe400000010ff */
[----:B------:R-:W-:Y:S02]  /*4f40*/  PRMT R102, R77, 0x7632, R102 ;  /* 0x000076324d667816 */ /* 0x000fe40000000066 */
[----:B------:R-:W-:Y:S01]  /*4f50*/  F2FP.BF16.F32.PACK_AB R53, RZ, R53 ;  /* 0x00000035ff35723e */ /* 0x000fe200000010ff */
[----:B------:R-:W-:Y:S01]  /*4f60*/  HFMA2.BF16_V2 R126, R185.H0_H0, R126.H0_H0, R187.H0_H0 ;  /* 0x2000007eb97e7231 */ /* 0x000fe200002408bb */
[----:B------:R-:W-:Y:S02]  /*4f70*/  SHF.R.U32.HI R238, RZ, 0x10, R41 ;  /* 0x00000010ffee7819 */ /* 0x000fe40000011629 */
[----:B------:R-:W-:Y:S02]  /*4f80*/  SHF.R.U32.HI R237, RZ, 0x10, R43 ;  /* 0x00000010ffed7819 */ /* 0x000fe4000001162b */
[----:B------:R-:W-:-:S02]  /*4f90*/  LOP3.LUT R100, R100, 0xffff, RZ, 0xc0, !PT ;  /* 0x0000ffff64647812 */ /* 0x000fc400078ec0ff */
[----:B------:R-:W-:Y:S01]  /*4fa0*/  LOP3.LUT R102, R102, 0xffff, RZ, 0xc0, !PT ;  /* 0x0000ffff66667812 */ /* 0x000fe200078ec0ff */
[----:B------:R-:W-:Y:S01]  /*4fb0*/  HFMA2.BF16_V2 R53, R238.H0_H0, R53.H0_H0, R237.H0_H0 ;  /* 0x20000035ee357231 */ /* 0x000fe200002408ed */
[--C-:B------:R-:W-:Y:S01]  /*4fc0*/  LOP3.LUT R96, R96, 0xffff, R61.reuse, 0xf8, !PT ;  /* 0x0000ffff60607812 */ /* 0x100fe200078ef83d */
[----:B------:R-:W-:Y:S01]  /*4fd0*/  IMAD.WIDE.U32 R100, R100, 0x10000, RZ ;  /* 0x0001000064647825 */ /* 0x000fe200078e00ff */
[----:B------:R-:W-:Y:S02]  /*4fe0*/  PRMT R61, R88, 0x7632, R61 ;  /* 0x00007632583d7816 */ /* 0x000fe4000000003d */
[----:B------:R-:W-:Y:S01]  /*4ff0*/  F2FP.BF16.F32.PACK_AB R63, RZ, R63 ;  /* 0x0000003fff3f723e */ /* 0x000fe200000010ff */
[----:B------:R-:W-:Y:S01]  /*5000*/  IMAD.WIDE.U32 R102, R102, 0x10000, RZ ;  /* 0x0001000066667825 */ /* 0x000fe200078e00ff */
[----:B------:R-:W-:Y:S02]  /*5010*/  SHF.R.U32.HI R238, RZ, 0x10, R49 ;  /* 0x00000010ffee7819 */ /* 0x000fe40000011631 */
[----:B------:R-:W-:-:S02]  /*5020*/  SHF.R.U32.HI R237, RZ, 0x10, R51 ;  /* 0x00000010ffed7819 */ /* 0x000fc40000011633 */
[--C-:B------:R-:W-:Y:S02]  /*5030*/  LOP3.LUT R87, R87, 0xffff, R108.reuse, 0xf8, !PT ;  /* 0x0000ffff57577812 */ /* 0x100fe400078ef86c */
[----:B------:R-:W-:Y:S01]  /*5040*/  PRMT R108, R126, 0x7610, R108 ;  /* 0x000076107e6c7816 */ /* 0x000fe2000000006c */
[----:B------:R-:W-:Y:S01]  /*5050*/  HFMA2.BF16_V2 R63, R238.H0_H0, R63.H0_H0, R237.H0_H0 ;  /* 0x2000003fee3f7231 */ /* 0x000fe200002408ed */
[----:B------:R-:W-:Y:S02]  /*5060*/  LOP3.LUT R61, R61, 0xffff, RZ, 0xc0, !PT ;  /* 0x0000ffff3d3d7812 */ /* 0x000fe400078ec0ff */
[----:B------:R-:W-:Y:S02]  /*5070*/  F2FP.BF16.F32.PACK_AB R65, RZ, R65 ;  /* 0x00000041ff41723e */ /* 0x000fe400000010ff */
[----:B------:R-:W-:Y:S02]  /*5080*/  SHF.R.U32.HI R237, RZ, 0x10, R141 ;  /* 0x00000010ffed7819 */ /* 0x000fe4000001168d */
[----:B------:R-:W-:-:S02]  /*5090*/  SHF.R.U32.HI R228, RZ, 0x10, R143 ;  /* 0x00000010ffe47819 */ /* 0x000fc4000001168f */
[----:B------:R-:W-:Y:S02]  /*50a0*/  LOP3.LUT R84, R100, 0xffff, R84, 0xf8, !PT ;  /* 0x0000ffff64547812 */ /* 0x000fe400078ef854 */
[----:B------:R-:W-:Y:S01]  /*50b0*/  F2FP.BF16.F32.PACK_AB R70, RZ, R70 ;  /* 0x00000046ff46723e */ /* 0x000fe200000010ff */
[----:B------:R-:W-:Y:S01]  /*50c0*/  HFMA2.BF16_V2 R65, R237.H0_H0, R65.H0_H0, R228.H0_H0 ;  /* 0x20000041ed417231 */ /* 0x000fe200002408e4 */
[----:B------:R-:W-:Y:S01]  /*50d0*/  SHF.R.U32.HI R238, RZ, 0x10, R145 ;  /* 0x00000010ffee7819 */ /* 0x000fe20000011691 */
[----:B------:R-:W0:Y:S01]  /*50e0*/  LDC R228, c[0x0][0x380] ;  /* 0x0000e000ffe47b82 */ /* 0x000e220000000800 */
[----:B------:R-:W-:Y:S02]  /*50f0*/  LOP3.LUT R100, R102, 0xffff, R77, 0xf8, !PT ;  /* 0x0000ffff66647812 */ /* 0x000fe400078ef84d */
[----:B------:R-:W-:Y:S01]  /*5100*/  LOP3.LUT R108, R103, 0xffff, R108, 0xf8, !PT ;  /* 0x0000ffff676c7812 */ /* 0x000fe200078ef86c */
[----:B------:R-:W-:Y:S01]  /*5110*/  IMAD.WIDE.U32 R102, R61, 0x10000, RZ ;  /* 0x000100003d667825 */ /* 0x000fe200078e00ff */
[----:B------:R-:W-:-:S03]  /*5120*/  F2FP.BF16.F32.PACK_AB R74, RZ, R74 ;  /* 0x0000004aff4a723e */ /* 0x000fc600000010ff */
[----:B------:R-:W-:Y:S01]  /*5130*/  HFMA2.BF16_V2 R70, R238.H0_H0, R70.H0_H0, R252.H1_H1 ;  /* 0x20000046ee467231 */ /* 0x000fe200002608fc */
[----:B------:R-:W-:Y:S02]  /*5140*/  SHF.L.U32 R61, R28, 0x10, RZ ;  /* 0x000000101c3d7819 */ /* 0x000fe400000006ff */
[----:B------:R-:W-:Y:S01]  /*5150*/  LOP3.LUT R28, R102, 0xffff, R88, 0xf8, !PT ;  /* 0x0000ffff661c7812 */ /* 0x000fe200078ef858 */
[----:B------:R-:W-:Y:S01]  /*5160*/  HFMA2.BF16_V2 R74, R251.H0_H0, R74.H0_H0, R250.H1_H1 ;  /* 0x2000004afb4a7231 */ /* 0x000fe200002608fa */
[----:B------:R-:W-:Y:S02]  /*5170*/  F2FP.BF16.F32.PACK_AB R89, RZ, R89 ;  /* 0x00000059ff59723e */ /* 0x000fe400000010ff */
[----:B------:R-:W-:Y:S02]  /*5180*/  LOP3.LUT R102, R103, 0xffff, R23, 0xf8, !PT ;  /* 0x0000ffff67667812 */ /* 0x000fe400078ef817 */
[----:B------:R-:W-:Y:S01]  /*5190*/  SHF.L.U32 R59, R59, 0x10, RZ ;  /* 0x000000103b3b7819 */ /* 0x000fe200000006ff */
[----:B------:R-:W-:Y:S01]  /*51a0*/  HFMA2.BF16_V2 R89, R248.H0_H0, R89.H0_H0, R247.H1_H1 ;  /* 0x20000059f8597231 */ /* 0x000fe200002608f7 */
[----:B------:R-:W-:-:S02]  /*51b0*/  LOP3.LUT R23, R27, R61, RZ, 0xfc, !PT ;  /* 0x0000003d1b177212 */ /* 0x000fc400078efcff */
[----:B------:R-:W-:Y:S02]  /*51c0*/  SHF.L.U32 R63, R63, 0x10, RZ ;  /* 0x000000103f3f7819 */ /* 0x000fe400000006ff */
[----:B------:R-:W-:Y:S02]  /*51d0*/  SHF.L.U32 R27, R65, 0x10, RZ ;  /* 0x00000010411b7819 */ /* 0x000fe400000006ff */
[----:B------:R-:W-:Y:S02]  /*51e0*/  SHF.L.U32 R70, R70, 0x10, RZ ;  /* 0x0000001046467819 */ /* 0x000fe400000006ff */
[----:B------:R-:W-:Y:S02]  /*51f0*/  LOP3.LUT R73, R73, R59, RZ, 0xfc, !PT ;  /* 0x0000003b49497212 */ /* 0x000fe400078efcff */
[----:B------:R-:W-:Y:S02]  /*5200*/  SHF.L.U32 R74, R74, 0x10, RZ ;  /* 0x000000104a4a7819 */ /* 0x000fe400000006ff */
[----:B------:R-:W-:-:S02]  /*5210*/  LOP3.LUT R59, R93, R63, RZ, 0xfc, !PT ;  /* 0x0000003f5d3b7212 */ /* 0x000fc400078efcff */
[----:B------:R-:W-:Y:S02]  /*5220*/  LOP3.LUT R63, R98, R27, RZ, 0xfc, !PT ;  /* 0x0000001b623f7212 */ /* 0x000fe400078efcff */
[----:B------:R-:W-:Y:S02]  /*5230*/  SHF.L.U32 R27, R69, 0x10, RZ ;  /* 0x00000010451b7819 */ /* 0x000fe400000006ff */
[----:B------:R-:W-:Y:S02]  /*5240*/  LOP3.LUT R69, R71, R70, RZ, 0xfc, !PT ;  /* 0x0000004647457212 */ /* 0x000fe400078efcff */
[----:B------:R-:W-:Y:S01]  /*5250*/  LOP3.LUT R77, R99, R74, RZ, 0xfc, !PT ;  /* 0x0000004a634d7212 */ /* 0x000fe200078efcff */
[----:B------:R-:W2:Y:S01]  /*5260*/  @P0 LDC.64 R70, c[0x0][0x3a0] ;  /* 0x0000e800ff460b82 */ /* 0x000ea20000000a00 */
[----:B------:R-:W-:Y:S02]  /*5270*/  SHF.L.U32 R89, R89, 0x10, RZ ;  /* 0x0000001059597819 */ /* 0x000fe400000006ff */
[----:B------:R-:W-:-:S02]  /*5280*/  F2FP.BF16.F32.PACK_AB R90, RZ, R90 ;  /* 0x0000005aff5a723e */ /* 0x000fc400000010ff */
[----:B------:R-:W-:Y:S02]  /*5290*/  LOP3.LUT R83, R83, R89, RZ, 0xfc, !PT ;  /* 0x0000005953537212 */ /* 0x000fe400078efcff */
[----:B------:R-:W-:Y:S01]  /*52a0*/  SHF.L.U32 R53, R53, 0x10, RZ ;  /* 0x0000001035357819 */ /* 0x000fe200000006ff */
[----:B------:R-:W3:Y:S01]  /*52b0*/  @P0 LDC.64 R74, c[0x0][0x3a8] ;  /* 0x0000ea00ff4a0b82 */ /* 0x000ee20000000a00 */
[----:B------:R-:W-:Y:S01]  /*52c0*/  F2FP.BF16.F32.PACK_AB R81, RZ, R81 ;  /* 0x00000051ff51723e */ /* 0x000fe200000010ff */
[----:B------:R-:W-:Y:S01]  /*52d0*/  HFMA2.BF16_V2 R90, R247.H0_H0, R90.H0_H0, R246.H1_H1 ;  /* 0x2000005af75a7231 */ /* 0x000fe200002608f6 */
[----:B------:R-:W-:Y:S02]  /*52e0*/  F2FP.BF16.F32.PACK_AB R85, RZ, R85 ;  /* 0x00000055ff55723e */ /* 0x000fe400000010ff */
[----:B------:R-:W-:Y:S01]  /*52f0*/  F2FP.BF16.F32.PACK_AB R121, RZ, R121 ;  /* 0x00000079ff79723e */ /* 0x000fe200000010ff */
[----:B------:R-:W-:Y:S01]  /*5300*/  HFMA2.BF16_V2 R81, R250.H0_H0, R81.H0_H0, R249.H1_H1 ;  /* 0x20000051fa517231 */ /* 0x000fe200002608f9 */
[----:B------:R-:W-:Y:S01]  /*5310*/  F2FP.BF16.F32.PACK_AB R127, RZ, R127 ;  /* 0x0000007fff7f723e */ /* 0x000fe200000010ff */
[----:B------:R-:W4:Y:S01]  /*5320*/  LDC.64 R88, c[0x0][0x398] ;  /* 0x0000e600ff587b82 */ /* 0x000f220000000a00 */
[----:B------:R-:W-:Y:S01]  /*5330*/  F2FP.BF16.F32.PACK_AB R124, RZ, R124 ;  /* 0x0000007cff7c723e */ /* 0x000fe200000010ff */
[----:B------:R-:W-:Y:S01]  /*5340*/  HFMA2.BF16_V2 R85, R249.H0_H0, R85.H0_H0, R248.H1_H1 ;  /* 0x20000055f9557231 */ /* 0x000fe200002608f8 */
[----:B------:R-:W-:Y:S01]  /*5350*/  LOP3.LUT R65, R29, R53, RZ, 0xfc, !PT ;  /* 0x000000351d417212 */ /* 0x000fe200078efcff */
[----:B------:R-:W-:Y:S01]  /*5360*/  HFMA2.BF16_V2 R121, R181.H0_H0, R121.H0_H0, R183.H0_H0 ;  /* 0x20000079b5797231 */ /* 0x000fe200002408b7 */
[----:B------:R-:W-:Y:S01]  /*5370*/  F2FP.BF16.F32.PACK_AB R136, RZ, R136 ;  /* 0x00000088ff88723e */ /* 0x000fe200000010ff */
[----:B------:R-:W-:Y:S01]  /*5380*/  HFMA2.BF16_V2 R127, R244.H0_H0, R127.H0_H0, R243.H1_H1 ;  /* 0x2000007ff47f7231 */ /* 0x000fe200002608f3 */
[----:B------:R-:W-:Y:S01]  /*5390*/  PRMT R29, R130, 0x7610, R29 ;  /* 0x00007610821d7816 */ /* 0x000fe2000000001d */
[----:B--2---:R-:W-:Y:S01]  /*53a0*/  @P0 IMAD.WIDE R70, R2, 0x4, R70 ;  /* 0x0000000402460825 */ /* 0x004fe200078e0246 */
[----:B------:R-:W-:-:S03]  /*53b0*/  F2FP.BF16.F32.PACK_AB R95, RZ, R95 ;  /* 0x0000005fff5f723e */ /* 0x000fc600000010ff */
[----:B------:R-:W-:Y:S01]  /*53c0*/  HFMA2.BF16_V2 R124, R243.H0_H0, R124.H0_H0, R242.H1_H1 ;  /* 0x2000007cf37c7231 */ /* 0x000fe200002608f2 */
[----:B------:R-:W-:Y:S01]  /*53d0*/  SHF.L.U32 R31, R31, 0x10, RZ ;  /* 0x000000101f1f7819 */ /* 0x000fe200000006ff */
[----:B------:R-:W-:Y:S01]  /*53e0*/  HFMA2.BF16_V2 R136, R242.H0_H0, R136.H0_H0, R241.H1_H1 ;  /* 0x20000088f2887231 */ /* 0x000fe200002608f1 */
[----:B------:R-:W-:Y:S01]  /*53f0*/  SHF.L.U32 R90, R90, 0x10, RZ ;  /* 0x000000105a5a7819 */ /* 0x000fe200000006ff */
[----:B------:R-:W-:Y:S01]  /*5400*/  HFMA2.BF16_V2 R95, R246.H0_H0, R95.H0_H0, R245.H1_H1 ;  /* 0x2000005ff65f7231 */ /* 0x000fe200002608f5 */
[----:B------:R-:W-:Y:S01]  /*5410*/  SHF.L.U32 R29, R29, 0x10, RZ ;  /* 0x000000101d1d7819 */ /* 0x000fe200000006ff */
[----:B---3--:R-:W-:Y:S01]  /*5420*/  @P0 IMAD.WIDE R74, R2, 0x4, R74 ;  /* 0x00000004024a0825 */ /* 0x008fe200078e024a */
[----:B------:R-:W-:Y:S01]  /*5430*/  LOP3.LUT R61, R92, R31, RZ, 0xfc, !PT ;  /* 0x0000001f5c3d7212 */ /* 0x000fe200078efcff */
[----:B------:R2:W-:Y:S01]  /*5440*/  @P0 STG.E desc[UR4][R70.64], R21 ;  /* 0x0000001546000986 */ /* 0x0005e2000c101904 */
[----:B------:R-:W-:Y:S02]  /*5450*/  SHF.L.U32 R81, R81, 0x10, RZ ;  /* 0x0000001051517819 */ /* 0x000fe400000006ff */
[----:B------:R-:W-:Y:S01]  /*5460*/  SHF.L.U32 R85, R85, 0x10, RZ ;  /* 0x0000001055557819 */ /* 0x000fe200000006ff */
[----:B------:R3:W-:Y:S01]  /*5470*/  @P0 STG.E desc[UR4][R74.64], R20 ;  /* 0x000000144a000986 */ /* 0x0007e2000c101904 */
[----:B------:R-:W-:Y:S01]  /*5480*/  LOP3.LUT R31, R91, R90, RZ, 0xfc, !PT ;  /* 0x0000005a5b1f7212 */ /* 0x000fe200078efcff */
[----:B----4-:R-:W-:Y:S01]  /*5490*/  IMAD.WIDE.U32 R92, R11, 0x8, R88 ;  /* 0x000000080b5c7825 */ /* 0x010fe200078e0058 */
[----:B------:R-:W-:-:S02]  /*54a0*/  F2FP.BF16.F32.PACK_AB R115, RZ, R115 ;  /* 0x00000073ff73723e */ /* 0x000fc400000010ff */
[----:B------:R-:W-:Y:S01]  /*54b0*/  LOP3.LUT R101, R101, 0xffff, R121, 0xf8, !PT ;  /* 0x0000ffff65657812 */ /* 0x000fe200078ef879 */
[----:B------:R-:W-:Y:S01]  /*54c0*/  IMAD.WIDE.U32 R10, R10, 0x8, R88 ;  /* 0x000000080a0a7825 */ /* 0x000fe200078e0058 */
[----:B------:R-:W-:-:S03]  /*54d0*/  LOP3.LUT R67, R67, R27, RZ, 0xfc, !PT ;  /* 0x0000001b43437212 */ /* 0x000fc600078efcff */
[----:B------:R-:W-:Y:S01]  /*54e0*/  HFMA2.BF16_V2 R115, R191.H0_H0, R115.H0_H0, R203.H0_H0 ;  /* 0x20000073bf737231 */ /* 0x000fe200002408cb */
[----:B------:R-:W-:Y:S01]  /*54f0*/  LOP3.LUT R53, R104, R29, RZ, 0xfc, !PT ;  /* 0x0000001d68357212 */ /* 0x000fe200078efcff */
[--C-:B--2---:R-:W-:Y:S01]  /*5500*/  IMAD.WIDE.U32 R70, R17, 0x8, R88.reuse ;  /* 0x0000000811467825 */ /* 0x104fe200078e0058 */
[----:B------:R-:W-:Y:S02]  /*5510*/  SHF.L.U32 R90, R127, 0x10, RZ ;  /* 0x000000107f5a7819 */ /* 0x000fe400000006ff */
[----:B------:R-:W-:Y:S01]  /*5520*/  F2FP.BF16.F32.PACK_AB R119, RZ, R119 ;  /* 0x00000077ff77723e */ /* 0x000fe200000010ff */
[----:B---3--:R-:W-:Y:S01]  /*5530*/  IMAD.WIDE.U32 R20, R19, 0x8, R88 ;  /* 0x0000000813147825 */ /* 0x008fe200078e0058 */
[----:B------:R-:W-:Y:S02]  /*5540*/  F2FP.BF16.F32.PACK_AB R118, RZ, R118 ;  /* 0x00000076ff76723e */ /* 0x000fe400000010ff */
[----:B------:R-:W-:Y:S01]  /*5550*/  PRMT R27, R133, 0x7610, R27 ;  /* 0x00007610851b7816 */ /* 0x000fe2000000001b */
[----:B------:R-:W-:Y:S01]  /*5560*/  IMAD.WIDE.U32 R16, R16, 0x8, R88 ;  /* 0x0000000810107825 */ /* 0x000fe200078e0058 */
[----:B------:R-:W-:-:S03]  /*5570*/  SHF.L.U32 R29, R124, 0x10, RZ ;  /* 0x000000107c1d7819 */ /* 0x000fc600000006ff */
[----:B------:R-:W-:Y:S01]  /*5580*/  HFMA2.BF16_V2 R119, R179.H0_H0, R119.H0_H0, R177.H0_H0 ;  /* 0x20000077b3777231 */ /* 0x000fe200002408b1 */
[----:B------:R-:W-:Y:S01]  /*5590*/  LOP3.LUT R72, R72, 0xffff, R221, 0xf8, !PT ;  /* 0x0000ffff48487812 */ /* 0x000fe200078ef8dd */
[----:B------:R-:W-:Y:S01]  /*55a0*/  IMAD.WIDE.U32 R74, R15, 0x8, R88 ;  /* 0x000000080f4a7825 */ /* 0x000fe200078e0058 */
[----:B------:R-:W-:-:S03]  /*55b0*/  LOP3.LUT R79, R79, R81, RZ, 0xfc, !PT ;  /* 0x000000514f4f7212 */ /* 0x000fc600078efcff */
[----:B------:R-:W-:Y:S01]  /*55c0*/  HFMA2.BF16_V2 R118, R245.H0_H0, R118.H0_H0, R244.H1_H1 ;  /* 0x20000076f5767231 */ /* 0x000fe200002608f4 */
[----:B------:R-:W-:Y:S01]  /*55d0*/  SHF.L.U32 R91, R136, 0x10, RZ ;  /* 0x00000010885b7819 */ /* 0x000fe200000006ff */
[--C-:B------:R-:W-:Y:S01]  /*55e0*/  IMAD.WIDE.U32 R14, R14, 0x8, R88.reuse ;  /* 0x000000080e0e7825 */ /* 0x100fe200078e0058 */
[----:B------:R-:W-:Y:S01]  /*55f0*/  LOP3.LUT R81, R105, R85, RZ, 0xfc, !PT ;  /* 0x0000005569517212 */ /* 0x000fe200078efcff */
[----:B------:R2:W-:Y:S01]  /*5600*/  STG.E.64 desc[UR4][R20.64], R22 ;  /* 0x0000001614007986 */ /* 0x0005e2000c101b04 */
        /* <DEDUP_REMOVED lines=8> */
[----:B------:R-:W-:Y:S01]  /*5690*/  LOP3.LUT R29, R102, R91, RZ, 0xfc, !PT ;  /* 0x0000005b661d7212 */ /* 0x000fe200078efcff */
[--C-:B------:R-:W-:Y:S01]  /*56a0*/  IMAD.WIDE.U32 R90, R13, 0x8, R88.reuse ;  /* 0x000000080d5a7825 */ /* 0x100fe200078e0058 */
[----:B------:R-:W-:Y:S01]  /*56b0*/  SHF.L.U32 R129, R129, 0x10, RZ ;  /* 0x0000001081817819 */ /* 0x000fe200000006ff */
[----:B------:R2:W-:Y:S01]  /*56c0*/  STG.E.64 desc[UR4][R20.64+0x3000], R72 ;  /* 0x0030004814007986 */ /* 0x0005e2000c101b04 */
[----:B------:R-:W-:Y:S01]  /*56d0*/  LOP3.LUT R25, R25, R95, RZ, 0xfc, !PT ;  /* 0x0000005f19197212 */ /* 0x000fe200078efcff */
[--C-:B------:R-:W-:Y:S01]  /*56e0*/  IMAD.WIDE.U32 R12, R12, 0x8, R88.reuse ;  /* 0x000000080c0c7825 */ /* 0x100fe200078e0058 */
[----:B------:R-:W-:Y:S01]  /*56f0*/  SHF.L.U32 R132, R132, 0x10, RZ ;  /* 0x0000001084847819 */ /* 0x000fe200000006ff */
[----:B------:R2:W-:Y:S01]  /*5700*/  STG.E.64 desc[UR4][R20.64+0x4000], R58 ;  /* 0x0040003a14007986 */ /* 0x0005e2000c101b04 */
[----:B------:R-:W-:Y:S01]  /*5710*/  LOP3.LUT R27, R106, R27, RZ, 0xfc, !PT ;  /* 0x0000001b6a1b7212 */ /* 0x000fe200078efcff */
[----:B------:R-:W-:Y:S01]  /*5720*/  IMAD.WIDE.U32 R102, R7, 0x8, R88 ;  /* 0x0000000807667825 */ /* 0x000fe200078e0058 */
[----:B------:R-:W-:Y:S01]  /*5730*/  SHF.L.U32 R131, R131, 0x10, RZ ;  /* 0x0000001083837819 */ /* 0x000fe200000006ff */
[----:B------:R2:W-:Y:S01]  /*5740*/  STG.E.64 desc[UR4][R20.64+0x5000], R62 ;  /* 0x0050003e14007986 */ /* 0x0005e2000c101b04 */
[----:B------:R-:W-:Y:S01]  /*5750*/  LOP3.LUT R57, R57, 0xffff, R115, 0xf8, !PT ;  /* 0x0000ffff39397812 */ /* 0x000fe200078ef873 */
[----:B------:R-:W-:Y:S01]  /*5760*/  IMAD.WIDE.U32 R6, R6, 0x8, R88 ;  /* 0x0000000806067825 */ /* 0x000fe200078e0058 */
[----:B------:R-:W-:Y:S01]  /*5770*/  SHF.L.U32 R128, R128, 0x10, RZ ;  /* 0x0000001080807819 */ /* 0x000fe200000006ff */
[----:B------:R2:W-:Y:S01]  /*5780*/  STG.E.64 desc[UR4][R20.64+0x6000], R68 ;  /* 0x0060004414007986 */ /* 0x0005e2000c101b04 */
[----:B------:R-:W-:Y:S01]  /*5790*/  LOP3.LUT R97, R97, 0xffff, R119, 0xf8, !PT ;  /* 0x0000ffff61617812 */ /* 0x000fe200078ef877 */
        /* <DEDUP_REMOVED lines=9> */
[----:B------:R-:W-:Y:S01]  /*5830*/  LOP3.LUT R57, R57, R128, RZ, 0xfc, !PT ;  /* 0x0000008039397212 */ /* 0x000fe200078efcff */
[----:B------:R2:W-:Y:S01]  /*5840*/  STG.E.64 desc[UR4][R16.64], R78 ;  /* 0x0000004e10007986 */ /* 0x0005e2000c101b04 */
[----:B------:R-:W-:Y:S01]  /*5850*/  LOP3.LUT R97, R97, R118, RZ, 0xfc, !PT ;  /* 0x0000007661617212 */ /* 0x000fe200078efcff */
[----:B------:R-:W-:Y:S01]  /*5860*/  IMAD.WIDE.U32 R18, R18, 0x8, R88 ;  /* 0x0000000812127825 */ /* 0x000fe200078e0058 */
[----:B0-----:R-:W-:Y:S01]  /*5870*/  IADD3 R2, PT, PT, R2, R228, RZ ;  /* 0x000000e402027210 */ /* 0x001fe20007ffe0ff */
[----:B------:R2:W-:Y:S03]  /*5880*/  STG.E.64 desc[UR4][R74.64], R80 ;  /* 0x000000504a007986 */ /* 0x0005e6000c101b04 */
[----:B-1----:R-:W-:Y:S01]  /*5890*/  ISETP.GE.AND P2, PT, R2, UR6, PT ;  /* 0x0000000602007c0c */ /* 0x002fe2000bf46270 */
        /* <DEDUP_REMOVED lines=15> */
.L_x_47:
        /* <DEDUP_REMOVED lines=15> */
.L_x_1002:


//--------------------- .text._ZN10layer_norm13ln_fwd_kernelINS_13Kernel_traitsI13__nv_bfloat16S2_S2_fjLj49152ELj4ELj1ELj4ELj16ENS_18Kernel_traits_baseILj49152ES2_S2_S2_fjLj128EEEEEEEvNS_9FwdParamsE --------------------------
	.section	.text._ZN10layer_norm13ln_fwd_kernelINS_13Kernel_traitsI13__nv_bfloat16S2_S2_fjLj49152ELj4ELj1ELj4ELj16ENS_18Kernel_traits_baseILj49152ES2_S2_S2_fjLj128EEEEEEEvNS_9FwdParamsE,"ax",@progbits
	.align	128
        .global         _ZN10layer_norm13ln_fwd_kernelINS_13Kernel_traitsI13__nv_bfloat16S2_S2_fjLj49152ELj4ELj1ELj4ELj16ENS_18Kernel_traits_baseILj49152ES2_S2_S2_fjLj128EEEEEEEvNS_9FwdParamsE
        .type           _ZN10layer_norm13ln_fwd_kernelINS_13Kernel_traitsI13__nv_bfloat16S2_S2_fjLj49152ELj4ELj1ELj4ELj16ENS_18Kernel_traits_baseILj49152ES2_S2_S2_fjLj128EEEEEEEvNS_9FwdParamsE,@function
        .size           _ZN10layer_norm13ln_fwd_kernelINS_13Kernel_traitsI13__nv_bfloat16S2_S2_fjLj49152ELj4ELj1ELj4ELj16ENS_18Kernel_traits_baseILj49152ES2_S2_S2_fjLj128EEEEEEEvNS_9FwdParamsE,(.L_x_1003 - _ZN10layer_norm13ln_fwd_kernelINS_13Kernel_traitsI13__nv_bfloat16S2_S2_fjLj49152ELj4ELj1ELj4ELj16ENS_18Kernel_traits_baseILj49152ES2_S2_S2_fjLj128EEEEEEEvNS_9FwdParamsE)
        .other          _ZN10layer_norm13ln_fwd_kernelINS_13Kernel_traitsI13__nv_bfloat16S2_S2_fjLj49152ELj4ELj1ELj4ELj16ENS_18Kernel_traits_baseILj49152ES2_S2_S2_fjLj128EEEEEEEvNS_9FwdParamsE,@"STO_CUDA_ENTRY STV_DEFAULT"
_ZN10layer_norm13ln_fwd_kernelINS_13Kernel_traitsI13__nv_bfloat16S2_S2_fjLj49152ELj4ELj1ELj4ELj16ENS_18Kernel_traits_baseILj49152ES2_S2_S2_fjLj128EEEEEEEvNS_9FwdParamsE:
.text._ZN10layer_norm13ln_fwd_kernelINS_13Kernel_traitsI13__nv_bfloat16S2_S2_fjLj49152ELj4ELj1ELj4ELj16ENS_18Kernel_traits_baseILj49152ES2_S2_S2_fjLj128EEEEEEEvNS_9FwdParamsE:
        /* <DEDUP_REMOVED lines=44> */
.L_x_54:
[----:B----4-:R-:W0:Y:S01]  /*02c0*/  S2R R24, SR_CTAID.X ;  /* 0x0000000000187919 */ /* 0x010e220000002500 */
[----:B------:R-:W1:Y:S01]  /*02d0*/  LDC.64 R34, c[0x0][0x390] ;  /* 0x0000e400ff227b82 */ /* 0x000e620000000a00 */
[----:B------:R-:W-:Y:S02]  /*02e0*/  LOP3.LUT R0, R22, 0x7f, RZ, 0xc0, !PT ;  /* 0x0000007f16007812 */ /* 0x000fe400078ec0ff */
[----:B0-----:R-:W-:-:S04]  /*02f0*/  SHF.L.U32 R3, R24, 0x7, RZ ;  /* 0x0000000718037819 */ /* 0x001fc800000006ff */
[----:B------:R-:W-:-:S05]  /*0300*/  LOP3.LUT R3, R0, 0x180, R3, 0xf8, !PT ;  /* 0x0000018000037812 */ /* 0x000fca00078ef803 */
[----:B------:R-:W-:-:S04]  /*0310*/  IMAD R16, R20, 0x1800, R3 ;  /* 0x0000180014107824 */ /* 0x000fc800078e0203 */
[----:B-1----:R-:W-:-:S05]  /*0320*/  IMAD.WIDE.U32 R2, R16, 0x10, R34 ;  /* 0x0000001010027825 */ /* 0x002fca00078e0022 */
[----:B------:R-:W2:Y:S04]  /*0330*/  LDG.E.128 R168, desc[UR4][R2.64] ;  /* 0x0000000402a87981 */ /* 0x000ea8000c1e1d00 */
[----:B------:R-:W3:Y:S04]  /*0340*/  LDG.E.128 R172, desc[UR4][R2.64+0x2000] ;  /* 0x0020000402ac7981 */ /* 0x000ee8000c1e1d00 */
[----:B------:R-:W4:Y:S04]  /*0350*/  LDG.E.128 R132, desc[UR4][R2.64+0x4000] ;  /* 0x0040000402847981 */ /* 0x000f28000c1e1d00 */
[----:B------:R0:W4:Y:S01]  /*0360*/  LDG.E.128 R136, desc[UR4][R2.64+0x6000] ;  /* 0x0060000402887981 */ /* 0x000122000c1e1d00 */
[----:B------:R-:W-:-:S05]  /*0370*/  IADD3 R14, PT, PT, R16, 0x800, RZ ;  /* 0x00000800100e7810 */ /* 0x000fca0007ffe0ff */
[----:B------:R-:W-:-:S06]  /*0380*/  IMAD.WIDE.U32 R140, R14, 0x10, R34 ;  /* 0x000000100e8c7825 */ /* 0x000fcc00078e0022 */
[----:B------:R-:W4:Y:S01]  /*0390*/  LDG.E.128 R140, desc[UR4][R140.64] ;  /* 0x000000048c8c7981 */ /* 0x000f22000c1e1d00 */
        /* <DEDUP_REMOVED lines=15> */
[----:B0-----:R-:W-:-:S05]  /*0490*/  IADD3 R2, PT, PT, R16, 0x1400, RZ ;  /* 0x0000140010027810 */ /* 0x001fca0007ffe0ff */
[----:B------:R-:W-:-:S06]  /*04a0*/  IMAD.WIDE.U32 R164, R2, 0x10, R34 ;  /* 0x0000001002a47825 */ /* 0x000fcc00078e0022 */
[----:B------:R-:W4:Y:S01]  /*04b0*/  LDG.E.128 R164, desc[UR4][R164.64] ;  /* 0x00000004a4a47981 */ /* 0x000f22000c1e1d00 */
[C---:B--2---:R-:W-:Y:S02]  /*04c0*/  PRMT R31, R168.reuse, 0x7632, R31 ;  /* 0x00007632a81f7816 */ /* 0x044fe4000000001f */
        /* <DEDUP_REMOVED lines=10> */
[----:B------:R-:W-:-:S03]  /*0570*/  SHF.L.U32 R23, R23, 0x10, RZ ;  /* 0x0000001017177819 */ /* 0x000fc600000006ff */
[----:B------:R-:W-:Y:S01]  /*0580*/  FADD.FTZ R0, R27, R0 ;  /* 0x000000001b007221 */ /* 0x000fe20000010000 */
[----:B------:R-:W-:-:S03]  /*0590*/  PRMT R19, R171, 0x7632, R19 ;  /* 0x00007632ab137816 */ /* 0x000fc60000000013 */
[----:B------:R-:W-:Y:S01]  /*05a0*/  FADD.FTZ R0, R25, R0 ;  /* 0x0000000019007221 */ /* 0x000fe20000010000 */
[----:B------:R-:W-:-:S03]  /*05b0*/  SHF.L.U32 R21, R171, 0x10, RZ ;  /* 0x00000010ab157819 */ /* 0x000fc600000006ff */
[----:B------:R-:W-:Y:S01]  /*05c0*/  FADD.FTZ R0, R23, R0 ;  /* 0x0000000017007221 */ /* 0x000fe20000010000 */
[----:B------:R-:W-:-:S03]  /*05d0*/  SHF.L.U32 R19, R19, 0x10, RZ ;  /* 0x0000001013137819 */ /* 0x000fc600000006ff */
[----:B------:R-:W-:Y:S01]  /*05e0*/  FADD.FTZ R0, R21, R0 ;  /* 0x0000000015007221 */ /* 0x000fe20000010000 */
[C---:B---3--:R-:W-:Y:S02]  /*05f0*/  PRMT R15, R172.reuse, 0x7632, R15 ;  /* 0x00007632ac0f7816 */ /* 0x048fe4000000000f */
[----:B------:R-:W-:Y:S01]  /*0600*/  SHF.L.U32 R17, R172, 0x10, RZ ;  /* 0x00000010ac117819 */ /* 0x000fe200000006ff */
[----:B------:R-:W-:Y:S01]  /*0610*/  FADD.FTZ R0, R19, R0 ;  /* 0x0000000013007221 */ /* 0x000fe20000010000 */
[----:B------:R-:W-:-:S03]  /*0620*/  SHF.L.U32 R15, R15, 0x10, RZ ;  /* 0x000000100f0f7819 */ /* 0x000fc600000006ff */
[----:B------:R-:W-:Y:S01]  /*0630*/  FADD.FTZ R26, R17, R0 ;  /* 0x00000000111a7221 */ /* 0x000fe20000010000 */
[----:B------:R-:W-:Y:S02]  /*0640*/  IADD3 R0, PT, PT, R16, 0x1600, RZ ;  /* 0x0000160010007810 */ /* 0x000fe40007ffe0ff */
[----:B------:R-:W-:Y:S01]  /*0650*/  PRMT R11, R173, 0x7632, R11 ;  /* 0x00007632ad0b7816 */ /* 0x000fe2000000000b */
[----:B------:R-:W-:Y:S01]  /*0660*/  FADD.FTZ R26, R15, R26 ;  /* 0x0000001a0f1a7221 */ /* 0x000fe20000010000 */
[----:B------:R-:W-:Y:S01]  /*0670*/  SHF.L.U32 R13, R173, 0x10, RZ ;  /* 0x00000010ad0d7819 */ /* 0x000fe200000006ff */
[----:B------:R-:W-:Y:S01]  /*0680*/  IMAD.WIDE.U32 R168, R0, 0x10, R34 ;  /* 0x0000001000a87825 */ /* 0x000fe200078e0022 */
[----:B------:R-:W-:-:S03]  /*0690*/  SHF.L.U32 R11, R11, 0x10, RZ ;  /* 0x000000100b0b7819 */ /* 0x000fc600000006ff */
[----:B------:R-:W-:Y:S01]  /*06a0*/  FADD.FTZ R26, R13, R26 ;  /* 0x0000001a0d1a7221 */ /* 0x000fe20000010000 */
[C---:B------:R-:W-:Y:S01]  /*06b0*/  PRMT R7, R174.reuse, 0x7632, R7 ;  /* 0x00007632ae077816 */ /* 0x040fe20000000007 */
[----:B------:R-:W2:Y:S01]  /*06c0*/  LDG.E.128 R168, desc[UR4][R168.64] ;  /* 0x00000004a8a87981 */ /* 0x000ea2000c1e1d00 */
[----:B------:R-:W-:Y:S01]  /*06d0*/  SHF.L.U32 R9, R174, 0x10, RZ ;  /* 0x00000010ae097819 */ /* 0x000fe200000006ff */
[----:B------:R-:W-:Y:S01]  /*06e0*/  FADD.FTZ R26, R11, R26 ;  /* 0x0000001a0b1a7221 */ /* 0x000fe20000010000 */
[----:B------:R-:W-:-:S03]  /*06f0*/  SHF.L.U32 R7, R7, 0x10, RZ ;  /* 0x0000001007077819 */ /* 0x000fc600000006ff */
[----:B------:R-:W-:Y:S01]  /*0700*/  FADD.FTZ R26, R9, R26 ;  /* 0x0000001a091a7221 */ /* 0x000fe20000010000 */
[C---:B------:R-:W-:Y:S02]  /*0710*/  PRMT R3, R175.reuse, 0x7632, R3 ;  /* 0x00007632af037816 */ /* 0x040fe40000000003 */
[----:B------:R-:W-:Y:S01]  /*0720*/  SHF.L.U32 R5, R175, 0x10, RZ ;  /* 0x00000010af057819 */ /* 0x000fe200000006ff */
[----:B------:R-:W-:Y:S01]  /*0730*/  FADD.FTZ R26, R7, R26 ;  /* 0x0000001a071a7221 */ /* 0x000fe20000010000 */
[----:B------:R-:W-:-:S03]  /*0740*/  SHF.L.U32 R3, R3, 0x10, RZ ;  /* 0x0000001003037819 */ /* 0x000fc600000006ff */
[----:B------:R-:W-:Y:S01]  /*0750*/  FADD.FTZ R26, R5, R26 ;  /* 0x0000001a051a7221 */ /* 0x000fe20000010000 */
[C---:B----4-:R-:W-:Y:S02]  /*0760*/  PRMT R35, R132.reuse, 0x7632, R35 ;  /* 0x0000763284237816 */ /* 0x050fe40000000023 */
[----:B------:R-:W-:Y:S01]  /*0770*/  SHF.L.U32 R173, R132, 0x10, RZ ;  /* 0x0000001084ad7819 */ /* 0x000fe200000006ff */
[----:B------:R-:W-:Y:S01]  /*0780*/  FADD.FTZ R26, R3, R26 ;  /* 0x0000001a031a7221 */ /* 0x000fe20000010000 */
[----:B------:R-:W-:-:S03]  /*0790*/  SHF.L.U32 R35, R35, 0x10, RZ ;  /* 0x0000001023237819 */ /* 0x000fc600000006ff */
[--C-:B------:R-:W-:Y:S01]  /*07a0*/  FADD.FTZ R28, R173, R26.reuse ;  /* 0x0000001aad1c7221 */ /* 0x100fe20000010000 */
[C---:B------:R-:W-:Y:S02]  /*07b0*/  PRMT R26, R133.reuse, 0x7632, R26 ;  /* 0x00007632851a7816 */ /* 0x040fe4000000001a */
        /* <DEDUP_REMOVED lines=174> */
[C---:B--2---:R-:W-:Y:S02]  /*12a0*/  PRMT R146, R168.reuse, 0x7632, R146 ;  /* 0x00007632a8927816 */ /* 0x044fe40000000092 */
        /* <DEDUP_REMOVED lines=33> */
[----:B------:R-:W-:Y:S01]  /*14c0*/  FFMA.FTZ R155, R155, R155, RZ ;  /* 0x0000009b9b9b7223 */ /* 0x000fe200000100ff */
        /* <DEDUP_REMOVED lines=193> */
[----:B------:R-:W0:Y:S01]  /*20e0*/  SHFL.BFLY PT, R158, R157, 0x4, 0x1f ;  /* 0x0c801f009d9e7f89 */ /* 0x000e2200000e0000 */
[----:B------:R-:W-:Y:S01]  /*20f0*/  LOP3.LUT P3, RZ, R22, 0x1f, RZ, 0xc0, !PT ;  /* 0x0000001f16ff7812 */ /* 0x000fe2000786c0ff */
[----:B0-----:R-:W-:-:S05]  /*2100*/  FADD.FTZ R158, R157, R158 ;  /* 0x0000009e9d9e7221 */ /* 0x001fca0000010000 */
[----:B------:R-:W0:Y:S01]  /*2110*/  SHFL.BFLY PT, R159, R158, 0x8, 0x1f ;  /* 0x0d001f009e9f7f89 */ /* 0x000e2200000e0000 */
[----:B------:R-:W1:Y:S01]  /*2120*/  S2R R22, SR_TID.X ;  /* 0x0000000000167919 */ /* 0x000e620000002100 */
[----:B0-----:R-:W-:-:S05]  /*2130*/  FADD.FTZ R159, R158, R159 ;  /* 0x0000009f9e9f7221 */ /* 0x001fca0000010000 */
[----:B------:R-:W0:Y:S01]  /*2140*/  SHFL.BFLY PT, R172, R159, 0x10, 0x1f ;  /* 0x0e001f009fac7f89 */ /* 0x000e2200000e0000 */
[----:B------:R-:W-:Y:S01]  /*2150*/  BSSY.RECONVERGENT B0, `(.L_x_48) ;  /* 0x000000f000007945 */ /* 0x000fe20003800200 */
[----:B------:R-:W-:Y:S02]  /*2160*/  MOV R174, RZ ;  /* 0x000000ff00ae7202 */ /* 0x000fe40000000f00 */
[----:B-1----:R-:W-:-:S04]  /*2170*/  LOP3.LUT R155, R22, 0x1f, RZ, 0xc0, !PT ;  /* 0x0000001f169b7812 */ /* 0x002fc800078ec0ff */
[----:B------:R-:W-:Y:S01]  /*2180*/  ISETP.GT.U32.AND P2, PT, R155, 0x3, PT ;  /* 0x000000039b00780c */ /* 0x000fe20003f44070 */
[----:B0-----:R-:W-:Y:S01]  /*2190*/  FADD.FTZ R155, R159, R172 ;  /* 0x000000ac9f9b7221 */ /* 0x001fe20000010000 */
[----:B------:R-:W-:Y:S11]  /*21a0*/  @P3 BRA `(.L_x_49) ;  /* 0x0000000000243947 */ /* 0x000ff60003800000 */
        /* <DEDUP_REMOVED lines=9> */
.L_x_49:
[----:B------:R-:W-:Y:S05]  /*2240*/  BSYNC.RECONVERGENT B0 ;  /* 0x0000000000007941 */ /* 0x000fea0003800200 */
.L_x_48:
        /* <DEDUP_REMOVED lines=11> */
[----:B------:R-:W-:-:S06]  /*2300*/  IADD3 R154, PT, PT, R155, R154, RZ ;  /* 0x0000009a9b9a7210 */ /* 0x000fcc0007ffe0ff */
[----:B------:R-:W0:Y:S02]  /*2310*/  LDS.64 R154, [R154] ;  /* 0x000000009a9a7984 */ /* 0x000e240000000a00 */
.L_x_51:
[----:B------:R-:W-:Y:S05]  /*2320*/  BSYNC.RECONVERGENT B0 ;  /* 0x0000000000007941 */ /* 0x000fea0003800200 */
.L_x_50:
[----:B------:R-:W1:Y:S01]  /*2330*/  SHFL.DOWN PT, R157, R174, 0x2, 0x1f ;  /* 0x08401f00ae9d7f89 */ /* 0x000e6200000e0000 */
[----:B------:R-:W-:-:S03]  /*2340*/  ISETP.NE.AND P3, PT, R22, RZ, PT ;  /* 0x000000ff1600720c */ /* 0x000fc60003f65270 */
[----:B0-----:R-:W0:Y:S04]  /*2350*/  SHFL.DOWN PT, R156, R154, 0x2, 0x1f ;  /* 0x08401f009a9c7f89 */ /* 0x001e2800000e0000 */
[----:B------:R-:W2:Y:S01]  /*2360*/  SHFL.DOWN PT, R158, R155, 0x2, 0x1f ;  /* 0x08401f009b9e7f89 */ /* 0x000ea200000e0000 */
[----:B-1----:R-:W-:-:S04]  /*2370*/  FADD.FTZ R159, R157, R174 ;  /* 0x000000ae9d9f7221 */ /* 0x002fc80000010000 */
[----:B------:R-:W1:Y:S01]  /*2380*/  MUFU.RCP R172, R159 ;  /* 0x0000009f00ac7308 */ /* 0x000e620000001000 */
[----:B0-----:R-:W-:Y:S01]  /*2390*/  FMUL.FTZ R176, R157, R156 ;  /* 0x0000009c9db07220 */ /* 0x001fe20000410000 */
[----:B------:R-:W-:Y:S01]  /*23a0*/  FADD.FTZ R156, -R156, R154 ;  /* 0x0000009a9c9c7221 */ /* 0x000fe20000010100 */
[----:B------:R-:W0:Y:S01]  /*23b0*/  SHFL.DOWN PT, R178, R159, 0x1, 0x1f ;  /* 0x08201f009fb27f89 */ /* 0x000e2200000e0000 */
[----:B--2---:R-:W-:Y:S01]  /*23c0*/  FADD.FTZ R158, R158, R155 ;  /* 0x0000009b9e9e7221 */ /* 0x004fe20000010000 */
[----:B------:R-:W-:Y:S01]  /*23d0*/  FFMA.FTZ R176, R174, R154, R176 ;  /* 0x0000009aaeb07223 */ /* 0x000fe200000100b0 */
[----:B------:R-:W-:-:S04]  /*23e0*/  FMUL.FTZ R156, R156, R156 ;  /* 0x0000009c9c9c7220 */ /* 0x000fc80000410000 */
[----:B------:R-:W-:-:S04]  /*23f0*/  FMUL.FTZ R156, R156, R174 ;  /* 0x000000ae9c9c7220 */ /* 0x000fc80000410000 */
[----:B------:R-:W-:Y:S01]  /*2400*/  FMUL.FTZ R157, R157, R156 ;  /* 0x0000009c9d9d7220 */ /* 0x000fe20000410000 */
[----:B-1----:R-:W-:-:S03]  /*2410*/  FMUL.FTZ R176, R172, R176 ;  /* 0x000000b0acb07220 */ /* 0x002fc60000410000 */
[----:B------:R-:W-:Y:S02]  /*2420*/  FFMA.FTZ R157, R172, R157, R158 ;  /* 0x0000009dac9d7223 */ /* 0x000fe4000001009e */
[----:B------:R-:W1:Y:S01]  /*2430*/  LDC R172, c[0x0][0x380] ;  /* 0x0000e000ffac7b82 */ /* 0x000e620000000800 */
[----:B------:R-:W2:Y:S04]  /*2440*/  SHFL.DOWN PT, R154, R176, 0x1, 0x1f ;  /* 0x08201f00b09a7f89 */ /* 0x000ea800000e0000 */
[----:B------:R-:W3:Y:S01]  /*2450*/  SHFL.DOWN PT, R156, R157, 0x1, 0x1f ;  /* 0x08201f009d9c7f89 */ /* 0x000ee200000e0000 */
[----:B0-----:R-:W-:-:S06]  /*2460*/  FADD.FTZ R155, R159, R178 ;  /* 0x000000b29f9b7221 */ /* 0x001fcc0000010000 */
[----:B------:R-:W0:Y:S01]  /*2470*/  MUFU.RCP R155, R155 ;  /* 0x0000009b009b7308 */ /* 0x000e220000001000 */
[----:B-1----:R-:W-:Y:S01]  /*2480*/  SHF.L.U32 R174, R172, 0x2, RZ ;  /* 0x00000002acae7819 */ /* 0x002fe200000006ff */
        /* <DEDUP_REMOVED lines=9> */
[----:B------:R-:W-:-:S05]  /*2520*/  FFMA.FTZ R156, R155, R158, R156 ;  /* 0x0000009e9b9c7223 */ /* 0x000fca000001009c */
[----:B------:R1:W2:Y:S01]  /*2530*/  SHFL.IDX PT, R155, R156, RZ, 0x1f ;  /* 0x00001fff9c9b7589 */ /* 0x0002a200000e0000 */
[----:B------:R-:W-:Y:S05]  /*2540*/  @P3 BRA `(.L_x_52) ;  /* 0x0000000000983947 */ /* 0x000fea0003800000 */
[----:B-1----:R-:W1:Y:S01]  /*2550*/  LDC.64 R156, c[0x0][0x3c0] ;  /* 0x0000f000ff9c7b82 */ /* 0x002e620000000a00 */
        /* <DEDUP_REMOVED lines=13> */
[----:B-1----:R-:W-:Y:S02]  /*2630*/  LEA R178, P3, R180, R156, 0x3 ;  /* 0x0000009cb4b27211 */ /* 0x002fe400078618ff */
[----:B------:R-:W-:Y:S02]  /*2640*/  LEA.HI.X.SX32 R159, R159, RZ, 0x1, P4 ;  /* 0x000000ff9f9f7211 */ /* 0x000fe400020f0eff */
[----:B------:R-:W-:Y:S01]  /*2650*/  IADD3 R158, P4, PT, R158, R178, RZ ;  /* 0x000000b29e9e7210 */ /* 0x000fe20007f9e0ff */
[----:B------:R-:W-:Y:S01]  /*2660*/  HFMA2 R178, -RZ, RZ, 0, 5.9604644775390625e-08 ;  /* 0x00000001ffb27431 */ /* 0x000fe200000001ff */
[----:B---3--:R-:W-:Y:S02]  /*2670*/  LEA R156, P5, R176, UR6, 0x2 ;  /* 0x00000006b09c7c11 */ /* 0x008fe4000f8a10ff */
        /* <DEDUP_REMOVED lines=12> */
.L_x_53:
[----:B0-----:R-:W-:Y:S02]  /*2740*/  MOV R154, R156 ;  /* 0x0000009c009a7202 */ /* 0x001fe40000000f00 */
[----:B------:R-:W-:-:S05]  /*2750*/  MOV R155, R157 ;  /* 0x0000009d009b7202 */ /* 0x000fca0000000f00 */
[----:B------:R-:W2:Y:S04]  /*2760*/  LDG.E.STRONG.GPU R154, desc[UR4][R154.64] ;  /* 0x000000049a9a7981 */ /* 0x000ea8000c1ef900 */
[----:B--2---:R-:W-:Y:S01]  /*2770*/  CCTL.IVALL ;  /* 0x00000000ff00798f */ /* 0x004fe20002000000 */
[----:B------:R-:W-:Y:S05]  /*2780*/  YIELD ;  /* 0x0000000000007946 */ /* 0x000fea0003800000 */
[----:B------:R-:W-:-:S13]  /*2790*/  ISETP.NE.AND P3, PT, R154, R178, PT ;  /* 0x000000b29a00720c */ /* 0x000fda0003f65270 */
[----:B------:R-:W-:Y:S05]  /*27a0*/  @P3 BRA `(.L_x_53) ;  /* 0xfffffffc00e43947 */ /* 0x000fea000383ffff */
.L_x_52:
[----:B------:R-:W-:Y:S05]  /*27b0*/  WARPSYNC.ALL ;  /* 0x0000000000007948 */ /* 0x000fea0003800000 */
[----:B0-2---:R-:W0:Y:S01]  /*27c0*/  @!P2 LDC.64 R154, c[0x0][0x3c0] ;  /* 0x0000f000ff9aab82 */ /* 0x005e220000000a00 */
[----:B-1----:R-:W-:Y:S01]  /*27d0*/  @!P2 LOP3.LUT R156, R18, 0x1, RZ, 0xc0, !PT ;  /* 0x00000001129ca812 */ /* 0x002fe200078ec0ff */
[----:B------:R-:W1:Y:S01]  /*27e0*/  LDCU UR6, c[0x0][0x384] ;  /* 0x00007080ff0677ac */ /* 0x000e620008000800 */
[----:B------:R-:W-:Y:S02]  /*27f0*/  @!P2 LOP3.LUT R24, R24, 0x7ffffffc, RZ, 0xc0, !PT ;  /* 0x7ffffffc1818a812 */ /* 0x000fe400078ec0ff */
[----:B------:R-:W-:-:S04]  /*2800*/  @!P2 IADD3 R157, PT, PT, -R156, RZ, RZ ;  /* 0x000000ff9c9da210 */ /* 0x000fc80007ffe1ff */
[----:B------:R-:W-:Y:S01]  /*2810*/  @!P2 LOP3.LUT R157, R157, R174, RZ, 0xc0, !PT ;  /* 0x000000ae9d9da212 */ /* 0x000fe200078ec0ff */
[----:B------:R-:W-:Y:S03]  /*2820*/  BAR.SYNC.DEFER_BLOCKING 0x0 ;  /* 0x0000000000007b1d */ /* 0x000fe60000010000 */
[----:B------:R-:W-:Y:S02]  /*2830*/  @!P2 IADD3 R24, P3, PT, R157, R24, RZ ;  /* 0x000000189d18a210 */ /* 0x000fe40007f7e0ff */
[----:B------:R-:W-:Y:S02]  /*2840*/  @!P2 SHF.L.U32 R157, R22, 0x3, RZ ;  /* 0x00000003169da819 */ /* 0x000fe400000006ff */
[----:B------:R-:W-:Y:S02]  /*2850*/  @!P2 IADD3.X R156, PT, PT, RZ, RZ, RZ, P3, !PT ;  /* 0x000000ffff9ca210 */ /* 0x000fe40001ffe4ff */
[----:B------:R-:W-:-:S02]  /*2860*/  @!P2 LOP3.LUT R157, R157, 0xf8, RZ, 0xc0, !PT ;  /* 0x000000f89d9da812 */ /* 0x000fc400078ec0ff */
[----:B0-----:R-:W-:-:S04]  /*2870*/  @!P2 LEA R154, P3, R24, R154, 0x3 ;  /* 0x0000009a189aa211 */ /* 0x001fc800078618ff */
[----:B------:R-:W-:Y:S02]  /*2880*/  @!P2 LEA.HI.X R155, R24, R155, R156, 0x3, P3 ;  /* 0x0000009b189ba211 */ /* 0x000fe400018f1c9c */
[----:B------:R-:W-:Y:S02]  /*2890*/  @!P2 IADD3 R154, P3, PT, R157, R154, RZ ;  /* 0x0000009a9d9aa210 */ /* 0x000fe40007f7e0ff */
[----:B------:R-:W-:Y:S02]  /*28a0*/  CS2R R156, SRZ ;  /* 0x00000000009c7805 */ /* 0x000fe4000001ff00 */
[----:B------:R-:W-:-:S05]  /*28b0*/  @!P2 IADD3.X R155, PT, PT, RZ, R155, RZ, P3, !PT ;  /* 0x0000009bff9ba210 */ /* 0x000fca0001ffe4ff */
[----:B------:R0:W2:Y:S01]  /*28c0*/  @!P2 LDG.E.64 R156, desc[UR4][R154.64] ;  /* 0x000000049a9ca981 */ /* 0x0000a2000c1e1b00 */
[----:B------:R-:W-:Y:S02]  /*28d0*/  MOV R159, RZ ;  /* 0x000000ff009f7202 */ /* 0x000fe40000000f00 */
[----:B------:R-:W-:Y:S02]  /*28e0*/  @!P2 MOV R159, 0x46400000 ;  /* 0x46400000009fa802 */ /* 0x000fe40000000f00 */
[----:B------:R-:W-:Y:S02]  /*28f0*/  IADD3 R18, PT, PT, R18, 0x1, RZ ;  /* 0x0000000112127810 */ /* 0x000fe40007ffe0ff */
[----:B------:R-:W-:Y:S01]  /*2900*/  PLOP3.LUT P1, PT, P1, PT, PT, 0x8, 0x80 ;  /* 0x000000000080781c */ /* 0x000fe20000f2e170 */
[----:B------:R-:W3:Y:S01]  /*2910*/  SHFL.DOWN PT, R24, R159, 0x2, 0x1f ;  /* 0x08401f009f187f89 */ /* 0x000ee200000e0000 */
[----:B------:R-:W-:Y:S01]  /*2920*/  LOP3.LUT R18, R18, 0x3, RZ, 0xc0, !PT ;  /* 0x0000000312127812 */ /* 0x000fe200078ec0ff */
[----:B---3--:R-:W-:-:S04]  /*2930*/  FADD.FTZ R176, R24, R159 ;  /* 0x0000009f18b07221 */ /* 0x008fc80000010000 */
[----:B------:R-:W3:Y:S01]  /*2940*/  MUFU.RCP R178, R176 ;  /* 0x000000b000b27308 */ /* 0x000ee20000001000 */
[----:B0-----:R-:W-:Y:S04]  /*2950*/  SHFL.DOWN PT, R154, R176, 0x1, 0x1f ;  /* 0x08201f00b09a7f89 */ /* 0x001fe800000e0000 */
[----:B--2---:R-:W0:Y:S04]  /*2960*/  SHFL.DOWN PT, R158, R156, 0x2, 0x1f ;  /* 0x08401f009c9e7f89 */ /* 0x004e2800000e0000 */
[----:B------:R-:W2:Y:S01]  /*2970*/  SHFL.DOWN PT, R174, R157, 0x2, 0x1f ;  /* 0x08401f009dae7f89 */ /* 0x000ea200000e0000 */
[----:B0-----:R-:W-:Y:S01]  /*2980*/  FMUL.FTZ R180, R24, R158 ;  /* 0x0000009e18b47220 */ /* 0x001fe20000410000 */
[----:B------:R-:W-:-:S03]  /*2990*/  FADD.FTZ R158, -R158, R156 ;  /* 0x0000009c9e9e7221 */ /* 0x000fc60000010100 */
[----:B------:R-:W-:Y:S01]  /*29a0*/  FFMA.FTZ R180, R159, R156, R180 ;  /* 0x0000009c9fb47223 */ /* 0x000fe200000100b4 */
[----:B------:R-:W-:Y:S01]  /*29b0*/  FMUL.FTZ R158, R158, R158 ;  /* 0x0000009e9e9e7220 */ /* 0x000fe20000410000 */
[----:B--2---:R-:W-:Y:S01]  /*29c0*/  FADD.FTZ R155, R174, R157 ;  /* 0x0000009dae9b7221 */ /* 0x004fe20000010000 */
[----:B------:R-:W-:Y:S01]  /*29d0*/  FADD.FTZ R157, R176, R154 ;  /* 0x0000009ab09d7221 */ /* 0x000fe20000010000 */
[----:B---3--:R-:W-:Y:S01]  /*29e0*/  FMUL.FTZ R180, R178, R180 ;  /* 0x000000b4b2b47220 */ /* 0x008fe20000410000 */
[----:B------:R-:W-:-:S04]  /*29f0*/  FMUL.FTZ R159, R158, R159 ;  /* 0x0000009f9e9f7220 */ /* 0x000fc80000410000 */
[----:B------:R-:W0:Y:S01]  /*2a00*/  SHFL.DOWN PT, R156, R180, 0x1, 0x1f ;  /* 0x08201f00b49c7f89 */ /* 0x000e2200000e0000 */
[----:B------:R-:W-:Y:S01]  /*2a10*/  FMUL.FTZ R159, R24, R159 ;  /* 0x0000009f189f7220 */ /* 0x000fe20000410000 */
[----:B------:R-:W2:Y:S03]  /*2a20*/  MUFU.RCP R157, R157 ;  /* 0x0000009d009d7308 */ /* 0x000ea60000001000 */
[----:B------:R-:W-:-:S05]  /*2a30*/  FFMA.FTZ R155, R178, R159, R155 ;  /* 0x0000009fb29b7223 */ /* 0x000fca000001009b */
[----:B------:R-:W3:Y:S01]  /*2a40*/  SHFL.DOWN PT, R24, R155, 0x1, 0x1f ;  /* 0x08201f009b187f89 */ /* 0x000ee200000e0000 */
[----:B0-----:R-:W-:Y:S01]  /*2a50*/  FADD.FTZ R158, R180, -R156 ;  /* 0x8000009cb49e7221 */ /* 0x001fe20000010000 */
[----:B------:R-:W-:-:S03]  /*2a60*/  FMUL.FTZ R156, R154, R156 ;  /* 0x0000009c9a9c7220 */ /* 0x000fc60000410000 */
[----:B------:R-:W-:Y:S01]  /*2a70*/  FMUL.FTZ R159, R158, R158 ;  /* 0x0000009e9e9f7220 */ /* 0x000fe20000410000 */
[----:B------:R-:W-:-:S03]  /*2a80*/  FFMA.FTZ R156, R176, R180, R156 ;  /* 0x000000b4b09c7223 */ /* 0x000fc6000001009c */
[----:B------:R-:W-:Y:S01]  /*2a90*/  FMUL.FTZ R159, R176, R159 ;  /* 0x0000009fb09f7220 */ /* 0x000fe20000410000 */
[----:B--2---:R-:W-:Y:S01]  /*2aa0*/  FMUL.FTZ R158, R157, R156 ;  /* 0x0000009c9d9e7220 */ /* 0x004fe20000410000 */
[----:B---3--:R-:W-:Y:S02]  /*2ab0*/  FADD.FTZ R24, R155, R24 ;  /* 0x000000189b187221 */ /* 0x008fe40000010000 */
[----:B------:R-:W-:Y:S02]  /*2ac0*/  FMUL.FTZ R159, R154, R159 ;  /* 0x0000009f9a9f7220 */ /* 0x000fe40000410000 */
[----:B------:R-:W0:Y:S01]  /*2ad0*/  @P0 LDC.64 R154, c[0x0][0x3a8] ;  /* 0x0000ea00ff9a0b82 */ /* 0x000e220000000a00 */
[----:B------:R-:W2:Y:S01]  /*2ae0*/  SHFL.IDX PT, R158, R158, RZ, 0x1f ;  /* 0x00001fff9e9e7589 */ /* 0x000ea200000e0000 */
[----:B------:R-:W-:-:S06]  /*2af0*/  FFMA.FTZ R159, R157, R159, R24 ;  /* 0x0000009f9d9f7223 */ /* 0x000fcc0000010018 */
[----:B------:R-:W3:Y:S01]  /*2b00*/  LDC R24, c[0x0][0x3d0] ;  /* 0x0000f400ff187b82 */ /* 0x000ee20000000800 */
[----:B------:R-:W3:Y:S07]  /*2b10*/  SHFL.IDX PT, R159, R159, RZ, 0x1f ;  /* 0x00001fff9f9f7589 */ /* 0x000eee00000e0000 */
[----:B------:R-:W4:Y:S01]  /*2b20*/  @P0 LDC.64 R156, c[0x0][0x3a0] ;  /* 0x0000e800ff9c0b82 */ /* 0x000f220000000a00 */
[----:B0-----:R-:W-:-:S04]  /*2b30*/  @P0 IMAD.WIDE R154, R20, 0x4, R154 ;  /* 0x00000004149a0825 */ /* 0x001fc800078e029a */
[--C-:B--2---:R-:W-:Y:S01]  /*2b40*/  FADD.FTZ R174, R161, -R158.reuse ;  /* 0x8000009ea1ae7221 */ /* 0x104fe20000010000 */
[--C-:B------:R-:W-:Y:S01]  /*2b50*/  FADD.FTZ R33, R33, -R158.reuse ;  /* 0x8000009e21217221 */ /* 0x100fe20000010000 */
[--C-:B------:R-:W-:Y:S01]  /*2b60*/  FADD.FTZ R31, R31, -R158.reuse ;  /* 0x8000009e1f1f7221 */ /* 0x100fe20000010000 */
[--C-:B------:R-:W-:Y:S01]  /*2b70*/  FADD.FTZ R25, R25, -R158.reuse ;  /* 0x8000009e19197221 */ /* 0x100fe20000010000 */
[--C-:B------:R-:W-:Y:S01]  /*2b80*/  FADD.FTZ R23, R23, -R158.reuse ;  /* 0x8000009e17177221 */ /* 0x100fe20000010000 */
[--C-:B------:R-:W-:Y:S01]  /*2b90*/  FADD.FTZ R17, R17, -R158.reuse ;  /* 0x8000009e11117221 */ /* 0x100fe20000010000 */
[--C-:B------:R-:W-:Y:S01]  /*2ba0*/  FADD.FTZ R15, R15, -R158.reuse ;  /* 0x8000009e0f0f7221 */ /* 0x100fe20000010000 */
[----:B------:R-:W-:Y:S01]  /*2bb0*/  FADD.FTZ R9, R9, -R158 ;  /* 0x8000009e09097221 */ /* 0x000fe20000010000 */
[----:B---3--:R-:W-:Y:S01]  /*2bc0*/  FFMA.FTZ R24, R159, 2.0345052689663134515e-05, R24 ;  /* 0x37aaaaab9f187823 */ /* 0x008fe20000010018 */
[--C-:B------:R-:W-:Y:S01]  /*2bd0*/  FADD.FTZ R159, R160, -R158.reuse ;  /* 0x8000009ea09f7221 */ /* 0x100fe20000010000 */
[--C-:B------:R-:W-:Y:S01]  /*2be0*/  FADD.FTZ R7, R7, -R158.reuse ;  /* 0x8000009e07077221 */ /* 0x100fe20000010000 */
[----:B------:R-:W0:Y:S01]  /*2bf0*/  LDC.64 R160, c[0x0][0x398] ;  /* 0x0000e600ffa07b82 */ /* 0x000e220000000a00 */
[--C-:B------:R-:W-:Y:S01]  /*2c00*/  FADD.FTZ R29, R29, -R158.reuse ;  /* 0x8000009e1d1d7221 */ /* 0x100fe20000010000 */
[--C-:B------:R-:W-:Y:S01]  /*2c10*/  FADD.FTZ R27, R27, -R158.reuse ;  /* 0x8000009e1b1b7221 */ /* 0x100fe20000010000 */
[----:B------:R-:W2:Y:S01]  /*2c20*/  MUFU.RSQ R24, R24 ;  /* 0x0000001800187308 */ /* 0x000ea20000001400 */
        /* <DEDUP_REMOVED lines=9> */
[----:B----4-:R-:W-:-:S04]  /*2cc0*/  @P0 IMAD.WIDE R156, R20, 0x4, R156 ;  /* 0x00000004149c0825 */ /* 0x010fc800078e029c */
[--C-:B------:R-:W-:Y:S01]  /*2cd0*/  FADD.FTZ R173, R173, -R158.reuse ;  /* 0x8000009eadad7221 */ /* 0x100fe20000010000 */
[--C-:B------:R-:W-:Y:S01]  /*2ce0*/  FADD.FTZ R35, R35, -R158.reuse ;  /* 0x8000009e23237221 */ /* 0x100fe20000010000 */
[--C-:B------:R-:W-:Y:S01]  /*2cf0*/  FADD.FTZ R175, R175, -R158.reuse ;  /* 0x8000009eafaf7221 */ /* 0x100fe20000010000 */
[--C-:B------:R-:W-:Y:S01]  /*2d00*/  FADD.FTZ R133, R133, -R158.reuse ;  /* 0x8000009e85857221 */ /* 0x100fe20000010000 */
[--C-:B------:R-:W-:Y:S01]  /*2d10*/  FADD.FTZ R179, R179, -R158.reuse ;  /* 0x8000009eb3b37221 */ /* 0x100fe20000010000 */
[--C-:B------:R-:W-:Y:S01]  /*2d20*/  FADD.FTZ R177, R177, -R158.reuse ;  /* 0x8000009eb1b17221 */ /* 0x100fe20000010000 */
[C---:B--2---:R-:W-:Y:S01]  /*2d30*/  FMUL.FTZ R33, R24.reuse, R33 ;  /* 0x0000002118217220 */ /* 0x044fe20000410000 */
        /* <DEDUP_REMOVED lines=88> */
[----:B------:R2:W-:Y:S01]  /*32c0*/  @P0 STG.E desc[UR4][R156.64], R158 ;  /* 0x0000009e9c000986 */ /* 0x0005e2000c101904 */
        /* <DEDUP_REMOVED lines=84> */
[----:B------:R2:W-:Y:S01]  /*3810*/  @P0 STG.E desc[UR4][R154.64], R24 ;  /* 0x000000189a000986 */ /* 0x0005e2000c101904 */
[----:B------:R-:W-:Y:S01]  /*3820*/  F2FP.BF16.F32.PACK_AB R29, RZ, R29 ;  /* 0x0000001dff1d723e */ /* 0x000fe200000010ff */
[----:B0-----:R-:W-:Y:S01]  /*3830*/  IMAD.WIDE.U32 R156, R10, 0x10, R160 ;  /* 0x000000100a9c7825 */ /* 0x001fe200078e00a0 */
[----:B------:R-:W-:-:S02]  /*3840*/  F2FP.BF16.F32.PACK_AB R27, RZ, R27 ;  /* 0x0000001bff1b723e */ /* 0x000fc400000010ff */
[----:B------:R-:W-:Y:S01]  /*3850*/  F2FP.BF16.F32.PACK_AB R21, RZ, R21 ;  /* 0x00000015ff15723e */ /* 0x000fe200000010ff */
[--C-:B------:R-:W-:Y:S01]  /*3860*/  IMAD.WIDE.U32 R162, R8, 0x10, R160.reuse ;  /* 0x0000001008a27825 */ /* 0x100fe200078e00a0 */
[----:B------:R-:W-:Y:S02]  /*3870*/  F2FP.BF16.F32.PACK_AB R19, RZ, R19 ;  /* 0x00000013ff13723e */ /* 0x000fe400000010ff */
[----:B------:R-:W-:Y:S01]  /*3880*/  F2FP.BF16.F32.PACK_AB R13, RZ, R13 ;  /* 0x0000000dff0d723e */ /* 0x000fe200000010ff */
[--C-:B------:R-:W-:Y:S01]  /*3890*/  IMAD.WIDE.U32 R16, R16, 0x10, R160.reuse ;  /* 0x0000001010107825 */ /* 0x100fe200078e00a0 */
[----:B------:R-:W-:Y:S02]  /*38a0*/  F2FP.BF16.F32.PACK_AB R11, RZ, R11 ;  /* 0x0000000bff0b723e */ /* 0x000fe400000010ff */
[----:B------:R-:W-:Y:S01]  /*38b0*/  F2FP.BF16.F32.PACK_AB R5, RZ, R5 ;  /* 0x00000005ff05723e */ /* 0x000fe200000010ff */
[----:B--2---:R-:W-:Y:S01]  /*38c0*/  IMAD.WIDE.U32 R24, R14, 0x10, R160 ;  /* 0x000000100e187825 */ /* 0x004fe200078e00a0 */
[----:B------:R-:W-:-:S02]  /*38d0*/  F2FP.BF16.F32.PACK_AB R3, RZ, R3 ;  /* 0x00000003ff03723e */ /* 0x000fc400000010ff */
[----:B------:R-:W-:Y:S01]  /*38e0*/  PRMT R33, R33, 0x5410, R31 ;  /* 0x0000541021217816 */ /* 0x000fe2000000001f */
[----:B------:R-:W-:Y:S01]  /*38f0*/  IMAD.WIDE.U32 R154, R12, 0x10, R160 ;  /* 0x000000100c9a7825 */ /* 0x000fe200078e00a0 */
[----:B------:R-:W-:Y:S02]  /*3900*/  PRMT R136, R136, 0x5410, R23 ;  /* 0x0000541088887816 */ /* 0x000fe40000000017 */
[----:B------:R-:W-:Y:S01]  /*3910*/  PRMT R138, R138, 0x5410, R15 ;  /* 0x000054108a8a7816 */ /* 0x000fe2000000000f */
[----:B------:R-:W-:Y:S01]  /*3920*/  IMAD.WIDE.U32 R6, R6, 0x10, R160 ;  /* 0x0000001006067825 */ /* 0x000fe200078e00a0 */
[----:B------:R-:W-:-:S03]  /*3930*/  PRMT R14, R9, 0x5410, R140 ;  /* 0x00005410090e7816 */ /* 0x000fc6000000008c */
[----:B-----5:R-:W-:Y:S01]  /*3940*/  HFMA2.BF16_V2 R8, R84, R33, R36 ;  /* 0x0000002154087231 */ /* 0x020fe20000200024 */
        /* <DEDUP_REMOVED lines=15> */
[----:B------:R0:W-:Y:S01]  /*3a40*/  STG.E.128 desc[UR4][R16.64], R8 ;  /* 0x0000000810007986 */ /* 0x0001e2000c101d04 */
[----:B------:R-:W-:Y:S01]  /*3a50*/  F2FP.BF16.F32.PACK_AB R185, RZ, R185 ;  /* 0x000000b9ffb9723e */ /* 0x000fe200000010ff */
[--C-:B------:R-:W-:Y:S01]  /*3a60*/  IMAD.WIDE.U32 R4, R4, 0x10, R160.reuse ;  /* 0x0000001004047825 */ /* 0x100fe200078e00a0 */
[----:B------:R-:W-:Y:S01]  /*3a70*/  F2FP.BF16.F32.PACK_AB R183, RZ, R183 ;  /* 0x000000b7ffb7723e */ /* 0x000fe200000010ff */
[----:B------:R2:W-:Y:S01]  /*3a80*/  STG.E.128 desc[UR4][R16.64+0x2000], R12 ;  /* 0x0020000c10007986 */ /* 0x0005e2000c101d04 */
[----:B------:R-:W-:Y:S01]  /*3a90*/  F2FP.BF16.F32.PACK_AB R191, RZ, R191 ;  /* 0x000000bfffbf723e */ /* 0x000fe200000010ff */
[----:B------:R-:W-:Y:S01]  /*3aa0*/  IMAD.WIDE.U32 R2, R2, 0x10, R160 ;  /* 0x0000001002027825 */ /* 0x000fe200078e00a0 */
[----:B------:R-:W-:-:S02]  /*3ab0*/  F2FP.BF16.F32.PACK_AB R189, RZ, R189 ;  /* 0x000000bdffbd723e */ /* 0x000fc400000010ff */
[----:B------:R-:W-:Y:S01]  /*3ac0*/  F2FP.BF16.F32.PACK_AB R197, RZ, R197 ;  /* 0x000000c5ffc5723e */ /* 0x000fe200000010ff */
[----:B------:R-:W-:Y:S01]  /*3ad0*/  IMAD.WIDE.U32 R160, R0, 0x10, R160 ;  /* 0x0000001000a07825 */ /* 0x000fe200078e00a0 */
        /* <DEDUP_REMOVED lines=11> */
[----:B------:R-:W-:Y:S02]  /*3b90*/  PRMT R173, R173, 0x5410, R35 ;  /* 0x00005410adad7816 */ /* 0x000fe40000000023 */
[----:B------:R-:W-:Y:S02]  /*3ba0*/  PRMT R179, R179, 0x5410, R177 ;  /* 0x00005410b3b37816 */ /* 0x000fe400000000b1 */
[----:B------:R-:W-:Y:S02]  /*3bb0*/  F2FP.BF16.F32.PACK_AB R199, RZ, R199 ;  /* 0x000000c7ffc7723e */ /* 0x000fe400000010ff */
[----:B------:R-:W-:Y:S01]  /*3bc0*/  F2FP.BF16.F32.PACK_AB R141, RZ, R141 ;  /* 0x0000008dff8d723e */ /* 0x000fe200000010ff */
[----:B0-----:R-:W-:Y:S01]  /*3bd0*/  HFMA2.BF16_V2 R8, R92, R173, R44 ;  /* 0x000000ad5c087231 */ /* 0x001fe2000020002c */
[----:B------:R-:W-:Y:S01]  /*3be0*/  F2FP.BF16.F32.PACK_AB R205, RZ, R205 ;  /* 0x000000cdffcd723e */ /* 0x000fe200000010ff */
[----:B------:R-:W-:Y:S01]  /*3bf0*/  HFMA2.BF16_V2 R10, R94, R179, R46 ;  /* 0x000000b35e0a7231 */ /* 0x000fe2000020002e */
[----:B------:R-:W-:-:S02]  /*3c00*/  F2FP.BF16.F32.PACK_AB R143, RZ, R143 ;  /* 0x0000008fff8f723e */ /* 0x000fc400000010ff */
[----:B------:R-:W-:Y:S02]  /*3c10*/  PRMT R185, R185, 0x5410, R183 ;  /* 0x00005410b9b97816 */ /* 0x000fe400000000b7 */
[----:B------:R-:W-:Y:S02]  /*3c20*/  PRMT R191, R191, 0x5410, R189 ;  /* 0x00005410bfbf7816 */ /* 0x000fe400000000bd */
[----:B------:R-:W-:Y:S02]  /*3c30*/  F2FP.BF16.F32.PACK_AB R209, RZ, R209 ;  /* 0x000000d1ffd1723e */ /* 0x000fe400000010ff */
[----:B------:R-:W-:Y:S01]  /*3c40*/  F2FP.BF16.F32.PACK_AB R207, RZ, R207 ;  /* 0x000000cfffcf723e */ /* 0x000fe200000010ff */
[----:B--2---:R-:W-:Y:S01]  /*3c50*/  HFMA2.BF16_V2 R12, R96, R185, R48 ;  /* 0x000000b9600c7231 */ /* 0x004fe20000200030 */
[----:B------:R-:W-:Y:S01]  /*3c60*/  F2FP.BF16.F32.PACK_AB R215, RZ, R215 ;  /* 0x000000d7ffd7723e */ /* 0x000fe200000010ff */
[----:B------:R-:W-:Y:S01]  /*3c70*/  HFMA2.BF16_V2 R14, R98, R191, R50 ;  /* 0x000000bf620e7231 */ /* 0x000fe20000200032 */
[----:B------:R-:W-:-:S02]  /*3c80*/  F2FP.BF16.F32.PACK_AB R213, RZ, R213 ;  /* 0x000000d5ffd5723e */ /* 0x000fc400000010ff */
[----:B------:R-:W-:Y:S02]  /*3c90*/  PRMT R197, R197, 0x5410, R195 ;  /* 0x00005410c5c57816 */ /* 0x000fe400000000c3 */
[----:B------:R-:W-:Y:S02]  /*3ca0*/  PRMT R203, R203, 0x5410, R201 ;  /* 0x00005410cbcb7816 */ /* 0x000fe400000000c9 */
[----:B------:R-:W-:Y:S02]  /*3cb0*/  F2FP.BF16.F32.PACK_AB R221, RZ, R221 ;  /* 0x000000ddffdd723e */ /* 0x000fe400000010ff */
[----:B------:R-:W-:Y:S01]  /*3cc0*/  F2FP.BF16.F32.PACK_AB R219, RZ, R219 ;  /* 0x000000dbffdb723e */ /* 0x000fe200000010ff */
[----:B------:R-:W-:Y:S01]  /*3cd0*/  HFMA2.BF16_V2 R136, R100, R197, R52 ;  /* 0x000000c564887231 */ /* 0x000fe20000200034 */
[----:B------:R-:W-:Y:S01]  /*3ce0*/  F2FP.BF16.F32.PACK_AB R227, RZ, R227 ;  /* 0x000000e3ffe3723e */ /* 0x000fe200000010ff */
[----:B------:R-:W-:Y:S01]  /*3cf0*/  HFMA2.BF16_V2 R138, R102, R203, R54 ;  /* 0x000000cb668a7231 */ /* 0x000fe20000200036 */
[----:B------:R-:W-:-:S02]  /*3d00*/  F2FP.BF16.F32.PACK_AB R225, RZ, R225 ;  /* 0x000000e1ffe1723e */ /* 0x000fc400000010ff */
[----:B------:R-:W-:Y:S02]  /*3d10*/  PRMT R175, R175, 0x5410, R133 ;  /* 0x00005410afaf7816 */ /* 0x000fe40000000085 */
[----:B------:R-:W-:Y:S02]  /*3d20*/  PRMT R181, R181, 0x5410, R135 ;  /* 0x00005410b5b57816 */ /* 0x000fe40000000087 */
        /* <DEDUP_REMOVED lines=9> */
[----:B------:R0:W-:Y:S01]  /*3dc0*/  STG.E.128 desc[UR4][R16.64+0x4000], R8 ;  /* 0x0040000810007986 */ /* 0x0001e2000c101d04 */
[----:B------:R-:W-:-:S02]  /*3dd0*/  F2FP.BF16.F32.PACK_AB R237, RZ, R237 ;  /* 0x000000edffed723e */ /* 0x000fc400000010ff */
[----:B------:R-:W-:Y:S01]  /*3de0*/  F2FP.BF16.F32.PACK_AB R211, RZ, R211 ;  /* 0x000000d3ffd3723e */ /* 0x000fe200000010ff */
[----:B------:R2:W-:Y:S01]  /*3df0*/  STG.E.128 desc[UR4][R16.64+0x6000], R12 ;  /* 0x0060000c10007986 */ /* 0x0005e2000c101d04 */
[----:B------:R-:W-:Y:S02]  /*3e00*/  F2FP.BF16.F32.PACK_AB R145, RZ, R145 ;  /* 0x00000091ff91723e */ /* 0x000fe400000010ff */
[----:B------:R-:W-:Y:S02]  /*3e10*/  F2FP.BF16.F32.PACK_AB R217, RZ, R217 ;  /* 0x000000d9ffd9723e */ /* 0x000fe400000010ff */
[----:B------:R-:W-:Y:S02]  /*3e20*/  F2FP.BF16.F32.PACK_AB R147, RZ, R147 ;  /* 0x00000093ff93723e */ /* 0x000fe400000010ff */
[----:B------:R-:W-:Y:S02]  /*3e30*/  PRMT R199, R199, 0x5410, R141 ;  /* 0x00005410c7c77816 */ /* 0x000fe4000000008d */
[----:B------:R-:W-:-:S02]  /*3e40*/  PRMT R205, R205, 0x5410, R143 ;  /* 0x00005410cdcd7816 */ /* 0x000fc4000000008f */
[----:B------:R-:W-:Y:S01]  /*3e50*/  F2FP.BF16.F32.PACK_AB R247, RZ, R247 ;  /* 0x000000f7fff7723e */ /* 0x000fe200000010ff */
[----:B------:R-:W-:Y:S01]  /*3e60*/  HFMA2.BF16_V2 R137, R101, R199, R53 ;  /* 0x000000c765897231 */ /* 0x000fe20000200035 */
[----:B------:R-:W-:Y:S01]  /*3e70*/  F2FP.BF16.F32.PACK_AB R245, RZ, R245 ;  /* 0x000000f5fff5723e */ /* 0x000fe200000010ff */
[----:B------:R-:W-:Y:S01]  /*3e80*/  HFMA2.BF16_V2 R139, R103, R205, R55 ;  /* 0x000000cd678b7231 */ /* 0x000fe20000200037 */
[----:B------:R-:W-:Y:S02]  /*3e90*/  F2FP.BF16.F32.PACK_AB R28, RZ, R28 ;  /* 0x0000001cff1c723e */ /* 0x000fe400000010ff */
[----:B------:R-:W-:Y:S02]  /*3ea0*/  F2FP.BF16.F32.PACK_AB R26, RZ, R26 ;  /* 0x0000001aff1a723e */ /* 0x000fe400000010ff */
[----:B------:R-:W-:Y:S01]  /*3eb0*/  F2FP.BF16.F32.PACK_AB R223, RZ, R223 ;  /* 0x000000dfffdf723e */ /* 0x000fe200000010ff */
[----:B------:R3:W-:Y:S01]  /*3ec0*/  STG.E.128 desc[UR4][R24.64], R136 ;  /* 0x0000008818007986 */ /* 0x0007e2000c101d04 */
[----:B------:R-:W-:-:S02]  /*3ed0*/  F2FP.BF16.F32.PACK_AB R149, RZ, R149 ;  /* 0x00000095ff95723e */ /* 0x000fc400000010ff */
[----:B------:R-:W-:Y:S02]  /*3ee0*/  F2FP.BF16.F32.PACK_AB R229, RZ, R229 ;  /* 0x000000e5ffe5723e */ /* 0x000fe400000010ff */
[----:B------:R-:W-:Y:S02]  /*3ef0*/  F2FP.BF16.F32.PACK_AB R151, RZ, R151 ;  /* 0x00000097ff97723e */ /* 0x000fe400000010ff */
        /* <DEDUP_REMOVED lines=30> */
[----:B------:R-:W-:Y:S02]  /*40e0*/  PRMT R211, R211, 0x5410, R145 ;  /* 0x00005410d3d37816 */ /* 0x000fe40000000091 */
[----:B------:R-:W-:Y:S01]  /*40f0*/  PRMT R217, R217, 0x5410, R147 ;  /* 0x00005410d9d97816 */ /* 0x000fe20000000093 */
[----:B0-----:R-:W-:Y:S01]  /*4100*/  HFMA2.BF16_V2 R8, R112, R233, R64 ;  /* 0x000000e970087231 */ /* 0x001fe20000200040 */
[----:B------:R-:W-:Y:S01]  /*4110*/  F2FP.BF16.F32.PACK_AB R132, RZ, R132 ;  /* 0x00000084ff84723e */ /* 0x000fe200000010ff */
[----:B------:R-:W-:Y:S01]  /*4120*/  HFMA2.BF16_V2 R141, R105, R211, R57 ;  /* 0x000000d3698d7231 */ /* 0x000fe20000200039 */
[----:B------:R-:W-:Y:S01]  /*4130*/  F2FP.BF16.F32.PACK_AB R174, RZ, R174 ;  /* 0x000000aeffae723e */ /* 0x000fe200000010ff */
[----:B------:R-:W-:Y:S01]  /*4140*/  HFMA2.BF16_V2 R143, R107, R217, R59 ;  /* 0x000000d96b8f7231 */ /* 0x000fe2000020003b */
[----:B------:R-:W-:Y:S01]  /*4150*/  F2FP.BF16.F32.PACK_AB R176, RZ, R176 ;  /* 0x000000b0ffb0723e */ /* 0x000fe200000010ff */
[----:B------:R-:W-:Y:S01]  /*4160*/  HFMA2.BF16_V2 R10, R114, R239, R66 ;  /* 0x000000ef720a7231 */ /* 0x000fe20000200042 */
[----:B------:R-:W-:-:S02]  /*4170*/  F2FP.BF16.F32.PACK_AB R178, RZ, R178 ;  /* 0x000000b2ffb2723e */ /* 0x000fc400000010ff */
[----:B------:R-:W-:Y:S01]  /*4180*/  PRMT R247, R247, 0x5410, R245 ;  /* 0x00005410f7f77816 */ /* 0x000fe200000000f5 */
[----:B------:R4:W-:Y:S01]  /*4190*/  STG.E.128 desc[UR4][R154.64], R140 ;  /* 0x0000008c9a007986 */ /* 0x0009e2000c101d04 */
[----:B------:R-:W-:Y:S02]  /*41a0*/  PRMT R28, R28, 0x5410, R26 ;  /* 0x000054101c1c7816 */ /* 0x000fe4000000001a */
[----:B------:R-:W-:Y:S02]  /*41b0*/  PRMT R223, R223, 0x5410, R149 ;  /* 0x00005410dfdf7816 */ /* 0x000fe40000000095 */
[----:B------:R-:W-:Y:S01]  /*41c0*/  PRMT R229, R229, 0x5410, R151 ;  /* 0x00005410e5e57816 */ /* 0x000fe20000000097 */
[----:B--2---:R-:W-:Y:S01]  /*41d0*/  HFMA2.BF16_V2 R12, R116, R247, R68 ;  /* 0x000000f7740c7231 */ /* 0x004fe20000200044 */
        /* <DEDUP_REMOVED lines=10> */
[----:B------:R-:W-:Y:S02]  /*4280*/  F2FP.BF16.F32.PACK_AB R148, RZ, R148 ;  /* 0x00000094ff94723e */ /* 0x000fe400000010ff */
[----:B------:R-:W-:Y:S01]  /*4290*/  F2FP.BF16.F32.PACK_AB R169, RZ, R169 ;  /* 0x000000a9ffa9723e */ /* 0x000fe200000010ff */
[----:B---3--:R-:W-:Y:S01]  /*42a0*/  HFMA2.BF16_V2 R24, R120, R159, R72 ;  /* 0x0000009f78187231 */ /* 0x008fe20000200048 */
        /* <DEDUP_REMOVED lines=9> */
[----:B------:R-:W-:Y:S02]  /*4340*/  PRMT R251, R251, 0x5410, R249 ;  /* 0x00005410fbfb7816 */ /* 0x000fe400000000f9 */
        /* <DEDUP_REMOVED lines=24> */
[----:B-1----:R-:W-:-:S02]  /*44d0*/  ISETP.GE.AND P2, PT, R20, UR6, PT ;  /* 0x0000000614007c0c */ /* 0x002fc4000bf46270 */
[----:B------:R4:W-:Y:S04]  /*44e0*/  STG.E.128 desc[UR4][R4.64], R24 ;  /* 0x0000001804007986 */ /* 0x0009e8000c101d04 */
[----:B------:R4:W-:Y:S04]  /*44f0*/  STG.E.128 desc[UR4][R2.64], R28 ;  /* 0x0000001c02007986 */ /* 0x0009e8000c101d04 */
[----:B------:R4:W-:Y:S03]  /*4500*/  STG.E.128 desc[UR4][R160.64], R32 ;  /* 0x00000020a0007986 */ /* 0x0009e6000c101d04 */
[----:B------:R-:W-:Y:S05]  /*4510*/  @!P2 BRA `(.L_x_54) ;  /* 0xffffffbc0068a947 */ /* 0x000fea000383ffff */
[----:B------:R-:W-:Y:S05]  /*4520*/  EXIT ;  /* 0x000000000000794d */ /* 0x000fea0003800000 */
.L_x_55:
        /* <DEDUP_REMOVED lines=13> */
.L_x_1003:


//--------------------- .text._ZN10layer_norm13ln_fwd_kernelINS_13Kernel_traitsI6__halffS2_fjLj49152ELj4ELj1ELj4ELj16ENS_18Kernel_traits_baseILj49152ES2_fS2_fjLj128EEEEEEEvNS_9FwdParamsE --------------------------
	.section	.text._ZN10layer_norm13ln_fwd_kernelINS_13Kernel_traitsI6__halffS2_fjLj49152ELj4ELj1ELj4ELj16ENS_18Kernel_traits_baseILj49152ES2_fS2_fjLj128EEEEEEEvNS_9FwdParamsE,"ax",@progbits
	.align	128
        .global         _ZN10layer_norm13ln_fwd_kernelINS_13Kernel_traitsI6__halffS2_fjLj49152ELj4ELj1ELj4ELj16ENS_18Kernel_traits_baseILj49152ES2_fS2_fjLj128EEEEEEEvNS_9FwdParamsE
        .type           _ZN10layer_norm13ln_fwd_kernelINS_13Kernel_traitsI6__halffS2_fjLj49152ELj4ELj1ELj4ELj16ENS_18Kernel_traits_baseILj49152ES2_fS2_fjLj128EEEEEEEvNS_9FwdParamsE,@function
        .size           _ZN10layer_norm13ln_fwd_kernelINS_13Kernel_traitsI6__halffS2_fjLj49152ELj4ELj1ELj4ELj16ENS_18Kernel_traits_baseILj49152ES2_fS2_fjLj128EEEEEEEvNS_9FwdParamsE,(.L_x_1004 - _ZN10layer_norm13ln_fwd_kernelINS_13Kernel_traitsI6__halffS2_fjLj49152ELj4ELj1ELj4ELj16ENS_18Kernel_traits_baseILj49152ES2_fS2_fjLj128EEEEEEEvNS_9FwdParamsE)
        .other          _ZN10layer_norm13ln_fwd_kernelINS_13Kernel_traitsI6__halffS2_fjLj49152ELj4ELj1ELj4ELj16ENS_18Kernel_traits_baseILj49152ES2_fS2_fjLj128EEEEEEEvNS_9FwdParamsE,@"STO_CUDA_ENTRY STV_DEFAULT"
_ZN10layer_norm13ln_fwd_kernelINS_13Kernel_traitsI6__halffS2_fjLj49152ELj4ELj1ELj4ELj16ENS_18Kernel_traits_baseILj49152ES2_fS2_fjLj128EEEEEEEvNS_9FwdParamsE:
.text._ZN10layer_norm13ln_fwd_kernelINS_13Kernel_traitsI6__halffS2_fjLj49152ELj4ELj1ELj4ELj16ENS_18Kernel_traits_baseILj49152ES2_fS2_fjLj128EEEEEEEvNS_9FwdParamsE:
        /* <DEDUP_REMOVED lines=185> */
.L_x_62:
        /* <DEDUP_REMOVED lines=388> */
.L_x_57:
[----:B------:R-:W-:Y:S05]  /*23d0*/  BSYNC.RECONVERGENT B0 ;  /* 0x0000000000007941 */ /* 0x000fea0003800200 */
.L_x_56:
        /* <DEDUP_REMOVED lines=14> */
.L_x_59:
[----:B------:R-:W-:Y:S05]  /*24c0*/  BSYNC.RECONVERGENT B0 ;  /* 0x0000000000007941 */ /* 0x000fea0003800200 */
.L_x_58:
        /* <DEDUP_REMOVED lines=65> */
.L_x_61:
[----:B------:R-:W2:Y:S04]  /*28e0*/  LDG.E.STRONG.GPU R23, desc[UR4][R20.64] ;  /* 0x0000000414177981 */ /* 0x000ea8000c1ef900 */
[----:B--2---:R-:W-:Y:S01]  /*28f0*/  CCTL.IVALL ;  /* 0x00000000ff00798f */ /* 0x004fe20002000000 */
[----:B------:R-:W-:Y:S05]  /*2900*/  YIELD ;  /* 0x0000000000007946 */ /* 0x000fea0003800000 */
[----:B------:R-:W-:-:S13]  /*2910*/  ISETP.NE.AND P3, PT, R23, R22, PT ;  /* 0x000000161700720c */ /* 0x000fda0003f65270 */
[----:B------:R-:W-:Y:S05]  /*2920*/  @P3 BRA `(.L_x_61) ;  /* 0xfffffffc00ec3947 */ /* 0x000fea000383ffff */
.L_x_60:
        /* <DEDUP_REMOVED lines=130> */
[----:B------:R-:W-:Y:S01]  /*3150*/  F2FP.F16.F32.PACK_AB R73, RZ, R72 ;  /* 0x00000048ff49723e */ /* 0x000fe200000000ff */
[C---:B------:R-:W-:Y:S01]  /*3160*/  FMUL.FTZ R77, R20.reuse, R77 ;  /* 0x0000004d144d7220 */ /* 0x040fe20000410000 */
[C---:B------:R-:W-:Y:S01]  /*3170*/  FMUL.FTZ R83, R20.reuse, R85 ;  /* 0x0000005514537220 */ /* 0x040fe20000410000 */
[--C-:B------:R-:W-:Y:S01]  /*3180*/  FADD.FTZ R99, R99, -R21.reuse ;  /* 0x8000001563637221 */ /* 0x100fe20000010000 */
[--C-:B------:R-:W-:Y:S01]  /*3190*/  FADD.FTZ R101, R101, -R21.reuse ;  /* 0x8000001565657221 */ /* 0x100fe20000010000 */
[----:B------:R-:W-:Y:S01]  /*31a0*/  F2FP.F16.F32.PACK_AB R72, RZ, R69 ;  /* 0x00000045ff48723e */ /* 0x000fe200000000ff */
[C---:B------:R-:W-:Y:S01]  /*31b0*/  FMUL.FTZ R80, R20.reuse, R80 ;  /* 0x0000005014507220 */ /* 0x040fe20000410000 */
[----:B------:R-:W-:Y:S01]  /*31c0*/  FMUL.FTZ R85, R20, R87 ;  /* 0x0000005714557220 */ /* 0x000fe20000410000 */
[--C-:B------:R-:W-:Y:S01]  /*31d0*/  FADD.FTZ R102, R102, -R21.reuse ;  /* 0x8000001566667221 */ /* 0x100fe20000010000 */
[----:B------:R-:W-:Y:S01]  /*31e0*/  F2FP.F16.F32.PACK_AB R69, RZ, R75 ;  /* 0x0000004bff45723e */ /* 0x000fe200000000ff */
[--C-:B------:R-:W-:Y:S01]  /*31f0*/  FADD.FTZ R84, R84, -R21.reuse ;  /* 0x8000001554547221 */ /* 0x100fe20000010000 */
[----:B------:R-:W-:Y:S01]  /*3200*/  F2FP.F16.F32.PACK_AB R87, RZ, R86 ;  /* 0x00000056ff57723e */ /* 0x000fe200000000ff */
[--C-:B------:R-:W-:Y:S01]  /*3210*/  FADD.FTZ R105, R105, -R21.reuse ;  /* 0x8000001569697221 */ /* 0x100fe20000010000 */
[C---:B------:R-:W-:Y:S01]  /*3220*/  FMUL.FTZ R75, R20.reuse, R76 ;  /* 0x0000004c144b7220 */ /* 0x040fe20000410000 */
[----:B------:R-:W-:Y:S01]  /*3230*/  F2FP.F16.F32.PACK_AB R86, RZ, R90 ;  /* 0x0000005aff56723e */ /* 0x000fe200000000ff */
[--C-:B------:R-:W-:Y:S01]  /*3240*/  FADD.FTZ R89, R89, -R21.reuse ;  /* 0x8000001559597221 */ /* 0x100fe20000010000 */
[C---:B------:R-:W-:Y:S01]  /*3250*/  FMUL.FTZ R76, R20.reuse, R78 ;  /* 0x0000004e144c7220 */ /* 0x040fe20000410000 */
[C---:B------:R-:W-:Y:S01]  /*3260*/  FMUL.FTZ R90, R20.reuse, R95 ;  /* 0x0000005f145a7220 */ /* 0x040fe20000410000 */
[--C-:B------:R-:W-:Y:S01]  /*3270*/  FADD.FTZ R91, R91, -R21.reuse ;  /* 0x800000155b5b7221 */ /* 0x100fe20000010000 */
[----:B------:R-:W-:Y:S01]  /*3280*/  F2FP.F16.F32.PACK_AB R78, RZ, R77 ;  /* 0x0000004dff4e723e */ /* 0x000fe200000000ff */
[C---:B------:R-:W-:Y:S01]  /*3290*/  FMUL.FTZ R95, R20.reuse, R99 ;  /* 0x00000063145f7220 */ /* 0x040fe20000410000 */
[----:B------:R-:W-:Y:S01]  /*32a0*/  FMUL.FTZ R101, R20, R101 ;  /* 0x0000006514657220 */ /* 0x000fe20000410000 */
[--C-:B------:R-:W-:Y:S01]  /*32b0*/  FADD.FTZ R94, R94, -R21.reuse ;  /* 0x800000155e5e7221 */ /* 0x100fe20000010000 */
[--C-:B------:R-:W-:Y:S01]  /*32c0*/  FADD.FTZ R96, R96, -R21.reuse ;  /* 0x8000001560607221 */ /* 0x100fe20000010000 */
[----:B------:R-:W-:Y:S01]  /*32d0*/  F2FP.F16.F32.PACK_AB R77, RZ, R80 ;  /* 0x00000050ff4d723e */ /* 0x000fe200000000ff */
        /* <DEDUP_REMOVED lines=13> */
[----:B------:R-:W-:Y:S01]  /*33b0*/  F2FP.F16.F32.PACK_AB R102, RZ, R101 ;  /* 0x00000065ff66723e */ /* 0x000fe200000000ff */
[--C-:B------:R-:W-:Y:S01]  /*33c0*/  FADD.FTZ R122, R122, -R21.reuse ;  /* 0x800000157a7a7221 */ /* 0x100fe20000010000 */
[--C-:B------:R-:W-:Y:S01]  /*33d0*/  FADD.FTZ R125, R125, -R21.reuse ;  /* 0x800000157d7d7221 */ /* 0x100fe20000010000 */
[----:B------:R-:W-:Y:S01]  /*33e0*/  FMUL.FTZ R94, R20, R98 ;  /* 0x00000062145e7220 */ /* 0x000fe20000410000 */
[----:B------:R-:W-:Y:S01]  /*33f0*/  F2FP.F16.F32.PACK_AB R101, RZ, R99 ;  /* 0x00000063ff65723e */ /* 0x000fe200000000ff */
[--C-:B------:R-:W-:Y:S01]  /*3400*/  FADD.FTZ R107, R107, -R21.reuse ;  /* 0x800000156b6b7221 */ /* 0x100fe20000010000 */
[--C-:B------:R-:W-:Y:S01]  /*3410*/  FADD.FTZ R128, R128, -R21.reuse ;  /* 0x8000001580807221 */ /* 0x100fe20000010000 */
[--C-:B------:R-:W-:Y:S01]  /*3420*/  FADD.FTZ R133, R133, -R21.reuse ;  /* 0x8000001585857221 */ /* 0x100fe20000010000 */
[C---:B------:R-:W-:Y:S01]  /*3430*/  FMUL.FTZ R100, R20.reuse, R100 ;  /* 0x0000006414647220 */ /* 0x040fe20000410000 */
[C---:B------:R-:W-:Y:S01]  /*3440*/  FMUL.FTZ R221, R20.reuse, R103 ;  /* 0x0000006714dd7220 */ /* 0x040fe20000410000 */
[----:B------:R-:W-:Y:S01]  /*3450*/  F2FP.F16.F32.PACK_AB R99, RZ, R105 ;  /* 0x00000069ff63723e */ /* 0x000fe200000000ff */
        /* <DEDUP_REMOVED lines=11> */
[----:B------:R-:W-:Y:S01]  /*3510*/  F2FP.F16.F32.PACK_AB R98, RZ, R96 ;  /* 0x00000060ff62723e */ /* 0x000fe200000000ff */
[C---:B------:R-:W-:Y:S01]  /*3520*/  FMUL.FTZ R115, R20.reuse, R122 ;  /* 0x0000007a14737220 */ /* 0x040fe20000410000 */
[----:B------:R-:W-:Y:S01]  /*3530*/  FMUL.FTZ R114, R20, R125 ;  /* 0x0000007d14727220 */ /* 0x000fe20000410000 */
[--C-:B------:R-:W-:Y:S01]  /*3540*/  FADD.FTZ R118, R118, -R21.reuse ;  /* 0x8000001576767221 */ /* 0x100fe20000010000 */
[--C-:B------:R-:W-:Y:S01]  /*3550*/  FADD.FTZ R134, R134, -R21.reuse ;  /* 0x8000001586867221 */ /* 0x100fe20000010000 */
[--C-:B------:R-:W-:Y:S01]  /*3560*/  FADD.FTZ R135, R135, -R21.reuse ;  /* 0x8000001587877221 */ /* 0x100fe20000010000 */
[----:B------:R-:W-:Y:S01]  /*3570*/  F2FP.F16.F32.PACK_AB R96, RZ, R94 ;  /* 0x0000005eff60723e */ /* 0x000fe200000000ff */
[C---:B------:R-:W-:Y:S01]  /*3580*/  FMUL.FTZ R222, R20.reuse, R107 ;  /* 0x0000006b14de7220 */ /* 0x040fe20000410000 */
[C---:B------:R-:W-:Y:S01]  /*3590*/  FMUL.FTZ R122, R20.reuse, R128 ;  /* 0x00000080147a7220 */ /* 0x040fe20000410000 */
[----:B------:R-:W-:Y:S01]  /*35a0*/  FMUL.FTZ R125, R20, R133 ;  /* 0x00000085147d7220 */ /* 0x000fe20000410000 */
[--C-:B------:R-:W-:Y:S01]  /*35b0*/  FADD.FTZ R127, R127, -R21.reuse ;  /* 0x800000157f7f7221 */ /* 0x100fe20000010000 */
[--C-:B------:R-:W-:Y:S01]  /*35c0*/  FADD.FTZ R136, R136, -R21.reuse ;  /* 0x8000001588887221 */ /* 0x100fe20000010000 */
[--C-:B------:R-:W-:Y:S01]  /*35d0*/  FADD.FTZ R137, R137, -R21.reuse ;  /* 0x8000001589897221 */ /* 0x100fe20000010000 */
[----:B------:R-:W-:Y:S01]  /*35e0*/  F2FP.F16.F32.PACK_AB R94, RZ, R100 ;  /* 0x00000064ff5e723e */ /* 0x000fe200000000ff */
[----:B------:R-:W-:Y:S01]  /*35f0*/  FMUL.FTZ R107, R20, R113 ;  /* 0x00000071146b7220 */ /* 0x000fe20000410000 */
[----:B------:R-:W-:Y:S01]  /*3600*/  F2FP.F16.F32.PACK_AB R221, RZ, R221 ;  /* 0x000000ddffdd723e */ /* 0x000fe200000000ff */
        /* <DEDUP_REMOVED lines=22> */
[----:B------:R-:W-:Y:S01]  /*3770*/  HFMA2 R133, R133.H0_H0, R221.H0_H0, R128.H0_H0 ;  /* 0x200000dd85857231 */ /* 0x000fe20000040880 */
[----:B------:R-:W-:Y:S01]  /*3780*/  F2FP.F16.F32.PACK_AB R228, RZ, R228 ;  /* 0x000000e4ffe4723e */ /* 0x000fe200000000ff */
[----:B------:R-:W-:Y:S01]  /*3790*/  FMUL.FTZ R31, R20, R31 ;  /* 0x0000001f141f7220 */ /* 0x000fe20000410000 */
[----:B------:R-:W-:Y:S01]  /*37a0*/  F2FP.F16.F32.PACK_AB R231, RZ, R231 ;  /* 0x000000e7ffe7723e */ /* 0x000fe200000000ff */
        /* <DEDUP_REMOVED lines=8> */
[----:B------:R-:W-:Y:S01]  /*3830*/  HFMA2 R131, R131.H0_H0, R228.H0_H0, R139.H0_H0 ;  /* 0x200000e483837231 */ /* 0x000fe2000004088b */
[----:B------:R-:W-:Y:S01]  /*3840*/  F2FP.F16.F32.PACK_AB R31, RZ, R31 ;  /* 0x0000001fff1f723e */ /* 0x000fe200000000ff */
[----:B------:R-:W-:Y:S01]  /*3850*/  FADD.FTZ R132, R132, -R21 ;  /* 0x8000001584847221 */ /* 0x000fe20000010000 */
[----:B------:R-:W-:Y:S01]  /*3860*/  SHF.R.U32.HI R228, RZ, 0x10, R37 ;  /* 0x00000010ffe47819 */ /* 0x000fe20000011625 */
[----:B------:R-:W-:Y:S01]  /*3870*/  HFMA2 R128, R128.H0_H0, R231.H0_H0, R138.H0_H0 ;  /* 0x200000e780807231 */ /* 0x000fe2000004088a */
[----:B------:R-:W-:Y:S01]  /*3880*/  SHF.R.U32.HI R138, RZ, 0x10, R39 ;  /* 0x00000010ff8a7819 */ /* 0x000fe20000011627 */
[--C-:B------:R-:W-:Y:S01]  /*3890*/  FADD.FTZ R111, R111, -R21.reuse ;  /* 0x800000156f6f7221 */ /* 0x100fe20000010000 */
[----:B------:R-:W-:Y:S01]  /*38a0*/  F2FP.F16.F32.PACK_AB R24, RZ, R24 ;  /* 0x00000018ff18723e */ /* 0x000fe200000000ff */
[----:B------:R-:W-:Y:S01]  /*38b0*/  FMUL.FTZ R123, R20, R132 ;  /* 0x00000084147b7220 */ /* 0x000fe20000410000 */
[----:B------:R-:W-:Y:S01]  /*38c0*/  F2FP.F16.F32.PACK_AB R23, RZ, R23 ;  /* 0x00000017ff17723e */ /* 0x000fe200000000ff */
[----:B------:R-:W-:Y:S01]  /*38d0*/  HFMA2 R31, R228.H0_H0, R31.H0_H0, R138.H0_H0 ;  /* 0x2000001fe41f7231 */ /* 0x000fe2000004088a */
[----:B------:R-:W-:Y:S01]  /*38e0*/  F2FP.F16.F32.PACK_AB R59, RZ, R59 ;  /* 0x0000003bff3b723e */ /* 0x000fe200000000ff */
[--C-:B------:R-:W-:Y:S01]  /*38f0*/  FADD.FTZ R120, R120, -R21.reuse ;  /* 0x8000001578787221 */ /* 0x100fe20000010000 */
[----:B------:R-:W-:Y:S01]  /*3900*/  F2FP.F16.F32.PACK_AB R137, RZ, R137 ;  /* 0x00000089ff89723e */ /* 0x000fe200000000ff */
[----:B------:R-:W-:Y:S01]  /*3910*/  FADD.FTZ R129, R129, -R21 ;  /* 0x8000001581817221 */ /* 0x000fe20000010000 */
[----:B------:R-:W-:Y:S01]  /*3920*/  SHF.R.U32.HI R228, RZ, 0x10, R45 ;  /* 0x00000010ffe47819 */ /* 0x000fe2000001162d */
[----:B------:R-:W-:Y:S01]  /*3930*/  FMUL.FTZ R226, R20, R111 ;  /* 0x0000006f14e27220 */ /* 0x000fe20000410000 */
[----:B------:R-:W-:Y:S01]  /*3940*/  SHF.R.U32.HI R138, RZ, 0x10, R47 ;  /* 0x00000010ff8a7819 */ /* 0x000fe2000001162f */
[----:B------:R-:W-:Y:S01]  /*3950*/  FADD.FTZ R106, R106, -R21 ;  /* 0x800000156a6a7221 */ /* 0x000fe20000010000 */
[----:B------:R-:W-:Y:S01]  /*3960*/  PRMT R24, R24, 0x5410, R23 ;  /* 0x0000541018187816 */ /* 0x000fe20000000017 */
[----:B------:R-:W-:Y:S01]  /*3970*/  HFMA2 R23, R189.H0_H0, R137.H0_H0, R215.H0_H0 ;  /* 0x20000089bd177231 */ /* 0x000fe200000408d7 */
[----:B------:R-:W-:Y:S01]  /*3980*/  F2FP.F16.F32.PACK_AB R225, RZ, R225 ;  /* 0x000000e1ffe1723e */ /* 0x000fe200000000ff */
[----:B------:R-:W-:Y:S01]  /*3990*/  HFMA2 R59, R228.H0_H0, R59.H0_H0, R138.H0_H0 ;  /* 0x2000003be43b7231 */ /* 0x000fe2000004088a */
        /* <DEDUP_REMOVED lines=8> */
[----:B------:R-:W-:Y:S01]  /*3a20*/  F2FP.F16.F32.PACK_AB R26, RZ, R26 ;  /* 0x0000001aff1a723e */ /* 0x000fe200000000ff */
[----:B------:R-:W-:Y:S01]  /*3a30*/  HFMA2 R132, R132.H0_H0, R225.H0_H0, R221.H0_H0 ;  /* 0x200000e184847231 */ /* 0x000fe200000408dd */
[----:B------:R-:W-:Y:S01]  /*3a40*/  F2FP.F16.F32.PACK_AB R25, RZ, R25 ;  /* 0x00000019ff19723e */ /* 0x000fe200000000ff */
[----:B------:R-:W-:Y:S01]  /*3a50*/  FADD.FTZ R116, R116, -R21 ;  /* 0x8000001574747221 */ /* 0x000fe20000010000 */
[----:B------:R-:W-:Y:S01]  /*3a60*/  F2FP.F16.F32.PACK_AB R226, RZ, R226 ;  /* 0x000000e2ffe2723e */ /* 0x000fe200000000ff */
[----:B------:R-:W-:Y:S01]  /*3a70*/  HFMA2 R225, R137, R24, R138 ;  /* 0x0000001889e17231 */ /* 0x000fe2000000008a */
        /* <DEDUP_REMOVED lines=9> */
[----:B------:R-:W-:Y:S01]  /*3b10*/  F2FP.F16.F32.PACK_AB R30, RZ, R30 ;  /* 0x0000001eff1e723e */ /* 0x000fe200000000ff */
[C---:B------:R-:W-:Y:S01]  /*3b20*/  FMUL.FTZ R109, R20.reuse, R112 ;  /* 0x00000070146d7220 */ /* 0x040fe20000410000 */
[----:B------:R-:W-:Y:S01]  /*3b30*/  F2FP.F16.F32.PACK_AB R52, RZ, R52 ;  /* 0x00000034ff34723e */ /* 0x000fe200000000ff */
[C---:B------:R-:W-:Y:S01]  /*3b40*/  FMUL.FTZ R112, R20.reuse, R116 ;  /* 0x0000007414707220 */ /* 0x040fe20000410000 */
[C---:B------:R-:W-:Y:S01]  /*3b50*/  FMUL.FTZ R56, R20.reuse, R56 ;  /* 0x0000003814387220 */ /* 0x040fe20000410000 */
[----:B------:R-:W-:Y:S01]  /*3b60*/  FMUL.FTZ R116, R20, R121 ;  /* 0x0000007914747220 */ /* 0x000fe20000410000 */
[----:B------:R-:W-:-:S02]  /*3b70*/  HFMA2 R129, R129.H0_H0, R226.H0_H0, R237.H0_H0 ;  /* 0x200000e281817231 */ /* 0x000fc400000408ed */
[----:B------:R-:W-:Y:S01]  /*3b80*/  FMUL.FTZ R121, R20, R130 ;  /* 0x0000008214797220 */ /* 0x000fe20000410000 */
[----:B------:R-:W-:Y:S01]  /*3b90*/  HFMA2 R226, R24, R26, R25 ;  /* 0x0000001a18e27231 */ /* 0x000fe20000000019 */
[----:B------:R-:W-:Y:S01]  /*3ba0*/  F2FP.F16.F32.PACK_AB R222, RZ, R222 ;  /* 0x000000deffde723e */ /* 0x000fe200000000ff */
[----:B------:R-:W-:Y:S01]  /*3bb0*/  FADD.FTZ R64, R64, -R21 ;  /* 0x8000001540407221 */ /* 0x000fe20000010000 */
[----:B------:R-:W-:Y:S01]  /*3bc0*/  SHF.R.U32.HI R130, RZ, 0x10, R199 ;  /* 0x00000010ff827819 */ /* 0x000fe200000116c7 */
[----:B------:R-:W-:Y:S01]  /*3bd0*/  FADD.FTZ R88, R88, -R21 ;  /* 0x8000001558587221 */ /* 0x000fe20000010000 */
[----:B------:R-:W-:Y:S01]  /*3be0*/  PRMT R30, R30, 0x5410, R52 ;  /* 0x000054101e1e7816 */ /* 0x000fe20000000034 */
[----:B------:R-:W-:Y:S01]  /*3bf0*/  FMUL.FTZ R64, R20, R64 ;  /* 0x0000004014407220 */ /* 0x000fe20000410000 */
[----:B------:R-:W-:Y:S01]  /*3c00*/  PRMT R24, R40, 0x5410, R239 ;  /* 0x0000541028187816 */ /* 0x000fe200000000ef */
[----:B------:R-:W-:Y:S01]  /*3c10*/  HFMA2 R130, R130.H0_H0, R222.H0_H0, R238.H0_H0 ;  /* 0x200000de82827231 */ /* 0x000fe200000408ee */
[--C-:B------:R-:W-:Y:S01]  /*3c20*/  PRMT R25, R42, 0x7610, R236.reuse ;  /* 0x000076102a197816 */ /* 0x100fe200000000ec */
[----:B------:R-:W-:Y:S01]  /*3c30*/  FMUL.FTZ R88, R20, R88 ;  /* 0x0000005814587220 */ /* 0x000fe20000410000 */
[----:B------:R-:W-:Y:S01]  /*3c40*/  F2FP.F16.F32.PACK_AB R56, RZ, R56 ;  /* 0x00000038ff38723e */ /* 0x000fe200000000ff */
[--C-:B------:R-:W-:Y:S01]  /*3c50*/  FADD.FTZ R92, R92, -R21.reuse ;  /* 0x800000155c5c7221 */ /* 0x100fe20000010000 */
[----:B------:R-:W-:Y:S01]  /*3c60*/  F2FP.F16.F32.PACK_AB R54, RZ, R54 ;  /* 0x00000036ff36723e */ /* 0x000fe200000000ff */
[----:B------:R-:W-:Y:S01]  /*3c70*/  FADD.FTZ R93, R93, -R21 ;  /* 0x800000155d5d7221 */ /* 0x000fe20000010000 */
[----:B------:R-:W-:Y:S01]  /*3c80*/  HFMA2 R222, R24, R30, R25 ;  /* 0x0000001e18de7231 */ /* 0x000fe20000000019 */
[----:B------:R-:W-:Y:S01]  /*3c90*/  PRMT R24, R44, 0x5410, R236 ;  /* 0x000054102c187816 */ /* 0x000fe200000000ec */
[----:B------:R-:W-:Y:S01]  /*3ca0*/  FMUL.FTZ R92, R20, R92 ;  /* 0x0000005c145c7220 */ /* 0x000fe20000410000 */
[----:B------:R-:W-:Y:S01]  /*3cb0*/  PRMT R56, R56, 0x5410, R54 ;  /* 0x0000541038387816 */ /* 0x000fe20000000036 */
[----:B------:R-:W-:Y:S01]  /*3cc0*/  FMUL.FTZ R93, R20, R93 ;  /* 0x0000005d145d7220 */ /* 0x000fe20000410000 */
[----:B------:R-:W-:Y:S01]  /*3cd0*/  PRMT R25, R46, 0x7610, R235 ;  /* 0x000076102e197816 */ /* 0x000fe200000000eb */
[----:B------:R-:W-:Y:S01]  /*3ce0*/  FADD.FTZ R97, R97, -R21 ;  /* 0x8000001561617221 */ /* 0x000fe20000010000 */
[----:B------:R-:W-:Y:S01]  /*3cf0*/  F2FP.F16.F32.PACK_AB R57, RZ, R57 ;  /* 0x00000039ff39723e */ /* 0x000fe200000000ff */
[----:B------:R-:W-:Y:S01]  /*3d00*/  HFMA2 R27, R37.H0_H0, R27.H0_H0, R39.H0_H0 ;  /* 0x2000001b251b7231 */ /* 0x000fe20000040827 */
[----:B------:R-:W-:Y:S01]  /*3d10*/  F2FP.F16.F32.PACK_AB R60, RZ, R60 ;  /* 0x0000003cff3c723e */ /* 0x000fe200000000ff */
[----:B------:R-:W-:Y:S01]  /*3d20*/  HFMA2 R221, R24, R56, R25 ;  /* 0x0000003818dd7231 */ /* 0x000fe20000000019 */
[----:B------:R-:W-:Y:S01]  /*3d30*/  PRMT R24, R48, 0x5410, R235 ;  /* 0x0000541030187816 */ /* 0x000fe200000000eb */
[----:B------:R-:W-:Y:S01]  /*3d40*/  FMUL.FTZ R97, R20, R97 ;  /* 0x0000006114617220 */ /* 0x000fe20000410000 */
[----:B------:R-:W-:Y:S01]  /*3d50*/  PRMT R57, R57, 0x5410, R60 ;  /* 0x0000541039397816 */ /* 0x000fe2000000003c */
[----:B------:R-:W-:Y:S01]  /*3d60*/  FADD.FTZ R82, R82, -R21 ;  /* 0x8000001552527221 */ /* 0x000fe20000010000 */
[----:B------:R-:W-:Y:S01]  /*3d70*/  PRMT R25, R50, 0x7610, R234 ;  /* 0x0000761032197816 */ /* 0x000fe200000000ea */
[----:B------:R-:W-:Y:S01]  /*3d80*/  HFMA2 R87, R161.H0_H0, R87.H0_H0, R163.H0_H0 ;  /* 0x20000057a1577231 */ /* 0x000fe200000408a3 */
[----:B------:R-:W-:Y:S01]  /*3d90*/  F2FP.F16.F32.PACK_AB R64, RZ, R64 ;  /* 0x00000040ff40723e */ /* 0x000fe200000000ff */
[----:B------:R-:W-:Y:S01]  /*3da0*/  FMUL.FTZ R82, R20, R82 ;  /* 0x0000005214527220 */ /* 0x000fe20000410000 */
[----:B------:R-:W-:Y:S01]  /*3db0*/  F2FP.F16.F32.PACK_AB R61, RZ, R61 ;  /* 0x0000003dff3d723e */ /* 0x000fe200000000ff */
[----:B------:R-:W-:-:S02]  /*3dc0*/  HFMA2 R86, R165.H0_H0, R86.H0_H0, R167.H0_H0 ;  /* 0x20000056a5567231 */ /* 0x000fc400000408a7 */
[----:B------:R-:W-:Y:S01]  /*3dd0*/  HFMA2 R139, R24, R57, R25 ;  /* 0x00000039188b7231 */ /* 0x000fe20000000019 */
[----:B------:R-:W-:Y:S01]  /*3de0*/  PRMT R24, R140, 0x5410, R234 ;  /* 0x000054108c187816 */ /* 0x000fe200000000ea */
[----:B------:R-:W-:Y:S01]  /*3df0*/  HFMA2 R96, R173.H0_H0, R96.H0_H0, R175.H0_H0 ;  /* 0x20000060ad607231 */ /* 0x000fe200000408af */
[----:B------:R-:W-:Y:S01]  /*3e00*/  PRMT R64, R64, 0x5410, R61 ;  /* 0x0000541040407816 */ /* 0x000fe2000000003d */
[----:B------:R-:W-:Y:S01]  /*3e10*/  HFMA2 R101, R201.H0_H0, R101.H0_H0, R213.H0_H0 ;  /* 0x20000065c9657231 */ /* 0x000fe200000408d5 */
[----:B------:R-:W-:Y:S01]  /*3e20*/  PRMT R25, R142, 0x7610, R233 ;  /* 0x000076108e197816 */ /* 0x000fe200000000e9 */
[----:B------:R-:W-:Y:S01]  /*3e30*/  FADD.FTZ R63, R63, -R21 ;  /* 0x800000153f3f7221 */ /* 0x000fe20000010000 */
[----:B------:R-:W-:Y:S01]  /*3e40*/  F2FP.F16.F32.PACK_AB R67, RZ, R67 ;  /* 0x00000043ff43723e */ /* 0x000fe200000000ff */
[----:B------:R-:W-:Y:S01]  /*3e50*/  HFMA2 R69, R252.H0_H0, R69.H0_H0, R251.H1_H1 ;  /* 0x20000045fc457231 */ /* 0x000fe200000608fb */
[----:B------:R-:W-:Y:S01]  /*3e60*/  F2FP.F16.F32.PACK_AB R68, RZ, R68 ;  /* 0x00000044ff44723e */ /* 0x000fe200000000ff */
[----:B------:R-:W-:Y:S01]  /*3e70*/  HFMA2 R138, R24, R64, R25 ;  /* 0x00000040188a7231 */ /* 0x000fe20000000019 */
[----:B------:R-:W-:Y:S01]  /*3e80*/  PRMT R24, R144, 0x5410, R233 ;  /* 0x0000541090187816 */ /* 0x000fe200000000e9 */
[----:B------:R-:W-:Y:S01]  /*3e90*/  FMUL.FTZ R63, R20, R63 ;  /* 0x0000003f143f7220 */ /* 0x000fe20000410000 */
[----:B------:R-:W-:-:S02]  /*3ea0*/  PRMT R67, R67, 0x5410, R68 ;  /* 0x0000541043437816 */ /* 0x000fc40000000044 */
[----:B------:R-:W-:Y:S02]  /*3eb0*/  PRMT R25, R146, 0x7610, R232 ;  /* 0x0000761092197816 */ /* 0x000fe400000000e8 */
[----:B------:R-:W-:Y:S02]  /*3ec0*/  PRMT R68, R73, 0x5410, R72 ;  /* 0x0000541049447816 */ /* 0x000fe40000000048 */
[----:B------:R-:W-:Y:S01]  /*3ed0*/  F2FP.F16.F32.PACK_AB R75, RZ, R75 ;  /* 0x0000004bff4b723e */ /* 0x000fe200000000ff */
[----:B------:R-:W-:Y:S01]  /*3ee0*/  HFMA2 R67, R24, R67, R25 ;  /* 0x0000004318437231 */ /* 0x000fe20000000019 */
[----:B------:R-:W-:Y:S02]  /*3ef0*/  PRMT R24, R148, 0x5410, R232 ;  /* 0x0000541094187816 */ /* 0x000fe400000000e8 */
[----:B------:R-:W-:Y:S02]  /*3f00*/  PRMT R25, R150, 0x7610, R230 ;  /* 0x0000761096197816 */ /* 0x000fe400000000e6 */
[----:B------:R-:W-:-:S02]  /*3f10*/  PRMT R75, R75, 0x5410, R78 ;  /* 0x000054104b4b7816 */ /* 0x000fc4000000004e */
[----:B------:R-:W-:Y:S01]  /*3f20*/  F2FP.F16.F32.PACK_AB R79, RZ, R79 ;  /* 0x0000004fff4f723e */ /* 0x000fe200000000ff */
[----:B------:R-:W-:Y:S01]  /*3f30*/  HFMA2 R68, R24, R68, R25 ;  /* 0x0000004418447231 */ /* 0x000fe20000000019 */
[----:B------:R-:W-:Y:S02]  /*3f40*/  PRMT R24, R152, 0x5410, R230 ;  /* 0x0000541098187816 */ /* 0x000fe400000000e6 */
[----:B------:R-:W-:Y:S02]  /*3f50*/  PRMT R25, R154, 0x7610, R229 ;  /* 0x000076109a197816 */ /* 0x000fe400000000e5 */
[----:B------:R-:W-:Y:S02]  /*3f60*/  F2FP.F16.F32.PACK_AB R80, RZ, R80 ;  /* 0x00000050ff50723e */ /* 0x000fe400000000ff */
[----:B------:R-:W-:Y:S01]  /*3f70*/  F2FP.F16.F32.PACK_AB R83, RZ, R83 ;  /* 0x00000053ff53723e */ /* 0x000fe200000000ff */
[----:B------:R-:W-:Y:S01]  /*3f80*/  HFMA2 R137, R24, R75, R25 ;  /* 0x0000004b18897231 */ /* 0x000fe20000000019 */
[----:B------:R-:W-:-:S02]  /*3f90*/  PRMT R77, R77, 0x5410, R79 ;  /* 0x000054104d4d7816 */ /* 0x000fc4000000004f */
[----:B------:R-:W-:Y:S02]  /*3fa0*/  PRMT R24, R156, 0x5410, R229 ;  /* 0x000054109c187816 */ /* 0x000fe400000000e5 */
[----:B------:R-:W-:Y:S02]  /*3fb0*/  PRMT R25, R158, 0x7610, R227 ;  /* 0x000076109e197816 */ /* 0x000fe400000000e3 */
[----:B------:R-:W-:Y:S02]  /*3fc0*/  PRMT R80, R80, 0x5410, R83 ;  /* 0x0000541050507816 */ /* 0x000fe40000000053 */
[----:B------:R-:W-:Y:S01]  /*3fd0*/  F2FP.F16.F32.PACK_AB R88, RZ, R88 ;  /* 0x00000058ff58723e */ /* 0x000fe200000000ff */
[----:B------:R-:W-:Y:S01]  /*3fe0*/  HFMA2 R83, R24, R77, R25 ;  /* 0x0000004d18537231 */ /* 0x000fe20000000019 */
[----:B------:R-:W-:Y:S02]  /*3ff0*/  PRMT R24, R160, 0x5410, R227 ;  /* 0x00005410a0187816 */ /* 0x000fe400000000e3 */
[----:B------:R-:W-:-:S02]  /*4000*/  PRMT R25, R162, 0x7610, R224 ;  /* 0x00007610a2197816 */ /* 0x000fc400000000e0 */
[----:B------:R-:W-:Y:S02]  /*4010*/  F2FP.F16.F32.PACK_AB R84, RZ, R84 ;  /* 0x00000054ff54723e */ /* 0x000fe400000000ff */
[----:B------:R-:W-:Y:S01]  /*4020*/  PRMT R26, R164, 0x5410, R224 ;  /* 0x00005410a41a7816 */ /* 0x000fe200000000e0 */
[----:B------:R-:W-:Y:S01]  /*4030*/  HFMA2 R80, R24, R80, R25 ;  /* 0x0000005018507231 */ /* 0x000fe20000000019 */
[----:B------:R-:W-:Y:S02]  /*4040*/  PRMT R25, R88, 0x5410, R84 ;  /* 0x0000541058197816 */ /* 0x000fe40000000054 */
[--C-:B------:R-:W-:Y:S02]  /*4050*/  PRMT R30, R166, 0x7610, R223.reuse ;  /* 0x00007610a61e7816 */ /* 0x100fe400000000df */
[----:B------:R-:W-:Y:S02]  /*4060*/  F2FP.F16.F32.PACK_AB R92, RZ, R92 ;  /* 0x0000005cff5c723e */ /* 0x000fe400000000ff */
[----:B------:R-:W-:Y:S01]  /*4070*/  F2FP.F16.F32.PACK_AB R93, RZ, R93 ;  /* 0x0000005dff5d723e */ /* 0x000fe200000000ff */
[----:B------:R-:W-:Y:S01]  /*4080*/  HFMA2 R25, R26, R25, R30 ;  /* 0x000000191a197231 */ /* 0x000fe2000000001e */
[----:B------:R-:W-:-:S02]  /*4090*/  PRMT R26, R168, 0x5410, R223 ;  /* 0x00005410a81a7816 */ /* 0x000fc400000000df */
[----:B------:R-:W-:Y:S02]  /*40a0*/  PRMT R24, R92, 0x5410, R93 ;  /* 0x000054105c187816 */ /* 0x000fe4000000005d */
[--C-:B------:R-:W-:Y:S02]  /*40b0*/  PRMT R30, R170, 0x7610, R220.reuse ;  /* 0x00007610aa1e7816 */ /* 0x100fe400000000dc */
[----:B------:R-:W-:Y:S02]  /*40c0*/  F2FP.F16.F32.PACK_AB R97, RZ, R97 ;  /* 0x00000061ff61723e */ /* 0x000fe400000000ff */
[----:B------:R-:W-:Y:S01]  /*40d0*/  SHF.R.U64 R52, R212, 0x10, R213 ;  /* 0x00000010d4347819 */ /* 0x000fe200000012d5 */
[----:B------:R-:W-:Y:S01]  /*40e0*/  HFMA2 R24, R26, R24, R30 ;  /* 0x000000181a187231 */ /* 0x000fe2000000001e */
[----:B------:R-:W-:Y:S02]  /*40f0*/  SHF.R.U64 R26, R200, 0x10, R201 ;  /* 0x00000010c81a7819 */ /* 0x000fe400000012c9 */
[----:B------:R-:W-:-:S02]  /*4100*/  PRMT R30, R172, 0x5410, R220 ;  /* 0x00005410ac1e7816 */ /* 0x000fc400000000dc */
[----:B------:R-:W-:Y:S02]  /*4110*/  PRMT R98, R98, 0x5410, R97 ;  /* 0x0000541062627816 */ /* 0x000fe40000000061 */
[----:B------:R-:W-:Y:S02]  /*4120*/  PRMT R54, R174, 0x7610, R219 ;  /* 0x00007610ae367816 */ /* 0x000fe400000000db */
[----:B------:R-:W-:Y:S02]  /*4130*/  PRMT R94, R94, 0x5410, R102 ;  /* 0x000054105e5e7816 */ /* 0x000fe40000000066 */
[----:B------:R-:W-:Y:S01]  /*4140*/  PRMT R26, R200, 0x5410, R26 ;  /* 0x00005410c81a7816 */ /* 0x000fe2000000001a */
[----:B------:R-:W-:Y:S01]  /*4150*/  HFMA2 R30, R30, R98, R54 ;  /* 0x000000621e1e7231 */ /* 0x000fe20000000036 */
[----:B------:R-:W-:Y:S02]  /*4160*/  PRMT R52, R212, 0x5410, R52 ;  /* 0x00005410d4347816 */ /* 0x000fe40000000034 */
[----:B------:R-:W-:-:S02]  /*4170*/  F2FP.F16.F32.PACK_AB R100, RZ, R100 ;  /* 0x00000064ff64723e */ /* 0x000fc400000000ff */
[----:B------:R-:W-:Y:S02]  /*4180*/  SHF.R.U64 R54, R198, 0x10, R199 ;  /* 0x00000010c6367819 */ /* 0x000fe400000012c7 */
[----:B------:R-:W-:Y:S01]  /*4190*/  SHF.R.U64 R57, R210, 0x10, R211 ;  /* 0x00000010d2397819 */ /* 0x000fe200000012d3 */
[----:B------:R-:W-:Y:S01]  /*41a0*/  HFMA2 R26, R26, R94, R52 ;  /* 0x0000005e1a1a7231 */ /* 0x000fe20000000034 */
[----:B------:R-:W-:Y:S02]  /*41b0*/  F2FP.F16.F32.PACK_AB R105, RZ, R105 ;  /* 0x00000069ff69723e */ /* 0x000fe400000000ff */
[----:B------:R-:W-:Y:S02]  /*41c0*/  F2FP.F16.F32.PACK_AB R106, RZ, R106 ;  /* 0x0000006aff6a723e */ /* 0x000fe400000000ff */
[----:B------:R-:W-:Y:S02]  /*41d0*/  SHF.R.U64 R52, R196, 0x10, R197 ;  /* 0x00000010c4347819 */ /* 0x000fe400000012c5 */
[----:B------:R-:W-:-:S02]  /*41e0*/  SHF.R.U64 R56, R208, 0x10, R209 ;  /* 0x00000010d0387819 */ /* 0x000fc400000012d1 */
[----:B------:R-:W-:Y:S02]  /*41f0*/  PRMT R100, R100, 0x5410, R99 ;  /* 0x0000541064647816 */ /* 0x000fe40000000063 */
[----:B------:R-:W-:Y:S02]  /*4200*/  PRMT R54, R198, 0x5410, R54 ;  /* 0x00005410c6367816 */ /* 0x000fe40000000036 */
[----:B------:R-:W-:Y:S02]  /*4210*/  PRMT R57, R210, 0x5410, R57 ;  /* 0x00005410d2397816 */ /* 0x000fe40000000039 */
[----:B------:R-:W-:Y:S02]  /*4220*/  PRMT R105, R105, 0x5410, R106 ;  /* 0x0000541069697816 */ /* 0x000fe4000000006a */
[----:B------:R-:W-:Y:S01]  /*4230*/  PRMT R52, R196, 0x5410, R52 ;  /* 0x00005410c4347816 */ /* 0x000fe20000000034 */
[----:B------:R-:W-:Y:S01]  /*4240*/  HFMA2 R54, R54, R100, R57 ;  /* 0x0000006436367231 */ /* 0x000fe20000000039 */
[----:B------:R-:W-:-:S02]  /*4250*/  PRMT R56, R208, 0x5410, R56 ;  /* 0x00005410d0387816 */ /* 0x000fc40000000038 */
[----:B------:R-:W-:Y:S02]  /*4260*/  F2FP.F16.F32.PACK_AB R109, RZ, R109 ;  /* 0x0000006dff6d723e */ /* 0x000fe400000000ff */
[----:B------:R-:W-:Y:S02]  /*4270*/  F2FP.F16.F32.PACK_AB R107, RZ, R107 ;  /* 0x0000006bff6b723e */ /* 0x000fe400000000ff */
[----:B------:R-:W-:Y:S01]  /*4280*/  SHF.R.U64 R57, R194, 0x10, R195 ;  /* 0x00000010c2397819 */ /* 0x000fe200000012c3 */
[----:B------:R-:W-:Y:S01]  /*4290*/  HFMA2 R52, R52, R105, R56 ;  /* 0x0000006934347231 */ /* 0x000fe20000000038 */
[----:B------:R-:W-:Y:S02]  /*42a0*/  SHF.R.U64 R61, R206, 0x10, R207 ;  /* 0x00000010ce3d7819 */ /* 0x000fe400000012cf */
[----:B------:R-:W-:Y:S02]  /*42b0*/  PRMT R109, R109, 0x5410, R107 ;  /* 0x000054106d6d7816 */ /* 0x000fe4000000006b */
[----:B------:R-:W-:-:S02]  /*42c0*/  PRMT R57, R194, 0x5410, R57 ;  /* 0x00005410c2397816 */ /* 0x000fc40000000039 */
[----:B------:R-:W-:Y:S02]  /*42d0*/  PRMT R61, R206, 0x5410, R61 ;  /* 0x00005410ce3d7816 */ /* 0x000fe4000000003d */
[----:B------:R-:W-:Y:S02]  /*42e0*/  F2FP.F16.F32.PACK_AB R112, RZ, R112 ;  /* 0x00000070ff70723e */ /* 0x000fe400000000ff */
[----:B------:R-:W-:Y:S01]  /*42f0*/  F2FP.F16.F32.PACK_AB R113, RZ, R113 ;  /* 0x00000071ff71723e */ /* 0x000fe200000000ff */
[----:B------:R-:W-:Y:S01]  /*4300*/  HFMA2 R57, R57, R109, R61 ;  /* 0x0000006d39397231 */ /* 0x000fe2000000003d */
[----:B------:R-:W-:Y:S02]  /*4310*/  SHF.R.U64 R56, R192, 0x10, R193 ;  /* 0x00000010c0387819 */ /* 0x000fe400000012c1 */
[----:B------:R-:W-:Y:S02]  /*4320*/  SHF.R.U64 R60, R204, 0x10, R205 ;  /* 0x00000010cc3c7819 */ /* 0x000fe400000012cd */
[----:B------:R-:W-:-:S02]  /*4330*/  PRMT R112, R112, 0x5410, R113 ;  /* 0x0000541070707816 */ /* 0x000fc40000000071 */
[----:B------:R-:W-:Y:S02]  /*4340*/  PRMT R56, R192, 0x5410, R56 ;  /* 0x00005410c0387816 */ /* 0x000fe40000000038 */
[----:B------:R-:W-:Y:S02]  /*4350*/  PRMT R60, R204, 0x5410, R60 ;  /* 0x00005410cc3c7816 */ /* 0x000fe4000000003c */
[----:B------:R-:W-:Y:S02]  /*4360*/  F2FP.F16.F32.PACK_AB R111, RZ, R111 ;  /* 0x0000006fff6f723e */ /* 0x000fe400000000ff */
[----:B------:R-:W-:Y:S02]  /*4370*/  F2FP.F16.F32.PACK_AB R116, RZ, R116 ;  /* 0x00000074ff74723e */ /* 0x000fe400000000ff */
[----:B------:R-:W-:Y:S01]  /*4380*/  SHF.R.U64 R61, R190, 0x10, R191 ;  /* 0x00000010be3d7819 */ /* 0x000fe200000012bf */
[----:B------:R-:W-:Y:S01]  /*4390*/  HFMA2 R56, R56, R112, R60 ;  /* 0x0000007038387231 */ /* 0x000fe2000000003c */
[----:B------:R-:W-:-:S02]  /*43a0*/  SHF.R.U64 R64, R202, 0x10, R203 ;  /* 0x00000010ca407819 */ /* 0x000fc400000012cb */
[----:B------:R-:W-:Y:S02]  /*43b0*/  PRMT R75, R111, 0x5410, R116 ;  /* 0x000054106f4b7816 */ /* 0x000fe40000000074 */
[----:B------:R-:W-:Y:S02]  /*43c0*/  PRMT R72, R190, 0x5410, R61 ;  /* 0x00005410be487816 */ /* 0x000fe4000000003d */
[----:B------:R-:W-:Y:S02]  /*43d0*/  PRMT R64, R202, 0x5410, R64 ;  /* 0x00005410ca407816 */ /* 0x000fe40000000040 */
[----:B------:R-:W-:Y:S02]  /*43e0*/  F2FP.F16.F32.PACK_AB R117, RZ, R117 ;  /* 0x00000075ff75723e */ /* 0x000fe400000000ff */
[----:B------:R-:W-:Y:S01]  /*43f0*/  F2FP.F16.F32.PACK_AB R114, RZ, R114 ;  /* 0x00000072ff72723e */ /* 0x000fe200000000ff */
        /* <DEDUP_REMOVED lines=11> */
[----:B------:R-:W-:Y:S02]  /*44b0*/  F2FP.F16.F32.PACK_AB R123, RZ, R123 ;  /* 0x0000007bff7b723e */ /* 0x000fe400000000ff */
[----:B------:R-:W-:Y:S01]  /*44c0*/  F2FP.F16.F32.PACK_AB R125, RZ, R125 ;  /* 0x0000007dff7d723e */ /* 0x000fe200000000ff */
[----:B------:R-:W-:Y:S01]  /*44d0*/  HFMA2 R84, R60, R84, R64 ;  /* 0x000000543c547231 */ /* 0x000fe20000000040 */
[----:B------:R-:W-:Y:S02]  /*44e0*/  PRMT R60, R184, 0x7610, R217 ;  /* 0x00007610b83c7816 */ /* 0x000fe400000000d9 */
[----:B------:R-:W-:-:S02]  /*44f0*/  PRMT R77, R123, 0x5410, R125 ;  /* 0x000054107b4d7816 */ /* 0x000fc4000000007d */
[----:B------:R-:W-:Y:S02]  /*4500*/  PRMT R64, R186, 0x5410, R217 ;  /* 0x00005410ba407816 */ /* 0x000fe400000000d9 */
[----:B------:R-:W-:Y:S02]  /*4510*/  F2FP.F16.F32.PACK_AB R135, RZ, R135 ;  /* 0x00000087ff87723e */ /* 0x000fe400000000ff */
[----:B------:R-:W-:Y:S02]  /*4520*/  F2FP.F16.F32.PACK_AB R134, RZ, R134 ;  /* 0x00000086ff86723e */ /* 0x000fe400000000ff */
[----:B------:R-:W-:Y:S01]  /*4530*/  F2FP.F16.F32.PACK_AB R22, RZ, R22 ;  /* 0x00000016ff16723e */ /* 0x000fe200000000ff */
[----:B------:R-:W-:Y:S01]  /*4540*/  HFMA2 R77, R60, R77, R64 ;  /* 0x0000004d3c4d7231 */ /* 0x000fe20000000040 */
[----:B------:R-:W-:Y:S02]  /*4550*/  PRMT R78, R225, 0x7632, R78 ;  /* 0x00007632e14e7816 */ /* 0x000fe4000000004e */
[----:B------:R-:W-:Y:S01]  /*4560*/  PRMT R88, R135, 0x5410, R134 ;  /* 0x0000541087587816 */ /* 0x000fe20000000086 */
[----:B------:R-:W-:Y:S01]  /*4570*/  HFMA2 R22, R33.H0_H0, R22.H0_H0, R35.H0_H0 ;  /* 0x2000001621167231 */ /* 0x000fe20000040823 */
[----:B------:R-:W-:-:S02]  /*4580*/  PRMT R60, R188, 0x7610, R216 ;  /* 0x00007610bc3c7816 */ /* 0x000fc400000000d8 */
[----:B------:R-:W-:Y:S02]  /*4590*/  PRMT R64, R214, 0x5410, R216 ;  /* 0x00005410d6407816 */ /* 0x000fe400000000d8 */
[----:B------:R-:W-:Y:S02]  /*45a0*/  PRMT R72, R226, 0x7632, R72 ;  /* 0x00007632e2487816 */ /* 0x000fe40000000048 */
[----:B------:R-:W-:Y:S01]  /*45b0*/  LOP3.LUT R78, R78, 0xffff, RZ, 0xc0, !PT ;  /* 0x0000ffff4e4e7812 */ /* 0x000fe200078ec0ff */
[----:B------:R-:W-:Y:S01]  /*45c0*/  HFMA2 R88, R60, R88, R64 ;  /* 0x000000583c587231 */ /* 0x000fe20000000040 */
[----:B------:R-:W-:Y:S02]  /*45d0*/  LOP3.LUT R72, R72, 0xffff, RZ, 0xc0, !PT ;  /* 0x0000ffff48487812 */ /* 0x000fe400078ec0ff */
[----:B------:R-:W-:Y:S01]  /*45e0*/  PRMT R64, R222, 0x7632, R64 ;  /* 0x00007632de407816 */ /* 0x000fe20000000040 */
[----:B------:R-:W-:Y:S01]  /*45f0*/  IMAD.WIDE.U32 R78, R78, 0x10000, RZ ;  /* 0x000100004e4e7825 */ /* 0x000fe200078e00ff */
[----:B------:R-:W-:-:S02]  /*4600*/  PRMT R60, R22, 0x7610, R60 ;  /* 0x00007610163c7816 */ /* 0x000fc4000000003c */
[----:B------:R-:W-:Y:S01]  /*4610*/  F2FP.F16.F32.PACK_AB R55, RZ, R55 ;  /* 0x00000037ff37723e */ /* 0x000fe200000000ff */
[----:B------:R-:W-:Y:S01]  /*4620*/  IMAD.WIDE.U32 R72, R72, 0x10000, RZ ;  /* 0x0001000048487825 */ /* 0x000fe200078e00ff */
[----:B------:R-:W-:Y:S02]  /*4630*/  PRMT R92, R27, 0x7610, R92 ;  /* 0x000076101b5c7816 */ /* 0x000fe4000000005c */
[----:B------:R-:W-:Y:S01]  /*4640*/  LOP3.LUT R64, R64, 0xffff, RZ, 0xc0, !PT ;  /* 0x0000ffff40407812 */ /* 0x000fe200078ec0ff */
[----:B------:R-:W-:Y:S01]  /*4650*/  HFMA2 R55, R45.H0_H0, R55.H0_H0, R47.H0_H0 ;  /* 0x200000372d377231 */ /* 0x000fe2000004082f */
[----:B------:R-:W-:Y:S02]  /*4660*/  LOP3.LUT R27, R79, 0xffff, R60, 0xf8, !PT ;  /* 0x0000ffff4f1b7812 */ /* 0x000fe400078ef83c */
[----:B------:R-:W-:Y:S02]  /*4670*/  LOP3.LUT R22, R78, 0xffff, R225, 0xf8, !PT ;  /* 0x0000ffff4e167812 */ /* 0x000fe400078ef8e1 */
[----:B------:R-:W-:-:S02]  /*4680*/  LOP3.LUT R60, R72, 0xffff, R226, 0xf8, !PT ;  /* 0x0000ffff483c7812 */ /* 0x000fc400078ef8e2 */
[----:B------:R-:W-:Y:S01]  /*4690*/  LOP3.LUT R92, R73, 0xffff, R92, 0xf8, !PT ;  /* 0x0000ffff495c7812 */ /* 0x000fe200078ef85c */
[----:B------:R-:W-:Y:S01]  /*46a0*/  IMAD.WIDE.U32 R72, R64, 0x10000, RZ ;  /* 0x0001000040487825 */ /* 0x000fe200078e00ff */
[----:B------:R-:W-:Y:S02]  /*46b0*/  F2FP.F16.F32.PACK_AB R29, RZ, R29 ;  /* 0x0000001dff1d723e */ /* 0x000fe400000000ff */
[----:B------:R-:W-:Y:S02]  /*46c0*/  F2FP.F16.F32.PACK_AB R58, RZ, R58 ;  /* 0x0000003aff3a723e */ /* 0x000fe400000000ff */
[----:B------:R-:W-:Y:S01]  /*46d0*/  PRMT R78, R139, 0x7632, R78 ;  /* 0x000076328b4e7816 */ /* 0x000fe2000000004e */
[----:B------:R-:W-:Y:S01]  /*46e0*/  HFMA2 R29, R41.H0_H0, R29.H0_H0, R43.H0_H0 ;  /* 0x2000001d291d7231 */ /* 0x000fe2000004082b */
[----:B------:R-:W-:Y:S01]  /*46f0*/  PRMT R79, R221, 0x7632, R79 ;  /* 0x00007632dd4f7816 */ /* 0x000fe2000000004f */
[----:B------:R-:W-:Y:S01]  /*4700*/  HFMA2 R58, R49.H0_H0, R58.H0_H0, R51.H0_H0 ;  /* 0x2000003a313a7231 */ /* 0x000fe20000040833 */
[----:B------:R-:W-:-:S02]  /*4710*/  LOP3.LUT R78, R78, 0xffff, RZ, 0xc0, !PT ;  /* 0x0000ffff4e4e7812 */ /* 0x000fc400078ec0ff */
[----:B------:R-:W-:Y:S02]  /*4720*/  LOP3.LUT R64, R72, 0xffff, R222, 0xf8, !PT ;  /* 0x0000ffff48407812 */ /* 0x000fe400078ef8de */
[----:B------:R-:W-:Y:S02]  /*4730*/  PRMT R94, R55, 0x7610, R94 ;  /* 0x00007610375e7816 */ /* 0x000fe4000000005e */
[----:B------:R-:W-:Y:S01]  /*4740*/  LOP3.LUT R72, R79, 0xffff, RZ, 0xc0, !PT ;  /* 0x0000ffff4f487812 */ /* 0x000fe200078ec0ff */
[----:B------:R-:W-:Y:S01]  /*4750*/  IMAD.WIDE.U32 R78, R78, 0x10000, RZ ;  /* 0x000100004e4e7825 */ /* 0x000fe200078e00ff */
[----:B------:R-:W-:Y:S02]  /*4760*/  PRMT R55, R138, 0x7632, R55 ;  /* 0x000076328a377816 */ /* 0x000fe40000000037 */
[----:B------:R-:W-:Y:S02]  /*4770*/  F2FP.F16.F32.PACK_AB R62, RZ, R62 ;  /* 0x0000003eff3e723e */ /* 0x000fe400000000ff */
[----:B------:R-:W-:Y:S01]  /*4780*/  LOP3.LUT R29, R73, 0xffff, R29, 0xf8, !PT ;  /* 0x0000ffff491d7812 */ /* 0x000fe200078ef81d */
[----:B------:R-:W-:Y:S01]  /*4790*/  IMAD.WIDE.U32 R72, R72, 0x10000, RZ ;  /* 0x0001000048487825 */ /* 0x000fe200078e00ff */
[----:B------:R-:W-:-:S03]  /*47a0*/  PRMT R93, R58, 0x7610, R93 ;  /* 0x000076103a5d7816 */ /* 0x000fc6000000005d */
[----:B------:R-:W-:Y:S01]  /*47b0*/  HFMA2 R62, R141.H0_H0, R62.H0_H0, R143.H0_H0 ;  /* 0x2000003e8d3e7231 */ /* 0x000fe2000004088f */
[----:B------:R-:W-:Y:S02]  /*47c0*/  LOP3.LUT R55, R55, 0xffff, RZ, 0xc0, !PT ;  /* 0x0000ffff37377812 */ /* 0x000fe400078ec0ff */
[----:B------:R-:W-:Y:S02]  /*47d0*/  F2FP.F16.F32.PACK_AB R66, RZ, R66 ;  /* 0x00000042ff42723e */ /* 0x000fe400000000ff */
[----:B------:R-:W-:Y:S02]  /*47e0*/  LOP3.LUT R58, R78, 0xffff, R139, 0xf8, !PT ;  /* 0x0000ffff4e3a7812 */ /* 0x000fe400078ef88b */
[----:B------:R-:W-:Y:S01]  /*47f0*/  LOP3.LUT R93, R79, 0xffff, R93, 0xf8, !PT ;  /* 0x0000ffff4f5d7812 */ /* 0x000fe200078ef85d */
[----:B------:R-:W-:Y:S01]  /*4800*/  IMAD.WIDE.U32 R78, R55, 0x10000, RZ ;  /* 0x00010000374e7825 */ /* 0x000fe200078e00ff */
[----:B------:R-:W-:-:S03]  /*4810*/  F2FP.F16.F32.PACK_AB R71, RZ, R71 ;  /* 0x00000047ff47723e */ /* 0x000fc600000000ff */
[----:B------:R-:W-:Y:S01]  /*4820*/  HFMA2 R66, R145.H0_H0, R66.H0_H0, R147.H0_H0 ;  /* 0x2000004291427231 */ /* 0x000fe20000040893 */
[--C-:B------:R-:W-:Y:S02]  /*4830*/  LOP3.LUT R73, R73, 0xffff, R94.reuse, 0xf8, !PT ;  /* 0x0000ffff49497812 */ /* 0x100fe400078ef85e */
[----:B------:R-:W-:Y:S01]  /*4840*/  PRMT R94, R67, 0x7632, R94 ;  /* 0x00007632435e7816 */ /* 0x000fe2000000005e */
[----:B------:R-:W-:Y:S01]  /*4850*/  HFMA2 R71, R149.H0_H0, R71.H0_H0, R151.H0_H0 ;  /* 0x2000004795477231 */ /* 0x000fe20000040897 */
        /* <DEDUP_REMOVED lines=10> */
[----:B------:R-:W-:-:S02]  /*4900*/  F2FP.F16.F32.PACK_AB R76, RZ, R76 ;  /* 0x0000004cff4c723e */ /* 0x000fc400000000ff */
[----:B------:R-:W-:Y:S01]  /*4910*/  PRMT R71, R67, 0x7610, R71 ;  /* 0x0000761043477816 */ /* 0x000fe20000000047 */
[----:B------:R-:W-:Y:S01]  /*4920*/  IMAD.WIDE.U32 R66, R66, 0x10000, RZ ;  /* 0x0001000042427825 */ /* 0x000fe200078e00ff */
[----:B------:R-:W-:-:S03]  /*4930*/  LOP3.LUT R94, R94, 0xffff, RZ, 0xc0, !PT ;  /* 0x0000ffff5e5e7812 */ /* 0x000fc600078ec0ff */
[----:B------:R-:W-:Y:S01]  /*4940*/  HFMA2 R76, R153.H0_H0, R76.H0_H0, R155.H0_H0 ;  /* 0x2000004c994c7231 */ /* 0x000fe2000004089b */
[----:B------:R-:W-:Y:S02]  /*4950*/  F2FP.F16.F32.PACK_AB R82, RZ, R82 ;  /* 0x00000052ff52723e */ /* 0x000fe400000000ff */
[----:B------:R-:W-:Y:S02]  /*4960*/  PRMT R99, R68, 0x7610, R99 ;  /* 0x0000761044637816 */ /* 0x000fe40000000063 */
[----:B------:R-:W-:Y:S01]  /*4970*/  LOP3.LUT R68, R78, 0xffff, R71, 0xf8, !PT ;  /* 0x0000ffff4e447812 */ /* 0x000fe200078ef847 */
[----:B------:R-:W-:Y:S01]  /*4980*/  HFMA2 R82, R157.H0_H0, R82.H0_H0, R159.H0_H0 ;  /* 0x200000529d527231 */ /* 0x000fe2000004089f */
        /* <DEDUP_REMOVED lines=24> */
[----:B------:R-:W-:-:S02]  /*4b10*/  F2FP.F16.F32.PACK_AB R91, RZ, R91 ;  /* 0x0000005bff5b723e */ /* 0x000fc400000000ff */
[----:B------:R-:W-:Y:S02]  /*4b20*/  LOP3.LUT R86, R86, 0xffff, RZ, 0xc0, !PT ;  /* 0x0000ffff56567812 */ /* 0x000fe400078ec0ff */
[--C-:B------:R-:W-:Y:S01]  /*4b30*/  LOP3.LUT R83, R83, 0xffff, R55.reuse, 0xf8, !PT ;  /* 0x0000ffff53537812 */ /* 0x100fe200078ef837 */
[----:B------:R-:W-:Y:S01]  /*4b40*/  HFMA2 R91, R169.H0_H0, R91.H0_H0, R171.H0_H0 ;  /* 0x2000005ba95b7231 */ /* 0x000fe200000408ab */
        /* <DEDUP_REMOVED lines=13> */
[----:B------:R-:W-:-:S02]  /*4c20*/  F2FP.F16.F32.PACK_AB R104, RZ, R104 ;  /* 0x00000068ff68723e */ /* 0x000fc400000000ff */
[--C-:B------:R-:W-:Y:S02]  /*4c30*/  LOP3.LUT R24, R24, 0xffff, R94.reuse, 0xf8, !PT ;  /* 0x0000ffff18187812 */ /* 0x100fe400078ef85e */
[----:B------:R-:W-:Y:S01]  /*4c40*/  PRMT R55, R52, 0x7632, R55 ;  /* 0x0000763234377816 */ /* 0x000fe20000000037 */
[----:B------:R-:W-:Y:S01]  /*4c50*/  HFMA2 R104, R197.H0_H0, R104.H0_H0, R209.H0_H0 ;  /* 0x20000068c5687231 */ /* 0x000fe200000408d1 */
[----:B------:R-:W-:Y:S02]  /*4c60*/  PRMT R94, R54, 0x7632, R94 ;  /* 0x00007632365e7816 */ /* 0x000fe4000000005e */
[----:B------:R-:W-:Y:S02]  /*4c70*/  LOP3.LUT R26, R86, 0xffff, R26, 0xf8, !PT ;  /* 0x0000ffff561a7812 */ /* 0x000fe400078ef81a */
[----:B------:R-:W-:Y:S02]  /*4c80*/  LOP3.LUT R55, R55, 0xffff, RZ, 0xc0, !PT ;  /* 0x0000ffff37377812 */ /* 0x000fe400078ec0ff */
[----:B------:R-:W-:-:S02]  /*4c90*/  F2FP.F16.F32.PACK_AB R103, RZ, R103 ;  /* 0x00000067ff67723e */ /* 0x000fc400000000ff */
[----:B------:R-:W-:Y:S02]  /*4ca0*/  LOP3.LUT R86, R94, 0xffff, RZ, 0xc0, !PT ;  /* 0x0000ffff5e567812 */ /* 0x000fe400078ec0ff */
[--C-:B------:R-:W-:Y:S01]  /*4cb0*/  LOP3.LUT R25, R25, 0xffff, R96.reuse, 0xf8, !PT ;  /* 0x0000ffff19197812 */ /* 0x100fe200078ef860 */
[----:B------:R-:W-:Y:S01]  /*4cc0*/  HFMA2 R103, R199.H0_H0, R103.H0_H0, R211.H0_H0 ;  /* 0x20000067c7677231 */ /* 0x000fe200000408d3 */
        /* <DEDUP_REMOVED lines=14> */
[----:B------:R-:W-:Y:S02]  /*4db0*/  F2FP.F16.F32.PACK_AB R110, RZ, R110 ;  /* 0x0000006eff6e723e */ /* 0x000fe400000000ff */
[----:B------:R-:W-:Y:S02]  /*4dc0*/  PRMT R96, R56, 0x7632, R96 ;  /* 0x0000763238607816 */ /* 0x000fe40000000060 */
[----:B------:R-:W-:Y:S01]  /*4dd0*/  LOP3.LUT R57, R57, 0xffff, RZ, 0xc0, !PT ;  /* 0x0000ffff39397812 */ /* 0x000fe200078ec0ff */
[----:B------:R-:W-:Y:S01]  /*4de0*/  HFMA2 R110, R193.H0_H0, R110.H0_H0, R205.H0_H0 ;  /* 0x2000006ec16e7231 */ /* 0x000fe200000408cd */
        /* <DEDUP_REMOVED lines=12> */
[----:B------:R-:W-:Y:S01]  /*4eb0*/  HFMA2 R28, R238.H0_H0, R28.H0_H0, R237.H0_H0 ;  /* 0x2000001cee1c7231 */ /* 0x000fe200000408ed */
[--C-:B------:R-:W-:Y:S02]  /*4ec0*/  LOP3.LUT R56, R56, 0xffff, R100.reuse, 0xf8, !PT ;  /* 0x0000ffff38387812 */ /* 0x100fe400078ef864 */
[----:B------:R-:W-:Y:S02]  /*4ed0*/  F2FP.F16.F32.PACK_AB R108, RZ, R108 ;  /* 0x0000006cff6c723e */ /* 0x000fe400000000ff */
[----:B------:R-:W-:Y:S02]  /*4ee0*/  LOP3.LUT R94, R96, 0xffff, R101, 0xf8, !PT ;  /* 0x0000ffff605e7812 */ /* 0x000fe400078ef865 */
[----:B------:R-:W-:Y:S01]  /*4ef0*/  LOP3.LUT R107, R97, 0xffff, R107, 0xf8, !PT ;  /* 0x0000ffff616b7812 */ /* 0x000fe200078ef86b */
[----:B------:R-:W-:Y:S01]  /*4f00*/  IMAD.WIDE.U32 R96, R75, 0x10000, RZ ;  /* 0x000100004b607825 */ /* 0x000fe200078e00ff */
[----:B------:R-:W-:-:S03]  /*4f10*/  PRMT R100, R84, 0x7632, R100 ;  /* 0x0000763254647816 */ /* 0x000fc60000000064 */
[----:B------:R-:W-:Y:S01]  /*4f20*/  HFMA2 R108, R195.H0_H0, R108.H0_H0, R207.H0_H0 ;  /* 0x2000006cc36c7231 */ /* 0x000fe200000408cf */
[----:B------:R-:W-:Y:S02]  /*4f30*/  F2FP.F16.F32.PACK_AB R126, RZ, R126 ;  /* 0x0000007eff7e723e */ /* 0x000fe400000000ff */
[----:B------:R-:W-:Y:S02]  /*4f40*/  PRMT R102, R77, 0x7632, R102 ;  /* 0x000076324d667816 */ /* 0x000fe40000000066 */
[----:B------:R-:W-:Y:S01]  /*4f50*/  F2FP.F16.F32.PACK_AB R53, RZ, R53 ;  /* 0x00000035ff35723e */ /* 0x000fe200000000ff */
[----:B------:R-:W-:Y:S01]  /*4f60*/  HFMA2 R126, R185.H0_H0, R126.H0_H0, R187.H0_H0 ;  /* 0x2000007eb97e7231 */ /* 0x000fe200000408bb */
[----:B------:R-:W-:Y:S02]  /*4f70*/  SHF.R.U32.HI R238, RZ, 0x10, R41 ;  /* 0x00000010ffee7819 */ /* 0x000fe40000011629 */
[----:B------:R-:W-:Y:S02]  /*4f80*/  SHF.R.U32.HI R237, RZ, 0x10, R43 ;  /* 0x00000010ffed7819 */ /* 0x000fe4000001162b */
[----:B------:R-:W-:-:S02]  /*4f90*/  LOP3.LUT R100, R100, 0xffff, RZ, 0xc0, !PT ;  /* 0x0000ffff64647812 */ /* 0x000fc400078ec0ff */
[----:B------:R-:W-:Y:S01]  /*4fa0*/  LOP3.LUT R102, R102, 0xffff, RZ, 0xc0, !PT ;  /* 0x0000ffff66667812 */ /* 0x000fe200078ec0ff */
[----:B------:R-:W-:Y:S01]  /*4fb0*/  HFMA2 R53, R238.H0_H0, R53.H0_H0, R237.H0_H0 ;  /* 0x20000035ee357231 */ /* 0x000fe200000408ed */
[--C-:B------:R-:W-:Y:S01]  /*4fc0*/  LOP3.LUT R96, R96, 0xffff, R61.reuse, 0xf8, !PT ;  /* 0x0000ffff60607812 */ /* 0x100fe200078ef83d */
[----:B------:R-:W-:Y:S01]  /*4fd0*/  IMAD.WIDE.U32 R100, R100, 0x10000, RZ ;  /* 0x0001000064647825 */ /* 0x000fe200078e00ff */
[----:B------:R-:W-:Y:S02]  /*4fe0*/  PRMT R61, R88, 0x7632, R61 ;  /* 0x00007632583d7816 */ /* 0x000fe4000000003d */
[----:B------:R-:W-:Y:S01]  /*4ff0*/  F2FP.F16.F32.PACK_AB R63, RZ, R63 ;  /* 0x0000003fff3f723e */ /* 0x000fe200000000ff */
[----:B------:R-:W-:Y:S01]  /*5000*/  IMAD.WIDE.U32 R102, R102, 0x10000, RZ ;  /* 0x0001000066667825 */ /* 0x000fe200078e00ff */
[----:B------:R-:W-:Y:S02]  /*5010*/  SHF.R.U32.HI R238, RZ, 0x10, R49 ;  /* 0x00000010ffee7819 */ /* 0x000fe40000011631 */
[----:B------:R-:W-:-:S02]  /*5020*/  SHF.R.U32.HI R237, RZ, 0x10, R51 ;  /* 0x00000010ffed7819 */ /* 0x000fc40000011633 */
[--C-:B------:R-:W-:Y:S02]  /*5030*/  LOP3.LUT R87, R87, 0xffff, R108.reuse, 0xf8, !PT ;  /* 0x0000ffff57577812 */ /* 0x100fe400078ef86c */
[----:B------:R-:W-:Y:S01]  /*5040*/  PRMT R108, R126, 0x7610, R108 ;  /* 0x000076107e6c7816 */ /* 0x000fe2000000006c */
[----:B------:R-:W-:Y:S01]  /*5050*/  HFMA2 R63, R238.H0_H0, R63.H0_H0, R237.H0_H0 ;  /* 0x2000003fee3f7231 */ /* 0x000fe200000408ed */
[----:B------:R-:W-:Y:S02]  /*5060*/  LOP3.LUT R61, R61, 0xffff, RZ, 0xc0, !PT ;  /* 0x0000ffff3d3d7812 */ /* 0x000fe400078ec0ff */
[----:B------:R-:W-:Y:S02]  /*5070*/  F2FP.F16.F32.PACK_AB R65, RZ, R65 ;  /* 0x00000041ff41723e */ /* 0x000fe400000000ff */
[----:B------:R-:W-:Y:S02]  /*5080*/  SHF.R.U32.HI R237, RZ, 0x10, R141 ;  /* 0x00000010ffed7819 */ /* 0x000fe4000001168d */
[----:B------:R-:W-:-:S02]  /*5090*/  SHF.R.U32.HI R228, RZ, 0x10, R143 ;  /* 0x00000010ffe47819 */ /* 0x000fc4000001168f */
[----:B------:R-:W-:Y:S02]  /*50a0*/  LOP3.LUT R84, R100, 0xffff, R84, 0xf8, !PT ;  /* 0x0000ffff64547812 */ /* 0x000fe400078ef854 */
[----:B------:R-:W-:Y:S01]  /*50b0*/  F2FP.F16.F32.PACK_AB R70, RZ, R70 ;  /* 0x00000046ff46723e */ /* 0x000fe200000000ff */
[----:B------:R-:W-:Y:S01]  /*50c0*/  HFMA2 R65, R237.H0_H0, R65.H0_H0, R228.H0_H0 ;  /* 0x20000041ed417231 */ /* 0x000fe200000408e4 */
[----:B------:R-:W-:Y:S01]  /*50d0*/  SHF.R.U32.HI R238, RZ, 0x10, R145 ;  /* 0x00000010ffee7819 */ /* 0x000fe20000011691 */
[----:B------:R-:W0:Y:S01]  /*50e0*/  LDC R228, c[0x0][0x380] ;  /* 0x0000e000ffe47b82 */ /* 0x000e220000000800 */
[----:B------:R-:W-:Y:S02]  /*50f0*/  LOP3.LUT R100, R102, 0xffff, R77, 0xf8, !PT ;  /* 0x0000ffff66647812 */ /* 0x000fe400078ef84d */
[----:B------:R-:W-:Y:S01]  /*5100*/  LOP3.LUT R108, R103, 0xffff, R108, 0xf8, !PT ;  /* 0x0000ffff676c7812 */ /* 0x000fe200078ef86c */
[----:B------:R-:W-:Y:S01]  /*5110*/  IMAD.WIDE.U32 R102, R61, 0x10000, RZ ;  /* 0x000100003d667825 */ /* 0x000fe200078e00ff */
[----:B------:R-:W-:-:S03]  /*5120*/  F2FP.F16.F32.PACK_AB R74, RZ, R74 ;  /* 0x0000004aff4a723e */ /* 0x000fc600000000ff */
[----:B------:R-:W-:Y:S01]  /*5130*/  HFMA2 R70, R238.H0_H0, R70.H0_H0, R252.H1_H1 ;  /* 0x20000046ee467231 */ /* 0x000fe200000608fc */
[----:B------:R-:W-:Y:S02]  /*5140*/  SHF.L.U32 R61, R28, 0x10, RZ ;  /* 0x000000101c3d7819 */ /* 0x000fe400000006ff */
[----:B------:R-:W-:Y:S01]  /*5150*/  LOP3.LUT R28, R102, 0xffff, R88, 0xf8, !PT ;  /* 0x0000ffff661c7812 */ /* 0x000fe200078ef858 */
[----:B------:R-:W-:Y:S01]  /*5160*/  HFMA2 R74, R251.H0_H0, R74.H0_H0, R250.H1_H1 ;  /* 0x2000004afb4a7231 */ /* 0x000fe200000608fa */
[----:B------:R-:W-:Y:S02]  /*5170*/  F2FP.F16.F32.PACK_AB R89, RZ, R89 ;  /* 0x00000059ff59723e */ /* 0x000fe400000000ff */
[----:B------:R-:W-:Y:S02]  /*5180*/  LOP3.LUT R102, R103, 0xffff, R23, 0xf8, !PT ;  /* 0x0000ffff67667812 */ /* 0x000fe400078ef817 */
[----:B------:R-:W-:Y:S01]  /*5190*/  SHF.L.U32 R59, R59, 0x10, RZ ;  /* 0x000000103b3b7819 */ /* 0x000fe200000006ff */
[----:B------:R-:W-:Y:S01]  /*51a0*/  HFMA2 R89, R248.H0_H0, R89.H0_H0, R247.H1_H1 ;  /* 0x20000059f8597231 */ /* 0x000fe200000608f7 */
        /* <DEDUP_REMOVED lines=13> */
[----:B------:R-:W-:-:S02]  /*5280*/  F2FP.F16.F32.PACK_AB R90, RZ, R90 ;  /* 0x0000005aff5a723e */ /* 0x000fc400000000ff */
[----:B------:R-:W-:Y:S02]  /*5290*/  LOP3.LUT R83, R83, R89, RZ, 0xfc, !PT ;  /* 0x0000005953537212 */ /* 0x000fe400078efcff */
[----:B------:R-:W-:Y:S01]  /*52a0*/  SHF.L.U32 R53, R53, 0x10, RZ ;  /* 0x0000001035357819 */ /* 0x000fe200000006ff */
[----:B------:R-:W3:Y:S01]  /*52b0*/  @P0 LDC.64 R74, c[0x0][0x3a8] ;  /* 0x0000ea00ff4a0b82 */ /* 0x000ee20000000a00 */
[----:B------:R-:W-:Y:S01]  /*52c0*/  F2FP.F16.F32.PACK_AB R81, RZ, R81 ;  /* 0x00000051ff51723e */ /* 0x000fe200000000ff */
[----:B------:R-:W-:Y:S01]  /*52d0*/  HFMA2 R90, R247.H0_H0, R90.H0_H0, R246.H1_H1 ;  /* 0x2000005af75a7231 */ /* 0x000fe200000608f6 */
[----:B------:R-:W-:Y:S02]  /*52e0*/  F2FP.F16.F32.PACK_AB R85, RZ, R85 ;  /* 0x00000055ff55723e */ /* 0x000fe400000000ff */
[----:B------:R-:W-:Y:S01]  /*52f0*/  F2FP.F16.F32.PACK_AB R121, RZ, R121 ;  /* 0x00000079ff79723e */ /* 0x000fe200000000ff */
[----:B------:R-:W-:Y:S01]  /*5300*/  HFMA2 R81, R250.H0_H0, R81.H0_H0, R249.H1_H1 ;  /* 0x20000051fa517231 */ /* 0x000fe200000608f9 */
[----:B------:R-:W-:Y:S01]  /*5310*/  F2FP.F16.F32.PACK_AB R127, RZ, R127 ;  /* 0x0000007fff7f723e */ /* 0x000fe200000000ff */
[----:B------:R-:W4:Y:S01]  /*5320*/  LDC.64 R88, c[0x0][0x398] ;  /* 0x0000e600ff587b82 */ /* 0x000f220000000a00 */
[----:B------:R-:W-:Y:S01]  /*5330*/  F2FP.F16.F32.PACK_AB R124, RZ, R124 ;  /* 0x0000007cff7c723e */ /* 0x000fe200000000ff */
[----:B------:R-:W-:Y:S01]  /*5340*/  HFMA2 R85, R249.H0_H0, R85.H0_H0, R248.H1_H1 ;  /* 0x20000055f9557231 */ /* 0x000fe200000608f8 */
[----:B------:R-:W-:Y:S01]  /*5350*/  LOP3.LUT R65, R29, R53, RZ, 0xfc, !PT ;  /* 0x000000351d417212 */ /* 0x000fe200078efcff */
[----:B------:R-:W-:Y:S01]  /*5360*/  HFMA2 R121, R181.H0_H0, R121.H0_H0, R183.H0_H0 ;  /* 0x20000079b5797231 */ /* 0x000fe200000408b7 */
[----:B------:R-:W-:Y:S01]  /*5370*/  F2FP.F16.F32.PACK_AB R136, RZ, R136 ;  /* 0x00000088ff88723e */ /* 0x000fe200000000ff */
[----:B------:R-:W-:Y:S01]  /*5380*/  HFMA2 R127, R244.H0_H0, R127.H0_H0, R243.H1_H1 ;  /* 0x2000007ff47f7231 */ /* 0x000fe200000608f3 */
[----:B------:R-:W-:Y:S01]  /*5390*/  PRMT R29, R130, 0x7610, R29 ;  /* 0x00007610821d7816 */ /* 0x000fe2000000001d */
[----:B--2---:R-:W-:Y:S01]  /*53a0*/  @P0 IMAD.WIDE R70, R2, 0x4, R70 ;  /* 0x0000000402460825 */ /* 0x004fe200078e0246 */
[----:B------:R-:W-:-:S03]  /*53b0*/  F2FP.F16.F32.PACK_AB R95, RZ, R95 ;  /* 0x0000005fff5f723e */ /* 0x000fc600000000ff */
[----:B------:R-:W-:Y:S01]  /*53c0*/  HFMA2 R124, R243.H0_H0, R124.H0_H0, R242.H1_H1 ;  /* 0x2000007cf37c7231 */ /* 0x000fe200000608f2 */
[----:B------:R-:W-:Y:S01]  /*53d0*/  SHF.L.U32 R31, R31, 0x10, RZ ;  /* 0x000000101f1f7819 */ /* 0x000fe200000006ff */
[----:B------:R-:W-:Y:S01]  /*53e0*/  HFMA2 R136, R242.H0_H0, R136.H0_H0, R241.H1_H1 ;  /* 0x20000088f2887231 */ /* 0x000fe200000608f1 */
[----:B------:R-:W-:Y:S01]  /*53f0*/  SHF.L.U32 R90, R90, 0x10, RZ ;  /* 0x000000105a5a7819 */ /* 0x000fe200000006ff */
[----:B------:R-:W-:Y:S01]  /*5400*/  HFMA2 R95, R246.H0_H0, R95.H0_H0, R245.H1_H1 ;  /* 0x2000005ff65f7231 */ /* 0x000fe200000608f5 */
        /* <DEDUP_REMOVED lines=9> */
[----:B------:R-:W-:-:S02]  /*54a0*/  F2FP.F16.F32.PACK_AB R115, RZ, R115 ;  /* 0x00000073ff73723e */ /* 0x000fc400000000ff */
[----:B------:R-:W-:Y:S01]  /*54b0*/  LOP3.LUT R101, R101, 0xffff, R121, 0xf8, !PT ;  /* 0x0000ffff65657812 */ /* 0x000fe200078ef879 */
[----:B------:R-:W-:Y:S01]  /*54c0*/  IMAD.WIDE.U32 R10, R10, 0x8, R88 ;  /* 0x000000080a0a7825 */ /* 0x000fe200078e0058 */
[----:B------:R-:W-:-:S03]  /*54d0*/  LOP3.LUT R67, R67, R27, RZ, 0xfc, !PT ;  /* 0x0000001b43437212 */ /* 0x000fc600078efcff */
[----:B------:R-:W-:Y:S01]  /*54e0*/  HFMA2 R115, R191.H0_H0, R115.H0_H0, R203.H0_H0 ;  /* 0x20000073bf737231 */ /* 0x000fe200000408cb */
[----:B------:R-:W-:Y:S01]  /*54f0*/  LOP3.LUT R53, R104, R29, RZ, 0xfc, !PT ;  /* 0x0000001d68357212 */ /* 0x000fe200078efcff */
[--C-:B--2---:R-:W-:Y:S01]  /*5500*/  IMAD.WIDE.U32 R70, R17, 0x8, R88.reuse ;  /* 0x0000000811467825 */ /* 0x104fe200078e0058 */
[----:B------:R-:W-:Y:S02]  /*5510*/  SHF.L.U32 R90, R127, 0x10, RZ ;  /* 0x000000107f5a7819 */ /* 0x000fe400000006ff */
[----:B------:R-:W-:Y:S01]  /*5520*/  F2FP.F16.F32.PACK_AB R119, RZ, R119 ;  /* 0x00000077ff77723e */ /* 0x000fe200000000ff */
[----:B---3--:R-:W-:Y:S01]  /*5530*/  IMAD.WIDE.U32 R20, R19, 0x8, R88 ;  /* 0x0000000813147825 */ /* 0x008fe200078e0058 */
[----:B------:R-:W-:Y:S02]  /*5540*/  F2FP.F16.F32.PACK_AB R118, RZ, R118 ;  /* 0x00000076ff76723e */ /* 0x000fe400000000ff */
[----:B------:R-:W-:Y:S01]  /*5550*/  PRMT R27, R133, 0x7610, R27 ;  /* 0x00007610851b7816 */ /* 0x000fe2000000001b */
[----:B------:R-:W-:Y:S01]  /*5560*/  IMAD.WIDE.U32 R16, R16, 0x8, R88 ;  /* 0x0000000810107825 */ /* 0x000fe200078e0058 */
[----:B------:R-:W-:-:S03]  /*5570*/  SHF.L.U32 R29, R124, 0x10, RZ ;  /* 0x000000107c1d7819 */ /* 0x000fc600000006ff */
[----:B------:R-:W-:Y:S01]  /*5580*/  HFMA2 R119, R179.H0_H0, R119.H0_H0, R177.H0_H0 ;  /* 0x20000077b3777231 */ /* 0x000fe200000408b1 */
[----:B------:R-:W-:Y:S01]  /*5590*/  LOP3.LUT R72, R72, 0xffff, R221, 0xf8, !PT ;  /* 0x0000ffff48487812 */ /* 0x000fe200078ef8dd */
[----:B------:R-:W-:Y:S01]  /*55a0*/  IMAD.WIDE.U32 R74, R15, 0x8, R88 ;  /* 0x000000080f4a7825 */ /* 0x000fe200078e0058 */
[----:B------:R-:W-:-:S03]  /*55b0*/  LOP3.LUT R79, R79, R81, RZ, 0xfc, !PT ;  /* 0x000000514f4f7212 */ /* 0x000fc600078efcff */
[----:B------:R-:W-:Y:S01]  /*55c0*/  HFMA2 R118, R245.H0_H0, R118.H0_H0, R244.H1_H1 ;  /* 0x20000076f5767231 */ /* 0x000fe200000608f4 */
        /* <DEDUP_REMOVED lines=60> */
.L_x_63:
        /* <DEDUP_REMOVED lines=15> */
.L_x_1004:


//--------------------- .text._ZN10layer_norm13ln_fwd_kernelINS_13Kernel_traitsI6__halfS2_S2_fjLj49152ELj4ELj1ELj4ELj16ENS_18Kernel_traits_baseILj49152ES2_S2_S2_fjLj128EEEEEEEvNS_9FwdParamsE --------------------------
	.section	.text._ZN10layer_norm13ln_fwd_kernelINS_13Kernel_traitsI6__halfS2_S2_fjLj49152ELj4ELj1ELj4ELj16ENS_18Kernel_traits_baseILj49152ES2_S2_S2_fjLj128EEEEEEEvNS_9FwdParamsE,"ax",@progbits
	.align	128
        .global         _ZN10layer_norm13ln_fwd_kernelINS_13Kernel_traitsI6__halfS2_S2_fjLj49152ELj4ELj1ELj4ELj16ENS_18Kernel_traits_baseILj49152ES2_S2_S2_fjLj128EEEEEEEvNS_9FwdParamsE
        .type           _ZN10layer_norm13ln_fwd_kernelINS_13Kernel_traitsI6__halfS2_S2_fjLj49152ELj4ELj1ELj4ELj16ENS_18Kernel_traits_baseILj49152ES2_S2_S2_fjLj128EEEEEEEvNS_9FwdParamsE,@function
        .size           _ZN10layer_norm13ln_fwd_kernelINS_13Kernel_traitsI6__halfS2_S2_fjLj49152ELj4ELj1ELj4ELj16ENS_18Kernel_traits_baseILj49152ES2_S2_S2_fjLj128EEEEEEEvNS_9FwdParamsE,(.L_x_1005 - _ZN10layer_norm13ln_fwd_kernelINS_13Kernel_traitsI6__halfS2_S2_fjLj49152ELj4ELj1ELj4ELj16ENS_18Kernel_traits_baseILj49152ES2_S2_S2_fjLj128EEEEEEEvNS_9FwdParamsE)
        .other          _ZN10layer_norm13ln_fwd_kernelINS_13Kernel_traitsI6__halfS2_S2_fjLj49152ELj4ELj1ELj4ELj16ENS_18Kernel_traits_baseILj49152ES2_S2_S2_fjLj128EEEEEEEvNS_9FwdParamsE,@"STO_CUDA_ENTRY STV_DEFAULT"
_ZN10layer_norm13ln_fwd_kernelINS_13Kernel_traitsI6__halfS2_S2_fjLj49152ELj4ELj1ELj4ELj16ENS_18Kernel_traits_baseILj49152ES2_S2_S2_fjLj128EEEEEEEvNS_9FwdParamsE:
.text._ZN10layer_norm13ln_fwd_kernelINS_13Kernel_traitsI6__halfS2_S2_fjLj49152ELj4ELj1ELj4ELj16ENS_18Kernel_traits_baseILj49152ES2_S2_S2_fjLj128EEEEEEEvNS_9FwdParamsE:
        /* <DEDUP_REMOVED lines=44> */
.L_x_70:
[----:B-1----:R-:W0:Y:S01]  /*02c0*/  S2R R27, SR_CTAID.X ;  /* 0x00000000001b7919 */ /* 0x002e220000002500 */
        /* <DEDUP_REMOVED lines=31> */
[--C-:B--2---:R-:W-:Y:S02]  /*04c0*/  HADD2.F32 R10, -RZ, R164.reuse.H0_H0 ;  /* 0x200000a4ff0a7230 */ /* 0x104fe40000004100 */
[----:B------:R-:W-:Y:S02]  /*04d0*/  HADD2.F32 R9, -RZ, R164.H1_H1 ;  /* 0x300000a4ff097230 */ /* 0x000fe40000004100 */
[--C-:B------:R-:W-:Y:S02]  /*04e0*/  HADD2.F32 R8, -RZ, R165.reuse.H0_H0 ;  /* 0x200000a5ff087230 */ /* 0x100fe40000004100 */
[----:B------:R-:W-:Y:S01]  /*04f0*/  FADD.FTZ R0, RZ, R10 ;  /* 0x0000000aff007221 */ /* 0x000fe20000010000 */
[----:B------:R-:W-:Y:S02]  /*0500*/  HADD2.F32 R6, -RZ, R165.H1_H1 ;  /* 0x300000a5ff067230 */ /* 0x000fe40000004100 */
[----:B------:R-:W-:-:S02]  /*0510*/  HADD2.F32 R5, -RZ, R166.H0_H0 ;  /* 0x200000a6ff057230 */ /* 0x000fc40000004100 */
[----:B0-----:R-:W-:Y:S01]  /*0520*/  FADD.FTZ R3, R9, R0 ;  /* 0x0000000009037221 */ /* 0x001fe20000010000 */
[----:B------:R-:W-:-:S03]  /*0530*/  HADD2.F32 R4, -RZ, R166.H1_H1 ;  /* 0x300000a6ff047230 */ /* 0x000fc60000004100 */
[----:B------:R-:W-:-:S04]  /*0540*/  FADD.FTZ R3, R8, R3 ;  /* 0x0000000308037221 */ /* 0x000fc80000010000 */
[----:B------:R-:W-:Y:S01]  /*0550*/  FADD.FTZ R0, R6, R3 ;  /* 0x0000000306007221 */ /* 0x000fe20000010000 */
[----:B------:R-:W-:-:S03]  /*0560*/  HADD2.F32 R3, -RZ, R167.H0_H0 ;  /* 0x200000a7ff037230 */ /* 0x000fc60000004100 */
[----:B------:R-:W-:Y:S01]  /*0570*/  FADD.FTZ R21, R5, R0 ;  /* 0x0000000005157221 */ /* 0x000fe20000010000 */
[----:B------:R-:W-:-:S03]  /*0580*/  HADD2.F32 R2, -RZ, R167.H1_H1 ;  /* 0x300000a7ff027230 */ /* 0x000fc60000004100 */
[----:B------:R-:W-:-:S04]  /*0590*/  FADD.FTZ R0, R4, R21 ;  /* 0x0000001504007221 */ /* 0x000fc80000010000 */
[----:B------:R-:W-:Y:S01]  /*05a0*/  FADD.FTZ R21, R3, R0 ;  /* 0x0000000003157221 */ /* 0x000fe20000010000 */
[----:B---3--:R-:W-:-:S03]  /*05b0*/  HADD2.F32 R0, -RZ, R124.H0_H0 ;  /* 0x2000007cff007230 */ /* 0x008fc60000004100 */
[----:B------:R-:W-:Y:S01]  /*05c0*/  FADD.FTZ R21, R2, R21 ;  /* 0x0000001502157221 */ /* 0x000fe20000010000 */
[----:B------:R-:W-:-:S03]  /*05d0*/  HADD2.F32 R23, -RZ, R124.H1_H1 ;  /* 0x3000007cff177230 */ /* 0x000fc60000004100 */
[----:B------:R-:W-:Y:S01]  /*05e0*/  FADD.FTZ R24, R0, R21 ;  /* 0x0000001500187221 */ /* 0x000fe20000010000 */
[--C-:B------:R-:W-:Y:S01]  /*05f0*/  HADD2.F32 R22, -RZ, R125.reuse.H0_H0 ;  /* 0x2000007dff167230 */ /* 0x100fe20000004100 */
[----:B------:R-:W-:Y:S02]  /*0600*/  IADD3 R21, PT, PT, R17, 0x1600, RZ ;  /* 0x0000160011157810 */ /* 0x000fe40007ffe0ff */
[----:B------:R-:W-:Y:S01]  /*0610*/  FADD.FTZ R165, R23, R24 ;  /* 0x0000001817a57221 */ /* 0x000fe20000010000 */
[----:B------:R-:W-:-:S03]  /*0620*/  HADD2.F32 R25, -RZ, R125.H1_H1 ;  /* 0x3000007dff197230 */ /* 0x000fc60000004100 */
[----:B------:R-:W-:Y:S01]  /*0630*/  FADD.FTZ R26, R22, R165 ;  /* 0x000000a5161a7221 */ /* 0x000fe20000010000 */
[----:B------:R-:W-:-:S04]  /*0640*/  IMAD.WIDE.U32 R164, R21, 0x10, R168 ;  /* 0x0000001015a47825 */ /* 0x000fc800078e00a8 */
[----:B------:R-:W-:Y:S01]  /*0650*/  FADD.FTZ R125, R25, R26 ;  /* 0x0000001a197d7221 */ /* 0x000fe20000010000 */
[--C-:B------:R-:W-:Y:S02]  /*0660*/  HADD2.F32 R24, -RZ, R126.reuse.H0_H0 ;  /* 0x2000007eff187230 */ /* 0x100fe40000004100 */
[----:B------:R-:W-:Y:S01]  /*0670*/  HADD2.F32 R126, -RZ, R126.H1_H1 ;  /* 0x3000007eff7e7230 */ /* 0x000fe20000004100 */
[----:B------:R-:W2:Y:S02]  /*0680*/  LDG.E.128 R164, desc[UR4][R164.64] ;  /* 0x00000004a4a47981 */ /* 0x000ea4000c1e1d00 */
[----:B------:R-:W-:Y:S01]  /*0690*/  FADD.FTZ R125, R24, R125 ;  /* 0x0000007d187d7221 */ /* 0x000fe20000010000 */
[----:B------:R-:W-:-:S03]  /*06a0*/  HADD2.F32 R26, -RZ, R127.H0_H0 ;  /* 0x2000007fff1a7230 */ /* 0x000fc60000004100 */
[----:B------:R-:W-:Y:S01]  /*06b0*/  FADD.FTZ R125, R126, R125 ;  /* 0x0000007d7e7d7221 */ /* 0x000fe20000010000 */
[----:B------:R-:W-:-:S03]  /*06c0*/  HADD2.F32 R127, -RZ, R127.H1_H1 ;  /* 0x3000007fff7f7230 */ /* 0x000fc60000004100 */
[----:B------:R-:W-:Y:S01]  /*06d0*/  FADD.FTZ R168, R26, R125 ;  /* 0x0000007d1aa87221 */ /* 0x000fe20000010000 */
[----:B----4-:R-:W-:-:S03]  /*06e0*/  HADD2.F32 R124, -RZ, R128.H0_H0 ;  /* 0x20000080ff7c7230 */ /* 0x010fc60000004100 */
[----:B------:R-:W-:Y:S01]  /*06f0*/  FADD.FTZ R125, R127, R168 ;  /* 0x000000a87f7d7221 */ /* 0x000fe20000010000 */
[----:B------:R-:W-:-:S03]  /*0700*/  HADD2.F32 R128, -RZ, R128.H1_H1 ;  /* 0x30000080ff807230 */ /* 0x000fc60000004100 */
[----:B------:R-:W-:Y:S01]  /*0710*/  FADD.FTZ R169, R124, R125 ;  /* 0x0000007d7ca97221 */ /* 0x000fe20000010000 */
[----:B------:R-:W-:-:S03]  /*0720*/  HADD2.F32 R125, -RZ, R129.H0_H0 ;  /* 0x20000081ff7d7230 */ /* 0x000fc60000004100 */
        /* <DEDUP_REMOVED lines=139> */
[----:B--2---:R-:W-:-:S03]  /*0fe0*/  HADD2.F32 R208, -RZ, R164.H0_H0 ;  /* 0x200000a4ffd07230 */ /* 0x004fc60000004100 */
        /* <DEDUP_REMOVED lines=245> */
.L_x_65:
[----:B------:R-:W-:Y:S05]  /*1f40*/  BSYNC.RECONVERGENT B0 ;  /* 0x0000000000007941 */ /* 0x000fea0003800200 */
.L_x_64:
        /* <DEDUP_REMOVED lines=13> */
.L_x_67:
[----:B------:R-:W-:Y:S05]  /*2020*/  BSYNC.RECONVERGENT B0 ;  /* 0x0000000000007941 */ /* 0x000fea0003800200 */
.L_x_66:
        /* <DEDUP_REMOVED lines=8> */
[----:B------:R-:W0:Y:S02]  /*20b0*/  SHFL.DOWN PT, R218, R155, 0x1, 0x1f ;  /* 0x08201f009bda7f89 */ /* 0x000e2400000e0000 */
[----:B------:R-:W-:Y:S01]  /*20c0*/  FFMA.FTZ R215, R213, R150, R214 ;  /* 0x00000096d5d77223 */ /* 0x000fe200000100d6 */
[----:B------:R-:W-:Y:S01]  /*20d0*/  FMUL.FTZ R214, R153, R153 ;  /* 0x0000009999d67220 */ /* 0x000fe20000410000 */
[----:B--2---:R-:W-:-:S03]  /*20e0*/  FADD.FTZ R153, R154, R151 ;  /* 0x000000979a997221 */ /* 0x004fc60000010000 */
        /* <DEDUP_REMOVED lines=17> */
[----:B------:R-:W-:-:S04]  /*2200*/  FMUL.FTZ R213, R218, R213 ;  /* 0x000000d5dad57220 */ /* 0x000fc80000410000 */
[----:B------:R-:W-:Y:S02]  /*2210*/  FFMA.FTZ R213, R151, R213, R150 ;  /* 0x000000d597d57223 */ /* 0x000fe40000010096 */
[----:B------:R0:W1:Y:S04]  /*2220*/  SHFL.IDX PT, R150, R154, RZ, 0x1f ;  /* 0x00001fff9a967589 */ /* 0x00006800000e0000 */
[----:B------:R0:W2:Y:S01]  /*2230*/  SHFL.IDX PT, R151, R213, RZ, 0x1f ;  /* 0x00001fffd5977589 */ /* 0x0000a200000e0000 */
[----:B------:R-:W-:Y:S05]  /*2240*/  @P3 BRA `(.L_x_68) ;  /* 0x0000000000983947 */ /* 0x000fea0003800000 */
[----:B------:R-:W3:Y:S01]  /*2250*/  LDC.64 R152, c[0x0][0x3c0] ;  /* 0x0000f000ff987b82 */ /* 0x000ee20000000a00 */
[C---:B0-----:R-:W-:Y:S01]  /*2260*/  LOP3.LUT R154, R18.reuse, 0x1, RZ, 0xc0, !PT ;  /* 0x00000001129a7812 */ /* 0x041fe200078ec0ff */
[----:B------:R-:W0:Y:S01]  /*2270*/  LDCU.64 UR6, c[0x0][0x3c8] ;  /* 0x00007900ff0677ac */ /* 0x000e220008000a00 */
        /* <DEDUP_REMOVED lines=15> */
[----:B0-----:R-:W-:Y:S02]  /*2370*/  LEA R152, P5, R155, UR6, 0x2 ;  /* 0x000000069b987c11 */ /* 0x001fe4000f8a10ff */
[----:B------:R-:W-:Y:S02]  /*2380*/  LEA.HI.X R215, R215, R153, R218, 0x3, P3 ;  /* 0x00000099d7d77211 */ /* 0x000fe400018f1cda */
        /* <DEDUP_REMOVED lines=11> */
.L_x_69:
[----:B0-----:R-:W-:Y:S02]  /*2440*/  MOV R150, R152 ;  /* 0x0000009800967202 */ /* 0x001fe40000000f00 */
[----:B------:R-:W-:-:S05]  /*2450*/  MOV R151, R153 ;  /* 0x0000009900977202 */ /* 0x000fca0000000f00 */
[----:B------:R-:W2:Y:S04]  /*2460*/  LDG.E.STRONG.GPU R150, desc[UR4][R150.64] ;  /* 0x0000000496967981 */ /* 0x000ea8000c1ef900 */
[----:B--2---:R-:W-:Y:S01]  /*2470*/  CCTL.IVALL ;  /* 0x00000000ff00798f */ /* 0x004fe20002000000 */
[----:B------:R-:W-:Y:S05]  /*2480*/  YIELD ;  /* 0x0000000000007946 */ /* 0x000fea0003800000 */
[----:B------:R-:W-:-:S13]  /*2490*/  ISETP.NE.AND P3, PT, R150, R215, PT ;  /* 0x000000d79600720c */ /* 0x000fda0003f65270 */
[----:B------:R-:W-:Y:S05]  /*24a0*/  @P3 BRA `(.L_x_69) ;  /* 0xfffffffc00e43947 */ /* 0x000fea000383ffff */
.L_x_68:
[----:B------:R-:W-:Y:S05]  /*24b0*/  WARPSYNC.ALL ;  /* 0x0000000000007948 */ /* 0x000fea0003800000 */
[----:B-12---:R-:W1:Y:S01]  /*24c0*/  @!P2 LDC.64 R150, c[0x0][0x3c0] ;  /* 0x0000f000ff96ab82 */ /* 0x006e620000000a00 */
[----:B------:R-:W-:Y:S01]  /*24d0*/  @!P2 LOP3.LUT R152, R18, 0x1, RZ, 0xc0, !PT ;  /* 0x000000011298a812 */ /* 0x000fe200078ec0ff */
[----:B------:R-:W2:Y:S03]  /*24e0*/  LDCU UR6, c[0x0][0x384] ;  /* 0x00007080ff0677ac */ /* 0x000ea60008000800 */
[----:B------:R-:W-:-:S02]  /*24f0*/  @!P2 IADD3 R153, PT, PT, -R152, RZ, RZ ;  /* 0x000000ff9899a210 */ /* 0x000fc40007ffe1ff */
[----:B------:R-:W-:Y:S02]  /*2500*/  @!P2 LOP3.LUT R152, R27, 0x7ffffffc, RZ, 0xc0, !PT ;  /* 0x7ffffffc1b98a812 */ /* 0x000fe400078ec0ff */
[----:B------:R-:W-:Y:S01]  /*2510*/  @!P2 LOP3.LUT R153, R153, R214, RZ, 0xc0, !PT ;  /* 0x000000d69999a212 */ /* 0x000fe200078ec0ff */
[----:B------:R-:W-:Y:S03]  /*2520*/  BAR.SYNC.DEFER_BLOCKING 0x0 ;  /* 0x0000000000007b1d */ /* 0x000fe60000010000 */
[----:B------:R-:W-:Y:S02]  /*2530*/  @!P2 IADD3 R152, P3, PT, R153, R152, RZ ;  /* 0x000000989998a210 */ /* 0x000fe40007f7e0ff */
[----:B------:R-:W-:Y:S02]  /*2540*/  @!P2 SHF.L.U32 R153, R20, 0x3, RZ ;  /* 0x000000031499a819 */ /* 0x000fe400000006ff */
[----:B------:R-:W-:-:S02]  /*2550*/  @!P2 IADD3.X R27, PT, PT, RZ, RZ, RZ, P3, !PT ;  /* 0x000000ffff1ba210 */ /* 0x000fc40001ffe4ff */
[----:B------:R-:W-:Y:S02]  /*2560*/  @!P2 LOP3.LUT R153, R153, 0xf8, RZ, 0xc0, !PT ;  /* 0x000000f89999a812 */ /* 0x000fe400078ec0ff */
[----:B-1----:R-:W-:-:S04]  /*2570*/  @!P2 LEA R150, P3, R152, R150, 0x3 ;  /* 0x000000969896a211 */ /* 0x002fc800078618ff */
        /* <DEDUP_REMOVED lines=9> */
[----:B0-----:R-:W0:Y:S01]  /*2610*/  SHFL.DOWN PT, R154, R27, 0x2, 0x1f ;  /* 0x08401f001b9a7f89 */ /* 0x001e2200000e0000 */
        /* <DEDUP_REMOVED lines=9> */
[----:B------:R-:W-:Y:S01]  /*26b0*/  FMUL.FTZ R150, R155, R155 ;  /* 0x0000009b9b967220 */ /* 0x000fe20000410000 */
[----:B---3--:R-:W-:Y:S01]  /*26c0*/  FADD.FTZ R214, R214, R153 ;  /* 0x00000099d6d67221 */ /* 0x008fe20000010000 */
[----:B------:R-:W-:Y:S01]  /*26d0*/  FADD.FTZ R152, R213, R218 ;  /* 0x000000dad5987221 */ /* 0x000fe20000010000 */
[----:B0-----:R-:W-:Y:S01]  /*26e0*/  FMUL.FTZ R216, R215, R216 ;  /* 0x000000d8d7d87220 */ /* 0x001fe20000410000 */
[----:B------:R-:W-:-:S04]  /*26f0*/  FMUL.FTZ R27, R150, R27 ;  /* 0x0000001b961b7220 */ /* 0x000fc80000410000 */
[----:B------:R-:W0:Y:S01]  /*2700*/  SHFL.DOWN PT, R151, R216, 0x1, 0x1f ;  /* 0x08201f00d8977f89 */ /* 0x000e2200000e0000 */
[----:B------:R-:W-:Y:S01]  /*2710*/  FMUL.FTZ R27, R154, R27 ;  /* 0x0000001b9a1b7220 */ /* 0x000fe20000410000 */
[----:B------:R-:W1:Y:S03]  /*2720*/  MUFU.RCP R152, R152 ;  /* 0x0000009800987308 */ /* 0x000e660000001000 */
[----:B------:R-:W-:-:S05]  /*2730*/  FFMA.FTZ R27, R215, R27, R214 ;  /* 0x0000001bd71b7223 */ /* 0x000fca00000100d6 */
[----:B------:R-:W3:Y:S01]  /*2740*/  SHFL.DOWN PT, R150, R27, 0x1, 0x1f ;  /* 0x08201f001b967f89 */ /* 0x000ee200000e0000 */
[----:B0-----:R-:W-:-:S04]  /*2750*/  FADD.FTZ R153, R216, -R151 ;  /* 0x80000097d8997221 */ /* 0x001fc80000010000 */
[----:B------:R-:W-:-:S04]  /*2760*/  FMUL.FTZ R154, R153, R153 ;  /* 0x00000099999a7220 */ /* 0x000fc80000410000 */
[----:B------:R-:W-:Y:S01]  /*2770*/  FMUL.FTZ R155, R213, R154 ;  /* 0x0000009ad59b7220 */ /* 0x000fe20000410000 */
[----:B---3--:R-:W-:Y:S01]  /*2780*/  FADD.FTZ R153, R27, R150 ;  /* 0x000000961b997221 */ /* 0x008fe20000010000 */
[C---:B------:R-:W-:Y:S02]  /*2790*/  FMUL.FTZ R150, R218.reuse, R151 ;  /* 0x00000097da967220 */ /* 0x040fe40000410000 */
[----:B------:R-:W-:Y:S01]  /*27a0*/  FMUL.FTZ R155, R218, R155 ;  /* 0x0000009bda9b7220 */ /* 0x000fe20000410000 */
[----:B------:R-:W0:Y:S01]  /*27b0*/  LDC R27, c[0x0][0x3d0] ;  /* 0x0000f400ff1b7b82 */ /* 0x000e220000000800 */
[----:B------:R-:W-:Y:S02]  /*27c0*/  FFMA.FTZ R213, R213, R216, R150 ;  /* 0x000000d8d5d57223 */ /* 0x000fe40000010096 */
[C---:B-1----:R-:W-:Y:S02]  /*27d0*/  FFMA.FTZ R154, R152.reuse, R155, R153 ;  /* 0x0000009b989a7223 */ /* 0x042fe40000010099 */
[----:B------:R-:W-:-:S03]  /*27e0*/  FMUL.FTZ R155, R152, R213 ;  /* 0x000000d5989b7220 */ /* 0x000fc60000410000 */
[----:B------:R-:W1:Y:S01]  /*27f0*/  @P0 LDC.64 R152, c[0x0][0x3a0] ;  /* 0x0000e800ff980b82 */ /* 0x000e620000000a00 */
[----:B------:R-:W0:Y:S04]  /*2800*/  SHFL.IDX PT, R154, R154, RZ, 0x1f ;  /* 0x00001fff9a9a7589 */ /* 0x000e2800000e0000 */
[----:B------:R-:W3:Y:S03]  /*2810*/  SHFL.IDX PT, R155, R155, RZ, 0x1f ;  /* 0x00001fff9b9b7589 */ /* 0x000ee600000e0000 */
[----:B------:R-:W4:Y:S01]  /*2820*/  @P0 LDC.64 R150, c[0x0][0x3a8] ;  /* 0x0000ea00ff960b82 */ /* 0x000f220000000a00 */
[----:B-1----:R-:W-:-:S04]  /*2830*/  @P0 IMAD.WIDE R152, R19, 0x4, R152 ;  /* 0x0000000413980825 */ /* 0x002fc800078e0298 */
[----:B0-----:R-:W-:Y:S01]  /*2840*/  FFMA.FTZ R27, R154, 2.0345052689663134515e-05, R27 ;  /* 0x37aaaaab9a1b7823 */ /* 0x001fe2000001001b */
[----:B---3--:R0:W-:Y:S01]  /*2850*/  @P0 STG.E desc[UR4][R152.64], R155 ;  /* 0x0000009b98000986 */ /* 0x0081e2000c101904 */
[----:B------:R-:W-:-:S04]  /*2860*/  FADD.FTZ R10, R10, -R155 ;  /* 0x8000009b0a0a7221 */ /* 0x000fc80000010000 */
        /* <DEDUP_REMOVED lines=10> */
[----:B0-----:R-:W0:Y:S01]  /*2910*/  LDC.64 R152, c[0x0][0x398] ;  /* 0x0000e600ff987b82 */ /* 0x001e220000000a00 */
[--C-:B------:R-:W-:Y:S01]  /*2920*/  FADD.FTZ R3, R3, -R155.reuse ;  /* 0x8000009b03037221 */ /* 0x100fe20000010000 */
[--C-:B------:R-:W-:Y:S01]  /*2930*/  FADD.FTZ R2, R2, -R155.reuse ;  /* 0x8000009b02027221 */ /* 0x100fe20000010000 */
[--C-:B------:R-:W-:Y:S01]  /*2940*/  FADD.FTZ R22, R22, -R155.reuse ;  /* 0x8000009b16167221 */ /* 0x100fe20000010000 */
[----:B------:R-:W-:Y:S01]  /*2950*/  FADD.FTZ R25, R25, -R155 ;  /* 0x8000009b19197221 */ /* 0x000fe20000010000 */
[----:B----4-:R-:W-:-:S04]  /*2960*/  @P0 IMAD.WIDE R150, R19, 0x4, R150 ;  /* 0x0000000413960825 */ /* 0x010fc800078e0296 */
[--C-:B------:R-:W-:Y:S01]  /*2970*/  FADD.FTZ R26, R26, -R155.reuse ;  /* 0x8000009b1a1a7221 */ /* 0x100fe20000010000 */
[--C-:B------:R-:W-:Y:S01]  /*2980*/  FADD.FTZ R127, R127, -R155.reuse ;  /* 0x8000009b7f7f7221 */ /* 0x100fe20000010000 */
[C---:B-1----:R-:W-:Y:S01]  /*2990*/  FMUL.FTZ R10, R27.reuse, R10 ;  /* 0x0000000a1b0a7220 */ /* 0x042fe20000410000 */
        /* <DEDUP_REMOVED lines=95> */
[----:B------:R1:W-:Y:S01]  /*2f90*/  @P0 STG.E desc[UR4][R150.64], R27 ;  /* 0x0000001b96000986 */ /* 0x0003e2000c101904 */
        /* <DEDUP_REMOVED lines=12> */
[----:B-1----:R-:W-:Y:S01]  /*3060*/  F2FP.F16.F32.PACK_AB R151, RZ, R9 ;  /* 0x00000009ff97723e */ /* 0x002fe200000000ff */
        /* <DEDUP_REMOVED lines=77> */
[----:B------:R-:W-:Y:S01]  /*3540*/  F2FP.F16.F32.PACK_AB R214, RZ, R3 ;  /* 0x00000003ffd6723e */ /* 0x000fe200000000ff */
[----:B0-----:R-:W-:Y:S01]  /*3550*/  IMAD.WIDE.U32 R8, R14, 0x10, R152 ;  /* 0x000000100e087825 */ /* 0x001fe200078e0098 */
[----:B------:R-:W-:-:S02]  /*3560*/  F2FP.F16.F32.PACK_AB R215, RZ, R2 ;  /* 0x00000002ffd7723e */ /* 0x000fc400000000ff */
[----:B------:R-:W-:Y:S01]  /*3570*/  F2FP.F16.F32.PACK_AB R27, RZ, R22 ;  /* 0x00000016ff1b723e */ /* 0x000fe200000000ff */
[--C-:B------:R-:W-:Y:S01]  /*3580*/  IMAD.WIDE.U32 R4, R15, 0x10, R152.reuse ;  /* 0x000000100f047825 */ /* 0x100fe200078e0098 */
[----:B------:R-:W-:Y:S02]  /*3590*/  F2FP.F16.F32.PACK_AB R25, RZ, R25 ;  /* 0x00000019ff19723e */ /* 0x000fe400000000ff */
[----:B------:R-:W-:Y:S01]  /*35a0*/  F2FP.F16.F32.PACK_AB R26, RZ, R26 ;  /* 0x0000001aff1a723e */ /* 0x000fe200000000ff */
[----:B------:R-:W-:Y:S01]  /*35b0*/  IMAD.WIDE.U32 R22, R13, 0x10, R152 ;  /* 0x000000100d167825 */ /* 0x000fe200078e0098 */
[----:B------:R-:W-:Y:S02]  /*35c0*/  F2FP.F16.F32.PACK_AB R217, RZ, R127 ;  /* 0x0000007fffd9723e */ /* 0x000fe400000000ff */
[----:B------:R-:W-:Y:S01]  /*35d0*/  PRMT R10, R10, 0x5410, R151 ;  /* 0x000054100a0a7816 */ /* 0x000fe20000000097 */
[----:B------:R-:W-:Y:S01]  /*35e0*/  IMAD.WIDE.U32 R126, R12, 0x10, R152 ;  /* 0x000000100c7e7825 */ /* 0x000fe200078e0098 */
[----:B------:R-:W-:-:S02]  /*35f0*/  PRMT R154, R154, 0x5410, R6 ;  /* 0x000054109a9a7816 */ /* 0x000fc40000000006 */
[----:B------:R-:W-:Y:S01]  /*3600*/  PRMT R155, R155, 0x5410, R213 ;  /* 0x000054109b9b7816 */ /* 0x000fe200000000d5 */
[----:B------:R-:W-:Y:S01]  /*3610*/  IMAD.WIDE.U32 R2, R17, 0x10, R152 ;  /* 0x0000001011027825 */ /* 0x000fe200078e0098 */
[----:B------:R-:W-:-:S03]  /*3620*/  PRMT R0, R0, 0x5410, R216 ;  /* 0x0000541000007816 */ /* 0x000fc600000000d8 */
[----:B-----5:R-:W-:Y:S01]  /*3630*/  HFMA2 R12, R76, R10, R28 ;  /* 0x0000000a4c0c7231 */ /* 0x020fe2000000001c */
        /* <DEDUP_REMOVED lines=15> */
[----:B------:R0:W-:Y:S01]  /*3730*/  STG.E.128 desc[UR4][R2.64], R12 ;  /* 0x0000000c02007986 */ /* 0x0001e2000c101d04 */
[----:B------:R-:W-:Y:S01]  /*3740*/  F2FP.F16.F32.PACK_AB R131, RZ, R131 ;  /* 0x00000083ff83723e */ /* 0x000fe200000000ff */
[--C-:B------:R-:W-:Y:S01]  /*3750*/  IMAD.WIDE.U32 R16, R16, 0x10, R152.reuse ;  /* 0x0000001010107825 */ /* 0x100fe200078e0098 */
[----:B------:R-:W-:Y:S01]  /*3760*/  F2FP.F16.F32.PACK_AB R171, RZ, R171 ;  /* 0x000000abffab723e */ /* 0x000fe200000000ff */
[----:B------:R1:W-:Y:S01]  /*3770*/  STG.E.128 desc[UR4][R2.64+0x2000], R24 ;  /* 0x0020001802007986 */ /* 0x0003e2000c101d04 */
[----:B------:R-:W-:Y:S01]  /*3780*/  F2FP.F16.F32.PACK_AB R133, RZ, R133 ;  /* 0x00000085ff85723e */ /* 0x000fe200000000ff */
[----:B------:R-:W-:Y:S01]  /*3790*/  IMAD.WIDE.U32 R10, R11, 0x10, R152 ;  /* 0x000000100b0a7825 */ /* 0x000fe200078e0098 */
[----:B------:R-:W-:-:S02]  /*37a0*/  F2FP.F16.F32.PACK_AB R173, RZ, R173 ;  /* 0x000000adffad723e */ /* 0x000fc400000000ff */
[----:B------:R-:W-:Y:S01]  /*37b0*/  F2FP.F16.F32.PACK_AB R130, RZ, R130 ;  /* 0x00000082ff82723e */ /* 0x000fe200000000ff */
[--C-:B------:R-:W-:Y:S01]  /*37c0*/  IMAD.WIDE.U32 R6, R7, 0x10, R152.reuse ;  /* 0x0000001007067825 */ /* 0x100fe200078e0098 */
[----:B------:R-:W-:Y:S02]  /*37d0*/  F2FP.F16.F32.PACK_AB R170, RZ, R170 ;  /* 0x000000aaffaa723e */ /* 0x000fe400000000ff */
[----:B------:R-:W-:Y:S01]  /*37e0*/  F2FP.F16.F32.PACK_AB R135, RZ, R135 ;  /* 0x00000087ff87723e */ /* 0x000fe200000000ff */
[----:B------:R-:W-:Y:S01]  /*37f0*/  IMAD.WIDE.U32 R152, R21, 0x10, R152 ;  /* 0x0000001015987825 */ /* 0x000fe200078e0098 */
        /* <DEDUP_REMOVED lines=21> */
[----:B------:R-:W-:Y:S02]  /*3950*/  PRMT R124, R124, 0x5410, R128 ;  /* 0x000054107c7c7816 */ /* 0x000fe40000000080 */
[----:B------:R-:W-:Y:S02]  /*3960*/  PRMT R129, R129, 0x5410, R169 ;  /* 0x0000541081817816 */ /* 0x000fe400000000a9 */
[----:B------:R-:W-:Y:S02]  /*3970*/  PRMT R131, R131, 0x5410, R171 ;  /* 0x0000541083837816 */ /* 0x000fe400000000ab */
[----:B------:R-:W-:Y:S01]  /*3980*/  PRMT R133, R133, 0x5410, R173 ;  /* 0x0000541085857816 */ /* 0x000fe200000000ad */
[----:B0-----:R-:W-:Y:S01]  /*3990*/  HFMA2 R12, R84, R124, R36 ;  /* 0x0000007c540c7231 */ /* 0x001fe20000000024 */
[----:B------:R-:W-:Y:S01]  /*39a0*/  F2FP.F16.F32.PACK_AB R140, RZ, R140 ;  /* 0x0000008cff8c723e */ /* 0x000fe200000000ff */
[----:B------:R-:W-:Y:S01]  /*39b0*/  HFMA2 R14, R86, R129, R38 ;  /* 0x00000081560e7231 */ /* 0x000fe20000000026 */
[----:B------:R-:W-:Y:S01]  /*39c0*/  F2FP.F16.F32.PACK_AB R180, RZ, R180 ;  /* 0x000000b4ffb4723e */ /* 0x000fe200000000ff */
[----:B-1----:R-:W-:Y:S01]  /*39d0*/  HFMA2 R24, R88, R131, R40 ;  /* 0x0000008358187231 */ /* 0x002fe20000000028 */
[----:B------:R-:W-:Y:S01]  /*39e0*/  F2FP.F16.F32.PACK_AB R142, RZ, R142 ;  /* 0x0000008eff8e723e */ /* 0x000fe200000000ff */
[----:B------:R-:W-:Y:S01]  /*39f0*/  HFMA2 R26, R90, R133, R42 ;  /* 0x000000855a1a7231 */ /* 0x000fe2000000002a */
[----:B------:R-:W-:-:S02]  /*3a00*/  F2FP.F16.F32.PACK_AB R182, RZ, R182 ;  /* 0x000000b6ffb6723e */ /* 0x000fc400000000ff */
[----:B------:R-:W-:Y:S02]  /*3a10*/  PRMT R130, R130, 0x5410, R170 ;  /* 0x0000541082827816 */ /* 0x000fe400000000aa */
[----:B------:R-:W-:Y:S02]  /*3a20*/  PRMT R135, R135, 0x5410, R175 ;  /* 0x0000541087877816 */ /* 0x000fe400000000af */
[----:B------:R-:W-:Y:S01]  /*3a30*/  PRMT R137, R137, 0x5410, R177 ;  /* 0x0000541089897816 */ /* 0x000fe200000000b1 */
[----:B------:R-:W-:Y:S01]  /*3a40*/  HFMA2 R15, R87, R130, R39 ;  /* 0x00000082570f7231 */ /* 0x000fe20000000027 */
[----:B------:R-:W-:Y:S02]  /*3a50*/  F2FP.F16.F32.PACK_AB R144, RZ, R144 ;  /* 0x00000090ff90723e */ /* 0x000fe400000000ff */
[----:B------:R-:W-:Y:S01]  /*3a60*/  F2FP.F16.F32.PACK_AB R184, RZ, R184 ;  /* 0x000000b8ffb8723e */ /* 0x000fe200000000ff */
[----:B------:R-:W-:Y:S01]  /*3a70*/  HFMA2 R128, R92, R135, R44 ;  /* 0x000000875c807231 */ /* 0x000fe2000000002c */
[----:B------:R-:W-:Y:S01]  /*3a80*/  F2FP.F16.F32.PACK_AB R146, RZ, R146 ;  /* 0x00000092ff92723e */ /* 0x000fe200000000ff */
[----:B------:R-:W-:Y:S01]  /*3a90*/  HFMA2 R130, R94, R137, R46 ;  /* 0x000000895e827231 */ /* 0x000fe2000000002e */
[----:B------:R-:W-:-:S02]  /*3aa0*/  F2FP.F16.F32.PACK_AB R147, RZ, R147 ;  /* 0x00000093ff93723e */ /* 0x000fc400000000ff */
[----:B------:R-:W-:Y:S02]  /*3ab0*/  PRMT R125, R125, 0x5410, R168 ;  /* 0x000054107d7d7816 */ /* 0x000fe400000000a8 */
[----:B------:R-:W-:Y:S02]  /*3ac0*/  PRMT R132, R132, 0x5410, R172 ;  /* 0x0000541084847816 */ /* 0x000fe400000000ac */
[----:B------:R-:W-:Y:S01]  /*3ad0*/  PRMT R134, R134, 0x5410, R174 ;  /* 0x0000541086867816 */ /* 0x000fe200000000ae */
[----:B------:R-:W-:Y:S01]  /*3ae0*/  HFMA2 R13, R85, R125, R37 ;  /* 0x0000007d550d7231 */ /* 0x000fe20000000025 */
[----:B------:R-:W-:Y:S01]  /*3af0*/  PRMT R139, R139, 0x5410, R179 ;  /* 0x000054108b8b7816 */ /* 0x000fe200000000b3 */
[----:B------:R-:W-:Y:S01]  /*3b00*/  HFMA2 R25, R89, R132, R41 ;  /* 0x0000008459197231 */ /* 0x000fe20000000029 */
[----:B------:R-:W-:Y:S01]  /*3b10*/  PRMT R141, R141, 0x5410, R181 ;  /* 0x000054108d8d7816 */ /* 0x000fe200000000b5 */
[----:B------:R-:W-:Y:S01]  /*3b20*/  HFMA2 R27, R91, R134, R43 ;  /* 0x000000865b1b7231 */ /* 0x000fe2000000002b */
[----:B------:R-:W-:Y:S01]  /*3b30*/  PRMT R136, R136, 0x5410, R176 ;  /* 0x0000541088887816 */ /* 0x000fe200000000b0 */
[----:B------:R0:W-:Y:S01]  /*3b40*/  STG.E.128 desc[UR4][R2.64+0x4000], R12 ;  /* 0x0040000c02007986 */ /* 0x0001e2000c101d04 */
        /* <DEDUP_REMOVED lines=14> */
[----:B------:R-:W-:-:S02]  /*3c30*/  F2FP.F16.F32.PACK_AB R192, RZ, R192 ;  /* 0x000000c0ffc0723e */ /* 0x000fc400000000ff */
[----:B------:R-:W-:Y:S01]  /*3c40*/  F2FP.F16.F32.PACK_AB R193, RZ, R193 ;  /* 0x000000c1ffc1723e */ /* 0x000fe200000000ff */
[----:B------:R3:W-:Y:S01]  /*3c50*/  STG.E.128 desc[UR4][R16.64], R128 ;  /* 0x0000008010007986 */ /* 0x0007e2000c101d04 */
[----:B------:R-:W-:Y:S02]  /*3c60*/  F2FP.F16.F32.PACK_AB R196, RZ, R196 ;  /* 0x000000c4ffc4723e */ /* 0x000fe400000000ff */
[----:B------:R-:W-:Y:S02]  /*3c70*/  F2FP.F16.F32.PACK_AB R197, RZ, R197 ;  /* 0x000000c5ffc5723e */ /* 0x000fe400000000ff */
[----:B------:R-:W-:Y:S02]  /*3c80*/  PRMT R140, R140, 0x5410, R180 ;  /* 0x000054108c8c7816 */ /* 0x000fe400000000b4 */
[----:B------:R-:W-:Y:S02]  /*3c90*/  PRMT R142, R142, 0x5410, R182 ;  /* 0x000054108e8e7816 */ /* 0x000fe400000000b6 */
[----:B------:R-:W-:Y:S01]  /*3ca0*/  F2FP.F16.F32.PACK_AB R200, RZ, R200 ;  /* 0x000000c8ffc8723e */ /* 0x000fe200000000ff */
[----:B------:R-:W-:Y:S01]  /*3cb0*/  HFMA2 R133, R97, R140, R49 ;  /* 0x0000008c61857231 */ /* 0x000fe20000000031 */
[----:B------:R-:W-:Y:S01]  /*3cc0*/  F2FP.F16.F32.PACK_AB R156, RZ, R156 ;  /* 0x0000009cff9c723e */ /* 0x000fe200000000ff */
[----:B------:R-:W-:Y:S01]  /*3cd0*/  HFMA2 R135, R99, R142, R51 ;  /* 0x0000008e63877231 */ /* 0x000fe20000000033 */
[----:B------:R-:W-:-:S02]  /*3ce0*/  F2FP.F16.F32.PACK_AB R202, RZ, R202 ;  /* 0x000000caffca723e */ /* 0x000fc400000000ff */
[----:B------:R-:W-:Y:S02]  /*3cf0*/  F2FP.F16.F32.PACK_AB R158, RZ, R158 ;  /* 0x0000009eff9e723e */ /* 0x000fe400000000ff */
[----:B------:R-:W-:Y:S01]  /*3d00*/  PRMT R144, R144, 0x5410, R184 ;  /* 0x0000541090907816 */ /* 0x000fe200000000b8 */
[----:B------:R4:W-:Y:S01]  /*3d10*/  STG.E.128 desc[UR4][R4.64], R132 ;  /* 0x0000008404007986 */ /* 0x0009e2000c101d04 */
[----:B------:R-:W-:Y:S02]  /*3d20*/  PRMT R146, R146, 0x5410, R147 ;  /* 0x0000541092927816 */ /* 0x000fe40000000093 */
[----:B------:R-:W-:Y:S01]  /*3d30*/  F2FP.F16.F32.PACK_AB R148, RZ, R148 ;  /* 0x00000094ff94723e */ /* 0x000fe200000000ff */
[----:B------:R-:W-:Y:S01]  /*3d40*/  HFMA2 R137, R101, R144, R53 ;  /* 0x0000009065897231 */ /* 0x000fe20000000035 */
[----:B------:R-:W-:Y:S01]  /*3d50*/  F2FP.F16.F32.PACK_AB R149, RZ, R149 ;  /* 0x00000095ff95723e */ /* 0x000fe200000000ff */
[----:B------:R-:W-:Y:S01]  /*3d60*/  HFMA2 R139, R103, R146, R55 ;  /* 0x00000092678b7231 */ /* 0x000fe20000000037 */
[----:B------:R-:W-:-:S02]  /*3d70*/  F2FP.F16.F32.PACK_AB R190, RZ, R190 ;  /* 0x000000beffbe723e */ /* 0x000fc400000000ff */
[----:B------:R-:W-:Y:S02]  /*3d80*/  F2FP.F16.F32.PACK_AB R191, RZ, R191 ;  /* 0x000000bfffbf723e */ /* 0x000fe400000000ff */
[----:B------:R-:W-:Y:S01]  /*3d90*/  F2FP.F16.F32.PACK_AB R204, RZ, R204 ;  /* 0x000000ccffcc723e */ /* 0x000fe200000000ff */
[----:B------:R2:W-:Y:S01]  /*3da0*/  STG.E.128 desc[UR4][R8.64], R136 ;  /* 0x0000008808007986 */ /* 0x0005e2000c101d04 */
        /* <DEDUP_REMOVED lines=11> */
[----:B------:R-:W-:Y:S02]  /*3e60*/  PRMT R186, R186, 0x5410, R187 ;  /* 0x00005410baba7816 */ /* 0x000fe400000000bb */
[----:B------:R-:W-:Y:S02]  /*3e70*/  PRMT R188, R188, 0x5410, R189 ;  /* 0x00005410bcbc7816 */ /* 0x000fe400000000bd */
[----:B------:R-:W-:Y:S02]  /*3e80*/  F2FP.F16.F32.PACK_AB R201, RZ, R201 ;  /* 0x000000c9ffc9723e */ /* 0x000fe400000000ff */
[----:B------:R-:W-:Y:S01]  /*3e90*/  F2FP.F16.F32.PACK_AB R157, RZ, R157 ;  /* 0x0000009dff9d723e */ /* 0x000fe200000000ff */
[----:B0-----:R-:W-:Y:S01]  /*3ea0*/  HFMA2 R12, R104, R186, R56 ;  /* 0x000000ba680c7231 */ /* 0x001fe20000000038 */
[----:B------:R-:W-:Y:S01]  /*3eb0*/  F2FP.F16.F32.PACK_AB R203, RZ, R203 ;  /* 0x000000cbffcb723e */ /* 0x000fe200000000ff */
[----:B------:R-:W-:Y:S01]  /*3ec0*/  HFMA2 R14, R106, R188, R58 ;  /* 0x000000bc6a0e7231 */ /* 0x000fe2000000003a */
[----:B------:R-:W-:-:S02]  /*3ed0*/  F2FP.F16.F32.PACK_AB R159, RZ, R159 ;  /* 0x0000009fff9f723e */ /* 0x000fc400000000ff */
[----:B------:R-:W-:Y:S02]  /*3ee0*/  PRMT R192, R192, 0x5410, R193 ;  /* 0x00005410c0c07816 */ /* 0x000fe400000000c1 */
[----:B------:R-:W-:Y:S02]  /*3ef0*/  PRMT R196, R196, 0x5410, R197 ;  /* 0x00005410c4c47816 */ /* 0x000fe400000000c5 */
[----:B------:R-:W-:Y:S02]  /*3f00*/  F2FP.F16.F32.PACK_AB R205, RZ, R205 ;  /* 0x000000cdffcd723e */ /* 0x000fe400000000ff */
[----:B------:R-:W-:Y:S01]  /*3f10*/  F2FP.F16.F32.PACK_AB R206, RZ, R206 ;  /* 0x000000ceffce723e */ /* 0x000fe200000000ff */
[----:B-1----:R-:W-:Y:S01]  /*3f20*/  HFMA2 R24, R108, R192, R60 ;  /* 0x000000c06c187231 */ /* 0x002fe2000000003c */
[----:B------:R-:W-:Y:S01]  /*3f30*/  F2FP.F16.F32.PACK_AB R207, RZ, R207 ;  /* 0x000000cfffcf723e */ /* 0x000fe200000000ff */
[----:B------:R-:W-:Y:S01]  /*3f40*/  HFMA2 R26, R110, R196, R62 ;  /* 0x000000c46e1a7231 */ /* 0x000fe2000000003e */
[----:B------:R-:W-:-:S02]  /*3f50*/  F2FP.F16.F32.PACK_AB R163, RZ, R163 ;  /* 0x000000a3ffa3723e */ /* 0x000fc400000000ff */
[----:B------:R-:W-:Y:S02]  /*3f60*/  PRMT R200, R200, 0x5410, R156 ;  /* 0x00005410c8c87816 */ /* 0x000fe4000000009c */
[----:B------:R-:W-:Y:S02]  /*3f70*/  PRMT R202, R202, 0x5410, R158 ;  /* 0x00005410caca7816 */ /* 0x000fe4000000009e */
[----:B------:R-:W-:Y:S02]  /*3f80*/  F2FP.F16.F32.PACK_AB R209, RZ, R209 ;  /* 0x000000d1ffd1723e */ /* 0x000fe400000000ff */
[----:B------:R-:W-:Y:S01]  /*3f90*/  F2FP.F16.F32.PACK_AB R165, RZ, R165 ;  /* 0x000000a5ffa5723e */ /* 0x000fe200000000ff */
[----:B---3--:R-:W-:Y:S01]  /*3fa0*/  HFMA2 R128, R112, R200, R64 ;  /* 0x000000c870807231 */ /* 0x008fe20000000040 */
        /* <DEDUP_REMOVED lines=9> */
[----:B------:R-:W-:Y:S02]  /*4040*/  PRMT R194, R194, 0x5410, R195 ;  /* 0x00005410c2c27816 */ /* 0x000fe400000000c3 */
[----:B------:R-:W-:Y:S01]  /*4050*/  PRMT R198, R198, 0x5410, R199 ;  /* 0x00005410c6c67816 */ /* 0x000fe200000000c7 */
[----:B----4-:R-:W-:Y:S01]  /*4060*/  HFMA2 R132, R116, R204, R68 ;  /* 0x000000cc74847231 */ /* 0x010fe20000000044 */
[----:B------:R-:W-:Y:S01]  /*4070*/  PRMT R208, R208, 0x5410, R164 ;  /* 0x00005410d0d07816 */ /* 0x000fe200000000a4 */
[----:B------:R-:W-:Y:S01]  /*4080*/  HFMA2 R25, R109, R194, R61 ;  /* 0x000000c26d197231 */ /* 0x000fe2000000003d */
[----:B------:R-:W-:Y:S01]  /*4090*/  PRMT R210, R210, 0x5410, R166 ;  /* 0x00005410d2d27816 */ /* 0x000fe200000000a6 */
[----:B------:R-:W-:Y:S01]  /*40a0*/  HFMA2 R27, R111, R198, R63 ;  /* 0x000000c66f1b7231 */ /* 0x000fe2000000003f */
[----:B------:R-:W-:Y:S01]  /*40b0*/  PRMT R201, R201, 0x5410, R157 ;  /* 0x00005410c9c97816 */ /* 0x000fe2000000009d */
[----:B------:R-:W-:Y:S01]  /*40c0*/  HFMA2 R134, R118, R161, R70 ;  /* 0x000000a176867231 */ /* 0x000fe20000000046 */
[----:B------:R-:W-:Y:S01]  /*40d0*/  PRMT R203, R203, 0x5410, R159 ;  /* 0x00005410cbcb7816 */ /* 0x000fe2000000009f */
[----:B--2---:R-:W-:Y:S01]  /*40e0*/  HFMA2 R136, R120, R208, R72 ;  /* 0x000000d078887231 */ /* 0x004fe20000000048 */
        /* <DEDUP_REMOVED lines=14> */
[----:B------:R-:W-:-:S02]  /*41d0*/  ISETP.GE.AND P2, PT, R19, UR6, PT ;  /* 0x0000000613007c0c */ /* 0x000fc4000bf46270 */
[----:B------:R1:W-:Y:S04]  /*41e0*/  STG.E.128 desc[UR4][R10.64], R128 ;  /* 0x000000800a007986 */ /* 0x0003e8000c101d04 */
[----:B------:R1:W-:Y:S04]  /*41f0*/  STG.E.128 desc[UR4][R6.64], R132 ;  /* 0x0000008406007986 */ /* 0x0003e8000c101d04 */
[----:B------:R1:W-:Y:S03]  /*4200*/  STG.E.128 desc[UR4][R152.64], R136 ;  /* 0x0000008898007986 */ /* 0x0003e6000c101d04 */
[----:B------:R-:W-:Y:S05]  /*4210*/  @!P2 BRA `(.L_x_70) ;  /* 0xffffffc00028a947 */ /* 0x000fea000383ffff */
[----:B------:R-:W-:Y:S05]  /*4220*/  EXIT ;  /* 0x000000000000794d */ /* 0x000fea0003800000 */
.L_x_71:
        /* <DEDUP_REMOVED lines=13> */
.L_x_1005:


//--------------------- .text._ZN10layer_norm13ln_fwd_kernelINS_13Kernel_traitsIffffjLj49152ELj8ELj1ELj4ELj16ENS_18Kernel_traits_baseILj49152EffffjLj128EEEEEEEvNS_9FwdParamsE --------------------------
	.section	.text._ZN10layer_norm13ln_fwd_kernelINS_13Kernel_traitsIffffjLj49152ELj8ELj1ELj4ELj16ENS_18Kernel_traits_baseILj49152EffffjLj128EEEEEEEvNS_9FwdParamsE,"ax",@progbits
	.align	128
        .global         _ZN10layer_norm13ln_fwd_kernelINS_13Kernel_traitsIffffjLj49152ELj8ELj1ELj4ELj16ENS_18Kernel_traits_baseILj49152EffffjLj128EEEEEEEvNS_9FwdParamsE
        .type           _ZN10layer_norm13ln_fwd_kernelINS_13Kernel_traitsIffffjLj49152ELj8ELj1ELj4ELj16ENS_18Kernel_traits_baseILj49152EffffjLj128EEEEEEEvNS_9FwdParamsE,@function
        .size           _ZN10layer_norm13ln_fwd_kernelINS_13Kernel_traitsIffffjLj49152ELj8ELj1ELj4ELj16ENS_18Kernel_traits_baseILj49152EffffjLj128EEEEEEEvNS_9FwdParamsE,(.L_x_1006 - _ZN10layer_norm13ln_fwd_kernelINS_13Kernel_traitsIffffjLj49152ELj8ELj1ELj4ELj16ENS_18Kernel_traits_baseILj49152EffffjLj128EEEEEEEvNS_9FwdParamsE)
        .other          _ZN10layer_norm13ln_fwd_kernelINS_13Kernel_traitsIffffjLj49152ELj8ELj1ELj4ELj16ENS_18Kernel_traits_baseILj49152EffffjLj128EEEEEEEvNS_9FwdParamsE,@"STO_CUDA_ENTRY STV_DEFAULT"
_ZN10layer_norm13ln_fwd_kernelINS_13Kernel_traitsIffffjLj49152ELj8ELj1ELj4ELj16ENS_18Kernel_traits_baseILj49152EffffjLj128EEEEEEEvNS_9FwdParamsE:
.text._ZN10layer_norm13ln_fwd_kernelINS_13Kernel_traitsIffffjLj49152ELj8ELj1ELj4ELj16ENS_18Kernel_traits_baseILj49152EffffjLj128EEEEEEEvNS_9FwdParamsE:
        /* <DEDUP_REMOVED lines=43> */
[----:B------:R-:W-:Y:S02]  /*02b0*/  ISETP.LT.U32.AND P0, PT, R152, 0x20, !P0 ;  /* 0x000000209800780c */ /* 0x000fe40004701070 */
[----:B0-----:R-:W-:-:S11]  /*02c0*/  LOP3.LUT R158, R158, 0x7, RZ, 0xc0, !PT ;  /* 0x000000079e9e7812 */ /* 0x001fd600078ec0ff */
.L_x_76:
[----:B0-----:R-:W0:Y:S01]  /*02d0*/  LDC.64 R104, c[0x0][0x390] ;  /* 0x0000e400ff687b82 */ /* 0x001e220000000a00 */
[----:B------:R-:W-:-:S04]  /*02e0*/  LOP3.LUT R3, R153, 0x60, R152, 0xf8, !PT ;  /* 0x0000006099037812 */ /* 0x000fc800078ef898 */
[----:B------:R-:W-:-:S05]  /*02f0*/  LEA R0, R158, R3, 0x7 ;  /* 0x000000039e007211 */ /* 0x000fca00078e38ff */
[----:B------:R-:W-:-:S04]  /*0300*/  IMAD R107, R7, 0x3000, R0 ;  /* 0x00003000076b7824 */ /* 0x000fc800078e0200 */
[----:B0-----:R-:W-:-:S05]  /*0310*/  IMAD.WIDE.U32 R2, R107, 0x10, R104 ;  /* 0x000000106b027825 */ /* 0x001fca00078e0068 */
[----:B------:R-:W2:Y:S04]  /*0320*/  LDG.E.128 R148, desc[UR4][R2.64] ;  /* 0x0000000402947981 */ /* 0x000ea8000c1e1d00 */
[----:B------:R-:W3:Y:S04]  /*0330*/  LDG.E.128 R144, desc[UR4][R2.64+0x4000] ;  /* 0x0040000402907981 */ /* 0x000ee8000c1e1d00 */
        /* <DEDUP_REMOVED lines=26> */
[C---:B------:R-:W-:Y:S01]  /*04e0*/  ISETP.GT.U32.AND P3, PT, R153.reuse, 0x3, PT ;  /* 0x000000039900780c */ /* 0x040fe20003f64070 */
[----:B------:R-:W-:Y:S01]  /*04f0*/  BSSY.RECONVERGENT B0, `(.L_x_72) ;  /* 0x00000b5000007945 */ /* 0x000fe20003800200 */
[----:B------:R-:W-:Y:S02]  /*0500*/  ISETP.NE.AND P2, PT, R153, RZ, PT ;  /* 0x000000ff9900720c */ /* 0x000fe40003f45270 */
[----:B------:R-:W-:-:S09]  /*0510*/  PLOP3.LUT P4, PT, PT, PT, PT, 0x8, 0x80 ;  /* 0x000000000080781c */ /* 0x000fd20003f8e170 */
[----:B------:R-:W0:Y:S01]  /*0520*/  @!P3 S2R R161, SR_CgaCtaId ;  /* 0x0000000000a1b919 */ /* 0x000e220000008800 */
[----:B------:R-:W-:Y:S01]  /*0530*/  @!P3 PLOP3.LUT P4, PT, P1, PT, PT, 0x80, 0x8 ;  /* 0x000000000008b81c */ /* 0x000fe20000f8f070 */
        /* <DEDUP_REMOVED lines=58> */
[----:B------:R-:W-:-:S04]  /*08e0*/  FMUL.FTZ R154, R154, 0.00065104168606922030449 ;  /* 0x3a2aaaab9a9a7820 */ /* 0x000fc80000410000 */
        /* <DEDUP_REMOVED lines=96> */
[----:B------:R-:W1:Y:S02]  /*0ef0*/  SHFL.BFLY PT, R155, R0, 0x1, 0x1f ;  /* 0x0c201f00009b7f89 */ /* 0x000e6400000e0000 */
[----:B-1----:R-:W-:Y:S01]  /*0f00*/  FADD.FTZ R155, R0, R155 ;  /* 0x0000009b009b7221 */ /* 0x002fe20000010000 */
[----:B------:R-:W-:-:S04]  /*0f10*/  @!P3 MOV R0, 0x400 ;  /* 0x000004000000b802 */ /* 0x000fc80000000f00 */
[----:B------:R-:W1:Y:S01]  /*0f20*/  SHFL.BFLY PT, R156, R155, 0x2, 0x1f ;  /* 0x0c401f009b9c7f89 */ /* 0x000e6200000e0000 */
[----:B0-----:R-:W-:Y:S01]  /*0f30*/  @!P3 LEA R162, R161, R0, 0x18 ;  /* 0x00000000a1a2b211 */ /* 0x001fe200078ec0ff */
[----:B-1----:R-:W-:-:S05]  /*0f40*/  FADD.FTZ R156, R155, R156 ;  /* 0x0000009c9b9c7221 */ /* 0x002fca0000010000 */
        /* <DEDUP_REMOVED lines=8> */
[----:B------:R-:W-:Y:S02]  /*0fd0*/  MOV R0, 0x400 ;  /* 0x0000040000007802 */ /* 0x000fe40000000f00 */
[----:B------:R-:W-:Y:S02]  /*0fe0*/  SHF.R.U32.HI R156, RZ, 0x2, R152 ;  /* 0x00000002ff9c7819 */ /* 0x000fe40000011698 */
[----:B0-----:R-:W-:Y:S02]  /*0ff0*/  LEA R0, R157, R0, 0x18 ;  /* 0x000000009d007211 */ /* 0x001fe400078ec0ff */
[----:B------:R-:W-:Y:S02]  /*1000*/  LOP3.LUT R157, R156, 0xf8, RZ, 0xc0, !PT ;  /* 0x000000f89c9d7812 */ /* 0x000fe400078ec0ff */
[----:B------:R-:W-:-:S04]  /*1010*/  @P1 IADD3 R0, PT, PT, R0, 0x20, RZ ;  /* 0x0000002000001810 */ /* 0x000fc80007ffe0ff */
[----:B------:R-:W-:-:S05]  /*1020*/  IADD3 R157, PT, PT, R0, R157, RZ ;  /* 0x0000009d009d7210 */ /* 0x000fca0007ffe0ff */
[----:B------:R0:W-:Y:S02]  /*1030*/  STS.64 [R157], R154 ;  /* 0x0000009a9d007388 */ /* 0x0001e40000000a00 */
.L_x_73:
[----:B------:R-:W-:Y:S05]  /*1040*/  BSYNC.RECONVERGENT B0 ;  /* 0x0000000000007941 */ /* 0x000fea0003800200 */
.L_x_72:
[----:B------:R-:W-:Y:S01]  /*1050*/  BAR.SYNC.DEFER_BLOCKING 0x0 ;  /* 0x0000000000007b1d */ /* 0x000fe20000010000 */
[----:B------:R-:W-:Y:S02]  /*1060*/  @P4 IADD3 R162, PT, PT, R162, 0x20, RZ ;  /* 0x00000020a2a24810 */ /* 0x000fe40007ffe0ff */
[----:B0-----:R-:W-:Y:S02]  /*1070*/  CS2R R154, SRZ ;  /* 0x00000000009a7805 */ /* 0x001fe4000001ff00 */
[----:B------:R-:W-:Y:S02]  /*1080*/  MOV R157, RZ ;  /* 0x000000ff009d7202 */ /* 0x000fe40000000f00 */
[----:B------:R-:W-:Y:S02]  /*1090*/  @!P3 LEA R159, R153, R162, 0x3 ;  /* 0x000000a2999fb211 */ /* 0x000fe400078e18ff */
[----:B------:R-:W-:Y:S02]  /*10a0*/  @!P3 MOV R157, 0x44c00000 ;  /* 0x44c00000009db802 */ /* 0x000fe40000000f00 */
[----:B------:R-:W-:-:S03]  /*10b0*/  ISETP.NE.AND P2, PT, R152, RZ, PT ;  /* 0x000000ff9800720c */ /* 0x000fc60003f45270 */
[----:B------:R-:W-:Y:S04]  /*10c0*/  SHFL.DOWN PT, R156, R157, 0x2, 0x1f ;  /* 0x08401f009d9c7f89 */ /* 0x000fe800000e0000 */
[----:B------:R-:W0:Y:S04]  /*10d0*/  @!P3 LDS.64 R154, [R159] ;  /* 0x000000009f9ab984 */ /* 0x000e280000000a00 */
[----:B0-----:R-:W0:Y:S02]  /*10e0*/  SHFL.DOWN PT, R161, R154, 0x2, 0x1f ;  /* 0x08401f009aa17f89 */ /* 0x001e2400000e0000 */
[----:B0-----:R-:W-:Y:S01]  /*10f0*/  FADD.FTZ R0, -R161, R154 ;  /* 0x0000009aa1007221 */ /* 0x001fe20000010100 */
[----:B------:R-:W-:-:S03]  /*1100*/  FMUL.FTZ R160, R156, R161 ;  /* 0x000000a19ca07220 */ /* 0x000fc60000410000 */
[----:B------:R-:W-:Y:S01]  /*1110*/  FMUL.FTZ R0, R0, R0 ;  /* 0x0000000000007220 */ /* 0x000fe20000410000 */
[----:B------:R-:W-:Y:S02]  /*1120*/  FFMA.FTZ R162, R157, R154, R160 ;  /* 0x0000009a9da27223 */ /* 0x000fe400000100a0 */
[----:B------:R-:W0:Y:S01]  /*1130*/  SHFL.DOWN PT, R160, R155, 0x2, 0x1f ;  /* 0x08401f009ba07f89 */ /* 0x000e2200000e0000 */
[----:B------:R-:W-:Y:S01]  /*1140*/  FMUL.FTZ R161, R0, R157 ;  /* 0x0000009d00a17220 */ /* 0x000fe20000410000 */
[----:B------:R-:W-:-:S03]  /*1150*/  FADD.FTZ R0, R156, R157 ;  /* 0x0000009d9c007221 */ /* 0x000fc60000010000 */
[----:B------:R-:W-:Y:S01]  /*1160*/  FMUL.FTZ R156, R156, R161 ;  /* 0x000000a19c9c7220 */ /* 0x000fe20000410000 */
[----:B------:R-:W1:Y:S01]  /*1170*/  MUFU.RCP R159, R0 ;  /* 0x00000000009f7308 */ /* 0x000e620000001000 */
[----:B------:R-:W2:Y:S01]  /*1180*/  SHFL.DOWN PT, R157, R0, 0x1, 0x1f ;  /* 0x08201f00009d7f89 */ /* 0x000ea200000e0000 */
[----:B-1----:R-:W-:Y:S01]  /*1190*/  FMUL.FTZ R161, R159, R162 ;  /* 0x000000a29fa17220 */ /* 0x002fe20000410000 */
[----:B0-----:R-:W-:-:S04]  /*11a0*/  FADD.FTZ R160, R160, R155 ;  /* 0x0000009ba0a07221 */ /* 0x001fc80000010000 */
[----:B------:R-:W0:Y:S01]  /*11b0*/  SHFL.DOWN PT, R162, R161, 0x1, 0x1f ;  /* 0x08201f00a1a27f89 */ /* 0x000e2200000e0000 */
[----:B------:R-:W-:Y:S01]  /*11c0*/  FFMA.FTZ R159, R159, R156, R160 ;  /* 0x0000009c9f9f7223 */ /* 0x000fe200000100a0 */
[----:B--2---:R-:W-:-:S04]  /*11d0*/  FADD.FTZ R156, R0, R157 ;  /* 0x0000009d009c7221 */ /* 0x004fc80000010000 */
[----:B------:R-:W1:Y:S02]  /*11e0*/  SHFL.DOWN PT, R154, R159, 0x1, 0x1f ;  /* 0x08201f009f9a7f89 */ /* 0x000e6400000e0000 */
[----:B------:R-:W2:Y:S01]  /*11f0*/  MUFU.RCP R156, R156 ;  /* 0x0000009c009c7308 */ /* 0x000ea20000001000 */
[----:B0-----:R-:W-:Y:S01]  /*1200*/  FMUL.FTZ R163, R157, R162 ;  /* 0x000000a29da37220 */ /* 0x001fe20000410000 */
[----:B------:R-:W-:-:S03]  /*1210*/  FADD.FTZ R162, R161, -R162 ;  /* 0x800000a2a1a27221 */ /* 0x000fc60000010000 */
[----:B------:R-:W-:Y:S01]  /*1220*/  FFMA.FTZ R155, R0, R161, R163 ;  /* 0x000000a1009b7223 */ /* 0x000fe200000100a3 */
[----:B------:R-:W-:-:S04]  /*1230*/  FMUL.FTZ R163, R162, R162 ;  /* 0x000000a2a2a37220 */ /* 0x000fc80000410000 */
[----:B------:R-:W-:Y:S02]  /*1240*/  FMUL.FTZ R160, R0, R163 ;  /* 0x000000a300a07220 */ /* 0x000fe40000410000 */
[----:B------:R-:W0:Y:S02]  /*1250*/  LDC R0, c[0x0][0x380] ;  /* 0x0000e000ff007b82 */ /* 0x000e240000000800 */
[----:B------:R-:W-:Y:S01]  /*1260*/  FMUL.FTZ R160, R157, R160 ;  /* 0x000000a09da07220 */ /* 0x000fe20000410000 */
[----:B-1----:R-:W-:Y:S01]  /*1270*/  FADD.FTZ R157, R159, R154 ;  /* 0x0000009a9f9d7221 */ /* 0x002fe20000010000 */
[----:B--2---:R-:W-:-:S03]  /*1280*/  FMUL.FTZ R154, R156, R155 ;  /* 0x0000009b9c9a7220 */ /* 0x004fc60000410000 */
[----:B------:R-:W-:-:S03]  /*1290*/  FFMA.FTZ R157, R156, R160, R157 ;  /* 0x000000a09c9d7223 */ /* 0x000fc6000001009d */
[----:B------:R-:W1:Y:S04]  /*12a0*/  SHFL.IDX PT, R154, R154, RZ, 0x1f ;  /* 0x00001fff9a9a7589 */ /* 0x000e6800000e0000 */
[----:B------:R2:W3:Y:S01]  /*12b0*/  SHFL.IDX PT, R155, R157, RZ, 0x1f ;  /* 0x00001fff9d9b7589 */ /* 0x0004e200000e0000 */
[----:B0-----:R-:W-:Y:S01]  /*12c0*/  SHF.L.U32 R159, R0, 0x3, RZ ;  /* 0x00000003009f7819 */ /* 0x001fe200000006ff */
[----:B-123--:R-:W-:Y:S06]  /*12d0*/  @P2 BRA `(.L_x_74) ;  /* 0x00000000008c2947 */ /* 0x00efec0003800000 */
[----:B------:R-:W0:Y:S01]  /*12e0*/  S2R R157, SR_CTAID.X ;  /* 0x00000000009d7919 */ /* 0x000e220000002500 */
[----:B------:R-:W-:-:S04]  /*12f0*/  LOP3.LUT R156, R6, 0x1, RZ, 0xc0, !PT ;  /* 0x00000001069c7812 */ /* 0x000fc800078ec0ff */
[----:B------:R-:W-:-:S04]  /*1300*/  IADD3 R156, PT, PT, -R156, RZ, RZ ;  /* 0x000000ff9c9c7210 */ /* 0x000fc80007ffe1ff */
[----:B------:R-:W-:Y:S02]  /*1310*/  LOP3.LUT R156, R156, R159, RZ, 0xc0, !PT ;  /* 0x0000009f9c9c7212 */ /* 0x000fe400078ec0ff */
[----:B0-----:R-:W-:-:S04]  /*1320*/  LOP3.LUT R157, R157, 0x7ffffff8, RZ, 0xc0, !PT ;  /* 0x7ffffff89d9d7812 */ /* 0x001fc800078ec0ff */
[----:B------:R-:W-:Y:S02]  /*1330*/  IADD3 R160, P2, PT, R156, R157, RZ ;  /* 0x0000009d9ca07210 */ /* 0x000fe40007f5e0ff */
[----:B------:R-:W0:Y:S02]  /*1340*/  LDC.64 R156, c[0x0][0x3c0] ;  /* 0x0000f000ff9c7b82 */ /* 0x000e240000000a00 */
[----:B------:R-:W-:Y:S02]  /*1350*/  IADD3.X R161, PT, PT, RZ, RZ, RZ, P2, !PT ;  /* 0x000000ffffa17210 */ /* 0x000fe400017fe4ff */
[----:B0-----:R-:W-:-:S04]  /*1360*/  LEA R156, P3, R160, R156, 0x3 ;  /* 0x0000009ca09c7211 */ /* 0x001fc800078618ff */
[----:B------:R-:W-:Y:S02]  /*1370*/  LEA.HI.X R157, R160, R157, R161, 0x3, P3 ;  /* 0x0000009da09d7211 */ /* 0x000fe400018f1ca1 */
[----:B------:R-:W0:Y:S01]  /*1380*/  S2R R160, SR_CTAID.X ;  /* 0x0000000000a07919 */ /* 0x000e220000002500 */
[----:B------:R-:W-:Y:S01]  /*1390*/  LOP3.LUT R161, R6, 0x1, RZ, 0xc0, !PT ;  /* 0x0000000106a17812 */ /* 0x000fe200078ec0ff */
[----:B------:R-:W-:-:S03]  /*13a0*/  IMAD.WIDE.U32 R156, R158, 0x8, R156 ;  /* 0x000000089e9c7825 */ /* 0x000fc600078e009c */
[----:B------:R-:W-:Y:S02]  /*13b0*/  IADD3 R161, PT, PT, -R161, RZ, RZ ;  /* 0x000000ffa1a17210 */ /* 0x000fe40007ffe1ff */
[----:B------:R1:W-:Y:S02]  /*13c0*/  STG.E.64 desc[UR4][R156.64], R154 ;  /* 0x0000009a9c007986 */ /* 0x0003e4000c101b04 */
[----:B------:R-:W-:Y:S01]  /*13d0*/  LOP3.LUT R161, R161, R0, RZ, 0xc0, !PT ;  /* 0x00000000a1a17212 */ /* 0x000fe200078ec0ff */
[----:B-1----:R-:W1:Y:S03]  /*13e0*/  LDC.64 R154, c[0x0][0x3c8] ;  /* 0x0000f200ff9a7b82 */ /* 0x002e660000000a00 */
[----:B0-----:R-:W-:-:S04]  /*13f0*/  LEA.HI R160, P2, R160, R161, RZ, 0x1d ;  /* 0x000000a1a0a07211 */ /* 0x001fc8000785e8ff */
[----:B------:R-:W-:Y:S02]  /*1400*/  LEA.HI.X.SX32 R161, R161, RZ, 0x1, P2 ;  /* 0x000000ffa1a17211 */ /* 0x000fe400010f0eff */
[----:B-1----:R-:W-:-:S04]  /*1410*/  LEA R154, P2, R160, R154, 0x2 ;  /* 0x0000009aa09a7211 */ /* 0x002fc800078410ff */
[----:B------:R-:W-:Y:S02]  /*1420*/  LEA.HI.X R155, R160, R155, R161, 0x2, P2 ;  /* 0x0000009ba09b7211 */ /* 0x000fe400010f14a1 */
[----:B------:R-:W-:Y:S02]  /*1430*/  ISETP.GT.U32.AND P2, PT, R6, 0x1, PT ;  /* 0x000000010600780c */ /* 0x000fe40003f44070 */
[----:B------:R-:W-:-:S04]  /*1440*/  MOV R160, 0xffffffff ;  /* 0xffffffff00a07802 */ /* 0x000fc80000000f00 */
[----:B------:R-:W-:Y:S01]  /*1450*/  SEL R157, R160, 0x1, P2 ;  /* 0x00000001a09d7807 */ /* 0x000fe20001000000 */
[----:B------:R-:W-:Y:S06]  /*1460*/  MEMBAR.ALL.GPU ;  /* 0x0000000000007992 */ /* 0x000fec000000a000 */
[----:B------:R-:W-:-:S00]  /*1470*/  ERRBAR ;  /* 0x00000000000079ab */ /* 0x000fc00000000000 */
[----:B------:R-:W-:Y:S06]  /*1480*/  CGAERRBAR ;  /* 0x00000000000075ab */ /* 0x000fec0000000000 */
[----:B------:R0:W-:Y:S01]  /*1490*/  REDG.E.ADD.S32.STRONG.GPU desc[UR4][R154.64], R157 ;  /* 0x0000009d9a00798e */ /* 0x0001e2000c12e304 */
[----:B------:R-:W-:-:S04]  /*14a0*/  ISETP.GE.U32.AND P2, PT, R6, 0x2, PT ;  /* 0x000000020600780c */ /* 0x000fc80003f46070 */
[----:B------:R-:W-:-:S09]  /*14b0*/  SEL R161, RZ, 0x8, P2 ;  /* 0x00000008ffa17807 */ /* 0x000fd20001000000 */
.L_x_75:
[----:B------:R-:W2:Y:S04]  /*14c0*/  LDG.E.STRONG.GPU R156, desc[UR4][R154.64] ;  /* 0x000000049a9c7981 */ /* 0x000ea8000c1ef900 */
[----:B--2---:R-:W-:Y:S01]  /*14d0*/  CCTL.IVALL ;  /* 0x00000000ff00798f */ /* 0x004fe20002000000 */
[----:B------:R-:W-:Y:S05]  /*14e0*/  YIELD ;  /* 0x0000000000007946 */ /* 0x000fea0003800000 */
[----:B------:R-:W-:-:S13]  /*14f0*/  ISETP.NE.AND P2, PT, R156, R161, PT ;  /* 0x000000a19c00720c */ /* 0x000fda0003f45270 */
[----:B------:R-:W-:Y:S05]  /*1500*/  @P2 BRA `(.L_x_75) ;  /* 0xfffffffc00ec2947 */ /* 0x000fea000383ffff */
.L_x_74:
[----:B------:R-:W-:Y:S05]  /*1510*/  WARPSYNC.ALL ;  /* 0x0000000000007948 */ /* 0x000fea0003800000 */
[----:B------:R-:W-:-:S13]  /*1520*/  ISETP.GT.U32.AND P2, PT, R153, 0x7, PT ;  /* 0x000000079900780c */ /* 0x000fda0003f44070 */
[----:B0-----:R-:W0:Y:S01]  /*1530*/  @!P2 S2R R157, SR_CTAID.X ;  /* 0x00000000009da919 */ /* 0x001e220000002500 */
[----:B------:R-:W1:Y:S01]  /*1540*/  @!P2 LDC.64 R154, c[0x0][0x3c0] ;  /* 0x0000f000ff9aab82 */ /* 0x000e620000000a00 */
[----:B------:R-:W-:Y:S01]  /*1550*/  @!P2 LOP3.LUT R156, R6, 0x1, RZ, 0xc0, !PT ;  /* 0x00000001069ca812 */ /* 0x000fe200078ec0ff */
[----:B------:R-:W2:Y:S03]  /*1560*/  LDCU UR6, c[0x0][0x384] ;  /* 0x00007080ff0677ac */ /* 0x000ea60008000800 */
[----:B------:R-:W-:-:S04]  /*1570*/  @!P2 IADD3 R156, PT, PT, -R156, RZ, RZ ;  /* 0x000000ff9c9ca210 */ /* 0x000fc80007ffe1ff */
[----:B------:R-:W-:Y:S02]  /*1580*/  @!P2 LOP3.LUT R156, R156, R159, RZ, 0xc0, !PT ;  /* 0x0000009f9c9ca212 */ /* 0x000fe400078ec0ff */
[----:B0-----:R-:W-:Y:S01]  /*1590*/  @!P2 LOP3.LUT R157, R157, 0x7ffffff8, RZ, 0xc0, !PT ;  /* 0x7ffffff89d9da812 */ /* 0x001fe200078ec0ff */
[----:B------:R-:W-:Y:S03]  /*15a0*/  BAR.SYNC.DEFER_BLOCKING 0x0 ;  /* 0x0000000000007b1d */ /* 0x000fe60000010000 */
[----:B------:R-:W-:-:S04]  /*15b0*/  @!P2 IADD3 R156, P3, PT, R156, R157, RZ ;  /* 0x0000009d9c9ca210 */ /* 0x000fc80007f7e0ff */
[----:B-1----:R-:W-:Y:S02]  /*15c0*/  @!P2 LEA R154, P4, R156, R154, 0x3 ;  /* 0x0000009a9c9aa211 */ /* 0x002fe400078818ff */
[----:B------:R-:W-:-:S04]  /*15d0*/  @!P2 IADD3.X R157, PT, PT, RZ, RZ, RZ, P3, !PT ;  /* 0x000000ffff9da210 */ /* 0x000fc80001ffe4ff */
[----:B------:R-:W-:-:S03]  /*15e0*/  @!P2 LEA.HI.X R155, R156, R155, R157, 0x3, P4 ;  /* 0x0000009b9c9ba211 */ /* 0x000fc600020f1c9d */
[----:B------:R-:W-:Y:S01]  /*15f0*/  @!P2 IMAD.WIDE.U32 R156, R153, 0x8, R154 ;  /* 0x00000008999ca825 */ /* 0x000fe200078e009a */
[----:B------:R-:W-:-:S06]  /*1600*/  CS2R R154, SRZ ;  /* 0x00000000009a7805 */ /* 0x000fcc000001ff00 */
[----:B------:R0:W3:Y:S01]  /*1610*/  @!P2 LDG.E.64 R154, desc[UR4][R156.64] ;  /* 0x000000049c9aa981 */ /* 0x0000e2000c1e1b00 */
[----:B------:R-:W-:Y:S01]  /*1620*/  HFMA2 R159, -RZ, RZ, 0, 0 ;  /* 0x00000000ff9f7431 */ /* 0x000fe200000001ff */
[----:B------:R-:W-:Y:S02]  /*1630*/  IADD3 R6, PT, PT, R6, 0x1, RZ ;  /* 0x0000000106067810 */ /* 0x000fe40007ffe0ff */
[----:B------:R-:W-:Y:S02]  /*1640*/  PLOP3.LUT P1, PT, P1, PT, PT, 0x8, 0x80 ;  /* 0x000000000080781c */ /* 0x000fe40000f2e170 */
[----:B------:R-:W-:Y:S02]  /*1650*/  LOP3.LUT R6, R6, 0x3, RZ, 0xc0, !PT ;  /* 0x0000000306067812 */ /* 0x000fe400078ec0ff */
[----:B------:R-:W-:-:S05]  /*1660*/  @!P2 MOV R159, 0x45c00000 ;  /* 0x45c00000009fa802 */ /* 0x000fca0000000f00 */
[----:B------:R-:W0:Y:S02]  /*1670*/  SHFL.DOWN PT, R160, R159, 0x4, 0x1f ;  /* 0x08801f009fa07f89 */ /* 0x000e2400000e0000 */
[C---:B0-----:R-:W-:Y:S02]  /*1680*/  FADD.FTZ R156, R160.reuse, R159 ;  /* 0x0000009fa09c7221 */ /* 0x041fe40000010000 */
[----:B---3--:R-:W0:Y:S02]  /*1690*/  SHFL.DOWN PT, R161, R154, 0x4, 0x1f ;  /* 0x08801f009aa17f89 */ /* 0x008e2400000e0000 */
[----:B0-----:R-:W-:Y:S01]  /*16a0*/  FADD.FTZ R162, -R161, R154 ;  /* 0x0000009aa1a27221 */ /* 0x001fe20000010100 */
[----:B------:R-:W-:-:S03]  /*16b0*/  FMUL.FTZ R164, R160, R161 ;  /* 0x000000a1a0a47220 */ /* 0x000fc60000410000 */
[----:B------:R-:W-:Y:S01]  /*16c0*/  FMUL.FTZ R162, R162, R162 ;  /* 0x000000a2a2a27220 */ /* 0x000fe20000410000 */
[----:B------:R-:W-:Y:S02]  /*16d0*/  FFMA.FTZ R163, R159, R154, R164 ;  /* 0x0000009a9fa37223 */ /* 0x000fe400000100a4 */
[----:B------:R-:W0:Y:S01]  /*16e0*/  MUFU.RCP R154, R156 ;  /* 0x0000009c009a7308 */ /* 0x000e220000001000 */
[----:B------:R-:W-:Y:S02]  /*16f0*/  FMUL.FTZ R161, R162, R159 ;  /* 0x0000009fa2a17220 */ /* 0x000fe40000410000 */
[----:B------:R-:W-:Y:S02]  /*1700*/  SHFL.DOWN PT, R159, R156, 0x2, 0x1f ;  /* 0x08401f009c9f7f89 */ /* 0x000fe400000e0000 */
[----:B------:R-:W-:Y:S02]  /*1710*/  FMUL.FTZ R161, R160, R161 ;  /* 0x000000a1a0a17220 */ /* 0x000fe40000410000 */
[----:B------:R-:W1:Y:S01]  /*1720*/  SHFL.DOWN PT, R160, R155, 0x4, 0x1f ;  /* 0x08801f009ba07f89 */ /* 0x000e6200000e0000 */
[----:B0-----:R-:W-:Y:S01]  /*1730*/  FMUL.FTZ R163, R154, R163 ;  /* 0x000000a39aa37220 */ /* 0x001fe20000410000 */
[----:B-1----:R-:W-:Y:S01]  /*1740*/  FADD.FTZ R157, R160, R155 ;  /* 0x0000009ba09d7221 */ /* 0x002fe20000010000 */
[----:B------:R-:W-:-:S03]  /*1750*/  FADD.FTZ R155, R156, R159 ;  /* 0x0000009f9c9b7221 */ /* 0x000fc60000010000 */
[----:B------:R-:W0:Y:S01]  /*1760*/  SHFL.DOWN PT, R160, R163, 0x2, 0x1f ;  /* 0x08401f00a3a07f89 */ /* 0x000e2200000e0000 */
[----:B------:R-:W-:-:S05]  /*1770*/  FFMA.FTZ R154, R154, R161, R157 ;  /* 0x000000a19a9a7223 */ /* 0x000fca000001009d */
[----:B------:R-:W1:Y:S01]  /*1780*/  SHFL.DOWN PT, R161, R154, 0x2, 0x1f ;  /* 0x08401f009aa17f89 */ /* 0x000e6200000e0000 */
[----:B0-----:R-:W-:Y:S01]  /*1790*/  FMUL.FTZ R157, R159, R160 ;  /* 0x000000a09f9d7220 */ /* 0x001fe20000410000 */
[----:B------:R-:W-:-:S03]  /*17a0*/  FADD.FTZ R160, R163, -R160 ;  /* 0x800000a0a3a07221 */ /* 0x000fc60000010000 */
[----:B------:R-:W-:Y:S01]  /*17b0*/  FFMA.FTZ R157, R156, R163, R157 ;  /* 0x000000a39c9d7223 */ /* 0x000fe2000001009d */
[----:B------:R-:W-:Y:S01]  /*17c0*/  FMUL.FTZ R165, R160, R160 ;  /* 0x000000a0a0a57220 */ /* 0x000fe20000410000 */
[----:B-1----:R-:W-:-:S03]  /*17d0*/  FADD.FTZ R161, R154, R161 ;  /* 0x000000a19aa17221 */ /* 0x002fc60000010000 */
[----:B------:R-:W-:-:S04]  /*17e0*/  FMUL.FTZ R160, R156, R165 ;  /* 0x000000a59ca07220 */ /* 0x000fc80000410000 */
[----:B------:R-:W-:Y:S02]  /*17f0*/  FMUL.FTZ R162, R159, R160 ;  /* 0x000000a09fa27220 */ /* 0x000fe40000410000 */
[----:B------:R-:W0:Y:S01]  /*1800*/  MUFU.RCP R160, R155 ;  /* 0x0000009b00a07308 */ /* 0x000e220000001000 */
[----:B------:R-:W1:Y:S01]  /*1810*/  SHFL.DOWN PT, R159, R155, 0x1, 0x1f ;  /* 0x08201f009b9f7f89 */ /* 0x000e6200000e0000 */
[C---:B0-----:R-:W-:Y:S01]  /*1820*/  FFMA.FTZ R161, R160.reuse, R162, R161 ;  /* 0x000000a2a0a17223 */ /* 0x041fe200000100a1 */
[----:B------:R-:W-:-:S04]  /*1830*/  FMUL.FTZ R157, R160, R157 ;  /* 0x0000009da09d7220 */ /* 0x000fc80000410000 */
[----:B------:R-:W0:Y:S01]  /*1840*/  SHFL.DOWN PT, R160, R161, 0x1, 0x1f ;  /* 0x08201f00a1a07f89 */ /* 0x000e2200000e0000 */
[----:B-1----:R-:W-:-:S03]  /*1850*/  FADD.FTZ R154, R155, R159 ;  /* 0x0000009f9b9a7221 */ /* 0x002fc60000010000 */
[----:B------:R-:W1:Y:S03]  /*1860*/  SHFL.DOWN PT, R156, R157, 0x1, 0x1f ;  /* 0x08201f009d9c7f89 */ /* 0x000e6600000e0000 */
[----:B------:R-:W3:Y:S01]  /*1870*/  MUFU.RCP R154, R154 ;  /* 0x0000009a009a7308 */ /* 0x000ee20000001000 */
[----:B0-----:R-:W-:Y:S01]  /*1880*/  FADD.FTZ R163, R161, R160 ;  /* 0x000000a0a1a37221 */ /* 0x001fe20000010000 */
[----:B-1----:R-:W-:Y:S01]  /*1890*/  FADD.FTZ R160, R157, -R156 ;  /* 0x8000009c9da07221 */ /* 0x002fe20000010000 */
[----:B------:R-:W-:-:S03]  /*18a0*/  FMUL.FTZ R156, R159, R156 ;  /* 0x0000009c9f9c7220 */ /* 0x000fc60000410000 */
[----:B------:R-:W-:-:S04]  /*18b0*/  FMUL.FTZ R160, R160, R160 ;  /* 0x000000a0a0a07220 */ /* 0x000fc80000410000 */
[C---:B------:R-:W-:Y:S01]  /*18c0*/  FMUL.FTZ R160, R155.reuse, R160 ;  /* 0x000000a09ba07220 */ /* 0x040fe20000410000 */
[----:B------:R-:W-:Y:S02]  /*18d0*/  FFMA.FTZ R155, R155, R157, R156 ;  /* 0x0000009d9b9b7223 */ /* 0x000fe4000001009c */
[----:B------:R-:W0:Y:S01]  /*18e0*/  @P0 LDC.64 R156, c[0x0][0x3a8] ;  /* 0x0000ea00ff9c0b82 */ /* 0x000e220000000a00 */
[----:B------:R-:W-:Y:S01]  /*18f0*/  FMUL.FTZ R160, R159, R160 ;  /* 0x000000a09fa07220 */ /* 0x000fe20000410000 */
[----:B---3--:R-:W-:-:S03]  /*1900*/  FMUL.FTZ R155, R154, R155 ;  /* 0x0000009b9a9b7220 */ /* 0x008fc60000410000 */
[----:B------:R-:W-:-:S03]  /*1910*/  FFMA.FTZ R163, R154, R160, R163 ;  /* 0x000000a09aa37223 */ /* 0x000fc600000100a3 */
[----:B------:R-:W1:Y:S01]  /*1920*/  LDC R159, c[0x0][0x3d0] ;  /* 0x0000f400ff9f7b82 */ /* 0x000e620000000800 */
[----:B------:R-:W3:Y:S04]  /*1930*/  SHFL.IDX PT, R155, R155, RZ, 0x1f ;  /* 0x00001fff9b9b7589 */ /* 0x000ee800000e0000 */
[----:B------:R4:W1:Y:S01]  /*1940*/  SHFL.IDX PT, R160, R163, RZ, 0x1f ;  /* 0x00001fffa3a07589 */ /* 0x00086200000e0000 */
[----:B0-----:R-:W-:-:S04]  /*1950*/  @P0 IMAD.WIDE R156, R7, 0x4, R156 ;  /* 0x00000004079c0825 */ /* 0x001fc800078e029c */
[--C-:B---3--:R-:W-:Y:S01]  /*1960*/  FADD.FTZ R149, R149, -R155.reuse ;  /* 0x8000009b95957221 */ /* 0x108fe20000010000 */
[--C-:B----4-:R-:W-:Y:S01]  /*1970*/  FADD.FTZ R163, R150, -R155.reuse ;  /* 0x8000009b96a37221 */ /* 0x110fe20000010000 */
[--C-:B------:R-:W-:Y:S01]  /*1980*/  FADD.FTZ R151, R151, -R155.reuse ;  /* 0x8000009b97977221 */ /* 0x100fe20000010000 */
[----:B------:R-:W-:Y:S01]  /*1990*/  FADD.FTZ R141, R141, -R155 ;  /* 0x8000009b8d8d7221 */ /* 0x000fe20000010000 */
[----:B-1----:R-:W-:Y:S01]  /*19a0*/  FFMA.FTZ R154, R160, 2.0345052689663134515e-05, R159 ;  /* 0x37aaaaaba09a7823 */ /* 0x002fe2000001009f */
[----:B------:R-:W-:Y:S01]  /*19b0*/  LOP3.LUT R159, R153, 0x60, R152, 0xf8, !PT ;  /* 0x00000060999f7812 */ /* 0x000fe200078ef898 */
[----:B------:R-:W0:Y:S01]  /*19c0*/  @P0 LDC.64 R160, c[0x0][0x3a0] ;  /* 0x0000e800ffa00b82 */ /* 0x000e220000000a00 */
[--C-:B------:R-:W-:Y:S01]  /*19d0*/  FADD.FTZ R143, R143, -R155.reuse ;  /* 0x8000009b8f8f7221 */ /* 0x100fe20000010000 */
[--C-:B------:R-:W-:Y:S01]  /*19e0*/  FADD.FTZ R145, R145, -R155.reuse ;  /* 0x8000009b91917221 */ /* 0x100fe20000010000 */
[----:B------:R-:W-:Y:S01]  /*19f0*/  LEA R162, R158, R159, 0x7 ;  /* 0x0000009f9ea27211 */ /* 0x000fe200078e38ff */
        /* <DEDUP_REMOVED lines=20> */
[----:B0-----:R-:W-:-:S04]  /*1b40*/  @P0 IMAD.WIDE R160, R7, 0x4, R160 ;  /* 0x0000000407a00825 */ /* 0x001fc800078e02a0 */
[----:B-----5:R-:W-:Y:S01]  /*1b50*/  FFMA.FTZ R149, R9, R150, R57 ;  /* 0x0000009609957223 */ /* 0x020fe20000010039 */
[----:B------:R-:W-:Y:S01]  /*1b60*/  FFMA.FTZ R150, R10, R163, R58 ;  /* 0x000000a30a967223 */ /* 0x000fe2000001003a */
[----:B------:R-:W-:Y:S01]  /*1b70*/  FFMA.FTZ R148, R8, R159, R56 ;  /* 0x0000009f08947223 */ /* 0x000fe20000010038 */
[----:B------:R-:W-:Y:S01]  /*1b80*/  FADD.FTZ R159, R146, -R155 ;  /* 0x8000009b929f7221 */ /* 0x000fe20000010000 */
[----:B------:R0:W-:Y:S01]  /*1b90*/  @P0 STG.E desc[UR4][R160.64], R155 ;  /* 0x0000009ba0000986 */ /* 0x0001e2000c101904 */
[C---:B------:R-:W-:Y:S01]  /*1ba0*/  FMUL.FTZ R146, R154.reuse, R145 ;  /* 0x000000919a927220 */ /* 0x040fe20000410000 */
[C---:B------:R-:W-:Y:S01]  /*1bb0*/  FMUL.FTZ R164, R154.reuse, R147 ;  /* 0x000000939aa47220 */ /* 0x040fe20000410000 */
[----:B------:R-:W-:Y:S01]  /*1bc0*/  FMUL.FTZ R159, R154, R159 ;  /* 0x0000009f9a9f7220 */ /* 0x000fe20000410000 */
[----:B------:R1:W-:Y:S01]  /*1bd0*/  @P0 STG.E desc[UR4][R156.64], R154 ;  /* 0x0000009a9c000986 */ /* 0x0003e2000c101904 */
[----:B------:R-:W-:Y:S01]  /*1be0*/  FFMA.FTZ R145, R13, R146, R61 ;  /* 0x000000920d917223 */ /* 0x000fe2000001003d */
[----:B------:R-:W-:Y:S01]  /*1bf0*/  FFMA.FTZ R147, R15, R164, R63 ;  /* 0x000000a40f937223 */ /* 0x000fe2000001003f */
[----:B------:R-:W-:Y:S01]  /*1c00*/  FFMA.FTZ R146, R14, R159, R62 ;  /* 0x0000009f0e927223 */ /* 0x000fe2000001003e */
[C---:B------:R-:W-:Y:S01]  /*1c10*/  FMUL.FTZ R132, R154.reuse, R132 ;  /* 0x000000849a847220 */ /* 0x040fe20000410000 */
[----:B------:R-:W-:Y:S01]  /*1c20*/  FMUL.FTZ R133, R154, R133 ;  /* 0x000000859a857220 */ /* 0x000fe20000410000 */
[--C-:B------:R-:W-:Y:S01]  /*1c30*/  FADD.FTZ R124, R124, -R155.reuse ;  /* 0x8000009b7c7c7221 */ /* 0x100fe20000010000 */
[--C-:B------:R-:W-:Y:S01]  /*1c40*/  FADD.FTZ R125, R125, -R155.reuse ;  /* 0x8000009b7d7d7221 */ /* 0x100fe20000010000 */
[----:B0-----:R-:W0:Y:S01]  /*1c50*/  LDC.64 R160, c[0x0][0x398] ;  /* 0x0000e600ffa07b82 */ /* 0x001e220000000a00 */
[--C-:B------:R-:W-:Y:S01]  /*1c60*/  FADD.FTZ R126, R126, -R155.reuse ;  /* 0x8000009b7e7e7221 */ /* 0x100fe20000010000 */
[--C-:B------:R-:W-:Y:S01]  /*1c70*/  FADD.FTZ R127, R127, -R155.reuse ;  /* 0x8000009b7f7f7221 */ /* 0x100fe20000010000 */
[----:B------:R-:W-:Y:S01]  /*1c80*/  FADD.FTZ R120, R120, -R155 ;  /* 0x8000009b78787221 */ /* 0x000fe20000010000 */
[----:B-1----:R-:W-:-:S02]  /*1c90*/  IMAD R156, R7, 0x3000, R162 ;  /* 0x00003000079c7824 */ /* 0x002fc400078e02a2 */
[----:B------:R-:W-:Y:S01]  /*1ca0*/  FMUL.FTZ R162, R154, R151 ;  /* 0x000000979aa27220 */ /* 0x000fe20000410000 */
[--C-:B------:R-:W-:Y:S01]  /*1cb0*/  FADD.FTZ R157, R144, -R155.reuse ;  /* 0x8000009b909d7221 */ /* 0x100fe20000010000 */
[--C-:B------:R-:W-:Y:S01]  /*1cc0*/  FADD.FTZ R121, R121, -R155.reuse ;  /* 0x8000009b79797221 */ /* 0x100fe20000010000 */
[----:B------:R-:W-:Y:S01]  /*1cd0*/  FADD.FTZ R122, R122, -R155 ;  /* 0x8000009b7a7a7221 */ /* 0x000fe20000010000 */
[----:B------:R-:W-:Y:S01]  /*1ce0*/  FFMA.FTZ R151, R11, R162, R59 ;  /* 0x000000a20b977223 */ /* 0x000fe2000001003b */
[----:B------:R-:W-:Y:S01]  /*1cf0*/  FMUL.FTZ R157, R154, R157 ;  /* 0x0000009d9a9d7220 */ /* 0x000fe20000410000 */
[--C-:B------:R-:W-:Y:S01]  /*1d00*/  FADD.FTZ R123, R123, -R155.reuse ;  /* 0x8000009b7b7b7221 */ /* 0x100fe20000010000 */
[--C-:B------:R-:W-:Y:S01]  /*1d10*/  FADD.FTZ R116, R116, -R155.reuse ;  /* 0x8000009b74747221 */ /* 0x100fe20000010000 */
[--C-:B------:R-:W-:Y:S01]  /*1d20*/  FADD.FTZ R117, R117, -R155.reuse ;  /* 0x8000009b75757221 */ /* 0x100fe20000010000 */
[----:B------:R-:W-:Y:S01]  /*1d30*/  FFMA.FTZ R144, R12, R157, R60 ;  /* 0x0000009d0c907223 */ /* 0x000fe2000001003c */
        /* <DEDUP_REMOVED lines=9> */
[----:B0-----:R-:W-:-:S04]  /*1dd0*/  IMAD.WIDE.U32 R162, R156, 0x10, R160 ;  /* 0x000000109ca27825 */ /* 0x001fc800078e00a0 */
[--C-:B------:R-:W-:Y:S01]  /*1de0*/  FADD.FTZ R106, R106, -R155.reuse ;  /* 0x8000009b6a6a7221 */ /* 0x100fe20000010000 */
[--C-:B------:R-:W-:Y:S01]  /*1df0*/  FADD.FTZ R107, R107, -R155.reuse ;  /* 0x8000009b6b6b7221 */ /* 0x100fe20000010000 */
[C---:B------:R-:W-:Y:S01]  /*1e00*/  FMUL.FTZ R136, R154.reuse, R136 ;  /* 0x000000889a887220 */ /* 0x040fe20000410000 */
[C---:B------:R-:W-:Y:S01]  /*1e10*/  FMUL.FTZ R137, R154.reuse, R137 ;  /* 0x000000899a897220 */ /* 0x040fe20000410000 */
[----:B------:R0:W-:Y:S01]  /*1e20*/  STG.E.128 desc[UR4][R162.64], R148 ;  /* 0x00000094a2007986 */ /* 0x0001e2000c101d04 */
[C---:B------:R-:W-:Y:S01]  /*1e30*/  FMUL.FTZ R138, R154.reuse, R138 ;  /* 0x0000008a9a8a7220 */ /* 0x040fe20000410000 */
[C---:B------:R-:W-:Y:S01]  /*1e40*/  FMUL.FTZ R139, R154.reuse, R139 ;  /* 0x0000008b9a8b7220 */ /* 0x040fe20000410000 */
[C---:B------:R-:W-:Y:S01]  /*1e50*/  FMUL.FTZ R134, R154.reuse, R134 ;  /* 0x000000869a867220 */ /* 0x040fe20000410000 */
[----:B------:R1:W-:Y:S01]  /*1e60*/  STG.E.128 desc[UR4][R162.64+0x4000], R144 ;  /* 0x00400090a2007986 */ /* 0x0003e2000c101d04 */
        /* <DEDUP_REMOVED lines=13> */
[--C-:B0-----:R-:W-:Y:S01]  /*1f40*/  FADD.FTZ R149, R140, -R155.reuse ;  /* 0x8000009b8c957221 */ /* 0x101fe20000010000 */
[----:B------:R-:W-:Y:S01]  /*1f50*/  FADD.FTZ R151, R142, -R155 ;  /* 0x8000009b8e977221 */ /* 0x000fe20000010000 */
[C---:B------:R-:W-:Y:S01]  /*1f60*/  FMUL.FTZ R142, R154.reuse, R141 ;  /* 0x0000008d9a8e7220 */ /* 0x040fe20000410000 */
[C---:B------:R-:W-:Y:S01]  /*1f70*/  FMUL.FTZ R148, R154.reuse, R143 ;  /* 0x0000008f9a947220 */ /* 0x040fe20000410000 */
        /* <DEDUP_REMOVED lines=10> */
[----:B------:R0:W-:Y:S01]  /*2020*/  STG.E.128 desc[UR4][R162.64+0x8000], R140 ;  /* 0x0080008ca2007986 */ /* 0x0001e2000c101d04 */
[C---:B-1----:R-:W-:Y:S01]  /*2030*/  FMUL.FTZ R144, R154.reuse, R115 ;  /* 0x000000739a907220 */ /* 0x042fe20000410000 */
        /* <DEDUP_REMOVED lines=8> */
[----:B------:R-:W-:Y:S01]  /*20c0*/  FFMA.FTZ R115, R27, R135, R75 ;  /* 0x000000871b737223 */ /* 0x000fe2000001004b */
[----:B------:R-:W-:Y:S01]  /*20d0*/  IADD3 R137, PT, PT, R156, 0x1c00, RZ ;  /* 0x00001c009c897810 */ /* 0x000fe20007ffe0ff */
[----:B------:R-:W-:Y:S01]  /*20e0*/  FFMA.FTZ R128, R28, R128, R76 ;  /* 0x000000801c807223 */ /* 0x000fe2000001004c */
[----:B------:R-:W-:Y:S01]  /*20f0*/  FFMA.FTZ R129, R29, R129, R77 ;  /* 0x000000811d817223 */ /* 0x000fe2000001004d */
[----:B------:R-:W-:Y:S01]  /*2100*/  FFMA.FTZ R130, R30, R130, R78 ;  /* 0x000000821e827223 */ /* 0x000fe2000001004e */
[----:B------:R-:W-:Y:S01]  /*2110*/  FFMA.FTZ R131, R31, R131, R79 ;  /* 0x000000831f837223 */ /* 0x000fe2000001004f */
[----:B------:R1:W-:Y:S01]  /*2120*/  STG.E.128 desc[UR4][R162.64+0xc000], R108 ;  /* 0x00c0006ca2007986 */ /* 0x0003e2000c101d04 */
[----:B------:R-:W-:Y:S01]  /*2130*/  FFMA.FTZ R124, R32, R124, R80 ;  /* 0x0000007c207c7223 */ /* 0x000fe20000010050 */
[----:B0-----:R-:W-:Y:S01]  /*2140*/  FADD.FTZ R140, R104, -R155 ;  /* 0x8000009b688c7221 */ /* 0x001fe20000010000 */
[C---:B------:R-:W-:Y:S01]  /*2150*/  FMUL.FTZ R141, R154.reuse, R112 ;  /* 0x000000709a8d7220 */ /* 0x040fe20000410000 */
[----:B------:R-:W-:Y:S01]  /*2160*/  FMUL.FTZ R142, R154, R113 ;  /* 0x000000719a8e7220 */ /* 0x000fe20000410000 */
[----:B------:R-:W-:Y:S01]  /*2170*/  IADD3 R104, PT, PT, R156, 0x1000, RZ ;  /* 0x000010009c687810 */ /* 0x000fe20007ffe0ff */
[----:B------:R-:W-:Y:S01]  /*2180*/  FFMA.FTZ R112, R24, R132, R72 ;  /* 0x0000008418707223 */ /* 0x000fe20000010048 */
[----:B------:R-:W-:Y:S01]  /*2190*/  FFMA.FTZ R113, R25, R133, R73 ;  /* 0x0000008519717223 */ /* 0x000fe20000010049 */
[C---:B------:R-:W-:Y:S01]  /*21a0*/  FMUL.FTZ R143, R154.reuse, R114 ;  /* 0x000000729a8f7220 */ /* 0x040fe20000410000 */
[C---:B------:R-:W-:Y:S01]  /*21b0*/  FMUL.FTZ R140, R154.reuse, R140 ;  /* 0x0000008c9a8c7220 */ /* 0x040fe20000410000 */
[C---:B------:R-:W-:Y:S01]  /*21c0*/  FMUL.FTZ R132, R154.reuse, R105 ;  /* 0x000000699a847220 */ /* 0x040fe20000410000 */
[C---:B------:R-:W-:Y:S01]  /*21d0*/  FMUL.FTZ R133, R154.reuse, R106 ;  /* 0x0000006a9a857220 */ /* 0x040fe20000410000 */
[----:B------:R-:W-:Y:S01]  /*21e0*/  FMUL.FTZ R154, R154, R107 ;  /* 0x0000006b9a9a7220 */ /* 0x000fe20000410000 */
[----:B------:R-:W-:Y:S01]  /*21f0*/  IADD3 R107, PT, PT, R156, 0x1400, RZ ;  /* 0x000014009c6b7810 */ /* 0x000fe20007ffe0ff */
[----:B------:R-:W-:Y:S01]  /*2200*/  FFMA.FTZ R114, R26, R134, R74 ;  /* 0x000000861a727223 */ /* 0x000fe2000001004a */
[----:B------:R-:W-:Y:S01]  /*2210*/  IADD3 R105, PT, PT, R156, 0x1800, RZ ;  /* 0x000018009c697810 */ /* 0x000fe20007ffe0ff */
[----:B------:R-:W-:-:S04]  /*2220*/  IMAD.WIDE.U32 R134, R104, 0x10, R160 ;  /* 0x0000001068867825 */ /* 0x000fc800078e00a0 */
[----:B------:R-:W-:Y:S01]  /*2230*/  FFMA.FTZ R125, R33, R125, R81 ;  /* 0x0000007d217d7223 */ /* 0x000fe20000010051 */
[----:B------:R-:W-:Y:S01]  /*2240*/  FFMA.FTZ R126, R34, R126, R82 ;  /* 0x0000007e227e7223 */ /* 0x000fe20000010052 */
[----:B------:R-:W-:Y:S01]  /*2250*/  FFMA.FTZ R127, R35, R127, R83 ;  /* 0x0000007f237f7223 */ /* 0x000fe20000010053 */
[----:B------:R-:W-:Y:S01]  /*2260*/  IMAD.WIDE.U32 R106, R107, 0x10, R160 ;  /* 0x000000106b6a7825 */ /* 0x000fe200078e00a0 */
[----:B------:R0:W-:Y:S03]  /*2270*/  STG.E.128 desc[UR4][R134.64], R112 ;  /* 0x0000007086007986 */ /* 0x0001e6000c101d04 */
[----:B------:R-:W-:Y:S01]  /*2280*/  FFMA.FTZ R120, R36, R120, R84 ;  /* 0x0000007824787223 */ /* 0x000fe20000010054 */
[----:B------:R-:W-:Y:S01]  /*2290*/  FFMA.FTZ R121, R37, R121, R85 ;  /* 0x0000007925797223 */ /* 0x000fe20000010055 */
[----:B------:R-:W-:Y:S01]  /*22a0*/  IMAD.WIDE.U32 R104, R105, 0x10, R160 ;  /* 0x0000001069687825 */ /* 0x000fe200078e00a0 */
[----:B------:R3:W-:Y:S03]  /*22b0*/  STG.E.128 desc[UR4][R106.64], R128 ;  /* 0x000000806a007986 */ /* 0x0007e6000c101d04 */
[----:B------:R-:W-:Y:S01]  /*22c0*/  FFMA.FTZ R122, R38, R122, R86 ;  /* 0x0000007a267a7223 */ /* 0x000fe20000010056 */
[----:B------:R-:W-:Y:S01]  /*22d0*/  FFMA.FTZ R123, R39, R123, R87 ;  /* 0x0000007b277b7223 */ /* 0x000fe20000010057 */
[----:B------:R-:W-:Y:S01]  /*22e0*/  FFMA.FTZ R116, R40, R116, R88 ;  /* 0x0000007428747223 */ /* 0x000fe20000010058 */
[----:B------:R4:W-:Y:S01]  /*22f0*/  STG.E.128 desc[UR4][R104.64], R124 ;  /* 0x0000007c68007986 */ /* 0x0009e2000c101d04 */
[----:B------:R-:W-:Y:S01]  /*2300*/  FFMA.FTZ R117, R41, R117, R89 ;  /* 0x0000007529757223 */ /* 0x000fe20000010059 */
[----:B------:R-:W-:Y:S01]  /*2310*/  FFMA.FTZ R118, R42, R118, R90 ;  /* 0x000000762a767223 */ /* 0x000fe2000001005a */
[----:B------:R-:W-:Y:S01]  /*2320*/  FFMA.FTZ R119, R43, R119, R91 ;  /* 0x000000772b777223 */ /* 0x000fe2000001005b */
[----:B-1----:R-:W-:Y:S01]  /*2330*/  FFMA.FTZ R108, R48, R145, R96 ;  /* 0x00000091306c7223 */ /* 0x002fe20000010060 */
[----:B------:R-:W-:Y:S01]  /*2340*/  FFMA.FTZ R109, R49, R146, R97 ;  /* 0x00000092316d7223 */ /* 0x000fe20000010061 */
[----:B------:R-:W-:Y:S01]  /*2350*/  FFMA.FTZ R110, R50, R147, R98 ;  /* 0x00000093326e7223 */ /* 0x000fe20000010062 */
[----:B------:R-:W-:Y:S01]  /*2360*/  FFMA.FTZ R111, R51, R148, R99 ;  /* 0x00000094336f7223 */ /* 0x000fe20000010063 */
[----:B------:R-:W-:Y:S01]  /*2370*/  FFMA.FTZ R140, R52, R140, R100 ;  /* 0x0000008c348c7223 */ /* 0x000fe20000010064 */
[----:B------:R-:W-:Y:S01]  /*2380*/  IADD3 R7, PT, PT, R7, R0, RZ ;  /* 0x0000000007077210 */ /* 0x000fe20007ffe0ff */
[----:B0-----:R-:W-:-:S03]  /*2390*/  IMAD.WIDE.U32 R112, R5, 0x10, R160 ;  /* 0x0000001005707825 */ /* 0x001fc600078e00a0 */
[----:B--2---:R-:W-:Y:S01]  /*23a0*/  ISETP.GE.AND P2, PT, R7, UR6, PT ;  /* 0x0000000607007c0c */ /* 0x004fe2000bf46270 */
[----:B------:R-:W-:-:S04]  /*23b0*/  IMAD.WIDE.U32 R114, R3, 0x10, R160 ;  /* 0x0000001003727825 */ /* 0x000fc800078e00a0 */
[----:B---3--:R-:W-:Y:S01]  /*23c0*/  FFMA.FTZ R106, R46, R143, R94 ;  /* 0x0000008f2e6a7223 */ /* 0x008fe2000001005e */
[----:B------:R-:W-:Y:S01]  /*23d0*/  FFMA.FTZ R107, R47, R144, R95 ;  /* 0x000000902f6b7223 */ /* 0x000fe2000001005f */
[----:B------:R-:W-:Y:S01]  /*23e0*/  FFMA.FTZ R143, R55, R154, R103 ;  /* 0x0000009a378f7223 */ /* 0x000fe20000010067 */
[----:B------:R-:W-:-:S04]  /*23f0*/  IMAD.WIDE.U32 R4, R4, 0x10, R160 ;  /* 0x0000001004047825 */ /* 0x000fc800078e00a0 */
[----:B----4-:R-:W-:Y:S01]  /*2400*/  FFMA.FTZ R104, R44, R141, R92 ;  /* 0x0000008d2c687223 */ /* 0x010fe2000001005c */
[----:B------:R-:W-:Y:S01]  /*2410*/  FFMA.FTZ R105, R45, R142, R93 ;  /* 0x0000008e2d697223 */ /* 0x000fe2000001005d */
[----:B------:R-:W-:Y:S01]  /*2420*/  FFMA.FTZ R141, R53, R132, R101 ;  /* 0x00000084358d7223 */ /* 0x000fe20000010065 */
[----:B------:R-:W-:-:S04]  /*2430*/  IMAD.WIDE.U32 R2, R2, 0x10, R160 ;  /* 0x0000001002027825 */ /* 0x000fc800078e00a0 */
[----:B------:R-:W-:Y:S01]  /*2440*/  FFMA.FTZ R142, R54, R133, R102 ;  /* 0x00000085368e7223 */ /* 0x000fe20000010066 */
[----:B------:R-:W-:-:S05]  /*2450*/  IMAD.WIDE.U32 R160, R137, 0x10, R160 ;  /* 0x0000001089a07825 */ /* 0x000fca00078e00a0 */
[----:B------:R0:W-:Y:S04]  /*2460*/  STG.E.128 desc[UR4][R160.64], R120 ;  /* 0x00000078a0007986 */ /* 0x0001e8000c101d04 */
[----:B------:R0:W-:Y:S04]  /*2470*/  STG.E.128 desc[UR4][R112.64], R116 ;  /* 0x0000007470007986 */ /* 0x0001e8000c101d04 */
[----:B------:R0:W-:Y:S04]  /*2480*/  STG.E.128 desc[UR4][R4.64], R104 ;  /* 0x0000006804007986 */ /* 0x0001e8000c101d04 */
[----:B------:R0:W-:Y:S04]  /*2490*/  STG.E.128 desc[UR4][R114.64], R108 ;  /* 0x0000006c72007986 */ /* 0x0001e8000c101d04 */
[----:B------:R0:W-:Y:S01]  /*24a0*/  STG.E.128 desc[UR4][R2.64], R140 ;  /* 0x0000008c02007986 */ /* 0x0001e2000c101d04 */
[----:B------:R-:W-:Y:S05]  /*24b0*/  @!P2 BRA `(.L_x_76) ;  /* 0xffffffdc0084a947 */ /* 0x000fea000383ffff */
[----:B------:R-:W-:Y:S05]  /*24c0*/  EXIT ;  /* 0x000000000000794d */ /* 0x000fea0003800000 */
.L_x_77:
        /* <DEDUP_REMOVED lines=11> */
.L_x_1006:


//--------------------- .text._ZN10layer_norm13ln_fwd_kernelINS_13Kernel_traitsI13__nv_bfloat16fS2_fjLj40960ELj4ELj1ELj4ELj16ENS_18Kernel_traits_baseILj40960ES2_fS2_fjLj128EEEEEEEvNS_9FwdParamsE --------------------------
	.section	.text._ZN10layer_norm13ln_fwd_kernelINS_13Kernel_traitsI13__nv_bfloat16fS2_fjLj40960ELj4ELj1ELj4ELj16ENS_18Kernel_traits_baseILj40960ES2_fS2_fjLj128EEEEEEEvNS_9FwdParamsE,"ax",@progbits
	.align	128
        .global         _ZN10layer_norm13ln_fwd_kernelINS_13Kernel_traitsI13__nv_bfloat16fS2_fjLj40960ELj4ELj1ELj4ELj16ENS_18Kernel_traits_baseILj40960ES2_fS2_fjLj128EEEEEEEvNS_9FwdParamsE
        .type           _ZN10layer_norm13ln_fwd_kernelINS_13Kernel_traitsI13__nv_bfloat16fS2_fjLj40960ELj4ELj1ELj4ELj16ENS_18Kernel_traits_baseILj40960ES2_fS2_fjLj128EEEEEEEvNS_9FwdParamsE,@function
        .size           _ZN10layer_norm13ln_fwd_kernelINS_13Kernel_traitsI13__nv_bfloat16fS2_fjLj40960ELj4ELj1ELj4ELj16ENS_18Kernel_traits_baseILj40960ES2_fS2_fjLj128EEEEEEEvNS_9FwdParamsE,(.L_x_1007 - _ZN10layer_norm13ln_fwd_kernelINS_13Kernel_traitsI13__nv_bfloat16fS2_fjLj40960ELj4ELj1ELj4ELj16ENS_18Kernel_traits_baseILj40960ES2_fS2_fjLj128EEEEEEEvNS_9FwdParamsE)
        .other          _ZN10layer_norm13ln_fwd_kernelINS_13Kernel_traitsI13__nv_bfloat16fS2_fjLj40960ELj4ELj1ELj4ELj16ENS_18Kernel_traits_baseILj40960ES2_fS2_fjLj128EEEEEEEvNS_9FwdParamsE,@"STO_CUDA_ENTRY STV_DEFAULT"
_ZN10layer_norm13ln_fwd_kernelINS_13Kernel_traitsI13__nv_bfloat16fS2_fjLj40960ELj4ELj1ELj4ELj16ENS_18Kernel_traits_baseILj40960ES2_fS2_fjLj128EEEEEEEvNS_9FwdParamsE:
.text._ZN10layer_norm13ln_fwd_kernelINS_13Kernel_traitsI13__nv_bfloat16fS2_fjLj40960ELj4ELj1ELj4ELj16ENS_18Kernel_traits_baseILj40960ES2_fS2_fjLj128EEEEEEEvNS_9FwdParamsE:
        /* <DEDUP_REMOVED lines=18> */
[----:B------:R-:W2:Y:S04]  /*0120*/  LDG.E.64 R178, desc[UR4][R4.64+0xa000] ;  /* 0x00a0000404b27981 */ /* 0x000ea8000c1e1b00 */
        /* <DEDUP_REMOVED lines=35> */
[----:B------:R0:W5:Y:S01]  /*0360*/  LDG.E.64 R132, desc[UR4][R2.64+0x4000] ;  /* 0x0040000402847981 */ /* 0x000162000c1e1b00 */
[----:B------:R-:W-:-:S04]  /*0370*/  LOP3.LUT R7, R0, 0x1f, RZ, 0xc0, !PT ;  /* 0x0000001f00077812 */ /* 0x000fc800078ec0ff */
[----:B------:R-:W-:Y:S02]  /*0380*/  LOP3.LUT P0, RZ, R7, 0x3, R10, 0xf8, !PT ;  /* 0x0000000307ff7812 */ /* 0x000fe4000780f80a */
[----:B------:R-:W-:Y:S02]  /*0390*/  PLOP3.LUT P1, PT, PT, PT, PT, 0x8, 0x80 ;  /* 0x000000000080781c */ /* 0x000fe40003f2e170 */
[----:B------:R-:W-:Y:S02]  /*03a0*/  ISETP.LT.U32.AND P0, PT, R0, 0x20, !P0 ;  /* 0x000000200000780c */ /* 0x000fe40004701070 */
[----:B0-----:R-:W-:Y:S02]  /*03b0*/  MOV R3, R6 ;  /* 0x0000000600037202 */ /* 0x001fe40000000f00 */
[--C-:B---3--:R-:W-:Y:S02]  /*03c0*/  SHF.R.U64 R21, R200, 0x10, R201.reuse ;  /* 0x00000010c8157819 */ /* 0x108fe400000012c9 */
[----:B------:R-:W-:-:S02]  /*03d0*/  SHF.R.U32.HI R22, RZ, 0x10, R201 ;  /* 0x00000010ff167819 */ /* 0x000fc400000116c9 */
[----:B------:R-:W-:Y:S02]  /*03e0*/  PRMT R21, R21, 0x5410, R21 ;  /* 0x0000541015157816 */ /* 0x000fe40000000015 */
[----:B----4-:R-:W-:Y:S02]  /*03f0*/  SHF.R.U32.HI R2, RZ, 0x10, R183 ;  /* 0x00000010ff027819 */ /* 0x010fe400000116b7 */
[----:B------:R-:W-:Y:S02]  /*0400*/  PRMT R22, R22, 0x5410, R22 ;  /* 0x0000541016167816 */ /* 0x000fe40000000016 */
[----:B------:R-:W-:Y:S02]  /*0410*/  PRMT R21, R2, 0x7610, R21 ;  /* 0x0000761002157816 */ /* 0x000fe40000000015 */
[----:B--2---:R-:W-:Y:S02]  /*0420*/  SHF.R.U32.HI R2, RZ, 0x10, R179 ;  /* 0x00000010ff027819 */ /* 0x004fe400000116b3 */
        /* <DEDUP_REMOVED lines=14> */
[----:B------:R-:W-:Y:S02]  /*0510*/  SHF.R.U32.HI R37, RZ, 0x10, R185 ;  /* 0x00000010ff257819 */ /* 0x000fe400000116b9 */
[--C-:B------:R-:W-:Y:S02]  /*0520*/  SHF.R.U64 R38, R180, 0x10, R181.reuse ;  /* 0x00000010b4267819 */ /* 0x100fe400000012b5 */
[----:B------:R-:W-:Y:S02]  /*0530*/  SHF.R.U32.HI R39, RZ, 0x10, R181 ;  /* 0x00000010ff277819 */ /* 0x000fe400000116b5 */
[----:B------:R-:W-:Y:S02]  /*0540*/  SHF.R.U64 R40, R178, 0x10, R179 ;  /* 0x00000010b2287819 */ /* 0x000fe400000012b3 */
        /* <DEDUP_REMOVED lines=36> */
[----:B------:R-:W-:Y:S01]  /*0790*/  PRMT R22, R2, 0x7610, R22 ;  /* 0x0000761002167816 */ /* 0x000fe20000000016 */
[----:B------:R-:W-:Y:S01]  /*07a0*/  HFMA2 R2, -RZ, RZ, 0, 0 ;  /* 0x00000000ff027431 */ /* 0x000fe200000001ff */
        /* <DEDUP_REMOVED lines=53> */
[----:B------:R-:W-:-:S07]  /*0b00*/  PRMT R240, R240, 0x5410, R240 ;  /* 0x00005410f0f07816 */ /* 0x000fce00000000f0 */
.L_x_84:
[----:B------:R-:W0:Y:S01]  /*0b10*/  S2R R241, SR_CTAID.X ;  /* 0x0000000000f17919 */ /* 0x000e220000002500 */
[----:B-1----:R-:W1:Y:S01]  /*0b20*/  LDC.64 R120, c[0x0][0x390] ;  /* 0x0000e400ff787b82 */ /* 0x002e620000000a00 */
        /* <DEDUP_REMOVED lines=52> */
[----:B------:R-:W-:Y:S01]  /*0e70*/  IMAD.WIDE.U32 R116, R4, 0x10, R120 ;  /* 0x0000001004747825 */ /* 0x000fe200078e0078 */
[----:B------:R-:W-:-:S05]  /*0e80*/  IADD3 R19, PT, PT, R20, 0x2600, RZ ;  /* 0x0000260014137810 */ /* 0x000fca0007ffe0ff */
[----:B------:R-:W4:Y:S01]  /*0e90*/  LDG.E.128 R116, desc[UR4][R116.64] ;  /* 0x0000000474747981 */ /* 0x000f22000c1e1d00 */
        /* <DEDUP_REMOVED lines=92> */
[----:B------:R-:W-:-:S04]  /*1460*/  FMUL.FTZ R202, R202, 0.00039062500582076609135 ;  /* 0x39cccccdcaca7820 */ /* 0x000fc80000410000 */
        /* <DEDUP_REMOVED lines=186> */
.L_x_79:
[----:B------:R-:W-:Y:S05]  /*2010*/  BSYNC.RECONVERGENT B0 ;  /* 0x0000000000007941 */ /* 0x000fea0003800200 */
.L_x_78:
        /* <DEDUP_REMOVED lines=13> */
.L_x_81:
[----:B------:R-:W-:Y:S05]  /*20f0*/  BSYNC.RECONVERGENT B0 ;  /* 0x0000000000007941 */ /* 0x000fea0003800200 */
.L_x_80:
        /* <DEDUP_REMOVED lines=10> */
[----:B------:R-:W-:-:S03]  /*21a0*/  FMUL.FTZ R248, R243, R243 ;  /* 0x000000f3f3f87220 */ /* 0x000fc60000410000 */
[----:B-1----:R-:W-:Y:S01]  /*21b0*/  FMUL.FTZ R243, R242, R247 ;  /* 0x000000f7f2f37220 */ /* 0x002fe20000410000 */
[----:B------:R-:W-:Y:S01]  /*21c0*/  FMUL.FTZ R247, R248, R205 ;  /* 0x000000cdf8f77220 */ /* 0x000fe20000410000 */
[----:B--2---:R-:W-:-:S03]  /*21d0*/  FADD.FTZ R205, R246, R203 ;  /* 0x000000cbf6cd7221 */ /* 0x004fc60000010000 */
[----:B------:R-:W1:Y:S01]  /*21e0*/  SHFL.DOWN PT, R202, R243, 0x1, 0x1f ;  /* 0x08201f00f3ca7f89 */ /* 0x000e6200000e0000 */
[----:B------:R-:W-:-:S04]  /*21f0*/  FMUL.FTZ R247, R244, R247 ;  /* 0x000000f7f4f77220 */ /* 0x000fc80000410000 */
[----:B------:R-:W-:Y:S01]  /*2200*/  FFMA.FTZ R205, R242, R247, R205 ;  /* 0x000000f7f2cd7223 */ /* 0x000fe200000100cd */
[----:B0-----:R-:W-:Y:S01]  /*2210*/  FADD.FTZ R203, R204, R245 ;  /* 0x000000f5cccb7221 */ /* 0x001fe20000010000 */
[----:B------:R-:W0:Y:S03]  /*2220*/  LDC R242, c[0x0][0x380] ;  /* 0x0000e000fff27b82 */ /* 0x000e260000000800 */
[----:B------:R-:W2:Y:S02]  /*2230*/  SHFL.DOWN PT, R244, R205, 0x1, 0x1f ;  /* 0x08201f00cdf47f89 */ /* 0x000ea400000e0000 */
[----:B------:R-:W3:Y:S01]  /*2240*/  MUFU.RCP R203, R203 ;  /* 0x000000cb00cb7308 */ /* 0x000ee20000001000 */
[----:B-1----:R-:W-:Y:S01]  /*2250*/  FADD.FTZ R246, R243, -R202 ;  /* 0x800000caf3f67221 */ /* 0x002fe20000010000 */
[----:B------:R-:W-:-:S03]  /*2260*/  FMUL.FTZ R249, R245, R202 ;  /* 0x000000caf5f97220 */ /* 0x000fc60000410000 */
[----:B------:R-:W-:-:S04]  /*2270*/  FMUL.FTZ R247, R246, R246 ;  /* 0x000000f6f6f77220 */ /* 0x000fc80000410000 */
[C---:B------:R-:W-:Y:S01]  /*2280*/  FMUL.FTZ R202, R204.reuse, R247 ;  /* 0x000000f7ccca7220 */ /* 0x040fe20000410000 */
[----:B------:R-:W-:Y:S01]  /*2290*/  FFMA.FTZ R204, R204, R243, R249 ;  /* 0x000000f3cccc7223 */ /* 0x000fe200000100f9 */
[----:B--2---:R-:W-:Y:S01]  /*22a0*/  FADD.FTZ R244, R205, R244 ;  /* 0x000000f4cdf47221 */ /* 0x004fe20000010000 */
[----:B0-----:R-:W-:Y:S01]  /*22b0*/  SHF.L.U32 R243, R242, 0x2, RZ ;  /* 0x00000002f2f37819 */ /* 0x001fe200000006ff */
[----:B------:R-:W-:Y:S01]  /*22c0*/  FMUL.FTZ R202, R245, R202 ;  /* 0x000000caf5ca7220 */ /* 0x000fe20000410000 */
[----:B---3--:R-:W-:-:S03]  /*22d0*/  FMUL.FTZ R204, R203, R204 ;  /* 0x000000cccbcc7220 */ /* 0x008fc60000410000 */
[----:B------:R-:W-:Y:S02]  /*22e0*/  FFMA.FTZ R244, R203, R202, R244 ;  /* 0x000000cacbf47223 */ /* 0x000fe400000100f4 */
[----:B------:R0:W1:Y:S04]  /*22f0*/  SHFL.IDX PT, R202, R204, RZ, 0x1f ;  /* 0x00001fffccca7589 */ /* 0x00006800000e0000 */
[----:B------:R0:W2:Y:S01]  /*2300*/  SHFL.IDX PT, R203, R244, RZ, 0x1f ;  /* 0x00001ffff4cb7589 */ /* 0x0000a200000e0000 */
[----:B------:R-:W-:Y:S05]  /*2310*/  @P3 BRA `(.L_x_82) ;  /* 0x0000000000983947 */ /* 0x000fea0003800000 */
[----:B0-----:R-:W0:Y:S01]  /*2320*/  LDC.64 R204, c[0x0][0x3c0] ;  /* 0x0000f000ffcc7b82 */ /* 0x001e220000000a00 */
        /* <DEDUP_REMOVED lines=13> */
[----:B0-----:R-:W-:Y:S02]  /*2400*/  LEA R244, P3, R246, R204, 0x3 ;  /* 0x000000ccf6f47211 */ /* 0x001fe400078618ff */
        /* <DEDUP_REMOVED lines=16> */
.L_x_83:
[----:B0-----:R-:W-:Y:S02]  /*2510*/  MOV R202, R204 ;  /* 0x000000cc00ca7202 */ /* 0x001fe40000000f00 */
[----:B------:R-:W-:-:S05]  /*2520*/  MOV R203, R205 ;  /* 0x000000cd00cb7202 */ /* 0x000fca0000000f00 */
[----:B------:R-:W2:Y:S04]  /*2530*/  LDG.E.STRONG.GPU R202, desc[UR4][R202.64] ;  /* 0x00000004caca7981 */ /* 0x000ea8000c1ef900 */
[----:B--2---:R-:W-:Y:S01]  /*2540*/  CCTL.IVALL ;  /* 0x00000000ff00798f */ /* 0x004fe20002000000 */
[----:B------:R-:W-:Y:S05]  /*2550*/  YIELD ;  /* 0x0000000000007946 */ /* 0x000fea0003800000 */
[----:B------:R-:W-:-:S13]  /*2560*/  ISETP.NE.AND P3, PT, R202, R249, PT ;  /* 0x000000f9ca00720c */ /* 0x000fda0003f65270 */
[----:B------:R-:W-:Y:S05]  /*2570*/  @P3 BRA `(.L_x_83) ;  /* 0xfffffffc00e43947 */ /* 0x000fea000383ffff */
.L_x_82:
[----:B------:R-:W-:Y:S05]  /*2580*/  WARPSYNC.ALL ;  /* 0x0000000000007948 */ /* 0x000fea0003800000 */
[----:B-12---:R-:W1:Y:S01]  /*2590*/  @!P2 LDC.64 R202, c[0x0][0x3c0] ;  /* 0x0000f000ffcaab82 */ /* 0x006e620000000a00 */
[----:B0-----:R-:W-:Y:S01]  /*25a0*/  @!P2 LOP3.LUT R204, R2, 0x1, RZ, 0xc0, !PT ;  /* 0x0000000102cca812 */ /* 0x001fe200078ec0ff */
[----:B------:R-:W0:Y:S01]  /*25b0*/  LDCU UR6, c[0x0][0x384] ;  /* 0x00007080ff0677ac */ /* 0x000e220008000800 */
        /* <DEDUP_REMOVED lines=13> */
[----:B------:R-:W2:Y:S01]  /*2690*/  @!P2 LDG.E.64 R202, desc[UR4][R204.64] ;  /* 0x00000004cccaa981 */ /* 0x000ea2000c1e1b00 */
        /* <DEDUP_REMOVED lines=21> */
[----:B------:R-:W3:Y:S01]  /*27f0*/  SHFL.DOWN PT, R244, R241, 0x1, 0x1f ;  /* 0x08201f00f1f47f89 */ /* 0x000ee200000e0000 */
        /* <DEDUP_REMOVED lines=11> */
[----:B------:R-:W-:Y:S01]  /*28b0*/  IADD3 R2, PT, PT, R2, 0x1, RZ ;  /* 0x0000000102027810 */ /* 0x000fe20007ffe0ff */
[----:B---3--:R-:W-:Y:S01]  /*28c0*/  FADD.FTZ R249, R241, R244 ;  /* 0x000000f4f1f97221 */ /* 0x008fe20000010000 */
[----:B------:R-:W-:-:S02]  /*28d0*/  PLOP3.LUT P1, PT, P1, PT, PT, 0x8, 0x80 ;  /* 0x000000000080781c */ /* 0x000fc40000f2e170 */
[----:B------:R-:W-:Y:S01]  /*28e0*/  LOP3.LUT R2, R2, 0x3, RZ, 0xc0, !PT ;  /* 0x0000000302027812 */ /* 0x000fe200078ec0ff */
[----:B--2---:R-:W2:Y:S04]  /*28f0*/  SHFL.DOWN PT, R248, R202, 0x2, 0x1f ;  /* 0x08401f00caf87f89 */ /* 0x004ea800000e0000 */
[----:B------:R-:W3:Y:S01]  /*2900*/  SHFL.DOWN PT, R204, R203, 0x2, 0x1f ;  /* 0x08401f00cbcc7f89 */ /* 0x000ee200000e0000 */
[----:B--2---:R-:W-:Y:S01]  /*2910*/  FMUL.FTZ R246, R245, R248 ;  /* 0x000000f8f5f67220 */ /* 0x004fe20000410000 */
[----:B------:R-:W-:-:S03]  /*2920*/  FADD.FTZ R248, -R248, R202 ;  /* 0x000000caf8f87221 */ /* 0x000fc60000010100 */
[----:B------:R-:W-:Y:S01]  /*2930*/  FFMA.FTZ R246, R247, R202, R246 ;  /* 0x000000caf7f67223 */ /* 0x000fe200000100f6 */
[----:B------:R-:W-:Y:S01]  /*2940*/  FMUL.FTZ R202, R248, R248 ;  /* 0x000000f8f8ca7220 */ /* 0x000fe20000410000 */
[----:B---3--:R-:W-:Y:S01]  /*2950*/  FADD.FTZ R204, R204, R203 ;  /* 0x000000cbcccc7221 */ /* 0x008fe20000010000 */
[----:B------:R2:W3:Y:S01]  /*2960*/  MUFU.RCP R248, R249 ;  /* 0x000000f900f87308 */ /* 0x0004e20000001000 */
[----:B-1----:R-:W-:Y:S01]  /*2970*/  FMUL.FTZ R246, R243, R246 ;  /* 0x000000f6f3f67220 */ /* 0x002fe20000410000 */
[----:B------:R-:W-:Y:S01]  /*2980*/  FMUL.FTZ R202, R202, R247 ;  /* 0x000000f7caca7220 */ /* 0x000fe20000410000 */
[----:B-----5:R-:W-:-:S03]  /*2990*/  SHF.R.U32.HI R247, RZ, 0x10, R43 ;  /* 0x00000010fff77819 */ /* 0x020fc6000001162b */
[----:B------:R-:W1:Y:S01]  /*29a0*/  SHFL.DOWN PT, R205, R246, 0x1, 0x1f ;  /* 0x08201f00f6cd7f89 */ /* 0x000e6200000e0000 */
[----:B------:R-:W-:Y:S01]  /*29b0*/  FMUL.FTZ R202, R245, R202 ;  /* 0x000000caf5ca7220 */ /* 0x000fe20000410000 */
[----:B------:R-:W-:Y:S02]  /*29c0*/  SHF.R.U32.HI R245, RZ, 0x10, R133 ;  /* 0x00000010fff57819 */ /* 0x000fe40000011685 */
[----:B--2---:R-:W-:Y:S01]  /*29d0*/  SHF.R.U32.HI R249, RZ, 0x10, R125 ;  /* 0x00000010fff97819 */ /* 0x004fe2000001167d */
[----:B------:R-:W-:-:S05]  /*29e0*/  FFMA.FTZ R243, R243, R202, R204 ;  /* 0x000000caf3f37223 */ /* 0x000fca00000100cc */
[----:B------:R-:W2:Y:S01]  /*29f0*/  SHFL.DOWN PT, R204, R243, 0x1, 0x1f ;  /* 0x08201f00f3cc7f89 */ /* 0x000ea200000e0000 */
[----:B-1----:R-:W-:Y:S01]  /*2a00*/  FMUL.FTZ R250, R244, R205 ;  /* 0x000000cdf4fa7220 */ /* 0x002fe20000410000 */
[----:B------:R-:W-:-:S03]  /*2a10*/  FADD.FTZ R205, R246, -R205 ;  /* 0x800000cdf6cd7221 */ /* 0x000fc60000010000 */
[----:B------:R-:W-:Y:S01]  /*2a20*/  FFMA.FTZ R203, R241, R246, R250 ;  /* 0x000000f6f1cb7223 */ /* 0x000fe200000100fa */
[----:B------:R-:W-:-:S03]  /*2a30*/  FMUL.FTZ R246, R205, R205 ;  /* 0x000000cdcdf67220 */ /* 0x000fc60000410000 */
[----:B---3--:R-:W-:Y:S01]  /*2a40*/  FMUL.FTZ R202, R248, R203 ;  /* 0x000000cbf8ca7220 */ /* 0x008fe20000410000 */
[----:B------:R-:W-:Y:S01]  /*2a50*/  FMUL.FTZ R241, R241, R246 ;  /* 0x000000f6f1f17220 */ /* 0x000fe20000410000 */
[----:B--2---:R-:W-:Y:S01]  /*2a60*/  FADD.FTZ R203, R243, R204 ;  /* 0x000000ccf3cb7221 */ /* 0x004fe20000010000 */
[----:B------:R-:W-:Y:S01]  /*2a70*/  SHF.R.U32.HI R243, RZ, 0x10, R127 ;  /* 0x00000010fff37819 */ /* 0x000fe2000001167f */
[----:B------:R-:W1:Y:S01]  /*2a80*/  LDC R204, c[0x0][0x3d0] ;  /* 0x0000f400ffcc7b82 */ /* 0x000e620000000800 */
[----:B------:R-:W-:Y:S01]  /*2a90*/  FMUL.FTZ R241, R244, R241 ;  /* 0x000000f1f4f17220 */ /* 0x000fe20000410000 */
[----:B------:R-:W2:Y:S03]  /*2aa0*/  SHFL.IDX PT, R202, R202, RZ, 0x1f ;  /* 0x00001fffcaca7589 */ /* 0x000ea600000e0000 */
[----:B------:R-:W-:-:S06]  /*2ab0*/  FFMA.FTZ R203, R248, R241, R203 ;  /* 0x000000f1f8cb7223 */ /* 0x000fcc00000100cb */
[----:B------:R-:W1:Y:S01]  /*2ac0*/  SHFL.IDX PT, R203, R203, RZ, 0x1f ;  /* 0x00001fffcbcb7589 */ /* 0x000e6200000e0000 */
[--C-:B--2---:R-:W-:Y:S01]  /*2ad0*/  FADD.FTZ R244, R99, -R202.reuse ;  /* 0x800000ca63f47221 */ /* 0x104fe20000010000 */
        /* <DEDUP_REMOVED lines=8> */
[----:B-1----:R-:W-:Y:S01]  /*2b60*/  FFMA.FTZ R99, R203, 2.4414062863797880709e-05, R204 ;  /* 0x37cccccdcb637823 */ /* 0x002fe200000100cc */
[--C-:B------:R-:W-:Y:S01]  /*2b70*/  FADD.FTZ R56, R56, -R202.reuse ;  /* 0x800000ca38387221 */ /* 0x100fe20000010000 */
[--C-:B------:R-:W-:Y:S01]  /*2b80*/  FADD.FTZ R58, R58, -R202.reuse ;  /* 0x800000ca3a3a7221 */ /* 0x100fe20000010000 */
[--C-:B------:R-:W-:Y:S01]  /*2b90*/  FADD.FTZ R49, R49, -R202.reuse ;  /* 0x800000ca31317221 */ /* 0x100fe20000010000 */
[--C-:B------:R-:W-:Y:S01]  /*2ba0*/  FADD.FTZ R61, R61, -R202.reuse ;  /* 0x800000ca3d3d7221 */ /* 0x100fe20000010000 */
        /* <DEDUP_REMOVED lines=48> */
[----:B------:R-:W-:Y:S01]  /*2eb0*/  F2FP.BF16.F32.PACK_AB R61, RZ, R59 ;  /* 0x0000003bff3d723e */ /* 0x000fe200000010ff */
[C---:B------:R-:W-:Y:S01]  /*2ec0*/  FMUL.FTZ R75, R99.reuse, R75 ;  /* 0x0000004b634b7220 */ /* 0x040fe20000410000 */
[----:B------:R-:W-:Y:S01]  /*2ed0*/  F2FP.BF16.F32.PACK_AB R64, RZ, R101 ;  /* 0x00000065ff40723e */ /* 0x000fe200000010ff */
[----:B------:R-:W-:Y:S01]  /*2ee0*/  FMUL.FTZ R101, R99, R73 ;  /* 0x0000004963657220 */ /* 0x000fe20000410000 */
[----:B------:R-:W-:Y:S01]  /*2ef0*/  F2FP.BF16.F32.PACK_AB R59, RZ, R60 ;  /* 0x0000003cff3b723e */ /* 0x000fe200000010ff */
[--C-:B------:R-:W-:Y:S01]  /*2f00*/  FADD.FTZ R81, R81, -R202.reuse ;  /* 0x800000ca51517221 */ /* 0x100fe20000010000 */
[----:B------:R-:W-:Y:S01]  /*2f10*/  F2FP.BF16.F32.PACK_AB R60, RZ, R62 ;  /* 0x0000003eff3c723e */ /* 0x000fe200000010ff */
[--C-:B------:R-:W-:Y:S01]  /*2f20*/  FADD.FTZ R82, R82, -R202.reuse ;  /* 0x800000ca52527221 */ /* 0x100fe20000010000 */
[----:B------:R-:W-:Y:S01]  /*2f30*/  F2FP.BF16.F32.PACK_AB R73, RZ, R69 ;  /* 0x00000045ff49723e */ /* 0x000fe200000010ff */
[--C-:B------:R-:W-:Y:S01]  /*2f40*/  FADD.FTZ R204, R105, -R202.reuse ;  /* 0x800000ca69cc7221 */ /* 0x100fe20000010000 */
[----:B------:R-:W-:Y:S01]  /*2f50*/  F2FP.BF16.F32.PACK_AB R62, RZ, R103 ;  /* 0x00000067ff3e723e */ /* 0x000fe200000010ff */
[C---:B------:R-:W-:Y:S01]  /*2f60*/  FMUL.FTZ R103, R99.reuse, R77 ;  /* 0x0000004d63677220 */ /* 0x040fe20000410000 */
[----:B------:R-:W-:Y:S01]  /*2f70*/  F2FP.BF16.F32.PACK_AB R69, RZ, R70 ;  /* 0x00000046ff45723e */ /* 0x000fe200000010ff */
[C---:B------:R-:W-:Y:S01]  /*2f80*/  FMUL.FTZ R80, R99.reuse, R80 ;  /* 0x0000005063507220 */ /* 0x040fe20000410000 */
[----:B------:R-:W-:Y:S01]  /*2f90*/  F2FP.BF16.F32.PACK_AB R70, RZ, R71 ;  /* 0x00000047ff46723e */ /* 0x000fe200000010ff */
[--C-:B------:R-:W-:Y:S01]  /*2fa0*/  FADD.FTZ R84, R84, -R202.reuse ;  /* 0x800000ca54547221 */ /* 0x100fe20000010000 */
[----:B------:R-:W-:Y:S01]  /*2fb0*/  F2FP.BF16.F32.PACK_AB R71, RZ, R101 ;  /* 0x00000065ff47723e */ /* 0x000fe200000010ff */
[C---:B------:R-:W-:Y:S01]  /*2fc0*/  FMUL.FTZ R101, R99.reuse, R76 ;  /* 0x0000004c63657220 */ /* 0x040fe20000410000 */
[----:B------:R-:W-:Y:S01]  /*2fd0*/  F2FP.BF16.F32.PACK_AB R77, RZ, R75 ;  /* 0x0000004bff4d723e */ /* 0x000fe200000010ff */
[C---:B------:R-:W-:Y:S01]  /*2fe0*/  FMUL.FTZ R105, R99.reuse, R78 ;  /* 0x0000004e63697220 */ /* 0x040fe20000410000 */
[----:B------:R-:W-:Y:S01]  /*2ff0*/  F2FP.BF16.F32.PACK_AB R75, RZ, R103 ;  /* 0x00000067ff4b723e */ /* 0x000fe200000010ff */
[C---:B------:R-:W-:Y:S01]  /*3000*/  FMUL.FTZ R79, R99.reuse, R79 ;  /* 0x0000004f634f7220 */ /* 0x040fe20000410000 */
[----:B------:R-:W-:Y:S01]  /*3010*/  FMUL.FTZ R103, R99, R83 ;  /* 0x0000005363677220 */ /* 0x000fe20000410000 */
[--C-:B------:R-:W-:Y:S01]  /*3020*/  FADD.FTZ R87, R87, -R202.reuse ;  /* 0x800000ca57577221 */ /* 0x100fe20000010000 */
[----:B------:R-:W-:Y:S01]  /*3030*/  F2FP.BF16.F32.PACK_AB R78, RZ, R101 ;  /* 0x00000065ff4e723e */ /* 0x000fe200000010ff */
[C---:B------:R-:W-:Y:S01]  /*3040*/  FMUL.FTZ R81, R99.reuse, R81 ;  /* 0x0000005163517220 */ /* 0x040fe20000410000 */
[--C-:B------:R-:W-:Y:S01]  /*3050*/  FADD.FTZ R88, R88, -R202.reuse ;  /* 0x800000ca58587221 */ /* 0x100fe20000010000 */
[C---:B------:R-:W-:Y:S01]  /*3060*/  FMUL.FTZ R101, R99.reuse, R82 ;  /* 0x0000005263657220 */ /* 0x040fe20000410000 */
[--C-:B------:R-:W-:Y:S01]  /*3070*/  FADD.FTZ R86, R86, -R202.reuse ;  /* 0x800000ca56567221 */ /* 0x100fe20000010000 */
[--C-:B------:R-:W-:Y:S01]  /*3080*/  FADD.FTZ R90, R90, -R202.reuse ;  /* 0x800000ca5a5a7221 */ /* 0x100fe20000010000 */
[----:B------:R-:W-:Y:S01]  /*3090*/  F2FP.BF16.F32.PACK_AB R82, RZ, R80 ;  /* 0x00000050ff52723e */ /* 0x000fe200000010ff */
[C---:B------:R-:W-:Y:S01]  /*30a0*/  FMUL.FTZ R84, R99.reuse, R84 ;  /* 0x0000005463547220 */ /* 0x040fe20000410000 */
[--C-:B------:R-:W-:Y:S01]  /*30b0*/  FADD.FTZ R92, R92, -R202.reuse ;  /* 0x800000ca5c5c7221 */ /* 0x100fe20000010000 */
[----:B------:R-:W-:Y:S01]  /*30c0*/  F2FP.BF16.F32.PACK_AB R83, RZ, R79 ;  /* 0x0000004fff53723e */ /* 0x000fe200000010ff */
[----:B------:R-:W-:Y:S01]  /*30d0*/  FMUL.FTZ R87, R99, R87 ;  /* 0x0000005763577220 */ /* 0x000fe20000410000 */
[----:B------:R-:W-:Y:S01]  /*30e0*/  F2FP.BF16.F32.PACK_AB R80, RZ, R103 ;  /* 0x00000067ff50723e */ /* 0x000fe200000010ff */
[--C-:B------:R-:W-:Y:S01]  /*30f0*/  FADD.FTZ R93, R93, -R202.reuse ;  /* 0x800000ca5d5d7221 */ /* 0x100fe20000010000 */
[----:B------:R-:W-:Y:S01]  /*3100*/  F2FP.BF16.F32.PACK_AB R79, RZ, R81 ;  /* 0x00000051ff4f723e */ /* 0x000fe200000010ff */
[----:B------:R-:W-:Y:S01]  /*3110*/  FMUL.FTZ R103, R99, R88 ;  /* 0x0000005863677220 */ /* 0x000fe20000410000 */
[----:B------:R-:W-:Y:S01]  /*3120*/  F2FP.BF16.F32.PACK_AB R81, RZ, R101 ;  /* 0x00000065ff51723e */ /* 0x000fe200000010ff */
[--C-:B------:R-:W-:Y:S01]  /*3130*/  FADD.FTZ R91, R91, -R202.reuse ;  /* 0x800000ca5b5b7221 */ /* 0x100fe20000010000 */
[C---:B------:R-:W-:Y:S01]  /*3140*/  FMUL.FTZ R101, R99.reuse, R86 ;  /* 0x0000005663657220 */ /* 0x040fe20000410000 */
[C---:B------:R-:W-:Y:S01]  /*3150*/  FMUL.FTZ R90, R99.reuse, R90 ;  /* 0x0000005a635a7220 */ /* 0x040fe20000410000 */
[----:B------:R-:W-:Y:S01]  /*3160*/  F2FP.BF16.F32.PACK_AB R86, RZ, R84 ;  /* 0x00000054ff56723e */ /* 0x000fe200000010ff */
[C---:B------:R-:W-:Y:S01]  /*3170*/  FMUL.FTZ R92, R99.reuse, R92 ;  /* 0x0000005c635c7220 */ /* 0x040fe20000410000 */
[--C-:B------:R-:W-:Y:S01]  /*3180*/  FADD.FTZ R104, R104, -R202.reuse ;  /* 0x800000ca68687221 */ /* 0x100fe20000010000 */
[----:B------:R-:W-:Y:S01]  /*3190*/  F2FP.BF16.F32.PACK_AB R84, RZ, R87 ;  /* 0x00000057ff54723e */ /* 0x000fe200000010ff */
[----:B------:R-:W-:Y:S01]  /*31a0*/  FMUL.FTZ R93, R99, R93 ;  /* 0x0000005d635d7220 */ /* 0x000fe20000410000 */
[----:B------:R-:W-:Y:S01]  /*31b0*/  F2FP.BF16.F32.PACK_AB R87, RZ, R103 ;  /* 0x00000067ff57723e */ /* 0x000fe200000010ff */
[--C-:B------:R-:W-:Y:S01]  /*31c0*/  FADD.FTZ R97, R97, -R202.reuse ;  /* 0x800000ca61617221 */ /* 0x100fe20000010000 */
[C---:B------:R-:W-:Y:S01]  /*31d0*/  FMUL.FTZ R103, R99.reuse, R91 ;  /* 0x0000005b63677220 */ /* 0x040fe20000410000 */
[--C-:B------:R-:W-:Y:S01]  /*31e0*/  FADD.FTZ R102, R102, -R202.reuse ;  /* 0x800000ca66667221 */ /* 0x100fe20000010000 */
[----:B------:R-:W-:Y:S01]  /*31f0*/  F2FP.BF16.F32.PACK_AB R91, RZ, R90 ;  /* 0x0000005aff5b723e */ /* 0x000fe200000010ff */
[--C-:B------:R-:W-:Y:S01]  /*3200*/  FADD.FTZ R108, R108, -R202.reuse ;  /* 0x800000ca6c6c7221 */ /* 0x100fe20000010000 */
[----:B------:R-:W-:Y:S01]  /*3210*/  F2FP.BF16.F32.PACK_AB R90, RZ, R92 ;  /* 0x0000005cff5a723e */ /* 0x000fe200000010ff */
[C---:B------:R-:W-:Y:S01]  /*3220*/  FMUL.FTZ R104, R99.reuse, R104 ;  /* 0x0000006863687220 */ /* 0x040fe20000410000 */
[----:B------:R-:W-:Y:S01]  /*3230*/  F2FP.BF16.F32.PACK_AB R92, RZ, R93 ;  /* 0x0000005dff5c723e */ /* 0x000fe200000010ff */
[----:B------:R-:W-:Y:S01]  /*3240*/  FMUL.FTZ R204, R99, R204 ;  /* 0x000000cc63cc7220 */ /* 0x000fe20000410000 */
[--C-:B------:R-:W-:Y:S01]  /*3250*/  FADD.FTZ R111, R111, -R202.reuse ;  /* 0x800000ca6f6f7221 */ /* 0x100fe20000010000 */
[----:B------:R-:W-:Y:S01]  /*3260*/  FMUL.FTZ R93, R99, R97 ;  /* 0x00000061635d7220 */ /* 0x000fe20000410000 */
[--C-:B------:R-:W-:Y:S01]  /*3270*/  FADD.FTZ R113, R113, -R202.reuse ;  /* 0x800000ca71717221 */ /* 0x100fe20000010000 */
[C---:B------:R-:W-:Y:S01]  /*3280*/  FMUL.FTZ R97, R99.reuse, R102 ;  /* 0x0000006663617220 */ /* 0x040fe20000410000 */
[C---:B------:R-:W-:Y:S01]  /*3290*/  FMUL.FTZ R102, R99.reuse, R108 ;  /* 0x0000006c63667220 */ /* 0x040fe20000410000 */
[----:B------:R-:W-:Y:S01]  /*32a0*/  F2FP.BF16.F32.PACK_AB R108, RZ, R104 ;  /* 0x00000068ff6c723e */ /* 0x000fe200000010ff */
[C---:B------:R-:W-:Y:S01]  /*32b0*/  FMUL.FTZ R111, R99.reuse, R111 ;  /* 0x0000006f636f7220 */ /* 0x040fe20000410000 */
[----:B------:R-:W-:Y:S01]  /*32c0*/  F2FP.BF16.F32.PACK_AB R104, RZ, R204 ;  /* 0x000000ccff68723e */ /* 0x000fe200000010ff */
[----:B------:R-:W-:Y:S01]  /*32d0*/  FMUL.FTZ R204, R99, R113 ;  /* 0x0000007163cc7220 */ /* 0x000fe20000410000 */
[--C-:B------:R-:W-:Y:S01]  /*32e0*/  FADD.FTZ R114, R114, -R202.reuse ;  /* 0x800000ca72727221 */ /* 0x100fe20000010000 */
[--C-:B------:R-:W-:Y:S01]  /*32f0*/  FADD.FTZ R52, R52, -R202.reuse ;  /* 0x800000ca34347221 */ /* 0x100fe20000010000 */
[--C-:B------:R-:W-:Y:S01]  /*3300*/  FADD.FTZ R53, R53, -R202.reuse ;  /* 0x800000ca35357221 */ /* 0x100fe20000010000 */
[--C-:B------:R-:W-:Y:S01]  /*3310*/  FADD.FTZ R116, R116, -R202.reuse ;  /* 0x800000ca74747221 */ /* 0x100fe20000010000 */
[--C-:B------:R-:W-:Y:S01]  /*3320*/  FADD.FTZ R119, R119, -R202.reuse ;  /* 0x800000ca77777221 */ /* 0x100fe20000010000 */
[----:B------:R-:W-:Y:S01]  /*3330*/  F2FP.BF16.F32.PACK_AB R113, RZ, R111 ;  /* 0x0000006fff71723e */ /* 0x000fe200000010ff */
[--C-:B------:R-:W-:Y:S01]  /*3340*/  FADD.FTZ R117, R117, -R202.reuse ;  /* 0x800000ca75757221 */ /* 0x100fe20000010000 */
[----:B------:R-:W-:Y:S01]  /*3350*/  F2FP.BF16.F32.PACK_AB R111, RZ, R204 ;  /* 0x000000ccff6f723e */ /* 0x000fe200000010ff */
[C---:B------:R-:W-:Y:S01]  /*3360*/  FMUL.FTZ R114, R99.reuse, R114 ;  /* 0x0000007263727220 */ /* 0x040fe20000410000 */
[C---:B------:R-:W-:Y:S01]  /*3370*/  FMUL.FTZ R52, R99.reuse, R52 ;  /* 0x0000003463347220 */ /* 0x040fe20000410000 */
        /* <DEDUP_REMOVED lines=9> */
[----:B------:R-:W-:Y:S01]  /*3410*/  F2FP.BF16.F32.PACK_AB R117, RZ, R114 ;  /* 0x00000072ff75723e */ /* 0x000fe200000010ff */
[----:B------:R-:W-:Y:S01]  /*3420*/  FADD.FTZ R98, R98, -R202 ;  /* 0x800000ca62627221 */ /* 0x000fe20000010000 */
[----:B------:R-:W-:Y:S01]  /*3430*/  PRMT R45, R45, 0x5410, R44 ;  /* 0x000054102d2d7816 */ /* 0x000fe2000000002c */
[--C-:B------:R-:W-:Y:S01]  /*3440*/  FADD.FTZ R118, R118, -R202.reuse ;  /* 0x800000ca76767221 */ /* 0x100fe20000010000 */
[----:B------:R-:W-:Y:S01]  /*3450*/  F2FP.BF16.F32.PACK_AB R52, RZ, R52 ;  /* 0x00000034ff34723e */ /* 0x000fe200000010ff */
[----:B------:R-:W-:Y:S01]  /*3460*/  FMUL.FTZ R74, R99, R74 ;  /* 0x0000004a634a7220 */ /* 0x000fe20000410000 */
[----:B------:R-:W-:Y:S01]  /*3470*/  F2FP.BF16.F32.PACK_AB R53, RZ, R53 ;  /* 0x00000035ff35723e */ /* 0x000fe200000010ff */
[--C-:B------:R-:W-:Y:S01]  /*3480*/  FADD.FTZ R250, R107, -R202.reuse ;  /* 0x800000ca6bfa7221 */ /* 0x100fe20000010000 */
[----:B------:R-:W-:Y:S01]  /*3490*/  F2FP.BF16.F32.PACK_AB R114, RZ, R204 ;  /* 0x000000ccff72723e */ /* 0x000fe200000010ff */
[----:B------:R-:W-:Y:S01]  /*34a0*/  FADD.FTZ R122, R122, -R202 ;  /* 0x800000ca7a7a7221 */ /* 0x000fe20000010000 */
[----:B------:R-:W-:Y:S01]  /*34b0*/  PRMT R44, R200, 0x7610, R21 ;  /* 0x00007610c82c7816 */ /* 0x000fe20000000015 */
[C---:B------:R-:W-:Y:S01]  /*34c0*/  FMUL.FTZ R57, R99.reuse, R57 ;  /* 0x0000003963397220 */ /* 0x040fe20000410000 */
[----:B------:R-:W-:Y:S01]  /*34d0*/  FMUL.FTZ R204, R99, R121 ;  /* 0x0000007963cc7220 */ /* 0x000fe20000410000 */
[----:B------:R-:W-:Y:S01]  /*34e0*/  PRMT R47, R47, 0x5410, R50 ;  /* 0x000054102f2f7816 */ /* 0x000fe20000000032 */
[--C-:B------:R-:W-:Y:S01]  /*34f0*/  FADD.FTZ R123, R123, -R202.reuse ;  /* 0x800000ca7b7b7221 */ /* 0x100fe20000010000 */
[----:B------:R-:W-:Y:S01]  /*3500*/  FMUL.FTZ R107, R99, R244 ;  /* 0x000000f4636b7220 */ /* 0x000fe20000410000 */
[----:B------:R-:W-:Y:S01]  /*3510*/  F2FP.BF16.F32.PACK_AB R121, RZ, R119 ;  /* 0x00000077ff79723e */ /* 0x000fe200000010ff */
[--C-:B------:R-:W-:Y:S01]  /*3520*/  FADD.FTZ R95, R95, -R202.reuse ;  /* 0x800000ca5f5f7221 */ /* 0x100fe20000010000 */
[C---:B------:R-:W-:Y:S01]  /*3530*/  FMUL.FTZ R94, R99.reuse, R94 ;  /* 0x0000005e635e7220 */ /* 0x040fe20000410000 */
[C---:B------:R-:W-:Y:S01]  /*3540*/  FMUL.FTZ R120, R99.reuse, R120 ;  /* 0x0000007863787220 */ /* 0x040fe20000410000 */
[----:B------:R-:W-:Y:S01]  /*3550*/  SHF.R.U32.HI R244, RZ, 0x10, R141 ;  /* 0x00000010fff47819 */ /* 0x000fe2000001168d */
[C---:B------:R-:W-:Y:S01]  /*3560*/  FMUL.FTZ R98, R99.reuse, R98 ;  /* 0x0000006263627220 */ /* 0x040fe20000410000 */
[----:B------:R-:W-:Y:S01]  /*3570*/  SHF.R.U32.HI R119, RZ, 0x10, R131 ;  /* 0x00000010ff777819 */ /* 0x000fe20000011683 */
[C---:B------:R-:W-:Y:S01]  /*3580*/  FMUL.FTZ R241, R99.reuse, R118 ;  /* 0x0000007663f17220 */ /* 0x040fe20000410000 */
[----:B------:R-:W-:Y:S01]  /*3590*/  PRMT R52, R52, 0x5410, R53 ;  /* 0x0000541034347816 */ /* 0x000fe20000000035 */
[C---:B------:R-:W-:Y:S01]  /*35a0*/  FMUL.FTZ R122, R99.reuse, R122 ;  /* 0x0000007a637a7220 */ /* 0x040fe20000410000 */
[----:B------:R-:W-:Y:S01]  /*35b0*/  F2FP.BF16.F32.PACK_AB R76, RZ, R74 ;  /* 0x0000004aff4c723e */ /* 0x000fe200000010ff */
[--C-:B------:R-:W-:Y:S01]  /*35c0*/  FADD.FTZ R68, R68, -R202.reuse ;  /* 0x800000ca44447221 */ /* 0x100fe20000010000 */
[----:B------:R-:W-:Y:S01]  /*35d0*/  F2FP.BF16.F32.PACK_AB R118, RZ, R205 ;  /* 0x000000cdff76723e */ /* 0x000fe200000010ff */
[----:B------:R-:W-:Y:S01]  /*35e0*/  FADD.FTZ R100, R100, -R202 ;  /* 0x800000ca64647221 */ /* 0x000fe20000010000 */
[----:B------:R-:W-:Y:S01]  /*35f0*/  F2FP.BF16.F32.PACK_AB R57, RZ, R57 ;  /* 0x00000039ff39723e */ /* 0x000fe200000010ff */
[----:B------:R-:W-:Y:S01]  /*3600*/  FMUL.FTZ R205, R99, R123 ;  /* 0x0000007b63cd7220 */ /* 0x000fe20000410000 */
[----:B------:R-:W-:Y:S01]  /*3610*/  F2FP.BF16.F32.PACK_AB R74, RZ, R105 ;  /* 0x00000069ff4a723e */ /* 0x000fe200000010ff */
[----:B------:R-:W-:-:S02]  /*3620*/  HFMA2.BF16_V2 R44, R44, R45, R23 ;  /* 0x0000002d2c2c7231 */ /* 0x000fc40000200017 */
[----:B------:R-:W-:Y:S02]  /*3630*/  HFMA2.BF16_V2 R50, R25, R47, R27 ;  /* 0x0000002f19327231 */ /* 0x000fe4000020001b */
[C---:B------:R-:W-:Y:S01]  /*3640*/  FMUL.FTZ R105, R99.reuse, R95 ;  /* 0x0000005f63697220 */ /* 0x040fe20000410000 */
[----:B------:R-:W-:Y:S01]  /*3650*/  SHF.R.U64 R45, R132, 0x10, R133 ;  /* 0x00000010842d7819 */ /* 0x000fe20000001285 */
[----:B------:R-:W-:Y:S01]  /*3660*/  HFMA2.BF16_V2 R83, R244.H0_H0, R83.H0_H0, R119.H0_H0 ;  /* 0x20000053f4537231 */ /* 0x000fe20000240877 */
[----:B------:R-:W-:Y:S01]  /*3670*/  SHF.R.U64 R47, R42, 0x10, R43 ;  /* 0x000000102a2f7819 */ /* 0x000fe2000000122b */
[----:B------:R-:W-:Y:S01]  /*3680*/  HFMA2.BF16_V2 R119, R22.H1_H1, R48.H0_H0, R24.H1_H1 ;  /* 0x2000003016777231 */ /* 0x000fe20000260c18 */
[----:B------:R-:W-:Y:S01]  /*3690*/  F2FP.BF16.F32.PACK_AB R95, RZ, R94 ;  /* 0x0000005eff5f723e */ /* 0x000fe200000010ff */
[C---:B------:R-:W-:Y:S01]  /*36a0*/  FMUL.FTZ R68, R99.reuse, R68 ;  /* 0x0000004463447220 */ /* 0x040fe20000410000 */
[----:B------:R-:W-:Y:S01]  /*36b0*/  F2FP.BF16.F32.PACK_AB R123, RZ, R120 ;  /* 0x00000078ff7b723e */ /* 0x000fe200000010ff */
[----:B------:R-:W-:Y:S01]  /*36c0*/  HFMA2.BF16_V2 R48, R29, R52, R31 ;  /* 0x000000341d307231 */ /* 0x000fe2000020001f */
[----:B------:R-:W-:Y:S01]  /*36d0*/  F2FP.BF16.F32.PACK_AB R94, RZ, R98 ;  /* 0x00000062ff5e723e */ /* 0x000fe200000010ff */
[----:B------:R-:W-:Y:S01]  /*36e0*/  FMUL.FTZ R98, R99, R100 ;  /* 0x0000006463627220 */ /* 0x000fe20000410000 */
[----:B------:R-:W-:Y:S01]  /*36f0*/  F2FP.BF16.F32.PACK_AB R120, RZ, R204 ;  /* 0x000000ccff78723e */ /* 0x000fe200000010ff */
[--C-:B------:R-:W-:Y:S01]  /*3700*/  FADD.FTZ R65, R65, -R202.reuse ;  /* 0x800000ca41417221 */ /* 0x100fe20000010000 */
[----:B------:R-:W-:Y:S01]  /*3710*/  F2FP.BF16.F32.PACK_AB R204, RZ, R122 ;  /* 0x0000007affcc723e */ /* 0x000fe200000010ff */
[C---:B------:R-:W-:Y:S01]  /*3720*/  FMUL.FTZ R100, R99.reuse, R246 ;  /* 0x000000f663647220 */ /* 0x040fe20000410000 */
[----:B------:R-:W-:Y:S01]  /*3730*/  PRMT R58, R58, 0x5410, R57 ;  /* 0x000054103a3a7816 */ /* 0x000fe20000000039 */
[----:B------:R-:W-:Y:S01]  /*3740*/  FMUL.FTZ R65, R99, R65 ;  /* 0x0000004163417220 */ /* 0x000fe20000410000 */
[----:B------:R-:W-:Y:S01]  /*3750*/  F2FP.BF16.F32.PACK_AB R122, RZ, R205 ;  /* 0x000000cdff7a723e */ /* 0x000fe200000010ff */
[--C-:B------:R-:W-:Y:S01]  /*3760*/  FADD.FTZ R72, R72, -R202.reuse ;  /* 0x800000ca48487221 */ /* 0x100fe20000010000 */
[----:B------:R-:W-:Y:S01]  /*3770*/  PRMT R59, R59, 0x5410, R63 ;  /* 0x000054103b3b7816 */ /* 0x000fe2000000003f */
[--C-:B------:R-:W-:Y:S01]  /*3780*/  FADD.FTZ R46, R46, -R202.reuse ;  /* 0x800000ca2e2e7221 */ /* 0x100fe20000010000 */
[----:B------:R-:W-:Y:S01]  /*3790*/  PRMT R57, R132, 0x5410, R45 ;  /* 0x0000541084397816 */ /* 0x000fe2000000002d */
[C---:B------:R-:W-:Y:S01]  /*37a0*/  FMUL.FTZ R72, R99.reuse, R72 ;  /* 0x0000004863487220 */ /* 0x040fe20000410000 */
[----:B------:R-:W-:Y:S01]  /*37b0*/  PRMT R52, R42, 0x5410, R47 ;  /* 0x000054102a347816 */ /* 0x000fe2000000002f */
[----:B------:R-:W-:Y:S01]  /*37c0*/  FMUL.FTZ R46, R99, R46 ;  /* 0x0000002e632e7220 */ /* 0x000fe20000410000 */
[----:B------:R-:W-:Y:S01]  /*37d0*/  SHF.R.U32.HI R246, RZ, 0x10, R139 ;  /* 0x00000010fff67819 */ /* 0x000fe2000001168b */
[--C-:B------:R-:W-:Y:S01]  /*37e0*/  FADD.FTZ R54, R54, -R202.reuse ;  /* 0x800000ca36367221 */ /* 0x100fe20000010000 */
[----:B------:R-:W-:Y:S01]  /*37f0*/  SHF.R.U32.HI R205, RZ, 0x10, R129 ;  /* 0x00000010ffcd7819 */ /* 0x000fe20000011681 */
[--C-:B------:R-:W-:Y:S01]  /*3800*/  FADD.FTZ R85, R85, -R202.reuse ;  /* 0x800000ca55557221 */ /* 0x100fe20000010000 */
[----:B------:R-:W-:Y:S01]  /*3810*/  SHF.R.U64 R45, R124, 0x10, R125 ;  /* 0x000000107c2d7819 */ /* 0x000fe2000000127d */
[----:B------:R-:W-:Y:S01]  /*3820*/  HFMA2.BF16_V2 R57, R57, R59, R52 ;  /* 0x0000003b39397231 */ /* 0x000fe20000200034 */
[----:B------:R-:W-:Y:S01]  /*3830*/  F2FP.BF16.F32.PACK_AB R68, RZ, R68 ;  /* 0x00000044ff44723e */ /* 0x000fe200000010ff */
[----:B------:R-:W-:Y:S01]  /*3840*/  HFMA2.BF16_V2 R77, R246.H0_H0, R77.H0_H0, R205.H0_H0 ;  /* 0x2000004df64d7231 */ /* 0x000fe200002408cd */
[----:B------:R-:W-:Y:S01]  /*3850*/  SHF.R.U64 R47, R136, 0x10, R137 ;  /* 0x00000010882f7819 */ /* 0x000fe20000001289 */
[----:B------:R-:W-:Y:S01]  /*3860*/  HFMA2.BF16_V2 R205, R33, R58, R35 ;  /* 0x0000003a21cd7231 */ /* 0x000fe20000200023 */
[----:B------:R-:W-:Y:S01]  /*3870*/  SHF.R.U64 R53, R126, 0x10, R127 ;  /* 0x000000107e357819 */ /* 0x000fe2000000127f */
[C---:B------:R-:W-:Y:S01]  /*3880*/  FMUL.FTZ R54, R99.reuse, R54 ;  /* 0x0000003663367220 */ /* 0x040fe20000410000 */
[----:B------:R-:W-:Y:S01]  /*3890*/  PRMT R52, R124, 0x5410, R45 ;  /* 0x000054107c347816 */ /* 0x000fe2000000002d */
[----:B------:R-:W-:Y:S01]  /*38a0*/  FMUL.FTZ R85, R99, R85 ;  /* 0x0000005563557220 */ /* 0x000fe20000410000 */
[----:B------:R-:W-:Y:S01]  /*38b0*/  PRMT R68, R68, 0x5410, R73 ;  /* 0x0000541044447816 */ /* 0x000fe20000000049 */
[----:B------:R-:W-:Y:S01]  /*38c0*/  HFMA2.BF16_V2 R56, R189.H0_H0, R56.H0_H0, R187.H0_H0 ;  /* 0x20000038bd387231 */ /* 0x000fe200002408bb */
[----:B------:R-:W-:Y:S01]  /*38d0*/  PRMT R58, R136, 0x5410, R47 ;  /* 0x00005410883a7816 */ /* 0x000fe2000000002f */
[----:B------:R-:W-:Y:S01]  /*38e0*/  HFMA2.BF16_V2 R60, R133.H0_H0, R60.H0_H0, R43.H0_H0 ;  /* 0x2000003c853c7231 */ /* 0x000fe2000024082b */
[----:B------:R-:W-:Y:S01]  /*38f0*/  PRMT R45, R126, 0x5410, R53 ;  /* 0x000054107e2d7816 */ /* 0x000fe20000000035 */
[----:B------:R-:W-:Y:S01]  /*3900*/  HFMA2.BF16_V2 R64, R135.H0_H0, R64.H0_H0, R125.H0_H0 ;  /* 0x2000004087407231 */ /* 0x000fe2000024087d */
[----:B------:R-:W-:Y:S01]  /*3910*/  F2FP.BF16.F32.PACK_AB R65, RZ, R65 ;  /* 0x00000041ff41723e */ /* 0x000fe200000010ff */
[--C-:B------:R-:W-:Y:S01]  /*3920*/  FADD.FTZ R89, R89, -R202.reuse ;  /* 0x800000ca59597221 */ /* 0x100fe20000010000 */
[----:B------:R-:W-:Y:S01]  /*3930*/  SHF.R.U64 R59, R134, 0x10, R135 ;  /* 0x00000010863b7819 */ /* 0x000fe20000001287 */
[----:B------:R-:W-:Y:S01]  /*3940*/  HFMA2.BF16_V2 R76, R139.H0_H0, R76.H0_H0, R129.H0_H0 ;  /* 0x2000004c8b4c7231 */ /* 0x000fe20000240881 */
[----:B------:R-:W-:Y:S01]  /*3950*/  PRMT R66, R66, 0x5410, R65 ;  /* 0x0000541042427816 */ /* 0x000fe20000000041 */
[----:B------:R-:W-:Y:S01]  /*3960*/  HFMA2.BF16_V2 R58, R58, R68, R45 ;  /* 0x000000443a3a7231 */ /* 0x000fe2000020002d */
[----:B------:R-:W-:Y:S01]  /*3970*/  PRMT R59, R134, 0x5410, R59 ;  /* 0x00005410863b7816 */ /* 0x000fe2000000003b */
[C---:B------:R-:W-:Y:S01]  /*3980*/  FMUL.FTZ R89, R99.reuse, R89 ;  /* 0x0000005963597220 */ /* 0x040fe20000410000 */
[----:B------:R-:W-:Y:S01]  /*3990*/  F2FP.BF16.F32.PACK_AB R72, RZ, R72 ;  /* 0x00000048ff48723e */ /* 0x000fe200000010ff */
[--C-:B------:R-:W-:Y:S01]  /*39a0*/  FADD.FTZ R96, R96, -R202.reuse ;  /* 0x800000ca60607221 */ /* 0x100fe20000010000 */
[----:B------:R-:W-:Y:S01]  /*39b0*/  SHF.R.U64 R63, R138, 0x10, R139 ;  /* 0x000000108a3f7819 */ /* 0x000fe2000000128b */
[----:B------:R-:W-:Y:S01]  /*39c0*/  HFMA2.BF16_V2 R59, R59, R66, R52 ;  /* 0x000000423b3b7231 */ /* 0x000fe20000200034 */
[----:B------:R-:W-:Y:S01]  /*39d0*/  SHF.R.U64 R45, R128, 0x10, R129 ;  /* 0x00000010802d7819 */ /* 0x000fe20000001281 */
[----:B------:R-:W-:Y:S01]  /*39e0*/  HFMA2.BF16_V2 R69, R137.H0_H0, R69.H0_H0, R127.H0_H0 ;  /* 0x2000004589457231 */ /* 0x000fe2000024087f */
[----:B------:R-:W-:Y:S01]  /*39f0*/  PRMT R72, R72, 0x5410, R71 ;  /* 0x0000541048487816 */ /* 0x000fe20000000047 */
[----:B------:R-:W-:Y:S01]  /*3a00*/  FMUL.FTZ R96, R99, R96 ;  /* 0x0000006063607220 */ /* 0x000fe20000410000 */
[----:B------:R-:W-:Y:S01]  /*3a10*/  PRMT R63, R138, 0x5410, R63 ;  /* 0x000054108a3f7816 */ /* 0x000fe2000000003f */
[----:B------:R-:W-:Y:S01]  /*3a20*/  HFMA2.BF16_V2 R74, R141.H0_H0, R74.H0_H0, R131.H0_H0 ;  /* 0x2000004a8d4a7231 */ /* 0x000fe20000240883 */
[----:B------:R-:W-:Y:S01]  /*3a30*/  PRMT R52, R128, 0x5410, R45 ;  /* 0x0000541080347816 */ /* 0x000fe2000000002d */
[--C-:B------:R-:W-:Y:S01]  /*3a40*/  FADD.FTZ R252, R109, -R202.reuse ;  /* 0x800000ca6dfc7221 */ /* 0x100fe20000010000 */
[----:B------:R-:W-:Y:S01]  /*3a50*/  SHF.R.U64 R47, R130, 0x10, R131 ;  /* 0x00000010822f7819 */ /* 0x000fe20000001283 */
[----:B------:R-:W-:Y:S01]  /*3a60*/  HFMA2.BF16_V2 R81, R185.H0_H0, R81.H0_H0, R183.H0_H0 ;  /* 0x20000051b9517231 */ /* 0x000fe200002408b7 */
[----:B------:R-:W-:Y:S01]  /*3a70*/  SHF.R.U64 R45, R184, 0x10, R185 ;  /* 0x00000010b82d7819 */ /* 0x000fe200000012b9 */
[----:B------:R-:W-:Y:S01]  /*3a80*/  HFMA2.BF16_V2 R63, R63, R72, R52 ;  /* 0x000000483f3f7231 */ /* 0x000fe20000200034 */
[----:B------:R-:W-:Y:S01]  /*3a90*/  PRMT R52, R130, 0x5410, R47 ;  /* 0x0000541082347816 */ /* 0x000fe2000000002f */
[----:B------:R-:W-:Y:S01]  /*3aa0*/  FMUL.FTZ R203, R99, R252 ;  /* 0x000000fc63cb7220 */ /* 0x000fe20000410000 */
[----:B------:R-:W-:Y:S01]  /*3ab0*/  SHF.R.U64 R47, R182, 0x10, R183 ;  /* 0x00000010b62f7819 */ /* 0x000fe200000012b7 */
[--C-:B------:R-:W-:Y:S01]  /*3ac0*/  FADD.FTZ R55, R55, -R202.reuse ;  /* 0x800000ca37377221 */ /* 0x100fe20000010000 */
[----:B------:R-:W-:Y:S01]  /*3ad0*/  F2FP.BF16.F32.PACK_AB R46, RZ, R46 ;  /* 0x0000002eff2e723e */ /* 0x000fe200000010ff */
[--C-:B------:R-:W-:Y:S01]  /*3ae0*/  FADD.FTZ R67, R67, -R202.reuse ;  /* 0x800000ca43437221 */ /* 0x100fe20000010000 */
[----:B------:R-:W-:Y:S01]  /*3af0*/  PRMT R66, R184, 0x5410, R45 ;  /* 0x00005410b8427816 */ /* 0x000fe2000000002d */
[--C-:B------:R-:W-:Y:S01]  /*3b00*/  FADD.FTZ R112, R112, -R202.reuse ;  /* 0x800000ca70707221 */ /* 0x100fe20000010000 */
[----:B------:R-:W-:Y:S01]  /*3b10*/  PRMT R82, R82, 0x5410, R79 ;  /* 0x0000541052527816 */ /* 0x000fe2000000004f */
[----:B------:R-:W-:Y:S01]  /*3b20*/  HFMA2.BF16_V2 R46, R201.H0_H0, R46.H0_H0, R199.H0_H0 ;  /* 0x2000002ec92e7231 */ /* 0x000fe200002408c7 */
[----:B------:R-:W-:Y:S01]  /*3b30*/  PRMT R45, R182, 0x5410, R47 ;  /* 0x00005410b62d7816 */ /* 0x000fe2000000002f */
[----:B------:R-:W-:Y:S01]  /*3b40*/  FADD.FTZ R115, R115, -R202 ;  /* 0x800000ca73737221 */ /* 0x000fe20000010000 */
[----:B------:R-:W-:Y:S01]  /*3b50*/  PRMT R23, R44, 0x7632, R23 ;  /* 0x000076322c177816 */ /* 0x000fe20000000017 */
[----:B------:R-:W-:Y:S01]  /*3b60*/  FMUL.FTZ R55, R99, R55 ;  /* 0x0000003763377220 */ /* 0x000fe20000410000 */
[----:B------:R-:W-:Y:S01]  /*3b70*/  SHF.R.U64 R65, R140, 0x10, R141 ;  /* 0x000000108c417819 */ /* 0x000fe2000000128d */
[----:B------:R-:W-:Y:S01]  /*3b80*/  HFMA2.BF16_V2 R66, R66, R82, R45 ;  /* 0x0000005242427231 */ /* 0x000fe2000020002d */
[----:B------:R-:W-:Y:S01]  /*3b90*/  PRMT R24, R50, 0x7632, R24 ;  /* 0x0000763232187816 */ /* 0x000fe20000000018 */
[----:B------:R-:W-:Y:S01]  /*3ba0*/  FADD.FTZ R106, R106, -R202 ;  /* 0x800000ca6a6a7221 */ /* 0x000fe20000010000 */
[----:B------:R-:W-:Y:S01]  /*3bb0*/  LOP3.LUT R45, R23, 0xffff, RZ, 0xc0, !PT ;  /* 0x0000ffff172d7812 */ /* 0x000fe200078ec0ff */
[C---:B------:R-:W-:Y:S01]  /*3bc0*/  FMUL.FTZ R67, R99.reuse, R67 ;  /* 0x0000004363437220 */ /* 0x040fe20000410000 */
[----:B------:R-:W-:Y:S01]  /*3bd0*/  PRMT R78, R78, 0x5410, R75 ;  /* 0x000054104e4e7816 */ /* 0x000fe2000000004b */
[----:B------:R-:W-:Y:S01]  /*3be0*/  HFMA2.BF16_V2 R95, R173.H0_H0, R95.H0_H0, R171.H0_H0 ;  /* 0x2000005fad5f7231 */ /* 0x000fe200002408ab */
[----:B------:R-:W-:Y:S01]  /*3bf0*/  PRMT R65, R140, 0x5410, R65 ;  /* 0x000054108c417816 */ /* 0x000fe20000000041 */
[C---:B------:R-:W-:Y:S01]  /*3c00*/  FMUL.FTZ R112, R99.reuse, R112 ;  /* 0x0000007063707220 */ /* 0x040fe20000410000 */
[----:B------:R-:W-:Y:S01]  /*3c10*/  PRMT R25, R46, 0x7610, R25 ;  /* 0x000076102e197816 */ /* 0x000fe20000000019 */
[C---:B------:R-:W-:Y:S01]  /*3c20*/  FMUL.FTZ R115, R99.reuse, R115 ;  /* 0x0000007363737220 */ /* 0x040fe20000410000 */
[----:B------:R-:W-:Y:S01]  /*3c30*/  LOP3.LUT R46, R24, 0xffff, RZ, 0xc0, !PT ;  /* 0x0000ffff182e7812 */ /* 0x000fe200078ec0ff */
[----:B------:R-:W-:Y:S01]  /*3c40*/  FMUL.FTZ R109, R99, R248 ;  /* 0x000000f8636d7220 */ /* 0x000fe20000410000 */
[----:B------:R-:W-:Y:S01]  /*3c50*/  F2FP.BF16.F32.PACK_AB R54, RZ, R54 ;  /* 0x00000036ff36723e */ /* 0x000fe200000010ff */
[----:B------:R-:W-:Y:S01]  /*3c60*/  HFMA2.BF16_V2 R65, R65, R78, R52 ;  /* 0x0000004e41417231 */ /* 0x000fe20000200034 */
[----:B------:R-:W-:Y:S01]  /*3c70*/  PRMT R23, R44, 0x7610, R23 ;  /* 0x000076102c177816 */ /* 0x000fe20000000017 */
[----:B------:R-:W-:Y:S01]  /*3c80*/  IMAD.WIDE.U32 R44, R45, 0x10000, RZ ;  /* 0x000100002d2c7825 */ /* 0x000fe200078e00ff */
[----:B------:R-:W-:-:S03]  /*3c90*/  PRMT R24, R48, 0x7632, R24 ;  /* 0x0000763230187816 */ /* 0x000fc60000000018 */
[----:B------:R-:W-:Y:S01]  /*3ca0*/  HFMA2.BF16_V2 R54, R193.H0_H0, R54.H0_H0, R191.H0_H0 ;  /* 0x20000036c1367231 */ /* 0x000fe200002408bf */
[----:B------:R-:W-:Y:S01]  /*3cb0*/  PRMT R90, R90, 0x5410, R92 ;  /* 0x000054105a5a7816 */ /* 0x000fe2000000005c */
[----:B------:R-:W-:Y:S01]  /*3cc0*/  IMAD.WIDE.U32 R46, R46, 0x10000, RZ ;  /* 0x000100002e2e7825 */ /* 0x000fe200078e00ff */
[----:B------:R-:W-:-:S03]  /*3cd0*/  LOP3.LUT R52, R24, 0xffff, RZ, 0xc0, !PT ;  /* 0x0000ffff18347812 */ /* 0x000fc600078ec0ff */
[----:B------:R-:W-:Y:S01]  /*3ce0*/  FMUL.FTZ R106, R99, R106 ;  /* 0x0000006a636a7220 */ /* 0x000fe20000410000 */
[--C-:B------:R-:W-:Y:S01]  /*3cf0*/  LOP3.LUT R44, R44, 0xffff, R23.reuse, 0xf8, !PT ;  /* 0x0000ffff2c2c7812 */ /* 0x100fe200078ef817 */
[----:B------:R-:W-:Y:S01]  /*3d00*/  HFMA2.BF16_V2 R51, R197.H0_H0, R51.H0_H0, R195.H0_H0 ;  /* 0x20000033c5337231 */ /* 0x000fe200002408c3 */
[----:B------:R-:W-:Y:S01]  /*3d10*/  PRMT R23, R50, 0x7610, R23 ;  /* 0x0000761032177816 */ /* 0x000fe20000000017 */
[----:B------:R-:W-:Y:S01]  /*3d20*/  IMAD.WIDE.U32 R52, R52, 0x10000, RZ ;  /* 0x0001000034347825 */ /* 0x000fe200078e00ff */
[----:B------:R-:W-:-:S03]  /*3d30*/  PRMT R24, R57, 0x7632, R24 ;  /* 0x0000763239187816 */ /* 0x000fc60000000018 */
[----:B------:R-:W-:Y:S01]  /*3d40*/  HFMA2.BF16_V2 R71, R209, R90, R211 ;  /* 0x0000005ad1477231 */ /* 0x000fe200002000d3 */
[--C-:B------:R-:W-:Y:S01]  /*3d50*/  LOP3.LUT R45, R45, 0xffff, R25.reuse, 0xf8, !PT ;  /* 0x0000ffff2d2d7812 */ /* 0x100fe200078ef819 */
[----:B------:R-:W-:Y:S01]  /*3d60*/  HFMA2.BF16_V2 R49, R26.H1_H1, R49.H0_H0, R28.H1_H1 ;  /* 0x200000311a317231 */ /* 0x000fe20000260c1c */
[----:B------:R-:W-:Y:S01]  /*3d70*/  PRMT R25, R54, 0x7610, R25 ;  /* 0x0000761036197816 */ /* 0x000fe20000000019 */
[----:B------:R-:W-:Y:S01]  /*3d80*/  FADD.FTZ R110, R110, -R202 ;  /* 0x800000ca6e6e7221 */ /* 0x000fe20000010000 */
[--C-:B------:R-:W-:Y:S01]  /*3d90*/  LOP3.LUT R46, R46, 0xffff, R23.reuse, 0xf8, !PT ;  /* 0x0000ffff2e2e7812 */ /* 0x100fe200078ef817 */
[----:B------:R-:W-:Y:S01]  /*3da0*/  HFMA2.BF16_V2 R94, R169.H0_H0, R94.H0_H0, R167.H0_H0 ;  /* 0x2000005ea95e7231 */ /* 0x000fe200002408a7 */
[----:B------:R-:W-:Y:S01]  /*3db0*/  PRMT R23, R48, 0x7610, R23 ;  /* 0x0000761030177816 */ /* 0x000fe20000000017 */
[----:B------:R-:W-:Y:S01]  /*3dc0*/  FMUL.FTZ R110, R99, R110 ;  /* 0x0000006e636e7220 */ /* 0x000fe20000410000 */
[----:B------:R-:W-:Y:S01]  /*3dd0*/  LOP3.LUT R54, R24, 0xffff, RZ, 0xc0, !PT ;  /* 0x0000ffff18367812 */ /* 0x000fe200078ec0ff */
[----:B------:R-:W-:Y:S01]  /*3de0*/  HFMA2.BF16_V2 R62, R245.H0_H0, R62.H0_H0, R247.H0_H0 ;  /* 0x2000003ef53e7231 */ /* 0x000fe200002408f7 */
[----:B------:R-:W-:Y:S01]  /*3df0*/  F2FP.BF16.F32.PACK_AB R88, RZ, R85 ;  /* 0x00000055ff58723e */ /* 0x000fe200000010ff */
[----:B------:R-:W-:Y:S01]  /*3e00*/  HFMA2.BF16_V2 R80, R37.H1_H1, R80.H0_H0, R21.H0_H0 ;  /* 0x2000005025507231 */ /* 0x000fe20000240c15 */
[--C-:B------:R-:W-:Y:S01]  /*3e10*/  LOP3.LUT R90, R53, 0xffff, R25.reuse, 0xf8, !PT ;  /* 0x0000ffff355a7812 */ /* 0x100fe200078ef819 */
[----:B------:R-:W-:Y:S01]  /*3e20*/  HFMA2.BF16_V2 R61, R34.H1_H1, R61.H0_H0, R36.H1_H1 ;  /* 0x2000003d223d7231 */ /* 0x000fe20000260c24 */
[----:B------:R-:W-:Y:S01]  /*3e30*/  PRMT R24, R59, 0x7632, R24 ;  /* 0x000076323b187816 */ /* 0x000fe20000000018 */
[----:B------:R-:W-:Y:S01]  /*3e40*/  HFMA2.BF16_V2 R91, R177.H0_H0, R91.H0_H0, R175.H0_H0 ;  /* 0x2000005bb15b7231 */ /* 0x000fe200002408af */
[----:B------:R-:W-:Y:S01]  /*3e50*/  PRMT R25, R58, 0x7632, R25 ;  /* 0x000076323a197816 */ /* 0x000fe20000000019 */
[----:B------:R-:W-:Y:S01]  /*3e60*/  HFMA2.BF16_V2 R84, R39.H1_H1, R84.H0_H0, R22.H0_H0 ;  /* 0x2000005427547231 */ /* 0x000fe20000240c16 */
[----:B------:R-:W-:Y:S01]  /*3e70*/  LOP3.LUT R48, R52, 0xffff, R23, 0xf8, !PT ;  /* 0x0000ffff34307812 */ /* 0x000fe200078ef817 */
[----:B------:R-:W-:Y:S01]  /*3e80*/  IMAD.WIDE.U32 R52, R54, 0x10000, RZ ;  /* 0x0001000036347825 */ /* 0x000fe200078e00ff */
[----:B------:R-:W-:-:S03]  /*3e90*/  PRMT R27, R56, 0x7610, R27 ;  /* 0x00007610381b7816 */ /* 0x000fc6000000001b */
[----:B------:R-:W-:Y:S01]  /*3ea0*/  HFMA2.BF16_V2 R117, R153.H0_H0, R117.H0_H0, R151.H0_H0 ;  /* 0x2000007599757231 */ /* 0x000fe20000240897 */
[----:B------:R-:W-:Y:S01]  /*3eb0*/  PRMT R86, R86, 0x5410, R88 ;  /* 0x0000541056567816 */ /* 0x000fe20000000058 */
[----:B------:R-:W-:Y:S01]  /*3ec0*/  HFMA2.BF16_V2 R113, R226.H1_H1, R113.H0_H0, R228.H1_H1 ;  /* 0x20000071e2717231 */ /* 0x000fe20000260ce4 */
[----:B------:R-:W-:Y:S01]  /*3ed0*/  LOP3.LUT R56, R24, 0xffff, RZ, 0xc0, !PT ;  /* 0x0000ffff18387812 */ /* 0x000fe200078ec0ff */
[----:B------:R-:W-:Y:S01]  /*3ee0*/  HFMA2.BF16_V2 R121, R234.H1_H1, R121.H0_H0, R236.H1_H1 ;  /* 0x20000079ea797231 */ /* 0x000fe20000260cec */
[----:B------:R-:W-:Y:S01]  /*3ef0*/  LOP3.LUT R78, R25, 0xffff, RZ, 0xc0, !PT ;  /* 0x0000ffff194e7812 */ /* 0x000fe200078ec0ff */
[----:B------:R-:W-:Y:S01]  /*3f00*/  HFMA2.BF16_V2 R204, R145.H0_H0, R204.H0_H0, R143.H0_H0 ;  /* 0x200000cc91cc7231 */ /* 0x000fe2000024088f */
[----:B------:R-:W-:Y:S01]  /*3f10*/  LOP3.LUT R52, R52, 0xffff, R57, 0xf8, !PT ;  /* 0x0000ffff34347812 */ /* 0x000fe200078ef839 */
[----:B------:R-:W-:Y:S01]  /*3f20*/  IMAD.WIDE.U32 R56, R56, 0x10000, RZ ;  /* 0x0001000038387825 */ /* 0x000fe200078e00ff */
[----:B------:R-:W-:-:S03]  /*3f30*/  PRMT R23, R60, 0x7610, R23 ;  /* 0x000076103c177816 */ /* 0x000fc60000000017 */
[----:B------:R-:W-:Y:S01]  /*3f40*/  HFMA2.BF16_V2 R68, R38, R86, R40 ;  /* 0x0000005626447231 */ /* 0x000fe20000200028 */
[----:B------:R-:W-:Y:S01]  /*3f50*/  PRMT R24, R63, 0x7632, R24 ;  /* 0x000076323f187816 */ /* 0x000fe20000000018 */
[----:B------:R-:W-:Y:S01]  /*3f60*/  IMAD.WIDE.U32 R78, R78, 0x10000, RZ ;  /* 0x000100004e4e7825 */ /* 0x000fe200078e00ff */
[----:B------:R-:W-:-:S03]  /*3f70*/  PRMT R25, R58, 0x7610, R25 ;  /* 0x000076103a197816 */ /* 0x000fc60000000019 */
[----:B------:R-:W-:Y:S01]  /*3f80*/  HFMA2.BF16_V2 R122, R238.H1_H1, R122.H0_H0, R240.H1_H1 ;  /* 0x2000007aee7a7231 */ /* 0x000fe20000260cf0 */
[--C-:B------:R-:W-:Y:S02]  /*3f90*/  LOP3.LUT R53, R53, 0xffff, R23.reuse, 0xf8, !PT ;  /* 0x0000ffff35357812 */ /* 0x100fe400078ef817 */
[----:B------:R-:W-:Y:S02]  /*3fa0*/  LOP3.LUT R58, R24, 0xffff, RZ, 0xc0, !PT ;  /* 0x0000ffff183a7812 */ /* 0x000fe400078ec0ff */
[----:B------:R-:W-:Y:S02]  /*3fb0*/  PRMT R23, R64, 0x7610, R23 ;  /* 0x0000761040177816 */ /* 0x000fe40000000017 */
[----:B------:R-:W-:Y:S01]  /*3fc0*/  LOP3.LUT R54, R56, 0xffff, R59, 0xf8, !PT ;  /* 0x0000ffff38367812 */ /* 0x000fe200078ef83b */
[----:B------:R-:W-:Y:S01]  /*3fd0*/  IMAD.WIDE.U32 R58, R58, 0x10000, RZ ;  /* 0x000100003a3a7825 */ /* 0x000fe200078e00ff */
[----:B------:R-:W-:Y:S02]  /*3fe0*/  PRMT R24, R65, 0x7632, R24 ;  /* 0x0000763241187816 */ /* 0x000fe40000000018 */
[----:B------:R-:W-:-:S02]  /*3ff0*/  LOP3.LUT R56, R78, 0xffff, R25, 0xf8, !PT ;  /* 0x0000ffff4e387812 */ /* 0x000fc400078ef819 */
[----:B------:R-:W-:Y:S02]  /*4000*/  PRMT R25, R66, 0x7632, R25 ;  /* 0x0000763242197816 */ /* 0x000fe40000000019 */
[--C-:B------:R-:W-:Y:S02]  /*4010*/  LOP3.LUT R57, R57, 0xffff, R23.reuse, 0xf8, !PT ;  /* 0x0000ffff39397812 */ /* 0x100fe400078ef817 */
[----:B------:R-:W-:Y:S02]  /*4020*/  LOP3.LUT R78, R24, 0xffff, RZ, 0xc0, !PT ;  /* 0x0000ffff184e7812 */ /* 0x000fe400078ec0ff */
[----:B------:R-:W-:Y:S02]  /*4030*/  F2FP.BF16.F32.PACK_AB R89, RZ, R89 ;  /* 0x00000059ff59723e */ /* 0x000fe400000010ff */
[----:B------:R-:W-:Y:S02]  /*4040*/  PRMT R23, R76, 0x7610, R23 ;  /* 0x000076104c177816 */ /* 0x000fe40000000017 */
[----:B------:R-:W-:-:S02]  /*4050*/  LOP3.LUT R64, R25, 0xffff, RZ, 0xc0, !PT ;  /* 0x0000ffff19407812 */ /* 0x000fc400078ec0ff */
[----:B------:R-:W-:Y:S02]  /*4060*/  PRMT R24, R68, 0x7632, R24 ;  /* 0x0000763244187816 */ /* 0x000fe40000000018 */
[----:B------:R-:W-:Y:S01]  /*4070*/  LOP3.LUT R92, R79, 0xffff, R69, 0xf8, !PT ;  /* 0x0000ffff4f5c7812 */ /* 0x000fe200078ef845 */
[----:B------:R-:W-:Y:S01]  /*4080*/  IMAD.WIDE.U32 R78, R78, 0x10000, RZ ;  /* 0x000100004e4e7825 */ /* 0x000fe200078e00ff */
[----:B------:R-:W-:Y:S02]  /*4090*/  PRMT R87, R87, 0x5410, R89 ;  /* 0x0000541057577816 */ /* 0x000fe40000000059 */
[----:B------:R-:W-:Y:S02]  /*40a0*/  LOP3.LUT R58, R58, 0xffff, R63, 0xf8, !PT ;  /* 0x0000ffff3a3a7812 */ /* 0x000fe400078ef83f */
[----:B------:R-:W-:Y:S01]  /*40b0*/  LOP3.LUT R59, R59, 0xffff, R23, 0xf8, !PT ;  /* 0x0000ffff3b3b7812 */ /* 0x000fe200078ef817 */
[----:B------:R-:W-:Y:S01]  /*40c0*/  HFMA2.BF16_V2 R72, R41, R87, R207 ;  /* 0x0000005729487231 */ /* 0x000fe200002000cf */
[----:B------:R-:W-:-:S02]  /*40d0*/  PRMT R25, R66, 0x7610, R25 ;  /* 0x0000761042197816 */ /* 0x000fc40000000019 */
[----:B------:R-:W-:Y:S02]  /*40e0*/  F2FP.BF16.F32.PACK_AB R96, RZ, R96 ;  /* 0x00000060ff60723e */ /* 0x000fe400000010ff */
[----:B------:R-:W-:Y:S02]  /*40f0*/  F2FP.BF16.F32.PACK_AB R93, RZ, R93 ;  /* 0x0000005dff5d723e */ /* 0x000fe400000010ff */
[----:B------:R-:W-:Y:S02]  /*4100*/  PRMT R63, R74, 0x7610, R63 ;  /* 0x000076104a3f7816 */ /* 0x000fe4000000003f */
[----:B------:R-:W-:Y:S01]  /*4110*/  PRMT R23, R65, 0x7610, R23 ;  /* 0x0000761041177816 */ /* 0x000fe20000000017 */
[----:B------:R-:W-:Y:S01]  /*4120*/  IMAD.WIDE.U32 R64, R64, 0x10000, RZ ;  /* 0x0001000040407825 */ /* 0x000fe200078e00ff */
[----:B------:R-:W-:Y:S02]  /*4130*/  LOP3.LUT R66, R24, 0xffff, RZ, 0xc0, !PT ;  /* 0x0000ffff18427812 */ /* 0x000fe400078ec0ff */
[----:B------:R-:W-:Y:S01]  /*4140*/  F2FP.BF16.F32.PACK_AB R85, RZ, R101 ;  /* 0x00000065ff55723e */ /* 0x000fe200000010ff */
[----:B------:R-:W-:Y:S01]  /*4150*/  FMUL.FTZ R101, R99, R250 ;  /* 0x000000fa63657220 */ /* 0x000fe20000410000 */
[----:B------:R-:W-:-:S02]  /*4160*/  PRMT R96, R96, 0x5410, R93 ;  /* 0x0000541060607816 */ /* 0x000fc4000000005d */
[----:B------:R-:W-:Y:S01]  /*4170*/  LOP3.LUT R60, R78, 0xffff, R23, 0xf8, !PT ;  /* 0x0000ffff4e3c7812 */ /* 0x000fe200078ef817 */
[----:B------:R-:W-:Y:S01]  /*4180*/  HFMA2.BF16_V2 R85, R181.H0_H0, R85.H0_H0, R179.H0_H0 ;  /* 0x20000055b5557231 */ /* 0x000fe200002408b3 */
[----:B------:R-:W-:Y:S01]  /*4190*/  LOP3.LUT R63, R79, 0xffff, R63, 0xf8, !PT ;  /* 0x0000ffff4f3f7812 */ /* 0x000fe200078ef83f */
[----:B------:R-:W-:Y:S01]  /*41a0*/  IMAD.WIDE.U32 R78, R66, 0x10000, RZ ;  /* 0x00010000424e7825 */ /* 0x000fe200078e00ff */
[----:B------:R-:W-:-:S03]  /*41b0*/  F2FP.BF16.F32.PACK_AB R98, RZ, R98 ;  /* 0x00000062ff62723e */ /* 0x000fc600000010ff */
[----:B------:R-:W-:Y:S01]  /*41c0*/  HFMA2.BF16_V2 R75, R213, R96, R215 ;  /* 0x00000060d54b7231 */ /* 0x000fe200002000d7 */
[----:B------:R-:W-:Y:S02]  /*41d0*/  F2FP.BF16.F32.PACK_AB R100, RZ, R100 ;  /* 0x00000064ff64723e */ /* 0x000fe400000010ff */
[----:B------:R-:W-:Y:S02]  /*41e0*/  LOP3.LUT R64, R64, 0xffff, R25, 0xf8, !PT ;  /* 0x0000ffff40407812 */ /* 0x000fe400078ef819 */
[----:B------:R-:W-:Y:S02]  /*41f0*/  PRMT R23, R68, 0x7610, R23 ;  /* 0x0000761044177816 */ /* 0x000fe40000000017 */
[----:B------:R-:W-:Y:S02]  /*4200*/  PRMT R25, R71, 0x7632, R25 ;  /* 0x0000763247197816 */ /* 0x000fe40000000019 */
[----:B------:R-:W-:Y:S02]  /*4210*/  PRMT R98, R98, 0x5410, R100 ;  /* 0x0000541062627816 */ /* 0x000fe40000000064 */
[----:B------:R-:W-:-:S02]  /*4220*/  PRMT R24, R72, 0x7632, R24 ;  /* 0x0000763248187816 */ /* 0x000fc40000000018 */
[----:B------:R-:W-:Y:S02]  /*4230*/  LOP3.LUT R65, R65, 0xffff, R81, 0xf8, !PT ;  /* 0x0000ffff41417812 */ /* 0x000fe400078ef851 */
[----:B------:R-:W-:Y:S01]  /*4240*/  LOP3.LUT R66, R78, 0xffff, R23, 0xf8, !PT ;  /* 0x0000ffff4e427812 */ /* 0x000fe200078ef817 */
[----:B------:R-:W-:Y:S01]  /*4250*/  HFMA2.BF16_V2 R73, R217, R98, R219 ;  /* 0x00000062d9497231 */ /* 0x000fe200002000db */
[----:B------:R-:W-:Y:S02]  /*4260*/  PRMT R81, R85, 0x7610, R81 ;  /* 0x0000761055517816 */ /* 0x000fe40000000051 */
[----:B------:R-:W-:Y:S02]  /*4270*/  LOP3.LUT R78, R25, 0xffff, RZ, 0xc0, !PT ;  /* 0x0000ffff194e7812 */ /* 0x000fe400078ec0ff */
[----:B------:R-:W-:Y:S02]  /*4280*/  F2FP.BF16.F32.PACK_AB R102, RZ, R102 ;  /* 0x00000066ff66723e */ /* 0x000fe400000010ff */
[----:B------:R-:W-:-:S02]  /*4290*/  F2FP.BF16.F32.PACK_AB R203, RZ, R203 ;  /* 0x000000cbffcb723e */ /* 0x000fc400000010ff */
[----:B------:R-:W-:Y:S02]  /*42a0*/  LOP3.LUT R68, R24, 0xffff, RZ, 0xc0, !PT ;  /* 0x0000ffff18447812 */ /* 0x000fe400078ec0ff */
[----:B------:R-:W-:Y:S02]  /*42b0*/  PRMT R24, R75, 0x7632, R24 ;  /* 0x000076324b187816 */ /* 0x000fe40000000018 */
[----:B------:R-:W-:Y:S01]  /*42c0*/  LOP3.LUT R81, R79, 0xffff, R81, 0xf8, !PT ;  /* 0x0000ffff4f517812 */ /* 0x000fe200078ef851 */
[----:B------:R-:W-:Y:S01]  /*42d0*/  IMAD.WIDE.U32 R78, R78, 0x10000, RZ ;  /* 0x000100004e4e7825 */ /* 0x000fe200078e00ff */
[----:B------:R-:W-:Y:S02]  /*42e0*/  PRMT R108, R108, 0x5410, R104 ;  /* 0x000054106c6c7816 */ /* 0x000fe40000000068 */
[----:B------:R-:W-:Y:S01]  /*42f0*/  PRMT R102, R102, 0x5410, R203 ;  /* 0x0000541066667816 */ /* 0x000fe200000000cb */
[----:B------:R-:W-:Y:S01]  /*4300*/  IMAD.WIDE.U32 R68, R68, 0x10000, RZ ;  /* 0x0001000044447825 */ /* 0x000fe200078e00ff */
[----:B------:R-:W-:-:S03]  /*4310*/  LOP3.LUT R74, R24, 0xffff, RZ, 0xc0, !PT ;  /* 0x0000ffff184a7812 */ /* 0x000fc600078ec0ff */
[----:B------:R-:W-:Y:S01]  /*4320*/  HFMA2.BF16_V2 R86, R221, R108, R223 ;  /* 0x0000006cdd567231 */ /* 0x000fe200002000df */
[----:B------:R-:W-:Y:S02]  /*4330*/  PRMT R23, R72, 0x7610, R23 ;  /* 0x0000761048177816 */ /* 0x000fe40000000017 */
[----:B------:R-:W-:Y:S01]  /*4340*/  F2FP.BF16.F32.PACK_AB R55, RZ, R55 ;  /* 0x00000037ff37723e */ /* 0x000fe200000010ff */
[----:B------:R-:W-:Y:S01]  /*4350*/  HFMA2.BF16_V2 R82, R225, R102, R227 ;  /* 0x00000066e1527231 */ /* 0x000fe200002000e3 */
[----:B------:R-:W-:Y:S02]  /*4360*/  LOP3.LUT R72, R78, 0xffff, R71, 0xf8, !PT ;  /* 0x0000ffff4e487812 */ /* 0x000fe400078ef847 */
[----:B------:R-:W-:Y:S01]  /*4370*/  F2FP.BF16.F32.PACK_AB R67, RZ, R67 ;  /* 0x00000043ff43723e */ /* 0x000fe200000010ff */
[----:B------:R-:W-:Y:S01]  /*4380*/  HFMA2.BF16_V2 R55, R30.H1_H1, R55.H0_H0, R32.H1_H1 ;  /* 0x200000371e377231 */ /* 0x000fe20000260c20 */
[----:B------:R-:W-:Y:S02]  /*4390*/  SHF.R.U32.HI R248, RZ, 0x10, R135 ;  /* 0x00000010fff87819 */ /* 0x000fe40000011687 */
[----:B------:R-:W-:Y:S01]  /*43a0*/  LOP3.LUT R71, R79, 0xffff, R95, 0xf8, !PT ;  /* 0x0000ffff4f477812 */ /* 0x000fe200078ef85f */
[----:B------:R-:W-:Y:S01]  /*43b0*/  IMAD.WIDE.U32 R78, R74, 0x10000, RZ ;  /* 0x000100004a4e7825 */ /* 0x000fe200078e00ff */
[----:B------:R-:W-:-:S03]  /*43c0*/  F2FP.BF16.F32.PACK_AB R112, RZ, R112 ;  /* 0x00000070ff70723e */ /* 0x000fc600000010ff */
[----:B------:R-:W-:Y:S01]  /*43d0*/  HFMA2.BF16_V2 R67, R248.H0_H0, R67.H0_H0, R249.H0_H0 ;  /* 0x20000043f8437231 */ /* 0x000fe200002408f9 */
[----:B------:R-:W-:Y:S02]  /*43e0*/  F2FP.BF16.F32.PACK_AB R116, RZ, R115 ;  /* 0x00000073ff74723e */ /* 0x000fe400000010ff */
[----:B------:R-:W-:Y:S02]  /*43f0*/  PRMT R24, R73, 0x7632, R24 ;  /* 0x0000763249187816 */ /* 0x000fe40000000018 */
[----:B------:R-:W-:Y:S01]  /*4400*/  F2FP.BF16.F32.PACK_AB R106, RZ, R106 ;  /* 0x0000006aff6a723e */ /* 0x000fe200000010ff */
[----:B------:R-:W-:Y:S01]  /*4410*/  HFMA2.BF16_V2 R116, R230.H1_H1, R116.H0_H0, R232.H1_H1 ;  /* 0x20000074e6747231 */ /* 0x000fe20000260ce8 */
[----:B------:R-:W-:Y:S02]  /*4420*/  F2FP.BF16.F32.PACK_AB R115, RZ, R241 ;  /* 0x000000f1ff73723e */ /* 0x000fe400000010ff */
[----:B------:R-:W-:Y:S01]  /*4430*/  PRMT R25, R86, 0x7632, R25 ;  /* 0x0000763256197816 */ /* 0x000fe20000000019 */
[----:B------:R-:W-:Y:S01]  /*4440*/  HFMA2.BF16_V2 R106, R161.H0_H0, R106.H0_H0, R159.H0_H0 ;  /* 0x2000006aa16a7231 */ /* 0x000fe2000024089f */
[----:B------:R-:W-:Y:S01]  /*4450*/  SHF.R.U32.HI R241, RZ, 0x10, R137 ;  /* 0x00000010fff17819 */ /* 0x000fe20000011689 */
[----:B------:R-:W-:Y:S01]  /*4460*/  HFMA2.BF16_V2 R115, R149.H0_H0, R115.H0_H0, R147.H0_H0 ;  /* 0x2000007395737231 */ /* 0x000fe20000240893 */
[----:B------:R-:W-:-:S02]  /*4470*/  LOP3.LUT R47, R47, 0xffff, R51, 0xf8, !PT ;  /* 0x0000ffff2f2f7812 */ /* 0x000fc400078ef833 */
[----:B------:R-:W-:Y:S01]  /*4480*/  SHF.L.U32 R100, R49, 0x10, RZ ;  /* 0x0000001031647819 */ /* 0x000fe200000006ff */
[----:B------:R-:W-:Y:S01]  /*4490*/  HFMA2.BF16_V2 R70, R241.H0_H0, R70.H0_H0, R243.H0_H0 ;  /* 0x20000046f1467231 */ /* 0x000fe200002408f3 */
[----:B------:R-:W-:Y:S02]  /*44a0*/  PRMT R112, R112, 0x5410, R111 ;  /* 0x0000541070707816 */ /* 0x000fe4000000006f */
[----:B------:R-:W-:Y:S02]  /*44b0*/  LOP3.LUT R68, R68, 0xffff, R23, 0xf8, !PT ;  /* 0x0000ffff44447812 */ /* 0x000fe400078ef817 */
[----:B------:R-:W-:Y:S01]  /*44c0*/  LOP3.LUT R74, R78, 0xffff, R75, 0xf8, !PT ;  /* 0x0000ffff4e4a7812 */ /* 0x000fe200078ef84b */
[----:B------:R-:W-:Y:S01]  /*44d0*/  HFMA2.BF16_V2 R88, R229, R112, R231 ;  /* 0x00000070e5587231 */ /* 0x000fe200002000e7 */
[----:B------:R-:W-:Y:S02]  /*44e0*/  PRMT R23, R94, 0x7610, R23 ;  /* 0x000076105e177816 */ /* 0x000fe40000000017 */
[----:B------:R-:W-:-:S02]  /*44f0*/  LOP3.LUT R78, R24, 0xffff, RZ, 0xc0, !PT ;  /* 0x0000ffff184e7812 */ /* 0x000fc400078ec0ff */
[----:B------:R-:W-:Y:S02]  /*4500*/  LOP3.LUT R94, R25, 0xffff, RZ, 0xc0, !PT ;  /* 0x0000ffff195e7812 */ /* 0x000fe400078ec0ff */
[----:B------:R-:W-:Y:S02]  /*4510*/  LOP3.LUT R47, R47, R100, RZ, 0xfc, !PT ;  /* 0x000000642f2f7212 */ /* 0x000fe400078efcff */
[----:B------:R-:W-:Y:S01]  /*4520*/  SHF.L.U32 R55, R55, 0x10, RZ ;  /* 0x0000001037377819 */ /* 0x000fe200000006ff */
[----:B------:R-:W-:Y:S01]  /*4530*/  IMAD.WIDE.U32 R94, R94, 0x10000, RZ ;  /* 0x000100005e5e7825 */ /* 0x000fe200078e00ff */
[----:B------:R-:W-:Y:S02]  /*4540*/  F2FP.BF16.F32.PACK_AB R110, RZ, R110 ;  /* 0x0000006eff6e723e */ /* 0x000fe400000010ff */
[----:B------:R-:W-:Y:S02]  /*4550*/  PRMT R24, R82, 0x7632, R24 ;  /* 0x0000763252187816 */ /* 0x000fe40000000018 */
[----:B------:R-:W-:Y:S01]  /*4560*/  SHF.L.U32 R100, R67, 0x10, RZ ;  /* 0x0000001043647819 */ /* 0x000fe200000006ff */
[----:B------:R-:W-:Y:S01]  /*4570*/  HFMA2.BF16_V2 R110, R157.H0_H0, R110.H0_H0, R155.H0_H0 ;  /* 0x2000006e9d6e7231 */ /* 0x000fe2000024089b */
[----:B------:R-:W-:-:S02]  /*4580*/  F2FP.BF16.F32.PACK_AB R103, RZ, R103 ;  /* 0x00000067ff67723e */ /* 0x000fc400000010ff */
[----:B------:R-:W-:Y:S01]  /*4590*/  LOP3.LUT R75, R79, 0xffff, R23, 0xf8, !PT ;  /* 0x0000ffff4f4b7812 */ /* 0x000fe200078ef817 */
[----:B------:R-:W-:Y:S01]  /*45a0*/  IMAD.WIDE.U32 R78, R78, 0x10000, RZ ;  /* 0x000100004e4e7825 */ /* 0x000fe200078e00ff */
[----:B------:R-:W-:-:S03]  /*45b0*/  F2FP.BF16.F32.PACK_AB R105, RZ, R105 ;  /* 0x00000069ff69723e */ /* 0x000fc600000010ff */
[----:B------:R-:W-:Y:S01]  /*45c0*/  HFMA2.BF16_V2 R103, R206.H1_H1, R103.H0_H0, R208.H1_H1 ;  /* 0x20000067ce677231 */ /* 0x000fe20000260cd0 */
[----:B------:R-:W-:Y:S02]  /*45d0*/  PRMT R23, R86, 0x7610, R23 ;  /* 0x0000761056177816 */ /* 0x000fe40000000017 */
[----:B------:R-:W-:Y:S01]  /*45e0*/  LOP3.LUT R49, R90, R55, RZ, 0xfc, !PT ;  /* 0x000000375a317212 */ /* 0x000fe200078efcff */
[----:B------:R-:W-:Y:S01]  /*45f0*/  HFMA2.BF16_V2 R105, R210.H1_H1, R105.H0_H0, R212.H1_H1 ;  /* 0x20000069d2697231 */ /* 0x000fe20000260cd4 */
[----:B------:R-:W-:Y:S02]  /*4600*/  PRMT R85, R106, 0x7610, R85 ;  /* 0x000076106a557816 */ /* 0x000fe40000000055 */
[----:B------:R-:W-:Y:S02]  /*4610*/  LOP3.LUT R86, R24, 0xffff, RZ, 0xc0, !PT ;  /* 0x0000ffff18567812 */ /* 0x000fe400078ec0ff */
[----:B------:R-:W-:Y:S02]  /*4620*/  SHF.L.U32 R98, R119, 0x10, RZ ;  /* 0x0000001077627819 */ /* 0x000fe400000006ff */
[----:B------:R-:W-:-:S02]  /*4630*/  LOP3.LUT R55, R57, R100, RZ, 0xfc, !PT ;  /* 0x0000006439377212 */ /* 0x000fc400078efcff */
[----:B------:R-:W-:Y:S02]  /*4640*/  SHF.L.U32 R62, R62, 0x10, RZ ;  /* 0x000000103e3e7819 */ /* 0x000fe400000006ff */
[----:B------:R-:W-:Y:S02]  /*4650*/  SHF.L.U32 R57, R70, 0x10, RZ ;  /* 0x0000001046397819 */ /* 0x000fe400000006ff */
[----:B------:R-:W-:Y:S02]  /*4660*/  PRMT R24, R88, 0x7632, R24 ;  /* 0x0000763258187816 */ /* 0x000fe40000000018 */
[----:B------:R-:W-:Y:S02]  /*4670*/  SHF.L.U32 R70, R83, 0x10, RZ ;  /* 0x0000001053467819 */ /* 0x000fe400000006ff */
[----:B------:R-:W-:Y:S02]  /*4680*/  LOP3.LUT R76, R78, 0xffff, R73, 0xf8, !PT ;  /* 0x0000ffff4e4c7812 */ /* 0x000fe400078ef849 */
[----:B------:R-:W-:-:S02]  /*4690*/  SHF.L.U32 R80, R80, 0x10, RZ ;  /* 0x0000001050507819 */ /* 0x000fc400000006ff */
[----:B------:R-:W-:Y:S02]  /*46a0*/  LOP3.LUT R78, R94, 0xffff, R23, 0xf8, !PT ;  /* 0x0000ffff5e4e7812 */ /* 0x000fe400078ef817 */
[----:B------:R-:W-:Y:S01]  /*46b0*/  LOP3.LUT R85, R95, 0xffff, R85, 0xf8, !PT ;  /* 0x0000ffff5f557812 */ /* 0x000fe200078ef855 */
[----:B------:R-:W-:Y:S01]  /*46c0*/  IMAD.WIDE.U32 R94, R86, 0x10000, RZ ;  /* 0x00010000565e7825 */ /* 0x000fe200078e00ff */
[----:B------:R-:W-:Y:S02]  /*46d0*/  LOP3.LUT R45, R45, R98, RZ, 0xfc, !PT ;  /* 0x000000622d2d7212 */ /* 0x000fe400078efcff */
[----:B------:R-:W-:Y:S02]  /*46e0*/  PRMT R114, R114, 0x5410, R118 ;  /* 0x0000541072727816 */ /* 0x000fe40000000076 */
[----:B------:R-:W-:Y:S02]  /*46f0*/  LOP3.LUT R69, R69, 0xffff, R91, 0xf8, !PT ;  /* 0x0000ffff45457812 */ /* 0x000fe400078ef85b */
[----:B------:R-:W-:-:S02]  /*4700*/  SHF.L.U32 R98, R61, 0x10, RZ ;  /* 0x000000103d627819 */ /* 0x000fc400000006ff */
[----:B------:R-:W-:Y:S01]  /*4710*/  LOP3.LUT R53, R53, R62, RZ, 0xfc, !PT ;  /* 0x0000003e35357212 */ /* 0x000fe200078efcff */
[----:B------:R-:W-:Y:S01]  /*4720*/  HFMA2.BF16_V2 R87, R233, R114, R235 ;  /* 0x00000072e9577231 */ /* 0x000fe200002000eb */
[----:B------:R-:W-:Y:S02]  /*4730*/  PRMT R23, R82, 0x7610, R23 ;  /* 0x0000761052177816 */ /* 0x000fe40000000017 */
[----:B------:R-:W-:Y:S02]  /*4740*/  PRMT R91, R110, 0x7610, R91 ;  /* 0x000076106e5b7816 */ /* 0x000fe4000000005b */
[----:B------:R-:W-:Y:S02]  /*4750*/  LOP3.LUT R73, R24, 0xffff, RZ, 0xc0, !PT ;  /* 0x0000ffff18497812 */ /* 0x000fe400078ec0ff */
[----:B------:R-:W-:Y:S02]  /*4760*/  SHF.L.U32 R62, R77, 0x10, RZ ;  /* 0x000000104d3e7819 */ /* 0x000fe400000006ff */
[----:B------:R-:W-:-:S02]  /*4770*/  LOP3.LUT R61, R63, R70, RZ, 0xfc, !PT ;  /* 0x000000463f3d7212 */ /* 0x000fc400078efcff */
[----:B------:R-:W-:Y:S02]  /*4780*/  LOP3.LUT R65, R65, R80, RZ, 0xfc, !PT ;  /* 0x0000005041417212 */ /* 0x000fe400078efcff */
[----:B------:R-:W-:Y:S02]  /*4790*/  SHF.L.U32 R70, R103, 0x10, RZ ;  /* 0x0000001067467819 */ /* 0x000fe400000006ff */
[----:B------:R-:W-:Y:S02]  /*47a0*/  SHF.L.U32 R80, R105, 0x10, RZ ;  /* 0x0000001069507819 */ /* 0x000fe400000006ff */
[----:B------:R-:W-:Y:S02]  /*47b0*/  LOP3.LUT R82, R94, 0xffff, R23, 0xf8, !PT ;  /* 0x0000ffff5e527812 */ /* 0x000fe400078ef817 */
[----:B------:R-:W-:Y:S01]  /*47c0*/  LOP3.LUT R91, R95, 0xffff, R91, 0xf8, !PT ;  /* 0x0000ffff5f5b7812 */ /* 0x000fe200078ef85b */
[----:B------:R-:W-:Y:S01]  /*47d0*/  IMAD.WIDE.U32 R94, R73, 0x10000, RZ ;  /* 0x00010000495e7825 */ /* 0x000fe200078e00ff */
[----:B------:R-:W-:-:S02]  /*47e0*/  LOP3.LUT R57, R92, R57, RZ, 0xfc, !PT ;  /* 0x000000395c397212 */ /* 0x000fc400078efcff */
[----:B------:R-:W-:Y:S01]  /*47f0*/  LOP3.LUT R59, R59, R62, RZ, 0xfc, !PT ;  /* 0x0000003e3b3b7212 */ /* 0x000fe200078efcff */
[----:B------:R-:W1:Y:S01]  /*4800*/  @P0 LDC.64 R92, c[0x0][0x3a0] ;  /* 0x0000e800ff5c0b82 */ /* 0x000e620000000a00 */
[----:B------:R-:W-:Y:S02]  /*4810*/  LOP3.LUT R69, R69, R70, RZ, 0xfc, !PT ;  /* 0x0000004645457212 */ /* 0x000fe400078efcff */
[----:B------:R-:W-:Y:S02]  /*4820*/  LOP3.LUT R73, R71, R80, RZ, 0xfc, !PT ;  /* 0x0000005047497212 */ /* 0x000fe400078efcff */
[----:B------:R-:W-:Y:S02]  /*4830*/  PRMT R123, R123, 0x5410, R120 ;  /* 0x000054107b7b7816 */ /* 0x000fe40000000078 */
[----:B------:R-:W-:Y:S01]  /*4840*/  PRMT R26, R205, 0x7632, R26 ;  /* 0x00007632cd1a7816 */ /* 0x000fe2000000001a */
[----:B------:R-:W2:Y:S01]  /*4850*/  @P0 LDC.64 R62, c[0x0][0x3a8] ;  /* 0x0000ea00ff3e0b82 */ /* 0x000ea20000000a00 */
[----:B------:R-:W-:Y:S01]  /*4860*/  F2FP.BF16.F32.PACK_AB R97, RZ, R97 ;  /* 0x00000061ff61723e */ /* 0x000fe200000010ff */
[----:B------:R-:W-:Y:S01]  /*4870*/  HFMA2.BF16_V2 R89, R237, R123, R239 ;  /* 0x0000007bed597231 */ /* 0x000fe200002000ef */
[----:B------:R-:W-:-:S02]  /*4880*/  LOP3.LUT R50, R26, 0xffff, RZ, 0xc0, !PT ;  /* 0x0000ffff1a327812 */ /* 0x000fc400078ec0ff */
[----:B------:R-:W-:Y:S01]  /*4890*/  PRMT R25, R87, 0x7632, R25 ;  /* 0x0000763257197816 */ /* 0x000fe20000000019 */
[----:B------:R-:W-:Y:S01]  /*48a0*/  HFMA2.BF16_V2 R97, R165.H0_H0, R97.H0_H0, R163.H0_H0 ;  /* 0x20000061a5617231 */ /* 0x000fe200002408a3 */
[----:B------:R-:W-:Y:S01]  /*48b0*/  F2FP.BF16.F32.PACK_AB R107, RZ, R107 ;  /* 0x0000006bff6b723e */ /* 0x000fe200000010ff */
[----:B------:R-:W3:Y:S01]  /*48c0*/  LDC.64 R70, c[0x0][0x398] ;  /* 0x0000e600ff467b82 */ /* 0x000ee20000000a00 */
[----:B------:R-:W-:Y:S01]  /*48d0*/  F2FP.BF16.F32.PACK_AB R109, RZ, R109 ;  /* 0x0000006dff6d723e */ /* 0x000fe200000010ff */
[----:B------:R-:W-:Y:S01]  /*48e0*/  IMAD.WIDE.U32 R50, R50, 0x10000, RZ ;  /* 0x0001000032327825 */ /* 0x000fe200078e00ff */
[----:B------:R-:W-:-:S03]  /*48f0*/  F2FP.BF16.F32.PACK_AB R101, RZ, R101 ;  /* 0x00000065ff65723e */ /* 0x000fc600000010ff */
[----:B------:R-:W-:Y:S01]  /*4900*/  HFMA2.BF16_V2 R107, R214.H1_H1, R107.H0_H0, R216.H1_H1 ;  /* 0x2000006bd66b7231 */ /* 0x000fe20000260cd8 */
[----:B------:R-:W-:Y:S01]  /*4910*/  PRMT R23, R88, 0x7610, R23 ;  /* 0x0000761058177816 */ /* 0x000fe20000000017 */
[----:B------:R-:W-:Y:S01]  /*4920*/  HFMA2.BF16_V2 R109, R218.H1_H1, R109.H0_H0, R220.H1_H1 ;  /* 0x2000006dda6d7231 */ /* 0x000fe20000260cdc */
[----:B------:R-:W-:Y:S01]  /*4930*/  LOP3.LUT R96, R25, 0xffff, RZ, 0xc0, !PT ;  /* 0x0000ffff19607812 */ /* 0x000fe200078ec0ff */
[----:B------:R-:W-:Y:S01]  /*4940*/  HFMA2.BF16_V2 R101, R222.H1_H1, R101.H0_H0, R224.H1_H1 ;  /* 0x20000065de657231 */ /* 0x000fe20000260ce0 */
[----:B------:R-:W-:Y:S01]  /*4950*/  PRMT R24, R89, 0x7632, R24 ;  /* 0x0000763259187816 */ /* 0x000fe20000000018 */
[----:B-1----:R-:W-:Y:S01]  /*4960*/  @P0 IMAD.WIDE R92, R3, 0x4, R92 ;  /* 0x00000004035c0825 */ /* 0x002fe200078e025c */
[----:B------:R-:W-:Y:S02]  /*4970*/  SHF.L.U32 R84, R84, 0x10, RZ ;  /* 0x0000001054547819 */ /* 0x000fe400000006ff */
[----:B------:R-:W-:Y:S02]  /*4980*/  LOP3.LUT R86, R94, 0xffff, R23, 0xf8, !PT ;  /* 0x0000ffff5e567812 */ /* 0x000fe400078ef817 */
[----:B------:R-:W-:Y:S01]  /*4990*/  LOP3.LUT R51, R51, 0xffff, R27, 0xf8, !PT ;  /* 0x0000ffff33337812 */ /* 0x000fe200078ef81b */
[----:B--2---:R-:W-:Y:S01]  /*49a0*/  @P0 IMAD.WIDE R62, R3, 0x4, R62 ;  /* 0x00000004033e0825 */ /* 0x004fe200078e023e */
[----:B------:R-:W-:Y:S01]  /*49b0*/  LOP3.LUT R79, R79, 0xffff, R97, 0xf8, !PT ;  /* 0x0000ffff4f4f7812 */ /* 0x000fe200078ef861 */
[----:B------:R-:W-:Y:S01]  /*49c0*/  @P0 STG.E desc[UR4][R92.64], R202 ;  /* 0x000000ca5c000986 */ /* 0x000fe2000c101904 */
[----:B------:R-:W-:Y:S01]  /*49d0*/  LOP3.LUT R94, R24, 0xffff, RZ, 0xc0, !PT ;  /* 0x0000ffff185e7812 */ /* 0x000fe200078ec0ff */
[----:B------:R-:W-:Y:S01]  /*49e0*/  IMAD.WIDE.U32 R96, R96, 0x10000, RZ ;  /* 0x0001000060607825 */ /* 0x000fe200078e00ff */
[----:B------:R-:W-:Y:S01]  /*49f0*/  PRMT R25, R87, 0x7610, R25 ;  /* 0x0000761057197816 */ /* 0x000fe20000000019 */
[----:B------:R1:W-:Y:S01]  /*4a00*/  @P0 STG.E desc[UR4][R62.64], R99 ;  /* 0x000000633e000986 */ /* 0x0003e2000c101904 */
[----:B------:R-:W-:Y:S01]  /*4a10*/  LOP3.LUT R67, R81, R84, RZ, 0xfc, !PT ;  /* 0x0000005451437212 */ /* 0x000fe200078efcff */
[----:B---3--:R-:W-:Y:S01]  /*4a20*/  IMAD.WIDE.U32 R102, R11, 0x8, R70 ;  /* 0x000000080b667825 */ /* 0x008fe200078e0046 */
[----:B------:R-:W-:-:S02]  /*4a30*/  SHF.L.U32 R80, R107, 0x10, RZ ;  /* 0x000000106b507819 */ /* 0x000fc400000006ff */
[----:B------:R-:W-:Y:S01]  /*4a40*/  SHF.L.U32 R84, R109, 0x10, RZ ;  /* 0x000000106d547819 */ /* 0x000fe200000006ff */
[----:B------:R-:W-:Y:S01]  /*4a50*/  IMAD.WIDE.U32 R10, R10, 0x8, R70 ;  /* 0x000000080a0a7825 */ /* 0x000fe200078e0046 */
[----:B------:R-:W-:Y:S02]  /*4a60*/  LOP3.LUT R87, R95, 0xffff, R117, 0xf8, !PT ;  /* 0x0000ffff5f577812 */ /* 0x000fe400078ef875 */
[----:B------:R-:W-:Y:S01]  /*4a70*/  LOP3.LUT R51, R51, R98, RZ, 0xfc, !PT ;  /* 0x0000006233337212 */ /* 0x000fe200078efcff */
[----:B------:R-:W-:Y:S01]  /*4a80*/  IMAD.WIDE.U32 R94, R94, 0x10000, RZ ;  /* 0x000100005e5e7825 */ /* 0x000fe200078e00ff */
[----:B------:R-:W-:Y:S02]  /*4a90*/  SHF.L.U32 R90, R101, 0x10, RZ ;  /* 0x00000010655a7819 */ /* 0x000fe400000006ff */
[----:B------:R-:W-:Y:S01]  /*4aa0*/  SHF.L.U32 R98, R113, 0x10, RZ ;  /* 0x0000001071627819 */ /* 0x000fe200000006ff */
[----:B------:R-:W-:Y:S01]  /*4ab0*/  IMAD.WIDE.U32 R100, R13, 0x8, R70 ;  /* 0x000000080d647825 */ /* 0x000fe200078e0046 */
[----:B------:R-:W-:-:S02]  /*4ac0*/  LOP3.LUT R88, R96, 0xffff, R25, 0xf8, !PT ;  /* 0x0000ffff60587812 */ /* 0x000fc400078ef819 */
[----:B------:R-:W-:Y:S01]  /*4ad0*/  LOP3.LUT R96, R97, 0xffff, R115, 0xf8, !PT ;  /* 0x0000ffff61607812 */ /* 0x000fe200078ef873 */
[--C-:B------:R-:W-:Y:S01]  /*4ae0*/  IMAD.WIDE.U32 R12, R12, 0x8, R70.reuse ;  /* 0x000000080c0c7825 */ /* 0x100fe200078e0046 */
[----:B------:R-:W-:Y:S02]  /*4af0*/  LOP3.LUT R75, R75, R80, RZ, 0xfc, !PT ;  /* 0x000000504b4b7212 */ /* 0x000fe400078efcff */
[----:B------:R-:W-:Y:S01]  /*4b00*/  LOP3.LUT R77, R79, R84, RZ, 0xfc, !PT ;  /* 0x000000544f4d7212 */ /* 0x000fe200078efcff */
[----:B------:R-:W-:Y:S01]  /*4b10*/  IMAD.WIDE.U32 R80, R20, 0x8, R70 ;  /* 0x0000000814507825 */ /* 0x000fe200078e0046 */
[----:B------:R-:W-:Y:S02]  /*4b20*/  SHF.L.U32 R121, R121, 0x10, RZ ;  /* 0x0000001079797819 */ /* 0x000fe400000006ff */
[----:B------:R-:W-:Y:S01]  /*4b30*/  LOP3.LUT R50, R50, 0xffff, R205, 0xf8, !PT ;  /* 0x0000ffff32327812 */ /* 0x000fe200078ef8cd */
[--C-:B-1----:R-:W-:Y:S01]  /*4b40*/  IMAD.WIDE.U32 R62, R9, 0x8, R70.reuse ;  /* 0x00000008093e7825 */ /* 0x102fe200078e0046 */
[----:B------:R-:W-:Y:S01]  /*4b50*/  LOP3.LUT R79, R85, R90, RZ, 0xfc, !PT ;  /* 0x0000005a554f7212 */ /* 0x000fe200078efcff */
[----:B------:R1:W-:Y:S01]  /*4b60*/  STG.E.64 desc[UR4][R80.64], R44 ;  /* 0x0000002c50007986 */ /* 0x0003e2000c101b04 */
[----:B------:R-:W-:Y:S01]  /*4b70*/  LOP3.LUT R83, R91, R98, RZ, 0xfc, !PT ;  /* 0x000000625b537212 */ /* 0x000fe200078efcff */
[----:B------:R-:W-:Y:S01]  /*4b80*/  IMAD.WIDE.U32 R84, R18, 0x8, R70 ;  /* 0x0000000812547825 */ /* 0x000fe200078e0046 */
[----:B------:R-:W-:Y:S01]  /*4b90*/  LOP3.LUT R94, R94, 0xffff, R89, 0xf8, !PT ;  /* 0x0000ffff5e5e7812 */ /* 0x000fe200078ef859 */
[----:B------:R1:W-:Y:S01]  /*4ba0*/  STG.E.64 desc[UR4][R80.64+0x1000], R46 ;  /* 0x0010002e50007986 */ /* 0x0003e2000c101b04 */
[----:B------:R-:W-:Y:S01]  /*4bb0*/  LOP3.LUT R89, R96, R121, RZ, 0xfc, !PT ;  /* 0x0000007960597212 */ /* 0x000fe200078efcff */
[----:B------:R-:W-:Y:S01]  /*4bc0*/  IMAD.WIDE.U32 R90, R17, 0x8, R70 ;  /* 0x00000008115a7825 */ /* 0x000fe200078e0046 */
[----:B------:R-:W-:Y:S01]  /*4bd0*/  PRMT R23, R204, 0x7610, R23 ;  /* 0x00007610cc177816 */ /* 0x000fe20000000017 */
[----:B------:R1:W-:Y:S01]  /*4be0*/  STG.E.64 desc[UR4][R80.64+0x2000], R48 ;  /* 0x0020003050007986 */ /* 0x0003e2000c101b04 */
[----:B------:R-:W-:Y:S01]  /*4bf0*/  SHF.L.U32 R116, R116, 0x10, RZ ;  /* 0x0000001074747819 */ /* 0x000fe200000006ff */
[----:B------:R-:W-:Y:S01]  /*4c00*/  IMAD.WIDE.U32 R16, R16, 0x8, R70 ;  /* 0x0000000810107825 */ /* 0x000fe200078e0046 */
[----:B------:R-:W-:Y:S01]  /*4c10*/  LOP3.LUT R95, R95, 0xffff, R23, 0xf8, !PT ;  /* 0x0000ffff5f5f7812 */ /* 0x000fe200078ef817 */
[----:B------:R1:W-:Y:S01]  /*4c20*/  STG.E.64 desc[UR4][R80.64+0x3000], R50 ;  /* 0x0030003250007986 */ /* 0x0003e2000c101b04 */
[----:B------:R-:W-:Y:S01]  /*4c30*/  SHF.L.U32 R122, R122, 0x10, RZ ;  /* 0x000000107a7a7819 */ /* 0x000fe200000006ff */
[--C-:B------:R-:W-:Y:S01]  /*4c40*/  IMAD.WIDE.U32 R96, R15, 0x8, R70.reuse ;  /* 0x000000080f607825 */ /* 0x100fe200078e0046 */
[----:B------:R-:W-:Y:S01]  /*4c50*/  LOP3.LUT R87, R87, R116, RZ, 0xfc, !PT ;  /* 0x0000007457577212 */ /* 0x000fe200078efcff */
[----:B------:R1:W-:Y:S01]  /*4c60*/  STG.E.64 desc[UR4][R84.64], R52 ;  /* 0x0000003454007986 */ /* 0x0003e2000c101b04 */
[----:B------:R-:W-:Y:S01]  /*4c70*/  LOP3.LUT R95, R95, R122, RZ, 0xfc, !PT ;  /* 0x0000007a5f5f7212 */ /* 0x000fe200078efcff */
[--C-:B------:R-:W-:Y:S01]  /*4c80*/  IMAD.WIDE.U32 R14, R14, 0x8, R70.reuse ;  /* 0x000000080e0e7825 */ /* 0x100fe200078e0046 */
[----:B------:R-:W-:Y:S01]  /*4c90*/  IADD3 R3, PT, PT, R3, R242, RZ ;  /* 0x000000f203037210 */ /* 0x000fe20007ffe0ff */
[----:B------:R1:W-:Y:S02]  /*4ca0*/  STG.E.64 desc[UR4][R90.64], R54 ;  /* 0x000000365a007986 */ /* 0x0003e4000c101b04 */
[--C-:B------:R-:W-:Y:S01]  /*4cb0*/  IMAD.WIDE.U32 R8, R8, 0x8, R70.reuse ;  /* 0x0000000808087825 */ /* 0x100fe200078e0046 */
[----:B0-----:R-:W-:Y:S01]  /*4cc0*/  ISETP.GE.AND P2, PT, R3, UR6, PT ;  /* 0x0000000603007c0c */ /* 0x001fe2000bf46270 */
[----:B------:R1:W-:Y:S02]  /*4cd0*/  STG.E.64 desc[UR4][R16.64], R56 ;  /* 0x0000003810007986 */ /* 0x0003e4000c101b04 */
[----:B------:R-:W-:-:S02]  /*4ce0*/  IMAD.WIDE.U32 R92, R7, 0x8, R70 ;  /* 0x00000008075c7825 */ /* 0x000fc400078e0046 */
[----:B------:R1:W-:Y:S02]  /*4cf0*/  STG.E.64 desc[UR4][R96.64], R58 ;  /* 0x0000003a60007986 */ /* 0x0003e4000c101b04 */
[--C-:B------:R-:W-:Y:S02]  /*4d00*/  IMAD.WIDE.U32 R6, R6, 0x8, R70.reuse ;  /* 0x0000000806067825 */ /* 0x100fe400078e0046 */
[----:B------:R1:W-:Y:S02]  /*4d10*/  STG.E.64 desc[UR4][R14.64], R60 ;  /* 0x0000003c0e007986 */ /* 0x0003e4000c101b04 */
[--C-:B------:R-:W-:Y:S02]  /*4d20*/  IMAD.WIDE.U32 R98, R5, 0x8, R70.reuse ;  /* 0x0000000805627825 */ /* 0x100fe400078e0046 */
[----:B------:R1:W-:Y:S02]  /*4d30*/  STG.E.64 desc[UR4][R100.64], R64 ;  /* 0x0000004064007986 */ /* 0x0003e4000c101b04 */
[----:B------:R-:W-:-:S02]  /*4d40*/  IMAD.WIDE.U32 R4, R4, 0x8, R70 ;  /* 0x0000000804047825 */ /* 0x000fc400078e0046 */
[----:B------:R1:W-:Y:S02]  /*4d50*/  STG.E.64 desc[UR4][R12.64], R66 ;  /* 0x000000420c007986 */ /* 0x0003e4000c101b04 */
[----:B------:R-:W-:Y:S02]  /*4d60*/  IMAD.WIDE.U32 R70, R19, 0x8, R70 ;  /* 0x0000000813467825 */ /* 0x000fe400078e0046 */
        /* <DEDUP_REMOVED lines=11> */
.L_x_85:
        /* <DEDUP_REMOVED lines=14> */
.L_x_1007:


//--------------------- .text._ZN10layer_norm13ln_fwd_kernelINS_13Kernel_traitsI13__nv_bfloat16S2_S2_fjLj40960ELj4ELj1ELj4ELj16ENS_18Kernel_traits_baseILj40960ES2_S2_S2_fjLj128EEEEEEEvNS_9FwdParamsE --------------------------
	.section	.text._ZN10layer_norm13ln_fwd_kernelINS_13Kernel_traitsI13__nv_bfloat16S2_S2_fjLj40960ELj4ELj1ELj4ELj16ENS_18Kernel_traits_baseILj40960ES2_S2_S2_fjLj128EEEEEEEvNS_9FwdParamsE,"ax",@progbits
	.align	128
        .global         _ZN10layer_norm13ln_fwd_kernelINS_13Kernel_traitsI13__nv_bfloat16S2_S2_fjLj40960ELj4ELj1ELj4ELj16ENS_18Kernel_traits_baseILj40960ES2_S2_S2_fjLj128EEEEEEEvNS_9FwdParamsE
        .type           _ZN10layer_norm13ln_fwd_kernelINS_13Kernel_traitsI13__nv_bfloat16S2_S2_fjLj40960ELj4ELj1ELj4ELj16ENS_18Kernel_traits_baseILj40960ES2_S2_S2_fjLj128EEEEEEEvNS_9FwdParamsE,@function
        .size           _ZN10layer_norm13ln_fwd_kernelINS_13Kernel_traitsI13__nv_bfloat16S2_S2_fjLj40960ELj4ELj1ELj4ELj16ENS_18Kernel_traits_baseILj40960ES2_S2_S2_fjLj128EEEEEEEvNS_9FwdParamsE,(.L_x_1008 - _ZN10layer_norm13ln_fwd_kernelINS_13Kernel_traitsI13__nv_bfloat16S2_S2_fjLj40960ELj4ELj1ELj4ELj16ENS_18Kernel_traits_baseILj40960ES2_S2_S2_fjLj128EEEEEEEvNS_9FwdParamsE)
        .other          _ZN10layer_norm13ln_fwd_kernelINS_13Kernel_traitsI13__nv_bfloat16S2_S2_fjLj40960ELj4ELj1ELj4ELj16ENS_18Kernel_traits_baseILj40960ES2_S2_S2_fjLj128EEEEEEEvNS_9FwdParamsE,@"STO_CUDA_ENTRY STV_DEFAULT"
_ZN10layer_norm13ln_fwd_kernelINS_13Kernel_traitsI13__nv_bfloat16S2_S2_fjLj40960ELj4ELj1ELj4ELj16ENS_18Kernel_traits_baseILj40960ES2_S2_S2_fjLj128EEEEEEEvNS_9FwdParamsE:
.text._ZN10layer_norm13ln_fwd_kernelINS_13Kernel_traitsI13__nv_bfloat16S2_S2_fjLj40960ELj4ELj1ELj4ELj16ENS_18Kernel_traits_baseILj40960ES2_S2_S2_fjLj128EEEEEEEvNS_9FwdParamsE:
        /* <DEDUP_REMOVED lines=40> */
.L_x_92:
[----:B------:R-:W1:Y:S01]  /*0280*/  S2R R132, SR_CTAID.X ;  /* 0x0000000000847919 */ /* 0x000e620000002500 */
[----:B0-----:R-:W0:Y:S01]  /*0290*/  LDC.64 R84, c[0x0][0x390] ;  /* 0x0000e400ff547b82 */ /* 0x001e220000000a00 */
[----:B------:R-:W-:Y:S02]  /*02a0*/  LOP3.LUT R0, R162, 0x7f, RZ, 0xc0, !PT ;  /* 0x0000007fa2007812 */ /* 0x000fe400078ec0ff */
[----:B-1----:R-:W-:-:S04]  /*02b0*/  SHF.L.U32 R3, R132, 0x7, RZ ;  /* 0x0000000784037819 */ /* 0x002fc800000006ff */
[----:B------:R-:W-:-:S05]  /*02c0*/  LOP3.LUT R0, R0, 0x180, R3, 0xf8, !PT ;  /* 0x0000018000007812 */ /* 0x000fca00078ef803 */
[----:B--2---:R-:W-:-:S04]  /*02d0*/  IMAD R115, R107, 0x1400, R0 ;  /* 0x000014006b737824 */ /* 0x004fc800078e0200 */
[----:B0-----:R-:W-:-:S05]  /*02e0*/  IMAD.WIDE.U32 R2, R115, 0x10, R84 ;  /* 0x0000001073027825 */ /* 0x001fca00078e0054 */
[----:B------:R-:W2:Y:S04]  /*02f0*/  LDG.E.128 R136, desc[UR4][R2.64] ;  /* 0x0000000402887981 */ /* 0x000ea8000c1e1d00 */
[----:B------:R-:W3:Y:S01]  /*0300*/  LDG.E.128 R128, desc[UR4][R2.64+0x2000] ;  /* 0x0020000402807981 */ /* 0x000ee2000c1e1d00 */
        /* <DEDUP_REMOVED lines=24> */
[----:B------:R-:W-:Y:S01]  /*0490*/  ISETP.NE.AND P3, PT, R104, RZ, PT ;  /* 0x000000ff6800720c */ /* 0x000fe20003f65270 */
[----:B------:R-:W-:Y:S01]  /*04a0*/  BSSY.RECONVERGENT B0, `(.L_x_86) ;  /* 0x000018a000007945 */ /* 0x000fe20003800200 */
[----:B------:R-:W-:-:S04]  /*04b0*/  LOP3.LUT R104, R162, 0x1f, RZ, 0xc0, !PT ;  /* 0x0000001fa2687812 */ /* 0x000fc800078ec0ff */
[----:B------:R-:W-:Y:S02]  /*04c0*/  ISETP.GT.U32.AND P2, PT, R104, 0x3, PT ;  /* 0x000000036800780c */ /* 0x000fe40003f44070 */
[C---:B--2---:R-:W-:Y:S02]  /*04d0*/  PRMT R223, R136.reuse, 0x7632, R223 ;  /* 0x0000763288df7816 */ /* 0x044fe400000000df */
[----:B------:R-:W-:Y:S02]  /*04e0*/  SHF.L.U32 R221, R136, 0x10, RZ ;  /* 0x0000001088dd7819 */ /* 0x000fe400000006ff */
[----:B------:R-:W-:Y:S02]  /*04f0*/  SHF.L.U32 R223, R223, 0x10, RZ ;  /* 0x00000010dfdf7819 */ /* 0x000fe400000006ff */
[C---:B------:R-:W-:Y:S01]  /*0500*/  PRMT R227, R137.reuse, 0x7632, R227 ;  /* 0x0000763289e37816 */ /* 0x040fe200000000e3 */
[----:B------:R-:W-:Y:S01]  /*0510*/  FADD.FTZ R0, RZ, R221 ;  /* 0x000000ddff007221 */ /* 0x000fe20000010000 */
[----:B------:R-:W-:-:S02]  /*0520*/  SHF.L.U32 R225, R137, 0x10, RZ ;  /* 0x0000001089e17819 */ /* 0x000fc400000006ff */
[----:B------:R-:W-:Y:S01]  /*0530*/  SHF.L.U32 R227, R227, 0x10, RZ ;  /* 0x00000010e3e37819 */ /* 0x000fe200000006ff */
[----:B------:R-:W-:Y:S01]  /*0540*/  FADD.FTZ R0, R223, R0 ;  /* 0x00000000df007221 */ /* 0x000fe20000010000 */
[C---:B------:R-:W-:Y:S02]  /*0550*/  PRMT R231, R138.reuse, 0x7632, R231 ;  /* 0x000076328ae77816 */ /* 0x040fe400000000e7 */
        /* <DEDUP_REMOVED lines=8> */
[C---:B---3--:R-:W-:Y:S02]  /*05e0*/  PRMT R239, R128.reuse, 0x7632, R239 ;  /* 0x0000763280ef7816 */ /* 0x048fe400000000ef */
        /* <DEDUP_REMOVED lines=17> */
[C---:B----4-:R-:W-:Y:S02]  /*0700*/  PRMT R134, R124.reuse, 0x7632, R134 ;  /* 0x000076327c867816 */ /* 0x050fe40000000086 */
        /* <DEDUP_REMOVED lines=21> */
[C---:B------:R-:W-:Y:S01]  /*0860*/  PRMT R131, R121.reuse, 0x7632, R131 ;  /* 0x0000763279837816 */ /* 0x040fe20000000083 */
        /* <DEDUP_REMOVED lines=101> */
[----:B------:R-:W-:Y:S01]  /*0ec0*/  PRMT R119, R85, 0x7632, R119 ;  /* 0x0000763255777816 */ /* 0x000fe20000000077 */
        /* <DEDUP_REMOVED lines=10> */
[----:B------:R-:W-:-:S03]  /*0f70*/  MOV R88, RZ ;  /* 0x000000ff00587202 */ /* 0x000fc60000000f00 */
        /* <DEDUP_REMOVED lines=220> */
.L_x_87:
[----:B------:R-:W-:Y:S05]  /*1d40*/  BSYNC.RECONVERGENT B0 ;  /* 0x0000000000007941 */ /* 0x000fea0003800200 */
.L_x_86:
        /* <DEDUP_REMOVED lines=13> */
.L_x_89:
[----:B------:R-:W-:Y:S05]  /*1e20*/  BSYNC.RECONVERGENT B0 ;  /* 0x0000000000007941 */ /* 0x000fea0003800200 */
.L_x_88:
[----:B------:R-:W2:Y:S01]  /*1e30*/  SHFL.DOWN PT, R85, R88, 0x2, 0x1f ;  /* 0x08401f0058557f89 */ /* 0x000ea200000e0000 */
[----:B------:R-:W-:-:S03]  /*1e40*/  ISETP.NE.AND P3, PT, R162, RZ, PT ;  /* 0x000000ffa200720c */ /* 0x000fc60003f65270 */
[----:B01----:R-:W0:Y:S04]  /*1e50*/  SHFL.DOWN PT, R0, R2, 0x2, 0x1f ;  /* 0x08401f0002007f89 */ /* 0x003e2800000e0000 */
[----:B------:R-:W1:Y:S01]  /*1e60*/  SHFL.DOWN PT, R84, R3, 0x2, 0x1f ;  /* 0x08401f0003547f89 */ /* 0x000e6200000e0000 */
[----:B--2---:R-:W-:-:S04]  /*1e70*/  FADD.FTZ R86, R85, R88 ;  /* 0x0000005855567221 */ /* 0x004fc80000010000 */
[----:B------:R-:W2:Y:S01]  /*1e80*/  MUFU.RCP R90, R86 ;  /* 0x00000056005a7308 */ /* 0x000ea20000001000 */
[----:B0-----:R-:W-:Y:S01]  /*1e90*/  FMUL.FTZ R129, R85, R0 ;  /* 0x0000000055817220 */ /* 0x001fe20000410000 */
[----:B------:R-:W-:Y:S01]  /*1ea0*/  FADD.FTZ R0, -R0, R2 ;  /* 0x0000000200007221 */ /* 0x000fe20000010100 */
[----:B------:R-:W0:Y:S02]  /*1eb0*/  SHFL.DOWN PT, R94, R86, 0x1, 0x1f ;  /* 0x08201f00565e7f89 */ /* 0x000e2400000e0000 */
[----:B------:R-:W-:Y:S01]  /*1ec0*/  FFMA.FTZ R92, R88, R2, R129 ;  /* 0x00000002585c7223 */ /* 0x000fe20000010081 */
[----:B------:R-:W-:Y:S02]  /*1ed0*/  FMUL.FTZ R129, R0, R0 ;  /* 0x0000000000817220 */ /* 0x000fe40000410000 */
[----:B------:R-:W3:Y:S02]  /*1ee0*/  LDC R0, c[0x0][0x380] ;  /* 0x0000e000ff007b82 */ /* 0x000ee40000000800 */
[----:B------:R-:W-:Y:S01]  /*1ef0*/  FMUL.FTZ R88, R129, R88 ;  /* 0x0000005881587220 */ /* 0x000fe20000410000 */
[----:B-1----:R-:W-:-:S03]  /*1f00*/  FADD.FTZ R129, R84, R3 ;  /* 0x0000000354817221 */ /* 0x002fc60000010000 */
[----:B------:R-:W-:Y:S01]  /*1f10*/  FMUL.FTZ R88, R85, R88 ;  /* 0x0000005855587220 */ /* 0x000fe20000410000 */
[----:B--2---:R-:W-:-:S03]  /*1f20*/  FMUL.FTZ R92, R90, R92 ;  /* 0x0000005c5a5c7220 */ /* 0x004fc60000410000 */
[----:B------:R-:W-:Y:S02]  /*1f30*/  FFMA.FTZ R88, R90, R88, R129 ;  /* 0x000000585a587223 */ /* 0x000fe40000010081 */
[----:B------:R-:W1:Y:S04]  /*1f40*/  SHFL.DOWN PT, R2, R92, 0x1, 0x1f ;  /* 0x08201f005c027f89 */ /* 0x000e6800000e0000 */
[----:B------:R-:W2:Y:S01]  /*1f50*/  SHFL.DOWN PT, R3, R88, 0x1, 0x1f ;  /* 0x08201f0058037f89 */ /* 0x000ea200000e0000 */
[----:B0-----:R-:W-:-:S06]  /*1f60*/  FADD.FTZ R84, R86, R94 ;  /* 0x0000005e56547221 */ /* 0x001fcc0000010000 */
[----:B------:R-:W0:Y:S01]  /*1f70*/  MUFU.RCP R84, R84 ;  /* 0x0000005400547308 */ /* 0x000e220000001000 */
[----:B-1----:R-:W-:Y:S01]  /*1f80*/  FADD.FTZ R85, R92, -R2 ;  /* 0x800000025c557221 */ /* 0x002fe20000010000 */
[----:B------:R-:W-:-:S03]  /*1f90*/  FMUL.FTZ R129, R94, R2 ;  /* 0x000000025e817220 */ /* 0x000fc60000410000 */
[----:B------:R-:W-:Y:S01]  /*1fa0*/  FMUL.FTZ R85, R85, R85 ;  /* 0x0000005555557220 */ /* 0x000fe20000410000 */
[----:B------:R-:W-:Y:S01]  /*1fb0*/  FFMA.FTZ R129, R86, R92, R129 ;  /* 0x0000005c56817223 */ /* 0x000fe20000010081 */
[----:B--2---:R-:W-:Y:S01]  /*1fc0*/  FADD.FTZ R3, R88, R3 ;  /* 0x0000000358037221 */ /* 0x004fe20000010000 */
[----:B---3--:R-:W-:Y:S01]  /*1fd0*/  SHF.L.U32 R88, R0, 0x2, RZ ;  /* 0x0000000200587819 */ /* 0x008fe200000006ff */
[----:B------:R-:W-:Y:S01]  /*1fe0*/  FMUL.FTZ R85, R86, R85 ;  /* 0x0000005556557220 */ /* 0x000fe20000410000 */
[----:B0-----:R-:W-:-:S03]  /*1ff0*/  FMUL.FTZ R2, R84, R129 ;  /* 0x0000008154027220 */ /* 0x001fc60000410000 */
[----:B------:R-:W-:-:S03]  /*2000*/  FMUL.FTZ R85, R94, R85 ;  /* 0x000000555e557220 */ /* 0x000fc60000410000 */
[----:B------:R-:W0:Y:S01]  /*2010*/  SHFL.IDX PT, R2, R2, RZ, 0x1f ;  /* 0x00001fff02027589 */ /* 0x000e2200000e0000 */
[----:B------:R-:W-:-:S06]  /*2020*/  FFMA.FTZ R3, R84, R85, R3 ;  /* 0x0000005554037223 */ /* 0x000fcc0000010003 */
[----:B------:R-:W1:Y:S01]  /*2030*/  SHFL.IDX PT, R3, R3, RZ, 0x1f ;  /* 0x00001fff03037589 */ /* 0x000e6200000e0000 */
[----:B------:R-:W-:Y:S05]  /*2040*/  @P3 BRA `(.L_x_90) ;  /* 0x0000000000983947 */ /* 0x000fea0003800000 */
[----:B------:R-:W2:Y:S01]  /*2050*/  LDC.64 R84, c[0x0][0x3c0] ;  /* 0x0000f000ff547b82 */ /* 0x000ea20000000a00 */
        /* <DEDUP_REMOVED lines=13> */
[----:B--2---:R-:W-:Y:S02]  /*2130*/  LEA R128, P3, R92, R84, 0x3 ;  /* 0x000000545c807211 */ /* 0x004fe400078618ff */
        /* <DEDUP_REMOVED lines=9> */
[----:B01----:R0:W-:Y:S01]  /*21d0*/  STG.E.64 desc[UR4][R128.64], R2 ;  /* 0x0000000280007986 */ /* 0x0031e2000c101b04 */
[----:B------:R-:W-:Y:S06]  /*21e0*/  MEMBAR.ALL.GPU ;  /* 0x0000000000007992 */ /* 0x000fec000000a000 */
[----:B------:R-:W-:-:S00]  /*21f0*/  ERRBAR ;  /* 0x00000000000079ab */ /* 0x000fc00000000000 */
[----:B------:R-:W-:Y:S06]  /*2200*/  CGAERRBAR ;  /* 0x00000000000075ab */ /* 0x000fec0000000000 */
[----:B------:R0:W-:Y:S01]  /*2210*/  REDG.E.ADD.S32.STRONG.GPU desc[UR4][R84.64], R86 ;  /* 0x000000565400798e */ /* 0x0001e2000c12e304 */
[----:B------:R-:W-:-:S04]  /*2220*/  ISETP.GE.U32.AND P3, PT, R105, 0x2, PT ;  /* 0x000000026900780c */ /* 0x000fc80003f66070 */
[----:B------:R-:W-:-:S09]  /*2230*/  SEL R90, RZ, 0x4, P3 ;  /* 0x00000004ff5a7807 */ /* 0x000fd20001800000 */
.L_x_91:
[----:B0-----:R-:W-:Y:S02]  /*2240*/  MOV R2, R84 ;  /* 0x0000005400027202 */ /* 0x001fe40000000f00 */
[----:B------:R-:W-:-:S05]  /*2250*/  MOV R3, R85 ;  /* 0x0000005500037202 */ /* 0x000fca0000000f00 */
[----:B------:R-:W2:Y:S04]  /*2260*/  LDG.E.STRONG.GPU R2, desc[UR4][R2.64] ;  /* 0x0000000402027981 */ /* 0x000ea8000c1ef900 */
[----:B--2---:R-:W-:Y:S01]  /*2270*/  CCTL.IVALL ;  /* 0x00000000ff00798f */ /* 0x004fe20002000000 */
[----:B------:R-:W-:Y:S05]  /*2280*/  YIELD ;  /* 0x0000000000007946 */ /* 0x000fea0003800000 */
[----:B------:R-:W-:-:S13]  /*2290*/  ISETP.NE.AND P3, PT, R2, R90, PT ;  /* 0x0000005a0200720c */ /* 0x000fda0003f65270 */
[----:B------:R-:W-:Y:S05]  /*22a0*/  @P3 BRA `(.L_x_91) ;  /* 0xfffffffc00e43947 */ /* 0x000fea000383ffff */
.L_x_90:
[----:B------:R-:W-:Y:S05]  /*22b0*/  WARPSYNC.ALL ;  /* 0x0000000000007948 */ /* 0x000fea0003800000 */
[----:B01----:R-:W0:Y:S01]  /*22c0*/  @!P2 LDC.64 R2, c[0x0][0x3c0] ;  /* 0x0000f000ff02ab82 */ /* 0x003e220000000a00 */
[----:B------:R-:W-:Y:S01]  /*22d0*/  @!P2 LOP3.LUT R84, R105, 0x1, RZ, 0xc0, !PT ;  /* 0x000000016954a812 */ /* 0x000fe200078ec0ff */
[----:B------:R-:W1:Y:S01]  /*22e0*/  LDCU UR6, c[0x0][0x384] ;  /* 0x00007080ff0677ac */ /* 0x000e620008000800 */
[----:B------:R-:W-:Y:S02]  /*22f0*/  @!P2 LOP3.LUT R132, R132, 0x7ffffffc, RZ, 0xc0, !PT ;  /* 0x7ffffffc8484a812 */ /* 0x000fe400078ec0ff */
[----:B------:R-:W-:-:S02]  /*2300*/  @!P2 IADD3 R85, PT, PT, -R84, RZ, RZ ;  /* 0x000000ff5455a210 */ /* 0x000fc40007ffe1ff */
[----:B------:R-:W-:Y:S01]  /*2310*/  @!P2 SHF.L.U32 R86, R162, 0x3, RZ ;  /* 0x00000003a256a819 */ /* 0x000fe200000006ff */
[----:B------:R-:W2:Y:S01]  /*2320*/  LDC R164, c[0x0][0x3d0] ;  /* 0x0000f400ffa47b82 */ /* 0x000ea20000000800 */
[----:B------:R-:W-:Y:S02]  /*2330*/  @!P2 LOP3.LUT R85, R85, R88, RZ, 0xc0, !PT ;  /* 0x000000585555a212 */ /* 0x000fe400078ec0ff */
[----:B------:R-:W-:-:S05]  /*2340*/  @!P2 LOP3.LUT R129, R86, 0xf8, RZ, 0xc0, !PT ;  /* 0x000000f85681a812 */ /* 0x000fca00078ec0ff */
        /* <DEDUP_REMOVED lines=8> */
[----:B------:R0:W3:Y:S01]  /*23d0*/  @!P2 LDG.E.64 R84, desc[UR4][R2.64] ;  /* 0x000000040254a981 */ /* 0x0000e2000c1e1b00 */
[----:B------:R-:W-:Y:S02]  /*23e0*/  MOV R129, RZ ;  /* 0x000000ff00817202 */ /* 0x000fe40000000f00 */
[----:B------:R-:W-:Y:S02]  /*23f0*/  @!P2 MOV R129, 0x46200000 ;  /* 0x462000000081a802 */ /* 0x000fe40000000f00 */
[----:B------:R-:W-:Y:S02]  /*2400*/  IADD3 R105, PT, PT, R105, 0x1, RZ ;  /* 0x0000000169697810 */ /* 0x000fe40007ffe0ff */
[----:B------:R-:W-:Y:S01]  /*2410*/  PLOP3.LUT P1, PT, P1, PT, PT, 0x8, 0x80 ;  /* 0x000000000080781c */ /* 0x000fe20000f2e170 */
[----:B------:R-:W4:Y:S01]  /*2420*/  SHFL.DOWN PT, R86, R129, 0x2, 0x1f ;  /* 0x08401f0081567f89 */ /* 0x000f2200000e0000 */
[----:B------:R-:W-:Y:S01]  /*2430*/  LOP3.LUT R105, R105, 0x3, RZ, 0xc0, !PT ;  /* 0x0000000369697812 */ /* 0x000fe200078ec0ff */
[----:B----4-:R-:W-:-:S04]  /*2440*/  FADD.FTZ R92, R86, R129 ;  /* 0x00000081565c7221 */ /* 0x010fc80000010000 */
[----:B------:R-:W4:Y:S01]  /*2450*/  MUFU.RCP R94, R92 ;  /* 0x0000005c005e7308 */ /* 0x000f220000001000 */
[----:B0-----:R-:W-:Y:S04]  /*2460*/  SHFL.DOWN PT, R2, R92, 0x1, 0x1f ;  /* 0x08201f005c027f89 */ /* 0x001fe800000e0000 */
[----:B---3--:R-:W0:Y:S04]  /*2470*/  SHFL.DOWN PT, R88, R84, 0x2, 0x1f ;  /* 0x08401f0054587f89 */ /* 0x008e2800000e0000 */
[----:B------:R-:W3:Y:S01]  /*2480*/  SHFL.DOWN PT, R90, R85, 0x2, 0x1f ;  /* 0x08401f00555a7f89 */ /* 0x000ee200000e0000 */
[----:B0-----:R-:W-:Y:S01]  /*2490*/  FMUL.FTZ R96, R86, R88 ;  /* 0x0000005856607220 */ /* 0x001fe20000410000 */
[----:B------:R-:W-:-:S03]  /*24a0*/  FADD.FTZ R88, -R88, R84 ;  /* 0x0000005458587221 */ /* 0x000fc60000010100 */
[----:B------:R-:W-:Y:S01]  /*24b0*/  FFMA.FTZ R96, R129, R84, R96 ;  /* 0x0000005481607223 */ /* 0x000fe20000010060 */
[----:B------:R-:W-:Y:S01]  /*24c0*/  FMUL.FTZ R88, R88, R88 ;  /* 0x0000005858587220 */ /* 0x000fe20000410000 */
[----:B---3--:R-:W-:Y:S01]  /*24d0*/  FADD.FTZ R3, R90, R85 ;  /* 0x000000555a037221 */ /* 0x008fe20000010000 */
[----:B------:R-:W-:Y:S01]  /*24e0*/  FADD.FTZ R85, R92, R2 ;  /* 0x000000025c557221 */ /* 0x000fe20000010000 */
[----:B----4-:R-:W-:Y:S01]  /*24f0*/  FMUL.FTZ R96, R94, R96 ;  /* 0x000000605e607220 */ /* 0x010fe20000410000 */
[----:B------:R-:W-:-:S04]  /*2500*/  FMUL.FTZ R129, R88, R129 ;  /* 0x0000008158817220 */ /* 0x000fc80000410000 */
[----:B------:R-:W0:Y:S01]  /*2510*/  SHFL.DOWN PT, R84, R96, 0x1, 0x1f ;  /* 0x08201f0060547f89 */ /* 0x000e2200000e0000 */
[----:B------:R-:W-:Y:S01]  /*2520*/  FMUL.FTZ R129, R86, R129 ;  /* 0x0000008156817220 */ /* 0x000fe20000410000 */
[----:B------:R-:W3:Y:S03]  /*2530*/  MUFU.RCP R85, R85 ;  /* 0x0000005500557308 */ /* 0x000ee60000001000 */
[----:B------:R-:W-:-:S05]  /*2540*/  FFMA.FTZ R3, R94, R129, R3 ;  /* 0x000000815e037223 */ /* 0x000fca0000010003 */
[----:B------:R-:W4:Y:S01]  /*2550*/  SHFL.DOWN PT, R86, R3, 0x1, 0x1f ;  /* 0x08201f0003567f89 */ /* 0x000f2200000e0000 */
[----:B0-----:R-:W-:Y:S01]  /*2560*/  FADD.FTZ R88, R96, -R84 ;  /* 0x8000005460587221 */ /* 0x001fe20000010000 */
[----:B------:R-:W-:-:S03]  /*2570*/  FMUL.FTZ R84, R2, R84 ;  /* 0x0000005402547220 */ /* 0x000fc60000410000 */
[----:B------:R-:W-:Y:S01]  /*2580*/  FMUL.FTZ R129, R88, R88 ;  /* 0x0000005858817220 */ /* 0x000fe20000410000 */
[----:B------:R-:W-:-:S03]  /*2590*/  FFMA.FTZ R84, R92, R96, R84 ;  /* 0x000000605c547223 */ /* 0x000fc60000010054 */
[----:B------:R-:W-:Y:S01]  /*25a0*/  FMUL.FTZ R129, R92, R129 ;  /* 0x000000815c817220 */ /* 0x000fe20000410000 */
[----:B---3--:R-:W-:Y:S01]  /*25b0*/  FMUL.FTZ R160, R85, R84 ;  /* 0x0000005455a07220 */ /* 0x008fe20000410000 */
[----:B----4-:R-:W-:Y:S02]  /*25c0*/  FADD.FTZ R86, R3, R86 ;  /* 0x0000005603567221 */ /* 0x010fe40000010000 */
[----:B------:R-:W-:-:S03]  /*25d0*/  FMUL.FTZ R129, R2, R129 ;  /* 0x0000008102817220 */ /* 0x000fc60000410000 */
[----:B------:R-:W0:Y:S01]  /*25e0*/  SHFL.IDX PT, R160, R160, RZ, 0x1f ;  /* 0x00001fffa0a07589 */ /* 0x000e2200000e0000 */
[----:B------:R-:W-:Y:S02]  /*25f0*/  FFMA.FTZ R86, R85, R129, R86 ;  /* 0x0000008155567223 */ /* 0x000fe40000010056 */
[----:B------:R-:W3:Y:S03]  /*2600*/  @P0 LDC.64 R84, c[0x0][0x3a0] ;  /* 0x0000e800ff540b82 */ /* 0x000ee60000000a00 */
[----:B------:R4:W2:Y:S01]  /*2610*/  SHFL.IDX PT, R3, R86, RZ, 0x1f ;  /* 0x00001fff56037589 */ /* 0x0008a200000e0000 */
[--C-:B0-----:R-:W-:Y:S01]  /*2620*/  FADD.FTZ R98, R138, -R160.reuse ;  /* 0x800000a08a627221 */ /* 0x101fe20000010000 */
[--C-:B------:R-:W-:Y:S01]  /*2630*/  FADD.FTZ R138, R199, -R160.reuse ;  /* 0x800000a0c78a7221 */ /* 0x100fe20000010000 */
[----:B------:R-:W-:Y:S01]  /*2640*/  FADD.FTZ R199, R87, -R160 ;  /* 0x800000a057c77221 */ /* 0x000fe20000010000 */
[----:B---3--:R-:W-:Y:S01]  /*2650*/  @P0 IMAD.WIDE R84, R107, 0x4, R84 ;  /* 0x000000046b540825 */ /* 0x008fe200078e0254 */
[----:B----4-:R-:W0:Y:S03]  /*2660*/  LDC.64 R86, c[0x0][0x398] ;  /* 0x0000e600ff567b82 */ /* 0x010e260000000a00 */
[----:B------:R-:W-:Y:S01]  /*2670*/  FADD.FTZ R142, R221, -R160 ;  /* 0x800000a0dd8e7221 */ /* 0x000fe20000010000 */
[----:B--2---:R-:W-:Y:S01]  /*2680*/  FFMA.FTZ R164, R3, 2.4414062863797880709e-05, R164 ;  /* 0x37cccccd03a47823 */ /* 0x004fe200000100a4 */
[--C-:B------:R-:W-:Y:S01]  /*2690*/  FADD.FTZ R144, R223, -R160.reuse ;  /* 0x800000a0df907221 */ /* 0x100fe20000010000 */
[--C-:B------:R-:W-:Y:S01]  /*26a0*/  FADD.FTZ R150, R229, -R160.reuse ;  /* 0x800000a0e5967221 */ /* 0x100fe20000010000 */
[--C-:B------:R-:W-:Y:S01]  /*26b0*/  FADD.FTZ R152, R231, -R160.reuse ;  /* 0x800000a0e7987221 */ /* 0x100fe20000010000 */
[--C-:B------:R-:W-:Y:S01]  /*26c0*/  FADD.FTZ R158, R237, -R160.reuse ;  /* 0x800000a0ed9e7221 */ /* 0x100fe20000010000 */
[--C-:B------:R-:W-:Y:S01]  /*26d0*/  FADD.FTZ R140, R239, -R160.reuse ;  /* 0x800000a0ef8c7221 */ /* 0x100fe20000010000 */
[----:B------:R-:W2:Y:S01]  /*26e0*/  MUFU.RSQ R164, R164 ;  /* 0x000000a400a47308 */ /* 0x000ea20000001400 */
[----:B------:R-:W3:Y:S01]  /*26f0*/  @P0 LDC.64 R2, c[0x0][0x3a8] ;  /* 0x0000ea00ff020b82 */ /* 0x000ee20000000a00 */
        /* <DEDUP_REMOVED lines=83> */
[C---:B----4-:R-:W-:Y:S01]  /*2c30*/  FMUL.FTZ R160, R164.reuse, R88 ;  /* 0x00000058a4a07220 */ /* 0x050fe20000410000 */
        /* <DEDUP_REMOVED lines=91> */
[----:B---3--:R-:W-:Y:S01]  /*31f0*/  @P0 IMAD.WIDE R2, R107, 0x4, R2 ;  /* 0x000000046b020825 */ /* 0x008fe200078e0202 */
[----:B------:R-:W-:-:S03]  /*3200*/  PRMT R158, R158, 0x5410, R140 ;  /* 0x000054109e9e7816 */ /* 0x000fc6000000008c */
[----:B------:R-:W-:Y:S01]  /*3210*/  FMUL.FTZ R153, R164, R153 ;  /* 0x00000099a4997220 */ /* 0x000fe20000410000 */
[----:B------:R-:W-:Y:S01]  /*3220*/  PRMT R124, R124, 0x5410, R118 ;  /* 0x000054107c7c7816 */ /* 0x000fe20000000076 */
[----:B------:R-:W-:Y:S01]  /*3230*/  FMUL.FTZ R147, R164, R147 ;  /* 0x00000093a4937220 */ /* 0x000fe20000410000 */
        /* <DEDUP_REMOVED lines=11> */
[----:B-----5:R-:W-:Y:S01]  /*32f0*/  HFMA2.BF16_V2 R100, R36, R158, R76 ;  /* 0x0000009e24647231 */ /* 0x020fe2000020004c */
[----:B------:R-:W-:Y:S01]  /*3300*/  PRMT R118, R96, 0x5410, R120 ;  /* 0x0000541060767816 */ /* 0x000fe20000000078 */
[----:B------:R-:W-:Y:S01]  /*3310*/  HFMA2.BF16_V2 R96, R40, R142, R80 ;  /* 0x0000008e28607231 */ /* 0x000fe20000200050 */
[----:B------:R-:W-:Y:S01]  /*3320*/  F2FP.BF16.F32.PACK_AB R138, RZ, R138 ;  /* 0x0000008aff8a723e */ /* 0x000fe200000010ff */
[----:B------:R-:W-:Y:S01]  /*3330*/  FMUL.FTZ R184, R164, R91 ;  /* 0x0000005ba4b87220 */ /* 0x000fe20000410000 */
[----:B------:R-:W-:Y:S01]  /*3340*/  F2FP.BF16.F32.PACK_AB R195, RZ, R195 ;  /* 0x000000c3ffc3723e */ /* 0x000fe200000010ff */
[----:B------:R-:W-:Y:S01]  /*3350*/  HFMA2.BF16_V2 R116, R32, R168, R72 ;  /* 0x000000a820747231 */ /* 0x000fe20000200048 */
[----:B------:R-:W-:Y:S01]  /*3360*/  F2FP.BF16.F32.PACK_AB R193, RZ, R193 ;  /* 0x000000c1ffc1723e */ /* 0x000fe200000010ff */
[----:B------:R-:W-:Y:S01]  /*3370*/  HFMA2.BF16_V2 R118, R34, R118, R74 ;  /* 0x0000007622767231 */ /* 0x000fe2000020004a */
[----:B------:R-:W-:Y:S01]  /*3380*/  F2FP.BF16.F32.PACK_AB R187, RZ, R187 ;  /* 0x000000bbffbb723e */ /* 0x000fe200000010ff */
[----:B0-----:R-:W-:Y:S01]  /*3390*/  IMAD.WIDE.U32 R84, R115, 0x10, R86 ;  /* 0x0000001073547825 */ /* 0x001fe200078e0056 */
[----:B------:R-:W-:-:S03]  /*33a0*/  PRMT R122, R122, 0x5410, R126 ;  /* 0x000054107a7a7816 */ /* 0x000fc6000000007e */
[----:B------:R-:W-:Y:S01]  /*33b0*/  HFMA2.BF16_V2 R101, R37, R124, R77 ;  /* 0x0000007c25657231 */ /* 0x000fe2000020004d */
[----:B------:R-:W-:Y:S01]  /*33c0*/  PRMT R128, R128, 0x5410, R129 ;  /* 0x0000541080807816 */ /* 0x000fe20000000081 */
[----:B------:R-:W-:Y:S01]  /*33d0*/  FMUL.FTZ R190, R164, R121 ;  /* 0x00000079a4be7220 */ /* 0x000fe20000410000 */
[----:B------:R-:W-:Y:S01]  /*33e0*/  PRMT R132, R132, 0x5410, R133 ;  /* 0x0000541084847816 */ /* 0x000fe20000000085 */
[----:B------:R-:W-:Y:S01]  /*33f0*/  HFMA2.BF16_V2 R119, R35, R122, R75 ;  /* 0x0000007a23777231 */ /* 0x000fe2000020004b */
[----:B------:R-:W-:Y:S01]  /*3400*/  PRMT R146, R146, 0x5410, R148 ;  /* 0x0000541092927816 */ /* 0x000fe20000000094 */
[----:B------:R-:W-:Y:S01]  /*3410*/  FMUL.FTZ R198, R164, R127 ;  /* 0x0000007fa4c67220 */ /* 0x000fe20000410000 */
        /* <DEDUP_REMOVED lines=15> */
[----:B------:R-:W-:Y:S01]  /*3510*/  FMUL.FTZ R199, R164, R199 ;  /* 0x000000c7a4c77220 */ /* 0x000fe20000410000 */
[----:B------:R-:W-:Y:S01]  /*3520*/  PRMT R193, R193, 0x5410, R187 ;  /* 0x00005410c1c17816 */ /* 0x000fe200000000bb */
[----:B------:R-:W-:Y:S01]  /*3530*/  IMAD.WIDE.U32 R88, R113, 0x10, R86 ;  /* 0x0000001071587825 */ /* 0x000fe200078e0056 */
[----:B------:R-:W-:-:S03]  /*3540*/  F2FP.BF16.F32.PACK_AB R189, RZ, R189 ;  /* 0x000000bdffbd723e */ /* 0x000fc600000010ff */
[----:B------:R-:W-:Y:S01]  /*3550*/  HFMA2.BF16_V2 R117, R33, R170, R73 ;  /* 0x000000aa21757231 */ /* 0x000fe20000200049 */
[----:B------:R-:W-:Y:S01]  /*3560*/  F2FP.BF16.F32.PACK_AB R183, RZ, R183 ;  /* 0x000000b7ffb7723e */ /* 0x000fe200000010ff */
[----:B------:R-:W-:Y:S01]  /*3570*/  HFMA2.BF16_V2 R124, R24, R136, R64 ;  /* 0x00000088187c7231 */ /* 0x000fe20000200040 */
[----:B------:R-:W-:Y:S01]  /*3580*/  F2FP.BF16.F32.PACK_AB R181, RZ, R181 ;  /* 0x000000b5ffb5723e */ /* 0x000fe200000010ff */
[----:B------:R-:W-:Y:S01]  /*3590*/  HFMA2.BF16_V2 R126, R26, R197, R66 ;  /* 0x000000c51a7e7231 */ /* 0x000fe20000200042 */
[----:B------:R-:W-:Y:S01]  /*35a0*/  F2FP.BF16.F32.PACK_AB R175, RZ, R175 ;  /* 0x000000afffaf723e */ /* 0x000fe200000010ff */
[----:B------:R-:W-:Y:S01]  /*35b0*/  IMAD.WIDE.U32 R112, R112, 0x10, R86 ;  /* 0x0000001070707825 */ /* 0x000fe200078e0056 */
[----:B------:R-:W-:-:S03]  /*35c0*/  F2FP.BF16.F32.PACK_AB R173, RZ, R173 ;  /* 0x000000adffad723e */ /* 0x000fc600000010ff */
        /* <DEDUP_REMOVED lines=10> */
[----:B------:R-:W-:Y:S01]  /*3670*/  @P0 STG.E desc[UR4][R2.64], R164 ;  /* 0x000000a402000986 */ /* 0x000fe2000c101904 */
[----:B------:R-:W-:Y:S01]  /*3680*/  F2FP.BF16.F32.PACK_AB R149, RZ, R149 ;  /* 0x00000095ff95723e */ /* 0x000fe200000010ff */
[--C-:B------:R-:W-:Y:S01]  /*3690*/  IMAD.WIDE.U32 R94, R109, 0x10, R86.reuse ;  /* 0x000000106d5e7825 */ /* 0x100fe200078e0056 */
[----:B------:R-:W-:Y:S01]  /*36a0*/  F2FP.BF16.F32.PACK_AB R143, RZ, R143 ;  /* 0x0000008fff8f723e */ /* 0x000fe200000010ff */
[----:B------:R-:W-:Y:S01]  /*36b0*/  STG.E.128 desc[UR4][R84.64], R96 ;  /* 0x0000006054007986 */ /* 0x000fe2000c101d04 */
[----:B------:R-:W-:Y:S01]  /*36c0*/  F2FP.BF16.F32.PACK_AB R185, RZ, R185 ;  /* 0x000000b9ffb9723e */ /* 0x000fe200000010ff */
[--C-:B------:R-:W-:Y:S01]  /*36d0*/  IMAD.WIDE.U32 R110, R110, 0x10, R86.reuse ;  /* 0x000000106e6e7825 */ /* 0x100fe200078e0056 */
[----:B------:R-:W-:Y:S01]  /*36e0*/  F2FP.BF16.F32.PACK_AB R179, RZ, R179 ;  /* 0x000000b3ffb3723e */ /* 0x000fe200000010ff */
[----:B------:R-:W-:Y:S01]  /*36f0*/  STG.E.128 desc[UR4][R84.64+0x2000], R100 ;  /* 0x0020006454007986 */ /* 0x000fe2000c101d04 */
[----:B------:R-:W-:Y:S01]  /*3700*/  F2FP.BF16.F32.PACK_AB R177, RZ, R177 ;  /* 0x000000b1ffb1723e */ /* 0x000fe200000010ff */
[--C-:B------:R-:W-:Y:S01]  /*3710*/  IMAD.WIDE.U32 R92, R106, 0x10, R86.reuse ;  /* 0x000000106a5c7825 */ /* 0x100fe200078e0056 */
[----:B------:R-:W-:Y:S01]  /*3720*/  F2FP.BF16.F32.PACK_AB R171, RZ, R171 ;  /* 0x000000abffab723e */ /* 0x000fe200000010ff */
[----:B------:R0:W-:Y:S01]  /*3730*/  STG.E.128 desc[UR4][R88.64], R116 ;  /* 0x0000007458007986 */ /* 0x0001e2000c101d04 */
[----:B------:R-:W-:Y:S01]  /*3740*/  F2FP.BF16.F32.PACK_AB R141, RZ, R141 ;  /* 0x0000008dff8d723e */ /* 0x000fe200000010ff */
[--C-:B------:R-:W-:Y:S01]  /*3750*/  IMAD.WIDE.U32 R108, R108, 0x10, R86.reuse ;  /* 0x000000106c6c7825 */ /* 0x100fe200078e0056 */
[----:B------:R-:W-:Y:S01]  /*3760*/  F2FP.BF16.F32.PACK_AB R172, RZ, R172 ;  /* 0x000000acffac723e */ /* 0x000fe200000010ff */
[----:B------:R-:W-:Y:S01]  /*3770*/  STG.E.128 desc[UR4][R112.64], R120 ;  /* 0x0000007870007986 */ /* 0x000fe2000c101d04 */
[----:B------:R-:W-:Y:S01]  /*3780*/  F2FP.BF16.F32.PACK_AB R178, RZ, R178 ;  /* 0x000000b2ffb2723e */ /* 0x000fe200000010ff */
[----:B------:R-:W-:Y:S01]  /*3790*/  IMAD.WIDE.U32 R86, R114, 0x10, R86 ;  /* 0x0000001072567825 */ /* 0x000fe200078e0056 */
        /* <DEDUP_REMOVED lines=10> */
[----:B------:R-:W-:Y:S02]  /*3840*/  PRMT R189, R189, 0x5410, R183 ;  /* 0x00005410bdbd7816 */ /* 0x000fe400000000b7 */
[----:B------:R-:W-:Y:S02]  /*3850*/  PRMT R181, R181, 0x5410, R175 ;  /* 0x00005410b5b57816 */ /* 0x000fe400000000af */
[----:B------:R-:W-:Y:S02]  /*3860*/  F2FP.BF16.F32.PACK_AB R153, RZ, R153 ;  /* 0x00000099ff99723e */ /* 0x000fe400000010ff */
[----:B------:R-:W-:Y:S01]  /*3870*/  F2FP.BF16.F32.PACK_AB R147, RZ, R147 ;  /* 0x00000093ff93723e */ /* 0x000fe200000010ff */
[----:B0-----:R-:W-:Y:S01]  /*3880*/  HFMA2.BF16_V2 R88, R20, R189, R60 ;  /* 0x000000bd14587231 */ /* 0x001fe2000020003c */
[----:B------:R-:W-:Y:S01]  /*3890*/  F2FP.BF16.F32.PACK_AB R145, RZ, R145 ;  /* 0x00000091ff91723e */ /* 0x000fe200000010ff */
[----:B--2---:R-:W-:Y:S01]  /*38a0*/  HFMA2.BF16_V2 R90, R22, R181, R62 ;  /* 0x000000b5165a7231 */ /* 0x004fe2000020003e */
        /* <DEDUP_REMOVED lines=54> */
.L_x_93:
        /* <DEDUP_REMOVED lines=15> */
.L_x_1008:


//--------------------- .text._ZN10layer_norm13ln_fwd_kernelINS_13Kernel_traitsI6__halffS2_fjLj40960ELj4ELj1ELj4ELj16ENS_18Kernel_traits_baseILj40960ES2_fS2_fjLj128EEEEEEEvNS_9FwdParamsE --------------------------
	.section	.text._ZN10layer_norm13ln_fwd_kernelINS_13Kernel_traitsI6__halffS2_fjLj40960ELj4ELj1ELj4ELj16ENS_18Kernel_traits_baseILj40960ES2_fS2_fjLj128EEEEEEEvNS_9FwdParamsE,"ax",@progbits
	.align	128
        .global         _ZN10layer_norm13ln_fwd_kernelINS_13Kernel_traitsI6__halffS2_fjLj40960ELj4ELj1ELj4ELj16ENS_18Kernel_traits_baseILj40960ES2_fS2_fjLj128EEEEEEEvNS_9FwdParamsE
        .type           _ZN10layer_norm13ln_fwd_kernelINS_13Kernel_traitsI6__halffS2_fjLj40960ELj4ELj1ELj4ELj16ENS_18Kernel_traits_baseILj40960ES2_fS2_fjLj128EEEEEEEvNS_9FwdParamsE,@function
        .size           _ZN10layer_norm13ln_fwd_kernelINS_13Kernel_traitsI6__halffS2_fjLj40960ELj4ELj1ELj4ELj16ENS_18Kernel_traits_baseILj40960ES2_fS2_fjLj128EEEEEEEvNS_9FwdParamsE,(.L_x_1009 - _ZN10layer_norm13ln_fwd_kernelINS_13Kernel_traitsI6__halffS2_fjLj40960ELj4ELj1ELj4ELj16ENS_18Kernel_traits_baseILj40960ES2_fS2_fjLj128EEEEEEEvNS_9FwdParamsE)
        .other          _ZN10layer_norm13ln_fwd_kernelINS_13Kernel_traitsI6__halffS2_fjLj40960ELj4ELj1ELj4ELj16ENS_18Kernel_traits_baseILj40960ES2_fS2_fjLj128EEEEEEEvNS_9FwdParamsE,@"STO_CUDA_ENTRY STV_DEFAULT"
_ZN10layer_norm13ln_fwd_kernelINS_13Kernel_traitsI6__halffS2_fjLj40960ELj4ELj1ELj4ELj16ENS_18Kernel_traits_baseILj40960ES2_fS2_fjLj128EEEEEEEvNS_9FwdParamsE:
.text._ZN10layer_norm13ln_fwd_kernelINS_13Kernel_traitsI6__halffS2_fjLj40960ELj4ELj1ELj4ELj16ENS_18Kernel_traits_baseILj40960ES2_fS2_fjLj128EEEEEEEvNS_9FwdParamsE:
        /* <DEDUP_REMOVED lines=177> */
.L_x_100:
        /* <DEDUP_REMOVED lines=336> */
.L_x_95:
[----:B------:R-:W-:Y:S05]  /*2010*/  BSYNC.RECONVERGENT B0 ;  /* 0x0000000000007941 */ /* 0x000fea0003800200 */
.L_x_94:
        /* <DEDUP_REMOVED lines=13> */
.L_x_97:
[----:B------:R-:W-:Y:S05]  /*20f0*/  BSYNC.RECONVERGENT B0 ;  /* 0x0000000000007941 */ /* 0x000fea0003800200 */
.L_x_96:
        /* <DEDUP_REMOVED lines=65> */
.L_x_99:
[----:B0-----:R-:W-:Y:S02]  /*2510*/  MOV R202, R204 ;  /* 0x000000cc00ca7202 */ /* 0x001fe40000000f00 */
[----:B------:R-:W-:-:S05]  /*2520*/  MOV R203, R205 ;  /* 0x000000cd00cb7202 */ /* 0x000fca0000000f00 */
[----:B------:R-:W2:Y:S04]  /*2530*/  LDG.E.STRONG.GPU R202, desc[UR4][R202.64] ;  /* 0x00000004caca7981 */ /* 0x000ea8000c1ef900 */
[----:B--2---:R-:W-:Y:S01]  /*2540*/  CCTL.IVALL ;  /* 0x00000000ff00798f */ /* 0x004fe20002000000 */
[----:B------:R-:W-:Y:S05]  /*2550*/  YIELD ;  /* 0x0000000000007946 */ /* 0x000fea0003800000 */
[----:B------:R-:W-:-:S13]  /*2560*/  ISETP.NE.AND P3, PT, R202, R249, PT ;  /* 0x000000f9ca00720c */ /* 0x000fda0003f65270 */
[----:B------:R-:W-:Y:S05]  /*2570*/  @P3 BRA `(.L_x_99) ;  /* 0xfffffffc00e43947 */ /* 0x000fea000383ffff */
.L_x_98:
        /* <DEDUP_REMOVED lines=150> */
[----:B------:R-:W-:Y:S01]  /*2ee0*/  FMUL.FTZ R101, R99, R73 ;  /* 0x0000004963657220 */ /* 0x000fe20000410000 */
[----:B------:R-:W-:Y:S01]  /*2ef0*/  F2FP.F16.F32.PACK_AB R59, RZ, R60 ;  /* 0x0000003cff3b723e */ /* 0x000fe200000000ff */
[--C-:B------:R-:W-:Y:S01]  /*2f00*/  FADD.FTZ R81, R81, -R202.reuse ;  /* 0x800000ca51517221 */ /* 0x100fe20000010000 */
[----:B------:R-:W-:Y:S01]  /*2f10*/  F2FP.F16.F32.PACK_AB R60, RZ, R62 ;  /* 0x0000003eff3c723e */ /* 0x000fe200000000ff */
[--C-:B------:R-:W-:Y:S01]  /*2f20*/  FADD.FTZ R82, R82, -R202.reuse ;  /* 0x800000ca52527221 */ /* 0x100fe20000010000 */
[----:B------:R-:W-:Y:S01]  /*2f30*/  F2FP.F16.F32.PACK_AB R73, RZ, R69 ;  /* 0x00000045ff49723e */ /* 0x000fe200000000ff */
[--C-:B------:R-:W-:Y:S01]  /*2f40*/  FADD.FTZ R204, R105, -R202.reuse ;  /* 0x800000ca69cc7221 */ /* 0x100fe20000010000 */
[----:B------:R-:W-:Y:S01]  /*2f50*/  F2FP.F16.F32.PACK_AB R62, RZ, R103 ;  /* 0x00000067ff3e723e */ /* 0x000fe200000000ff */
[C---:B------:R-:W-:Y:S01]  /*2f60*/  FMUL.FTZ R103, R99.reuse, R77 ;  /* 0x0000004d63677220 */ /* 0x040fe20000410000 */
[----:B------:R-:W-:Y:S01]  /*2f70*/  F2FP.F16.F32.PACK_AB R69, RZ, R70 ;  /* 0x00000046ff45723e */ /* 0x000fe200000000ff */
[C---:B------:R-:W-:Y:S01]  /*2f80*/  FMUL.FTZ R80, R99.reuse, R80 ;  /* 0x0000005063507220 */ /* 0x040fe20000410000 */
[----:B------:R-:W-:Y:S01]  /*2f90*/  F2FP.F16.F32.PACK_AB R70, RZ, R71 ;  /* 0x00000047ff46723e */ /* 0x000fe200000000ff */
[--C-:B------:R-:W-:Y:S01]  /*2fa0*/  FADD.FTZ R84, R84, -R202.reuse ;  /* 0x800000ca54547221 */ /* 0x100fe20000010000 */
[----:B------:R-:W-:Y:S01]  /*2fb0*/  F2FP.F16.F32.PACK_AB R71, RZ, R101 ;  /* 0x00000065ff47723e */ /* 0x000fe200000000ff */
[C---:B------:R-:W-:Y:S01]  /*2fc0*/  FMUL.FTZ R101, R99.reuse, R76 ;  /* 0x0000004c63657220 */ /* 0x040fe20000410000 */
[----:B------:R-:W-:Y:S01]  /*2fd0*/  F2FP.F16.F32.PACK_AB R77, RZ, R75 ;  /* 0x0000004bff4d723e */ /* 0x000fe200000000ff */
[C---:B------:R-:W-:Y:S01]  /*2fe0*/  FMUL.FTZ R105, R99.reuse, R78 ;  /* 0x0000004e63697220 */ /* 0x040fe20000410000 */
[----:B------:R-:W-:Y:S01]  /*2ff0*/  F2FP.F16.F32.PACK_AB R75, RZ, R103 ;  /* 0x00000067ff4b723e */ /* 0x000fe200000000ff */
[C---:B------:R-:W-:Y:S01]  /*3000*/  FMUL.FTZ R79, R99.reuse, R79 ;  /* 0x0000004f634f7220 */ /* 0x040fe20000410000 */
[----:B------:R-:W-:Y:S01]  /*3010*/  FMUL.FTZ R103, R99, R83 ;  /* 0x0000005363677220 */ /* 0x000fe20000410000 */
[--C-:B------:R-:W-:Y:S01]  /*3020*/  FADD.FTZ R87, R87, -R202.reuse ;  /* 0x800000ca57577221 */ /* 0x100fe20000010000 */
[----:B------:R-:W-:Y:S01]  /*3030*/  F2FP.F16.F32.PACK_AB R78, RZ, R101 ;  /* 0x00000065ff4e723e */ /* 0x000fe200000000ff */
[C---:B------:R-:W-:Y:S01]  /*3040*/  FMUL.FTZ R81, R99.reuse, R81 ;  /* 0x0000005163517220 */ /* 0x040fe20000410000 */
[--C-:B------:R-:W-:Y:S01]  /*3050*/  FADD.FTZ R88, R88, -R202.reuse ;  /* 0x800000ca58587221 */ /* 0x100fe20000010000 */
[C---:B------:R-:W-:Y:S01]  /*3060*/  FMUL.FTZ R101, R99.reuse, R82 ;  /* 0x0000005263657220 */ /* 0x040fe20000410000 */
[--C-:B------:R-:W-:Y:S01]  /*3070*/  FADD.FTZ R86, R86, -R202.reuse ;  /* 0x800000ca56567221 */ /* 0x100fe20000010000 */
[--C-:B------:R-:W-:Y:S01]  /*3080*/  FADD.FTZ R90, R90, -R202.reuse ;  /* 0x800000ca5a5a7221 */ /* 0x100fe20000010000 */
[----:B------:R-:W-:Y:S01]  /*3090*/  F2FP.F16.F32.PACK_AB R82, RZ, R80 ;  /* 0x00000050ff52723e */ /* 0x000fe200000000ff */
[C---:B------:R-:W-:Y:S01]  /*30a0*/  FMUL.FTZ R84, R99.reuse, R84 ;  /* 0x0000005463547220 */ /* 0x040fe20000410000 */
[--C-:B------:R-:W-:Y:S01]  /*30b0*/  FADD.FTZ R92, R92, -R202.reuse ;  /* 0x800000ca5c5c7221 */ /* 0x100fe20000010000 */
[----:B------:R-:W-:Y:S01]  /*30c0*/  F2FP.F16.F32.PACK_AB R83, RZ, R79 ;  /* 0x0000004fff53723e */ /* 0x000fe200000000ff */
[----:B------:R-:W-:Y:S01]  /*30d0*/  FMUL.FTZ R87, R99, R87 ;  /* 0x0000005763577220 */ /* 0x000fe20000410000 */
[----:B------:R-:W-:Y:S01]  /*30e0*/  F2FP.F16.F32.PACK_AB R80, RZ, R103 ;  /* 0x00000067ff50723e */ /* 0x000fe200000000ff */
[--C-:B------:R-:W-:Y:S01]  /*30f0*/  FADD.FTZ R93, R93, -R202.reuse ;  /* 0x800000ca5d5d7221 */ /* 0x100fe20000010000 */
[----:B------:R-:W-:Y:S01]  /*3100*/  F2FP.F16.F32.PACK_AB R79, RZ, R81 ;  /* 0x00000051ff4f723e */ /* 0x000fe200000000ff */
[----:B------:R-:W-:Y:S01]  /*3110*/  FMUL.FTZ R103, R99, R88 ;  /* 0x0000005863677220 */ /* 0x000fe20000410000 */
[----:B------:R-:W-:Y:S01]  /*3120*/  F2FP.F16.F32.PACK_AB R81, RZ, R101 ;  /* 0x00000065ff51723e */ /* 0x000fe200000000ff */
[--C-:B------:R-:W-:Y:S01]  /*3130*/  FADD.FTZ R91, R91, -R202.reuse ;  /* 0x800000ca5b5b7221 */ /* 0x100fe20000010000 */
[C---:B------:R-:W-:Y:S01]  /*3140*/  FMUL.FTZ R101, R99.reuse, R86 ;  /* 0x0000005663657220 */ /* 0x040fe20000410000 */
[C---:B------:R-:W-:Y:S01]  /*3150*/  FMUL.FTZ R90, R99.reuse, R90 ;  /* 0x0000005a635a7220 */ /* 0x040fe20000410000 */
[----:B------:R-:W-:Y:S01]  /*3160*/  F2FP.F16.F32.PACK_AB R86, RZ, R84 ;  /* 0x00000054ff56723e */ /* 0x000fe200000000ff */
[C---:B------:R-:W-:Y:S01]  /*3170*/  FMUL.FTZ R92, R99.reuse, R92 ;  /* 0x0000005c635c7220 */ /* 0x040fe20000410000 */
[--C-:B------:R-:W-:Y:S01]  /*3180*/  FADD.FTZ R104, R104, -R202.reuse ;  /* 0x800000ca68687221 */ /* 0x100fe20000010000 */
[----:B------:R-:W-:Y:S01]  /*3190*/  F2FP.F16.F32.PACK_AB R84, RZ, R87 ;  /* 0x00000057ff54723e */ /* 0x000fe200000000ff */
[----:B------:R-:W-:Y:S01]  /*31a0*/  FMUL.FTZ R93, R99, R93 ;  /* 0x0000005d635d7220 */ /* 0x000fe20000410000 */
[----:B------:R-:W-:Y:S01]  /*31b0*/  F2FP.F16.F32.PACK_AB R87, RZ, R103 ;  /* 0x00000067ff57723e */ /* 0x000fe200000000ff */
[--C-:B------:R-:W-:Y:S01]  /*31c0*/  FADD.FTZ R97, R97, -R202.reuse ;  /* 0x800000ca61617221 */ /* 0x100fe20000010000 */
[C---:B------:R-:W-:Y:S01]  /*31d0*/  FMUL.FTZ R103, R99.reuse, R91 ;  /* 0x0000005b63677220 */ /* 0x040fe20000410000 */
[--C-:B------:R-:W-:Y:S01]  /*31e0*/  FADD.FTZ R102, R102, -R202.reuse ;  /* 0x800000ca66667221 */ /* 0x100fe20000010000 */
[----:B------:R-:W-:Y:S01]  /*31f0*/  F2FP.F16.F32.PACK_AB R91, RZ, R90 ;  /* 0x0000005aff5b723e */ /* 0x000fe200000000ff */
[--C-:B------:R-:W-:Y:S01]  /*3200*/  FADD.FTZ R108, R108, -R202.reuse ;  /* 0x800000ca6c6c7221 */ /* 0x100fe20000010000 */
[----:B------:R-:W-:Y:S01]  /*3210*/  F2FP.F16.F32.PACK_AB R90, RZ, R92 ;  /* 0x0000005cff5a723e */ /* 0x000fe200000000ff */
[C---:B------:R-:W-:Y:S01]  /*3220*/  FMUL.FTZ R104, R99.reuse, R104 ;  /* 0x0000006863687220 */ /* 0x040fe20000410000 */
[----:B------:R-:W-:Y:S01]  /*3230*/  F2FP.F16.F32.PACK_AB R92, RZ, R93 ;  /* 0x0000005dff5c723e */ /* 0x000fe200000000ff */
[----:B------:R-:W-:Y:S01]  /*3240*/  FMUL.FTZ R204, R99, R204 ;  /* 0x000000cc63cc7220 */ /* 0x000fe20000410000 */
[--C-:B------:R-:W-:Y:S01]  /*3250*/  FADD.FTZ R111, R111, -R202.reuse ;  /* 0x800000ca6f6f7221 */ /* 0x100fe20000010000 */
[----:B------:R-:W-:Y:S01]  /*3260*/  FMUL.FTZ R93, R99, R97 ;  /* 0x00000061635d7220 */ /* 0x000fe20000410000 */
[--C-:B------:R-:W-:Y:S01]  /*3270*/  FADD.FTZ R113, R113, -R202.reuse ;  /* 0x800000ca71717221 */ /* 0x100fe20000010000 */
[C---:B------:R-:W-:Y:S01]  /*3280*/  FMUL.FTZ R97, R99.reuse, R102 ;  /* 0x0000006663617220 */ /* 0x040fe20000410000 */
[C---:B------:R-:W-:Y:S01]  /*3290*/  FMUL.FTZ R102, R99.reuse, R108 ;  /* 0x0000006c63667220 */ /* 0x040fe20000410000 */
[----:B------:R-:W-:Y:S01]  /*32a0*/  F2FP.F16.F32.PACK_AB R108, RZ, R104 ;  /* 0x00000068ff6c723e */ /* 0x000fe200000000ff */
[C---:B------:R-:W-:Y:S01]  /*32b0*/  FMUL.FTZ R111, R99.reuse, R111 ;  /* 0x0000006f636f7220 */ /* 0x040fe20000410000 */
[----:B------:R-:W-:Y:S01]  /*32c0*/  F2FP.F16.F32.PACK_AB R104, RZ, R204 ;  /* 0x000000ccff68723e */ /* 0x000fe200000000ff */
[----:B------:R-:W-:Y:S01]  /*32d0*/  FMUL.FTZ R204, R99, R113 ;  /* 0x0000007163cc7220 */ /* 0x000fe20000410000 */
[--C-:B------:R-:W-:Y:S01]  /*32e0*/  FADD.FTZ R114, R114, -R202.reuse ;  /* 0x800000ca72727221 */ /* 0x100fe20000010000 */
[--C-:B------:R-:W-:Y:S01]  /*32f0*/  FADD.FTZ R52, R52, -R202.reuse ;  /* 0x800000ca34347221 */ /* 0x100fe20000010000 */
[--C-:B------:R-:W-:Y:S01]  /*3300*/  FADD.FTZ R53, R53, -R202.reuse ;  /* 0x800000ca35357221 */ /* 0x100fe20000010000 */
[--C-:B------:R-:W-:Y:S01]  /*3310*/  FADD.FTZ R116, R116, -R202.reuse ;  /* 0x800000ca74747221 */ /* 0x100fe20000010000 */
[--C-:B------:R-:W-:Y:S01]  /*3320*/  FADD.FTZ R119, R119, -R202.reuse ;  /* 0x800000ca77777221 */ /* 0x100fe20000010000 */
[----:B------:R-:W-:Y:S01]  /*3330*/  F2FP.F16.F32.PACK_AB R113, RZ, R111 ;  /* 0x0000006fff71723e */ /* 0x000fe200000000ff */
[--C-:B------:R-:W-:Y:S01]  /*3340*/  FADD.FTZ R117, R117, -R202.reuse ;  /* 0x800000ca75757221 */ /* 0x100fe20000010000 */
[----:B------:R-:W-:Y:S01]  /*3350*/  F2FP.F16.F32.PACK_AB R111, RZ, R204 ;  /* 0x000000ccff6f723e */ /* 0x000fe200000000ff */
        /* <DEDUP_REMOVED lines=11> */
[----:B------:R-:W-:Y:S01]  /*3410*/  F2FP.F16.F32.PACK_AB R117, RZ, R114 ;  /* 0x00000072ff75723e */ /* 0x000fe200000000ff */
[----:B------:R-:W-:Y:S01]  /*3420*/  FADD.FTZ R98, R98, -R202 ;  /* 0x800000ca62627221 */ /* 0x000fe20000010000 */
[----:B------:R-:W-:Y:S01]  /*3430*/  PRMT R45, R45, 0x5410, R44 ;  /* 0x000054102d2d7816 */ /* 0x000fe2000000002c */
[--C-:B------:R-:W-:Y:S01]  /*3440*/  FADD.FTZ R118, R118, -R202.reuse ;  /* 0x800000ca76767221 */ /* 0x100fe20000010000 */
[----:B------:R-:W-:Y:S01]  /*3450*/  F2FP.F16.F32.PACK_AB R52, RZ, R52 ;  /* 0x00000034ff34723e */ /* 0x000fe200000000ff */
[----:B------:R-:W-:Y:S01]  /*3460*/  FMUL.FTZ R74, R99, R74 ;  /* 0x0000004a634a7220 */ /* 0x000fe20000410000 */
[----:B------:R-:W-:Y:S01]  /*3470*/  F2FP.F16.F32.PACK_AB R53, RZ, R53 ;  /* 0x00000035ff35723e */ /* 0x000fe200000000ff */
[--C-:B------:R-:W-:Y:S01]  /*3480*/  FADD.FTZ R250, R107, -R202.reuse ;  /* 0x800000ca6bfa7221 */ /* 0x100fe20000010000 */
[----:B------:R-:W-:Y:S01]  /*3490*/  F2FP.F16.F32.PACK_AB R114, RZ, R204 ;  /* 0x000000ccff72723e */ /* 0x000fe200000000ff */
[----:B------:R-:W-:Y:S01]  /*34a0*/  FADD.FTZ R122, R122, -R202 ;  /* 0x800000ca7a7a7221 */ /* 0x000fe20000010000 */
[----:B------:R-:W-:Y:S01]  /*34b0*/  PRMT R44, R200, 0x7610, R21 ;  /* 0x00007610c82c7816 */ /* 0x000fe20000000015 */
[C---:B------:R-:W-:Y:S01]  /*34c0*/  FMUL.FTZ R57, R99.reuse, R57 ;  /* 0x0000003963397220 */ /* 0x040fe20000410000 */
[----:B------:R-:W-:Y:S01]  /*34d0*/  FMUL.FTZ R204, R99, R121 ;  /* 0x0000007963cc7220 */ /* 0x000fe20000410000 */
[----:B------:R-:W-:Y:S01]  /*34e0*/  PRMT R47, R47, 0x5410, R50 ;  /* 0x000054102f2f7816 */ /* 0x000fe20000000032 */
[--C-:B------:R-:W-:Y:S01]  /*34f0*/  FADD.FTZ R123, R123, -R202.reuse ;  /* 0x800000ca7b7b7221 */ /* 0x100fe20000010000 */
[----:B------:R-:W-:Y:S01]  /*3500*/  FMUL.FTZ R107, R99, R244 ;  /* 0x000000f4636b7220 */ /* 0x000fe20000410000 */
[----:B------:R-:W-:Y:S01]  /*3510*/  F2FP.F16.F32.PACK_AB R121, RZ, R119 ;  /* 0x00000077ff79723e */ /* 0x000fe200000000ff */
        /* <DEDUP_REMOVED lines=9> */
[----:B------:R-:W-:Y:S01]  /*35b0*/  F2FP.F16.F32.PACK_AB R76, RZ, R74 ;  /* 0x0000004aff4c723e */ /* 0x000fe200000000ff */
[--C-:B------:R-:W-:Y:S01]  /*35c0*/  FADD.FTZ R68, R68, -R202.reuse ;  /* 0x800000ca44447221 */ /* 0x100fe20000010000 */
[----:B------:R-:W-:Y:S01]  /*35d0*/  F2FP.F16.F32.PACK_AB R118, RZ, R205 ;  /* 0x000000cdff76723e */ /* 0x000fe200000000ff */
[----:B------:R-:W-:Y:S01]  /*35e0*/  FADD.FTZ R100, R100, -R202 ;  /* 0x800000ca64647221 */ /* 0x000fe20000010000 */
[----:B------:R-:W-:Y:S01]  /*35f0*/  F2FP.F16.F32.PACK_AB R57, RZ, R57 ;  /* 0x00000039ff39723e */ /* 0x000fe200000000ff */
[----:B------:R-:W-:Y:S01]  /*3600*/  FMUL.FTZ R205, R99, R123 ;  /* 0x0000007b63cd7220 */ /* 0x000fe20000410000 */
[----:B------:R-:W-:Y:S01]  /*3610*/  F2FP.F16.F32.PACK_AB R74, RZ, R105 ;  /* 0x00000069ff4a723e */ /* 0x000fe200000000ff */
[----:B------:R-:W-:-:S02]  /*3620*/  HFMA2 R44, R44, R45, R23 ;  /* 0x0000002d2c2c7231 */ /* 0x000fc40000000017 */
[----:B------:R-:W-:Y:S02]  /*3630*/  HFMA2 R50, R25, R47, R27 ;  /* 0x0000002f19327231 */ /* 0x000fe4000000001b */
[C---:B------:R-:W-:Y:S01]  /*3640*/  FMUL.FTZ R105, R99.reuse, R95 ;  /* 0x0000005f63697220 */ /* 0x040fe20000410000 */
[----:B------:R-:W-:Y:S01]  /*3650*/  SHF.R.U64 R45, R132, 0x10, R133 ;  /* 0x00000010842d7819 */ /* 0x000fe20000001285 */
[----:B------:R-:W-:Y:S01]  /*3660*/  HFMA2 R83, R244.H0_H0, R83.H0_H0, R119.H0_H0 ;  /* 0x20000053f4537231 */ /* 0x000fe20000040877 */
[----:B------:R-:W-:Y:S01]  /*3670*/  SHF.R.U64 R47, R42, 0x10, R43 ;  /* 0x000000102a2f7819 */ /* 0x000fe2000000122b */
[----:B------:R-:W-:Y:S01]  /*3680*/  HFMA2 R119, R22.H1_H1, R48.H0_H0, R24.H1_H1 ;  /* 0x2000003016777231 */ /* 0x000fe20000060c18 */
[----:B------:R-:W-:Y:S01]  /*3690*/  F2FP.F16.F32.PACK_AB R95, RZ, R94 ;  /* 0x0000005eff5f723e */ /* 0x000fe200000000ff */
[C---:B------:R-:W-:Y:S01]  /*36a0*/  FMUL.FTZ R68, R99.reuse, R68 ;  /* 0x0000004463447220 */ /* 0x040fe20000410000 */
[----:B------:R-:W-:Y:S01]  /*36b0*/  F2FP.F16.F32.PACK_AB R123, RZ, R120 ;  /* 0x00000078ff7b723e */ /* 0x000fe200000000ff */
[----:B------:R-:W-:Y:S01]  /*36c0*/  HFMA2 R48, R29, R52, R31 ;  /* 0x000000341d307231 */ /* 0x000fe2000000001f */
[----:B------:R-:W-:Y:S01]  /*36d0*/  F2FP.F16.F32.PACK_AB R94, RZ, R98 ;  /* 0x00000062ff5e723e */ /* 0x000fe200000000ff */
[----:B------:R-:W-:Y:S01]  /*36e0*/  FMUL.FTZ R98, R99, R100 ;  /* 0x0000006463627220 */ /* 0x000fe20000410000 */
[----:B------:R-:W-:Y:S01]  /*36f0*/  F2FP.F16.F32.PACK_AB R120, RZ, R204 ;  /* 0x000000ccff78723e */ /* 0x000fe200000000ff */
[--C-:B------:R-:W-:Y:S01]  /*3700*/  FADD.FTZ R65, R65, -R202.reuse ;  /* 0x800000ca41417221 */ /* 0x100fe20000010000 */
[----:B------:R-:W-:Y:S01]  /*3710*/  F2FP.F16.F32.PACK_AB R204, RZ, R122 ;  /* 0x0000007affcc723e */ /* 0x000fe200000000ff */
[C---:B------:R-:W-:Y:S01]  /*3720*/  FMUL.FTZ R100, R99.reuse, R246 ;  /* 0x000000f663647220 */ /* 0x040fe20000410000 */
[----:B------:R-:W-:Y:S01]  /*3730*/  PRMT R58, R58, 0x5410, R57 ;  /* 0x000054103a3a7816 */ /* 0x000fe20000000039 */
[----:B------:R-:W-:Y:S01]  /*3740*/  FMUL.FTZ R65, R99, R65 ;  /* 0x0000004163417220 */ /* 0x000fe20000410000 */
[----:B------:R-:W-:Y:S01]  /*3750*/  F2FP.F16.F32.PACK_AB R122, RZ, R205 ;  /* 0x000000cdff7a723e */ /* 0x000fe200000000ff */
        /* <DEDUP_REMOVED lines=12> */
[----:B------:R-:W-:Y:S01]  /*3820*/  HFMA2 R57, R57, R59, R52 ;  /* 0x0000003b39397231 */ /* 0x000fe20000000034 */
[----:B------:R-:W-:Y:S01]  /*3830*/  F2FP.F16.F32.PACK_AB R68, RZ, R68 ;  /* 0x00000044ff44723e */ /* 0x000fe200000000ff */
[----:B------:R-:W-:Y:S01]  /*3840*/  HFMA2 R77, R246.H0_H0, R77.H0_H0, R205.H0_H0 ;  /* 0x2000004df64d7231 */ /* 0x000fe200000408cd */
[----:B------:R-:W-:Y:S01]  /*3850*/  SHF.R.U64 R47, R136, 0x10, R137 ;  /* 0x00000010882f7819 */ /* 0x000fe20000001289 */
[----:B------:R-:W-:Y:S01]  /*3860*/  HFMA2 R205, R33, R58, R35 ;  /* 0x0000003a21cd7231 */ /* 0x000fe20000000023 */
[----:B------:R-:W-:Y:S01]  /*3870*/  SHF.R.U64 R53, R126, 0x10, R127 ;  /* 0x000000107e357819 */ /* 0x000fe2000000127f */
[C---:B------:R-:W-:Y:S01]  /*3880*/  FMUL.FTZ R54, R99.reuse, R54 ;  /* 0x0000003663367220 */ /* 0x040fe20000410000 */
[----:B------:R-:W-:Y:S01]  /*3890*/  PRMT R52, R124, 0x5410, R45 ;  /* 0x000054107c347816 */ /* 0x000fe2000000002d */
[----:B------:R-:W-:Y:S01]  /*38a0*/  FMUL.FTZ R85, R99, R85 ;  /* 0x0000005563557220 */ /* 0x000fe20000410000 */
[----:B------:R-:W-:Y:S01]  /*38b0*/  PRMT R68, R68, 0x5410, R73 ;  /* 0x0000541044447816 */ /* 0x000fe20000000049 */
[----:B------:R-:W-:Y:S01]  /*38c0*/  HFMA2 R56, R189.H0_H0, R56.H0_H0, R187.H0_H0 ;  /* 0x20000038bd387231 */ /* 0x000fe200000408bb */
[----:B------:R-:W-:Y:S01]  /*38d0*/  PRMT R58, R136, 0x5410, R47 ;  /* 0x00005410883a7816 */ /* 0x000fe2000000002f */
[----:B------:R-:W-:Y:S01]  /*38e0*/  HFMA2 R60, R133.H0_H0, R60.H0_H0, R43.H0_H0 ;  /* 0x2000003c853c7231 */ /* 0x000fe2000004082b */
[----:B------:R-:W-:Y:S01]  /*38f0*/  PRMT R45, R126, 0x5410, R53 ;  /* 0x000054107e2d7816 */ /* 0x000fe20000000035 */
[----:B------:R-:W-:Y:S01]  /*3900*/  HFMA2 R64, R135.H0_H0, R64.H0_H0, R125.H0_H0 ;  /* 0x2000004087407231 */ /* 0x000fe2000004087d */
[----:B------:R-:W-:Y:S01]  /*3910*/  F2FP.F16.F32.PACK_AB R65, RZ, R65 ;  /* 0x00000041ff41723e */ /* 0x000fe200000000ff */
[--C-:B------:R-:W-:Y:S01]  /*3920*/  FADD.FTZ R89, R89, -R202.reuse ;  /* 0x800000ca59597221 */ /* 0x100fe20000010000 */
[----:B------:R-:W-:Y:S01]  /*3930*/  SHF.R.U64 R59, R134, 0x10, R135 ;  /* 0x00000010863b7819 */ /* 0x000fe20000001287 */
[----:B------:R-:W-:Y:S01]  /*3940*/  HFMA2 R76, R139.H0_H0, R76.H0_H0, R129.H0_H0 ;  /* 0x2000004c8b4c7231 */ /* 0x000fe20000040881 */
[----:B------:R-:W-:Y:S01]  /*3950*/  PRMT R66, R66, 0x5410, R65 ;  /* 0x0000541042427816 */ /* 0x000fe20000000041 */
[----:B------:R-:W-:Y:S01]  /*3960*/  HFMA2 R58, R58, R68, R45 ;  /* 0x000000443a3a7231 */ /* 0x000fe2000000002d */
[----:B------:R-:W-:Y:S01]  /*3970*/  PRMT R59, R134, 0x5410, R59 ;  /* 0x00005410863b7816 */ /* 0x000fe2000000003b */
[C---:B------:R-:W-:Y:S01]  /*3980*/  FMUL.FTZ R89, R99.reuse, R89 ;  /* 0x0000005963597220 */ /* 0x040fe20000410000 */
[----:B------:R-:W-:Y:S01]  /*3990*/  F2FP.F16.F32.PACK_AB R72, RZ, R72 ;  /* 0x00000048ff48723e */ /* 0x000fe200000000ff */
[--C-:B------:R-:W-:Y:S01]  /*39a0*/  FADD.FTZ R96, R96, -R202.reuse ;  /* 0x800000ca60607221 */ /* 0x100fe20000010000 */
[----:B------:R-:W-:Y:S01]  /*39b0*/  SHF.R.U64 R63, R138, 0x10, R139 ;  /* 0x000000108a3f7819 */ /* 0x000fe2000000128b */
[----:B------:R-:W-:Y:S01]  /*39c0*/  HFMA2 R59, R59, R66, R52 ;  /* 0x000000423b3b7231 */ /* 0x000fe20000000034 */
[----:B------:R-:W-:Y:S01]  /*39d0*/  SHF.R.U64 R45, R128, 0x10, R129 ;  /* 0x00000010802d7819 */ /* 0x000fe20000001281 */
[----:B------:R-:W-:Y:S01]  /*39e0*/  HFMA2 R69, R137.H0_H0, R69.H0_H0, R127.H0_H0 ;  /* 0x2000004589457231 */ /* 0x000fe2000004087f */
[----:B------:R-:W-:Y:S01]  /*39f0*/  PRMT R72, R72, 0x5410, R71 ;  /* 0x0000541048487816 */ /* 0x000fe20000000047 */
[----:B------:R-:W-:Y:S01]  /*3a00*/  FMUL.FTZ R96, R99, R96 ;  /* 0x0000006063607220 */ /* 0x000fe20000410000 */
[----:B------:R-:W-:Y:S01]  /*3a10*/  PRMT R63, R138, 0x5410, R63 ;  /* 0x000054108a3f7816 */ /* 0x000fe2000000003f */
[----:B------:R-:W-:Y:S01]  /*3a20*/  HFMA2 R74, R141.H0_H0, R74.H0_H0, R131.H0_H0 ;  /* 0x2000004a8d4a7231 */ /* 0x000fe20000040883 */
[----:B------:R-:W-:Y:S01]  /*3a30*/  PRMT R52, R128, 0x5410, R45 ;  /* 0x0000541080347816 */ /* 0x000fe2000000002d */
[--C-:B------:R-:W-:Y:S01]  /*3a40*/  FADD.FTZ R252, R109, -R202.reuse ;  /* 0x800000ca6dfc7221 */ /* 0x100fe20000010000 */
[----:B------:R-:W-:Y:S01]  /*3a50*/  SHF.R.U64 R47, R130, 0x10, R131 ;  /* 0x00000010822f7819 */ /* 0x000fe20000001283 */
[----:B------:R-:W-:Y:S01]  /*3a60*/  HFMA2 R81, R185.H0_H0, R81.H0_H0, R183.H0_H0 ;  /* 0x20000051b9517231 */ /* 0x000fe200000408b7 */
[----:B------:R-:W-:Y:S01]  /*3a70*/  SHF.R.U64 R45, R184, 0x10, R185 ;  /* 0x00000010b82d7819 */ /* 0x000fe200000012b9 */
[----:B------:R-:W-:Y:S01]  /*3a80*/  HFMA2 R63, R63, R72, R52 ;  /* 0x000000483f3f7231 */ /* 0x000fe20000000034 */
[----:B------:R-:W-:Y:S01]  /*3a90*/  PRMT R52, R130, 0x5410, R47 ;  /* 0x0000541082347816 */ /* 0x000fe2000000002f */
[----:B------:R-:W-:Y:S01]  /*3aa0*/  FMUL.FTZ R203, R99, R252 ;  /* 0x000000fc63cb7220 */ /* 0x000fe20000410000 */
[----:B------:R-:W-:Y:S01]  /*3ab0*/  SHF.R.U64 R47, R182, 0x10, R183 ;  /* 0x00000010b62f7819 */ /* 0x000fe200000012b7 */
[--C-:B------:R-:W-:Y:S01]  /*3ac0*/  FADD.FTZ R55, R55, -R202.reuse ;  /* 0x800000ca37377221 */ /* 0x100fe20000010000 */
[----:B------:R-:W-:Y:S01]  /*3ad0*/  F2FP.F16.F32.PACK_AB R46, RZ, R46 ;  /* 0x0000002eff2e723e */ /* 0x000fe200000000ff */
[--C-:B------:R-:W-:Y:S01]  /*3ae0*/  FADD.FTZ R67, R67, -R202.reuse ;  /* 0x800000ca43437221 */ /* 0x100fe20000010000 */
[----:B------:R-:W-:Y:S01]  /*3af0*/  PRMT R66, R184, 0x5410, R45 ;  /* 0x00005410b8427816 */ /* 0x000fe2000000002d */
[--C-:B------:R-:W-:Y:S01]  /*3b00*/  FADD.FTZ R112, R112, -R202.reuse ;  /* 0x800000ca70707221 */ /* 0x100fe20000010000 */
[----:B------:R-:W-:Y:S01]  /*3b10*/  PRMT R82, R82, 0x5410, R79 ;  /* 0x0000541052527816 */ /* 0x000fe2000000004f */
[----:B------:R-:W-:Y:S01]  /*3b20*/  HFMA2 R46, R201.H0_H0, R46.H0_H0, R199.H0_H0 ;  /* 0x2000002ec92e7231 */ /* 0x000fe200000408c7 */
[----:B------:R-:W-:Y:S01]  /*3b30*/  PRMT R45, R182, 0x5410, R47 ;  /* 0x00005410b62d7816 */ /* 0x000fe2000000002f */
[----:B------:R-:W-:Y:S01]  /*3b40*/  FADD.FTZ R115, R115, -R202 ;  /* 0x800000ca73737221 */ /* 0x000fe20000010000 */
[----:B------:R-:W-:Y:S01]  /*3b50*/  PRMT R23, R44, 0x7632, R23 ;  /* 0x000076322c177816 */ /* 0x000fe20000000017 */
[----:B------:R-:W-:Y:S01]  /*3b60*/  FMUL.FTZ R55, R99, R55 ;  /* 0x0000003763377220 */ /* 0x000fe20000410000 */
[----:B------:R-:W-:Y:S01]  /*3b70*/  SHF.R.U64 R65, R140, 0x10, R141 ;  /* 0x000000108c417819 */ /* 0x000fe2000000128d */
[----:B------:R-:W-:Y:S01]  /*3b80*/  HFMA2 R66, R66, R82, R45 ;  /* 0x0000005242427231 */ /* 0x000fe2000000002d */
[----:B------:R-:W-:Y:S01]  /*3b90*/  PRMT R24, R50, 0x7632, R24 ;  /* 0x0000763232187816 */ /* 0x000fe20000000018 */
[----:B------:R-:W-:Y:S01]  /*3ba0*/  FADD.FTZ R106, R106, -R202 ;  /* 0x800000ca6a6a7221 */ /* 0x000fe20000010000 */
[----:B------:R-:W-:Y:S01]  /*3bb0*/  LOP3.LUT R45, R23, 0xffff, RZ, 0xc0, !PT ;  /* 0x0000ffff172d7812 */ /* 0x000fe200078ec0ff */
[C---:B------:R-:W-:Y:S01]  /*3bc0*/  FMUL.FTZ R67, R99.reuse, R67 ;  /* 0x0000004363437220 */ /* 0x040fe20000410000 */
[----:B------:R-:W-:Y:S01]  /*3bd0*/  PRMT R78, R78, 0x5410, R75 ;  /* 0x000054104e4e7816 */ /* 0x000fe2000000004b */
[----:B------:R-:W-:Y:S01]  /*3be0*/  HFMA2 R95, R173.H0_H0, R95.H0_H0, R171.H0_H0 ;  /* 0x2000005fad5f7231 */ /* 0x000fe200000408ab */
[----:B------:R-:W-:Y:S01]  /*3bf0*/  PRMT R65, R140, 0x5410, R65 ;  /* 0x000054108c417816 */ /* 0x000fe20000000041 */
[C---:B------:R-:W-:Y:S01]  /*3c00*/  FMUL.FTZ R112, R99.reuse, R112 ;  /* 0x0000007063707220 */ /* 0x040fe20000410000 */
[----:B------:R-:W-:Y:S01]  /*3c10*/  PRMT R25, R46, 0x7610, R25 ;  /* 0x000076102e197816 */ /* 0x000fe20000000019 */
[C---:B------:R-:W-:Y:S01]  /*3c20*/  FMUL.FTZ R115, R99.reuse, R115 ;  /* 0x0000007363737220 */ /* 0x040fe20000410000 */
[----:B------:R-:W-:Y:S01]  /*3c30*/  LOP3.LUT R46, R24, 0xffff, RZ, 0xc0, !PT ;  /* 0x0000ffff182e7812 */ /* 0x000fe200078ec0ff */
[----:B------:R-:W-:Y:S01]  /*3c40*/  FMUL.FTZ R109, R99, R248 ;  /* 0x000000f8636d7220 */ /* 0x000fe20000410000 */
[----:B------:R-:W-:Y:S01]  /*3c50*/  F2FP.F16.F32.PACK_AB R54, RZ, R54 ;  /* 0x00000036ff36723e */ /* 0x000fe200000000ff */
[----:B------:R-:W-:Y:S01]  /*3c60*/  HFMA2 R65, R65, R78, R52 ;  /* 0x0000004e41417231 */ /* 0x000fe20000000034 */
[----:B------:R-:W-:Y:S01]  /*3c70*/  PRMT R23, R44, 0x7610, R23 ;  /* 0x000076102c177816 */ /* 0x000fe20000000017 */
[----:B------:R-:W-:Y:S01]  /*3c80*/  IMAD.WIDE.U32 R44, R45, 0x10000, RZ ;  /* 0x000100002d2c7825 */ /* 0x000fe200078e00ff */
[----:B------:R-:W-:-:S03]  /*3c90*/  PRMT R24, R48, 0x7632, R24 ;  /* 0x0000763230187816 */ /* 0x000fc60000000018 */
[----:B------:R-:W-:Y:S01]  /*3ca0*/  HFMA2 R54, R193.H0_H0, R54.H0_H0, R191.H0_H0 ;  /* 0x20000036c1367231 */ /* 0x000fe200000408bf */
[----:B------:R-:W-:Y:S01]  /*3cb0*/  PRMT R90, R90, 0x5410, R92 ;  /* 0x000054105a5a7816 */ /* 0x000fe2000000005c */
[----:B------:R-:W-:Y:S01]  /*3cc0*/  IMAD.WIDE.U32 R46, R46, 0x10000, RZ ;  /* 0x000100002e2e7825 */ /* 0x000fe200078e00ff */
[----:B------:R-:W-:-:S03]  /*3cd0*/  LOP3.LUT R52, R24, 0xffff, RZ, 0xc0, !PT ;  /* 0x0000ffff18347812 */ /* 0x000fc600078ec0ff */
[----:B------:R-:W-:Y:S01]  /*3ce0*/  FMUL.FTZ R106, R99, R106 ;  /* 0x0000006a636a7220 */ /* 0x000fe20000410000 */
[--C-:B------:R-:W-:Y:S01]  /*3cf0*/  LOP3.LUT R44, R44, 0xffff, R23.reuse, 0xf8, !PT ;  /* 0x0000ffff2c2c7812 */ /* 0x100fe200078ef817 */
[----:B------:R-:W-:Y:S01]  /*3d00*/  HFMA2 R51, R197.H0_H0, R51.H0_H0, R195.H0_H0 ;  /* 0x20000033c5337231 */ /* 0x000fe200000408c3 */
[----:B------:R-:W-:Y:S01]  /*3d10*/  PRMT R23, R50, 0x7610, R23 ;  /* 0x0000761032177816 */ /* 0x000fe20000000017 */
[----:B------:R-:W-:Y:S01]  /*3d20*/  IMAD.WIDE.U32 R52, R52, 0x10000, RZ ;  /* 0x0001000034347825 */ /* 0x000fe200078e00ff */
[----:B------:R-:W-:-:S03]  /*3d30*/  PRMT R24, R57, 0x7632, R24 ;  /* 0x0000763239187816 */ /* 0x000fc60000000018 */
[----:B------:R-:W-:Y:S01]  /*3d40*/  HFMA2 R71, R209, R90, R211 ;  /* 0x0000005ad1477231 */ /* 0x000fe200000000d3 */
[--C-:B------:R-:W-:Y:S01]  /*3d50*/  LOP3.LUT R45, R45, 0xffff, R25.reuse, 0xf8, !PT ;  /* 0x0000ffff2d2d7812 */ /* 0x100fe200078ef819 */
[----:B------:R-:W-:Y:S01]  /*3d60*/  HFMA2 R49, R26.H1_H1, R49.H0_H0, R28.H1_H1 ;  /* 0x200000311a317231 */ /* 0x000fe20000060c1c */
[----:B------:R-:W-:Y:S01]  /*3d70*/  PRMT R25, R54, 0x7610, R25 ;  /* 0x0000761036197816 */ /* 0x000fe20000000019 */
[----:B------:R-:W-:Y:S01]  /*3d80*/  FADD.FTZ R110, R110, -R202 ;  /* 0x800000ca6e6e7221 */ /* 0x000fe20000010000 */
[--C-:B------:R-:W-:Y:S01]  /*3d90*/  LOP3.LUT R46, R46, 0xffff, R23.reuse, 0xf8, !PT ;  /* 0x0000ffff2e2e7812 */ /* 0x100fe200078ef817 */
[----:B------:R-:W-:Y:S01]  /*3da0*/  HFMA2 R94, R169.H0_H0, R94.H0_H0, R167.H0_H0 ;  /* 0x2000005ea95e7231 */ /* 0x000fe200000408a7 */
[----:B------:R-:W-:Y:S01]  /*3db0*/  PRMT R23, R48, 0x7610, R23 ;  /* 0x0000761030177816 */ /* 0x000fe20000000017 */
[----:B------:R-:W-:Y:S01]  /*3dc0*/  FMUL.FTZ R110, R99, R110 ;  /* 0x0000006e636e7220 */ /* 0x000fe20000410000 */
[----:B------:R-:W-:Y:S01]  /*3dd0*/  LOP3.LUT R54, R24, 0xffff, RZ, 0xc0, !PT ;  /* 0x0000ffff18367812 */ /* 0x000fe200078ec0ff */
[----:B------:R-:W-:Y:S01]  /*3de0*/  HFMA2 R62, R245.H0_H0, R62.H0_H0, R247.H0_H0 ;  /* 0x2000003ef53e7231 */ /* 0x000fe200000408f7 */
[----:B------:R-:W-:Y:S01]  /*3df0*/  F2FP.F16.F32.PACK_AB R88, RZ, R85 ;  /* 0x00000055ff58723e */ /* 0x000fe200000000ff */
[----:B------:R-:W-:Y:S01]  /*3e00*/  HFMA2 R80, R37.H1_H1, R80.H0_H0, R21.H0_H0 ;  /* 0x2000005025507231 */ /* 0x000fe20000040c15 */
[--C-:B------:R-:W-:Y:S01]  /*3e10*/  LOP3.LUT R90, R53, 0xffff, R25.reuse, 0xf8, !PT ;  /* 0x0000ffff355a7812 */ /* 0x100fe200078ef819 */
[----:B------:R-:W-:Y:S01]  /*3e20*/  HFMA2 R61, R34.H1_H1, R61.H0_H0, R36.H1_H1 ;  /* 0x2000003d223d7231 */ /* 0x000fe20000060c24 */
[----:B------:R-:W-:Y:S01]  /*3e30*/  PRMT R24, R59, 0x7632, R24 ;  /* 0x000076323b187816 */ /* 0x000fe20000000018 */
[----:B------:R-:W-:Y:S01]  /*3e40*/  HFMA2 R91, R177.H0_H0, R91.H0_H0, R175.H0_H0 ;  /* 0x2000005bb15b7231 */ /* 0x000fe200000408af */
[----:B------:R-:W-:Y:S01]  /*3e50*/  PRMT R25, R58, 0x7632, R25 ;  /* 0x000076323a197816 */ /* 0x000fe20000000019 */
[----:B------:R-:W-:Y:S01]  /*3e60*/  HFMA2 R84, R39.H1_H1, R84.H0_H0, R22.H0_H0 ;  /* 0x2000005427547231 */ /* 0x000fe20000040c16 */
[----:B------:R-:W-:Y:S01]  /*3e70*/  LOP3.LUT R48, R52, 0xffff, R23, 0xf8, !PT ;  /* 0x0000ffff34307812 */ /* 0x000fe200078ef817 */
[----:B------:R-:W-:Y:S01]  /*3e80*/  IMAD.WIDE.U32 R52, R54, 0x10000, RZ ;  /* 0x0001000036347825 */ /* 0x000fe200078e00ff */
[----:B------:R-:W-:-:S03]  /*3e90*/  PRMT R27, R56, 0x7610, R27 ;  /* 0x00007610381b7816 */ /* 0x000fc6000000001b */
[----:B------:R-:W-:Y:S01]  /*3ea0*/  HFMA2 R117, R153.H0_H0, R117.H0_H0, R151.H0_H0 ;  /* 0x2000007599757231 */ /* 0x000fe20000040897 */
[----:B------:R-:W-:Y:S01]  /*3eb0*/  PRMT R86, R86, 0x5410, R88 ;  /* 0x0000541056567816 */ /* 0x000fe20000000058 */
[----:B------:R-:W-:Y:S01]  /*3ec0*/  HFMA2 R113, R226.H1_H1, R113.H0_H0, R228.H1_H1 ;  /* 0x20000071e2717231 */ /* 0x000fe20000060ce4 */
[----:B------:R-:W-:Y:S01]  /*3ed0*/  LOP3.LUT R56, R24, 0xffff, RZ, 0xc0, !PT ;  /* 0x0000ffff18387812 */ /* 0x000fe200078ec0ff */
[----:B------:R-:W-:Y:S01]  /*3ee0*/  HFMA2 R121, R234.H1_H1, R121.H0_H0, R236.H1_H1 ;  /* 0x20000079ea797231 */ /* 0x000fe20000060cec */
[----:B------:R-:W-:Y:S01]  /*3ef0*/  LOP3.LUT R78, R25, 0xffff, RZ, 0xc0, !PT ;  /* 0x0000ffff194e7812 */ /* 0x000fe200078ec0ff */
[----:B------:R-:W-:Y:S01]  /*3f00*/  HFMA2 R204, R145.H0_H0, R204.H0_H0, R143.H0_H0 ;  /* 0x200000cc91cc7231 */ /* 0x000fe2000004088f */
[----:B------:R-:W-:Y:S01]  /*3f10*/  LOP3.LUT R52, R52, 0xffff, R57, 0xf8, !PT ;  /* 0x0000ffff34347812 */ /* 0x000fe200078ef839 */
[----:B------:R-:W-:Y:S01]  /*3f20*/  IMAD.WIDE.U32 R56, R56, 0x10000, RZ ;  /* 0x0001000038387825 */ /* 0x000fe200078e00ff */
[----:B------:R-:W-:-:S03]  /*3f30*/  PRMT R23, R60, 0x7610, R23 ;  /* 0x000076103c177816 */ /* 0x000fc60000000017 */
[----:B------:R-:W-:Y:S01]  /*3f40*/  HFMA2 R68, R38, R86, R40 ;  /* 0x0000005626447231 */ /* 0x000fe20000000028 */
[----:B------:R-:W-:Y:S01]  /*3f50*/  PRMT R24, R63, 0x7632, R24 ;  /* 0x000076323f187816 */ /* 0x000fe20000000018 */
[----:B------:R-:W-:Y:S01]  /*3f60*/  IMAD.WIDE.U32 R78, R78, 0x10000, RZ ;  /* 0x000100004e4e7825 */ /* 0x000fe200078e00ff */
[----:B------:R-:W-:-:S03]  /*3f70*/  PRMT R25, R58, 0x7610, R25 ;  /* 0x000076103a197816 */ /* 0x000fc60000000019 */
[----:B------:R-:W-:Y:S01]  /*3f80*/  HFMA2 R122, R238.H1_H1, R122.H0_H0, R240.H1_H1 ;  /* 0x2000007aee7a7231 */ /* 0x000fe20000060cf0 */
        /* <DEDUP_REMOVED lines=10> */
[----:B------:R-:W-:Y:S02]  /*4030*/  F2FP.F16.F32.PACK_AB R89, RZ, R89 ;  /* 0x00000059ff59723e */ /* 0x000fe400000000ff */
        /* <DEDUP_REMOVED lines=8> */
[----:B------:R-:W-:Y:S01]  /*40c0*/  HFMA2 R72, R41, R87, R207 ;  /* 0x0000005729487231 */ /* 0x000fe200000000cf */
[----:B------:R-:W-:-:S02]  /*40d0*/  PRMT R25, R66, 0x7610, R25 ;  /* 0x0000761042197816 */ /* 0x000fc40000000019 */
[----:B------:R-:W-:Y:S02]  /*40e0*/  F2FP.F16.F32.PACK_AB R96, RZ, R96 ;  /* 0x00000060ff60723e */ /* 0x000fe400000000ff */
[----:B------:R-:W-:Y:S02]  /*40f0*/  F2FP.F16.F32.PACK_AB R93, RZ, R93 ;  /* 0x0000005dff5d723e */ /* 0x000fe400000000ff */
[----:B------:R-:W-:Y:S02]  /*4100*/  PRMT R63, R74, 0x7610, R63 ;  /* 0x000076104a3f7816 */ /* 0x000fe4000000003f */
[----:B------:R-:W-:Y:S01]  /*4110*/  PRMT R23, R65, 0x7610, R23 ;  /* 0x0000761041177816 */ /* 0x000fe20000000017 */
[----:B------:R-:W-:Y:S01]  /*4120*/  IMAD.WIDE.U32 R64, R64, 0x10000, RZ ;  /* 0x0001000040407825 */ /* 0x000fe200078e00ff */
[----:B------:R-:W-:Y:S02]  /*4130*/  LOP3.LUT R66, R24, 0xffff, RZ, 0xc0, !PT ;  /* 0x0000ffff18427812 */ /* 0x000fe400078ec0ff */
[----:B------:R-:W-:Y:S01]  /*4140*/  F2FP.F16.F32.PACK_AB R85, RZ, R101 ;  /* 0x00000065ff55723e */ /* 0x000fe200000000ff */
[----:B------:R-:W-:Y:S01]  /*4150*/  FMUL.FTZ R101, R99, R250 ;  /* 0x000000fa63657220 */ /* 0x000fe20000410000 */
[----:B------:R-:W-:-:S02]  /*4160*/  PRMT R96, R96, 0x5410, R93 ;  /* 0x0000541060607816 */ /* 0x000fc4000000005d */
[----:B------:R-:W-:Y:S01]  /*4170*/  LOP3.LUT R60, R78, 0xffff, R23, 0xf8, !PT ;  /* 0x0000ffff4e3c7812 */ /* 0x000fe200078ef817 */
[----:B------:R-:W-:Y:S01]  /*4180*/  HFMA2 R85, R181.H0_H0, R85.H0_H0, R179.H0_H0 ;  /* 0x20000055b5557231 */ /* 0x000fe200000408b3 */
[----:B------:R-:W-:Y:S01]  /*4190*/  LOP3.LUT R63, R79, 0xffff, R63, 0xf8, !PT ;  /* 0x0000ffff4f3f7812 */ /* 0x000fe200078ef83f */
[----:B------:R-:W-:Y:S01]  /*41a0*/  IMAD.WIDE.U32 R78, R66, 0x10000, RZ ;  /* 0x00010000424e7825 */ /* 0x000fe200078e00ff */
[----:B------:R-:W-:-:S03]  /*41b0*/  F2FP.F16.F32.PACK_AB R98, RZ, R98 ;  /* 0x00000062ff62723e */ /* 0x000fc600000000ff */
[----:B------:R-:W-:Y:S01]  /*41c0*/  HFMA2 R75, R213, R96, R215 ;  /* 0x00000060d54b7231 */ /* 0x000fe200000000d7 */
[----:B------:R-:W-:Y:S02]  /*41d0*/  F2FP.F16.F32.PACK_AB R100, RZ, R100 ;  /* 0x00000064ff64723e */ /* 0x000fe400000000ff */
[----:B------:R-:W-:Y:S02]  /*41e0*/  LOP3.LUT R64, R64, 0xffff, R25, 0xf8, !PT ;  /* 0x0000ffff40407812 */ /* 0x000fe400078ef819 */
[----:B------:R-:W-:Y:S02]  /*41f0*/  PRMT R23, R68, 0x7610, R23 ;  /* 0x0000761044177816 */ /* 0x000fe40000000017 */
[----:B------:R-:W-:Y:S02]  /*4200*/  PRMT R25, R71, 0x7632, R25 ;  /* 0x0000763247197816 */ /* 0x000fe40000000019 */
[----:B------:R-:W-:Y:S02]  /*4210*/  PRMT R98, R98, 0x5410, R100 ;  /* 0x0000541062627816 */ /* 0x000fe40000000064 */
[----:B------:R-:W-:-:S02]  /*4220*/  PRMT R24, R72, 0x7632, R24 ;  /* 0x0000763248187816 */ /* 0x000fc40000000018 */
[----:B------:R-:W-:Y:S02]  /*4230*/  LOP3.LUT R65, R65, 0xffff, R81, 0xf8, !PT ;  /* 0x0000ffff41417812 */ /* 0x000fe400078ef851 */
[----:B------:R-:W-:Y:S01]  /*4240*/  LOP3.LUT R66, R78, 0xffff, R23, 0xf8, !PT ;  /* 0x0000ffff4e427812 */ /* 0x000fe200078ef817 */
[----:B------:R-:W-:Y:S01]  /*4250*/  HFMA2 R73, R217, R98, R219 ;  /* 0x00000062d9497231 */ /* 0x000fe200000000db */
[----:B------:R-:W-:Y:S02]  /*4260*/  PRMT R81, R85, 0x7610, R81 ;  /* 0x0000761055517816 */ /* 0x000fe40000000051 */
[----:B------:R-:W-:Y:S02]  /*4270*/  LOP3.LUT R78, R25, 0xffff, RZ, 0xc0, !PT ;  /* 0x0000ffff194e7812 */ /* 0x000fe400078ec0ff */
[----:B------:R-:W-:Y:S02]  /*4280*/  F2FP.F16.F32.PACK_AB R102, RZ, R102 ;  /* 0x00000066ff66723e */ /* 0x000fe400000000ff */
[----:B------:R-:W-:-:S02]  /*4290*/  F2FP.F16.F32.PACK_AB R203, RZ, R203 ;  /* 0x000000cbffcb723e */ /* 0x000fc400000000ff */
        /* <DEDUP_REMOVED lines=8> */
[----:B------:R-:W-:Y:S01]  /*4320*/  HFMA2 R86, R221, R108, R223 ;  /* 0x0000006cdd567231 */ /* 0x000fe200000000df */
[----:B------:R-:W-:Y:S02]  /*4330*/  PRMT R23, R72, 0x7610, R23 ;  /* 0x0000761048177816 */ /* 0x000fe40000000017 */
[----:B------:R-:W-:Y:S01]  /*4340*/  F2FP.F16.F32.PACK_AB R55, RZ, R55 ;  /* 0x00000037ff37723e */ /* 0x000fe200000000ff */
[----:B------:R-:W-:Y:S01]  /*4350*/  HFMA2 R82, R225, R102, R227 ;  /* 0x00000066e1527231 */ /* 0x000fe200000000e3 */
[----:B------:R-:W-:Y:S02]  /*4360*/  LOP3.LUT R72, R78, 0xffff, R71, 0xf8, !PT ;  /* 0x0000ffff4e487812 */ /* 0x000fe400078ef847 */
[----:B------:R-:W-:Y:S01]  /*4370*/  F2FP.F16.F32.PACK_AB R67, RZ, R67 ;  /* 0x00000043ff43723e */ /* 0x000fe200000000ff */
[----:B------:R-:W-:Y:S01]  /*4380*/  HFMA2 R55, R30.H1_H1, R55.H0_H0, R32.H1_H1 ;  /* 0x200000371e377231 */ /* 0x000fe20000060c20 */
[----:B------:R-:W-:Y:S02]  /*4390*/  SHF.R.U32.HI R248, RZ, 0x10, R135 ;  /* 0x00000010fff87819 */ /* 0x000fe40000011687 */
[----:B------:R-:W-:Y:S01]  /*43a0*/  LOP3.LUT R71, R79, 0xffff, R95, 0xf8, !PT ;  /* 0x0000ffff4f477812 */ /* 0x000fe200078ef85f */
[----:B------:R-:W-:Y:S01]  /*43b0*/  IMAD.WIDE.U32 R78, R74, 0x10000, RZ ;  /* 0x000100004a4e7825 */ /* 0x000fe200078e00ff */
[----:B------:R-:W-:-:S03]  /*43c0*/  F2FP.F16.F32.PACK_AB R112, RZ, R112 ;  /* 0x00000070ff70723e */ /* 0x000fc600000000ff */
[----:B------:R-:W-:Y:S01]  /*43d0*/  HFMA2 R67, R248.H0_H0, R67.H0_H0, R249.H0_H0 ;  /* 0x20000043f8437231 */ /* 0x000fe200000408f9 */
[----:B------:R-:W-:Y:S02]  /*43e0*/  F2FP.F16.F32.PACK_AB R116, RZ, R115 ;  /* 0x00000073ff74723e */ /* 0x000fe400000000ff */
[----:B------:R-:W-:Y:S02]  /*43f0*/  PRMT R24, R73, 0x7632, R24 ;  /* 0x0000763249187816 */ /* 0x000fe40000000018 */
[----:B------:R-:W-:Y:S01]  /*4400*/  F2FP.F16.F32.PACK_AB R106, RZ, R106 ;  /* 0x0000006aff6a723e */ /* 0x000fe200000000ff */
[----:B------:R-:W-:Y:S01]  /*4410*/  HFMA2 R116, R230.H1_H1, R116.H0_H0, R232.H1_H1 ;  /* 0x20000074e6747231 */ /* 0x000fe20000060ce8 */
[----:B------:R-:W-:Y:S02]  /*4420*/  F2FP.F16.F32.PACK_AB R115, RZ, R241 ;  /* 0x000000f1ff73723e */ /* 0x000fe400000000ff */
[----:B------:R-:W-:Y:S01]  /*4430*/  PRMT R25, R86, 0x7632, R25 ;  /* 0x0000763256197816 */ /* 0x000fe20000000019 */
[----:B------:R-:W-:Y:S01]  /*4440*/  HFMA2 R106, R161.H0_H0, R106.H0_H0, R159.H0_H0 ;  /* 0x2000006aa16a7231 */ /* 0x000fe2000004089f */
[----:B------:R-:W-:Y:S01]  /*4450*/  SHF.R.U32.HI R241, RZ, 0x10, R137 ;  /* 0x00000010fff17819 */ /* 0x000fe20000011689 */
[----:B------:R-:W-:Y:S01]  /*4460*/  HFMA2 R115, R149.H0_H0, R115.H0_H0, R147.H0_H0 ;  /* 0x2000007395737231 */ /* 0x000fe20000040893 */
[----:B------:R-:W-:-:S02]  /*4470*/  LOP3.LUT R47, R47, 0xffff, R51, 0xf8, !PT ;  /* 0x0000ffff2f2f7812 */ /* 0x000fc400078ef833 */
[----:B------:R-:W-:Y:S01]  /*4480*/  SHF.L.U32 R100, R49, 0x10, RZ ;  /* 0x0000001031647819 */ /* 0x000fe200000006ff */
[----:B------:R-:W-:Y:S01]  /*4490*/  HFMA2 R70, R241.H0_H0, R70.H0_H0, R243.H0_H0 ;  /* 0x20000046f1467231 */ /* 0x000fe200000408f3 */
[----:B------:R-:W-:Y:S02]  /*44a0*/  PRMT R112, R112, 0x5410, R111 ;  /* 0x0000541070707816 */ /* 0x000fe4000000006f */
[----:B------:R-:W-:Y:S02]  /*44b0*/  LOP3.LUT R68, R68, 0xffff, R23, 0xf8, !PT ;  /* 0x0000ffff44447812 */ /* 0x000fe400078ef817 */
[----:B------:R-:W-:Y:S01]  /*44c0*/  LOP3.LUT R74, R78, 0xffff, R75, 0xf8, !PT ;  /* 0x0000ffff4e4a7812 */ /* 0x000fe200078ef84b */
[----:B------:R-:W-:Y:S01]  /*44d0*/  HFMA2 R88, R229, R112, R231 ;  /* 0x00000070e5587231 */ /* 0x000fe200000000e7 */
[----:B------:R-:W-:Y:S02]  /*44e0*/  PRMT R23, R94, 0x7610, R23 ;  /* 0x000076105e177816 */ /* 0x000fe40000000017 */
[----:B------:R-:W-:-:S02]  /*44f0*/  LOP3.LUT R78, R24, 0xffff, RZ, 0xc0, !PT ;  /* 0x0000ffff184e7812 */ /* 0x000fc400078ec0ff */
[----:B------:R-:W-:Y:S02]  /*4500*/  LOP3.LUT R94, R25, 0xffff, RZ, 0xc0, !PT ;  /* 0x0000ffff195e7812 */ /* 0x000fe400078ec0ff */
[----:B------:R-:W-:Y:S02]  /*4510*/  LOP3.LUT R47, R47, R100, RZ, 0xfc, !PT ;  /* 0x000000642f2f7212 */ /* 0x000fe400078efcff */
[----:B------:R-:W-:Y:S01]  /*4520*/  SHF.L.U32 R55, R55, 0x10, RZ ;  /* 0x0000001037377819 */ /* 0x000fe200000006ff */
[----:B------:R-:W-:Y:S01]  /*4530*/  IMAD.WIDE.U32 R94, R94, 0x10000, RZ ;  /* 0x000100005e5e7825 */ /* 0x000fe200078e00ff */
[----:B------:R-:W-:Y:S02]  /*4540*/  F2FP.F16.F32.PACK_AB R110, RZ, R110 ;  /* 0x0000006eff6e723e */ /* 0x000fe400000000ff */
[----:B------:R-:W-:Y:S02]  /*4550*/  PRMT R24, R82, 0x7632, R24 ;  /* 0x0000763252187816 */ /* 0x000fe40000000018 */
[----:B------:R-:W-:Y:S01]  /*4560*/  SHF.L.U32 R100, R67, 0x10, RZ ;  /* 0x0000001043647819 */ /* 0x000fe200000006ff */
[----:B------:R-:W-:Y:S01]  /*4570*/  HFMA2 R110, R157.H0_H0, R110.H0_H0, R155.H0_H0 ;  /* 0x2000006e9d6e7231 */ /* 0x000fe2000004089b */
[----:B------:R-:W-:-:S02]  /*4580*/  F2FP.F16.F32.PACK_AB R103, RZ, R103 ;  /* 0x00000067ff67723e */ /* 0x000fc400000000ff */
[----:B------:R-:W-:Y:S01]  /*4590*/  LOP3.LUT R75, R79, 0xffff, R23, 0xf8, !PT ;  /* 0x0000ffff4f4b7812 */ /* 0x000fe200078ef817 */
[----:B------:R-:W-:Y:S01]  /*45a0*/  IMAD.WIDE.U32 R78, R78, 0x10000, RZ ;  /* 0x000100004e4e7825 */ /* 0x000fe200078e00ff */
[----:B------:R-:W-:-:S03]  /*45b0*/  F2FP.F16.F32.PACK_AB R105, RZ, R105 ;  /* 0x00000069ff69723e */ /* 0x000fc600000000ff */
[----:B------:R-:W-:Y:S01]  /*45c0*/  HFMA2 R103, R206.H1_H1, R103.H0_H0, R208.H1_H1 ;  /* 0x20000067ce677231 */ /* 0x000fe20000060cd0 */
[----:B------:R-:W-:Y:S02]  /*45d0*/  PRMT R23, R86, 0x7610, R23 ;  /* 0x0000761056177816 */ /* 0x000fe40000000017 */
[----:B------:R-:W-:Y:S01]  /*45e0*/  LOP3.LUT R49, R90, R55, RZ, 0xfc, !PT ;  /* 0x000000375a317212 */ /* 0x000fe200078efcff */
[----:B------:R-:W-:Y:S01]  /*45f0*/  HFMA2 R105, R210.H1_H1, R105.H0_H0, R212.H1_H1 ;  /* 0x20000069d2697231 */ /* 0x000fe20000060cd4 */
        /* <DEDUP_REMOVED lines=18> */
[----:B------:R-:W-:Y:S01]  /*4720*/  HFMA2 R87, R233, R114, R235 ;  /* 0x00000072e9577231 */ /* 0x000fe200000000eb */
        /* <DEDUP_REMOVED lines=19> */
[----:B------:R-:W-:Y:S01]  /*4860*/  F2FP.F16.F32.PACK_AB R97, RZ, R97 ;  /* 0x00000061ff61723e */ /* 0x000fe200000000ff */
[----:B------:R-:W-:Y:S01]  /*4870*/  HFMA2 R89, R237, R123, R239 ;  /* 0x0000007bed597231 */ /* 0x000fe200000000ef */
[----:B------:R-:W-:-:S02]  /*4880*/  LOP3.LUT R50, R26, 0xffff, RZ, 0xc0, !PT ;  /* 0x0000ffff1a327812 */ /* 0x000fc400078ec0ff */
[----:B------:R-:W-:Y:S01]  /*4890*/  PRMT R25, R87, 0x7632, R25 ;  /* 0x0000763257197816 */ /* 0x000fe20000000019 */
[----:B------:R-:W-:Y:S01]  /*48a0*/  HFMA2 R97, R165.H0_H0, R97.H0_H0, R163.H0_H0 ;  /* 0x20000061a5617231 */ /* 0x000fe200000408a3 */
[----:B------:R-:W-:Y:S01]  /*48b0*/  F2FP.F16.F32.PACK_AB R107, RZ, R107 ;  /* 0x0000006bff6b723e */ /* 0x000fe200000000ff */
[----:B------:R-:W3:Y:S01]  /*48c0*/  LDC.64 R70, c[0x0][0x398] ;  /* 0x0000e600ff467b82 */ /* 0x000ee20000000a00 */
[----:B------:R-:W-:Y:S01]  /*48d0*/  F2FP.F16.F32.PACK_AB R109, RZ, R109 ;  /* 0x0000006dff6d723e */ /* 0x000fe200000000ff */
[----:B------:R-:W-:Y:S01]  /*48e0*/  IMAD.WIDE.U32 R50, R50, 0x10000, RZ ;  /* 0x0001000032327825 */ /* 0x000fe200078e00ff */
[----:B------:R-:W-:-:S03]  /*48f0*/  F2FP.F16.F32.PACK_AB R101, RZ, R101 ;  /* 0x00000065ff65723e */ /* 0x000fc600000000ff */
[----:B------:R-:W-:Y:S01]  /*4900*/  HFMA2 R107, R214.H1_H1, R107.H0_H0, R216.H1_H1 ;  /* 0x2000006bd66b7231 */ /* 0x000fe20000060cd8 */
[----:B------:R-:W-:Y:S01]  /*4910*/  PRMT R23, R88, 0x7610, R23 ;  /* 0x0000761058177816 */ /* 0x000fe20000000017 */
[----:B------:R-:W-:Y:S01]  /*4920*/  HFMA2 R109, R218.H1_H1, R109.H0_H0, R220.H1_H1 ;  /* 0x2000006dda6d7231 */ /* 0x000fe20000060cdc */
[----:B------:R-:W-:Y:S01]  /*4930*/  LOP3.LUT R96, R25, 0xffff, RZ, 0xc0, !PT ;  /* 0x0000ffff19607812 */ /* 0x000fe200078ec0ff */
[----:B------:R-:W-:Y:S01]  /*4940*/  HFMA2 R101, R222.H1_H1, R101.H0_H0, R224.H1_H1 ;  /* 0x20000065de657231 */ /* 0x000fe20000060ce0 */
        /* <DEDUP_REMOVED lines=77> */
.L_x_101:
        /* <DEDUP_REMOVED lines=14> */
.L_x_1009:


//--------------------- .text._ZN10layer_norm13ln_fwd_kernelINS_13Kernel_traitsI6__halfS2_S2_fjLj40960ELj4ELj1ELj4ELj16ENS_18Kernel_traits_baseILj40960ES2_S2_S2_fjLj128EEEEEEEvNS_9FwdParamsE --------------------------
	.section	.text._ZN10layer_norm13ln_fwd_kernelINS_13Kernel_traitsI6__halfS2_S2_fjLj40960ELj4ELj1ELj4ELj16ENS_18Kernel_traits_baseILj40960ES2_S2_S2_fjLj128EEEEEEEvNS_9FwdParamsE,"ax",@progbits
	.align	128
        .global         _ZN10layer_norm13ln_fwd_kernelINS_13Kernel_traitsI6__halfS2_S2_fjLj40960ELj4ELj1ELj4ELj16ENS_18Kernel_traits_baseILj40960ES2_S2_S2_fjLj128EEEEEEEvNS_9FwdParamsE
        .type           _ZN10layer_norm13ln_fwd_kernelINS_13Kernel_traitsI6__halfS2_S2_fjLj40960ELj4ELj1ELj4ELj16ENS_18Kernel_traits_baseILj40960ES2_S2_S2_fjLj128EEEEEEEvNS_9FwdParamsE,@function
        .size           _ZN10layer_norm13ln_fwd_kernelINS_13Kernel_traitsI6__halfS2_S2_fjLj40960ELj4ELj1ELj4ELj16ENS_18Kernel_traits_baseILj40960ES2_S2_S2_fjLj128EEEEEEEvNS_9FwdParamsE,(.L_x_1010 - _ZN10layer_norm13ln_fwd_kernelINS_13Kernel_traitsI6__halfS2_S2_fjLj40960ELj4ELj1ELj4ELj16ENS_18Kernel_traits_baseILj40960ES2_S2_S2_fjLj128EEEEEEEvNS_9FwdParamsE)
        .other          _ZN10layer_norm13ln_fwd_kernelINS_13Kernel_traitsI6__halfS2_S2_fjLj40960ELj4ELj1ELj4ELj16ENS_18Kernel_traits_baseILj40960ES2_S2_S2_fjLj128EEEEEEEvNS_9FwdParamsE,@"STO_CUDA_ENTRY STV_DEFAULT"
_ZN10layer_norm13ln_fwd_kernelINS_13Kernel_traitsI6__halfS2_S2_fjLj40960ELj4ELj1ELj4ELj16ENS_18Kernel_traits_baseILj40960ES2_S2_S2_fjLj128EEEEEEEvNS_9FwdParamsE:
.text._ZN10layer_norm13ln_fwd_kernelINS_13Kernel_traitsI6__halfS2_S2_fjLj40960ELj4ELj1ELj4ELj16ENS_18Kernel_traits_baseILj40960ES2_S2_S2_fjLj128EEEEEEEvNS_9FwdParamsE:
        /* <DEDUP_REMOVED lines=40> */
.L_x_108:
[----:B------:R-:W1:Y:S01]  /*0280*/  S2R R132, SR_CTAID.X ;  /* 0x0000000000847919 */ /* 0x000e620000002500 */
[----:B0-----:R-:W0:Y:S01]  /*0290*/  LDC.64 R84, c[0x0][0x390] ;  /* 0x0000e400ff547b82 */ /* 0x001e220000000a00 */
[----:B------:R-:W-:Y:S02]  /*02a0*/  LOP3.LUT R0, R164, 0x7f, RZ, 0xc0, !PT ;  /* 0x0000007fa4007812 */ /* 0x000fe400078ec0ff */
[----:B-1----:R-:W-:-:S04]  /*02b0*/  SHF.L.U32 R3, R132, 0x7, RZ ;  /* 0x0000000784037819 */ /* 0x002fc800000006ff */
[----:B------:R-:W-:-:S05]  /*02c0*/  LOP3.LUT R0, R0, 0x180, R3, 0xf8, !PT ;  /* 0x0000018000007812 */ /* 0x000fca00078ef803 */
[----:B------:R-:W-:-:S04]  /*02d0*/  IMAD R112, R115, 0x1400, R0 ;  /* 0x0000140073707824 */ /* 0x000fc800078e0200 */
[----:B0-----:R-:W-:-:S05]  /*02e0*/  IMAD.WIDE.U32 R2, R112, 0x10, R84 ;  /* 0x0000001070027825 */ /* 0x001fca00078e0054 */
[----:B--2---:R-:W2:Y:S04]  /*02f0*/  LDG.E.128 R136, desc[UR4][R2.64] ;  /* 0x0000000402887981 */ /* 0x004ea8000c1e1d00 */
        /* <DEDUP_REMOVED lines=28> */
[----:B------:R-:W-:Y:S01]  /*04c0*/  ISETP.GT.U32.AND P2, PT, R114, 0x3, PT ;  /* 0x000000037200780c */ /* 0x000fe20003f44070 */
[--C-:B--2---:R-:W-:Y:S02]  /*04d0*/  HADD2.F32 R223, -RZ, R136.reuse.H0_H0 ;  /* 0x20000088ffdf7230 */ /* 0x104fe40000004100 */
[----:B------:R-:W-:Y:S02]  /*04e0*/  HADD2.F32 R225, -RZ, R136.H1_H1 ;  /* 0x30000088ffe17230 */ /* 0x000fe40000004100 */
[--C-:B------:R-:W-:Y:S02]  /*04f0*/  HADD2.F32 R221, -RZ, R137.reuse.H0_H0 ;  /* 0x20000089ffdd7230 */ /* 0x100fe40000004100 */
[----:B------:R-:W-:Y:S01]  /*0500*/  FADD.FTZ R0, RZ, R223 ;  /* 0x000000dfff007221 */ /* 0x000fe20000010000 */
[----:B------:R-:W-:Y:S02]  /*0510*/  HADD2.F32 R227, -RZ, R137.H1_H1 ;  /* 0x30000089ffe37230 */ /* 0x000fe40000004100 */
[----:B------:R-:W-:-:S02]  /*0520*/  HADD2.F32 R229, -RZ, R138.H0_H0 ;  /* 0x2000008affe57230 */ /* 0x000fc40000004100 */
[----:B------:R-:W-:Y:S01]  /*0530*/  FADD.FTZ R0, R225, R0 ;  /* 0x00000000e1007221 */ /* 0x000fe20000010000 */
[----:B------:R-:W-:Y:S02]  /*0540*/  HADD2.F32 R231, -RZ, R138.H1_H1 ;  /* 0x3000008affe77230 */ /* 0x000fe40000004100 */
[--C-:B------:R-:W-:Y:S02]  /*0550*/  HADD2.F32 R233, -RZ, R139.reuse.H0_H0 ;  /* 0x2000008bffe97230 */ /* 0x100fe40000004100 */
[----:B------:R-:W-:Y:S01]  /*0560*/  FADD.FTZ R0, R221, R0 ;  /* 0x00000000dd007221 */ /* 0x000fe20000010000 */
[----:B------:R-:W-:Y:S02]  /*0570*/  HADD2.F32 R235, -RZ, R139.H1_H1 ;  /* 0x3000008bffeb7230 */ /* 0x000fe40000004100 */
[--C-:B---3--:R-:W-:Y:S02]  /*0580*/  HADD2.F32 R237, -RZ, R128.reuse.H0_H0 ;  /* 0x20000080ffed7230 */ /* 0x108fe40000004100 */
        /* <DEDUP_REMOVED lines=11> */
[--C-:B----4-:R-:W-:Y:S02]  /*0640*/  HADD2.F32 R128, -RZ, R124.reuse.H0_H0 ;  /* 0x2000007cff807230 */ /* 0x110fe40000004100 */
        /* <DEDUP_REMOVED lines=73> */
[----:B------:R-:W-:Y:S01]  /*0ae0*/  HADD2.F32 R99, -RZ, R88.H1_H1 ;  /* 0x30000058ff637230 */ /* 0x000fe20000004100 */
[----:B------:R-:W-:Y:S01]  /*0af0*/  MOV R88, RZ ;  /* 0x000000ff00587202 */ /* 0x000fe20000000f00 */
        /* <DEDUP_REMOVED lines=252> */
.L_x_103:
[----:B------:R-:W-:Y:S05]  /*1ac0*/  BSYNC.RECONVERGENT B0 ;  /* 0x0000000000007941 */ /* 0x000fea0003800200 */
.L_x_102:
        /* <DEDUP_REMOVED lines=13> */
.L_x_105:
[----:B------:R-:W-:Y:S05]  /*1ba0*/  BSYNC.RECONVERGENT B0 ;  /* 0x0000000000007941 */ /* 0x000fea0003800200 */
.L_x_104:
        /* <DEDUP_REMOVED lines=65> */
.L_x_107:
[----:B0-----:R-:W-:Y:S02]  /*1fc0*/  MOV R2, R84 ;  /* 0x0000005400027202 */ /* 0x001fe40000000f00 */
[----:B------:R-:W-:-:S05]  /*1fd0*/  MOV R3, R85 ;  /* 0x0000005500037202 */ /* 0x000fca0000000f00 */
[----:B------:R-:W2:Y:S04]  /*1fe0*/  LDG.E.STRONG.GPU R2, desc[UR4][R2.64] ;  /* 0x0000000402027981 */ /* 0x000ea8000c1ef900 */
[----:B--2---:R-:W-:Y:S01]  /*1ff0*/  CCTL.IVALL ;  /* 0x00000000ff00798f */ /* 0x004fe20002000000 */
[----:B------:R-:W-:Y:S05]  /*2000*/  YIELD ;  /* 0x0000000000007946 */ /* 0x000fea0003800000 */
[----:B------:R-:W-:-:S13]  /*2010*/  ISETP.NE.AND P3, PT, R2, R90, PT ;  /* 0x0000005a0200720c */ /* 0x000fda0003f65270 */
[----:B------:R-:W-:Y:S05]  /*2020*/  @P3 BRA `(.L_x_107) ;  /* 0xfffffffc00e43947 */ /* 0x000fea000383ffff */
.L_x_106:
        /* <DEDUP_REMOVED lines=57> */
[----:B------:R-:W-:Y:S02]  /*23c0*/  FADD.FTZ R144, R223, -R162 ;  /* 0x800000a2df907221 */ /* 0x000fe40000010000 */
[----:B----4-:R-:W0:Y:S01]  /*23d0*/  LDC.64 R86, c[0x0][0x398] ;  /* 0x0000e600ff567b82 */ /* 0x010e220000000a00 */
[----:B---3--:R-:W-:-:S04]  /*23e0*/  @P0 IMAD.WIDE R84, R115, 0x4, R84 ;  /* 0x0000000473540825 */ /* 0x008fc800078e0254 */
[----:B------:R-:W-:Y:S01]  /*23f0*/  FADD.FTZ R146, R225, -R162 ;  /* 0x800000a2e1927221 */ /* 0x000fe20000010000 */
[----:B--2---:R-:W-:Y:S01]  /*2400*/  FFMA.FTZ R166, R3, 2.4414062863797880709e-05, R166 ;  /* 0x37cccccd03a67823 */ /* 0x004fe200000100a6 */
[--C-:B------:R-:W-:Y:S01]  /*2410*/  FADD.FTZ R152, R229, -R162.reuse ;  /* 0x800000a2e5987221 */ /* 0x100fe20000010000 */
[--C-:B------:R-:W-:Y:S01]  /*2420*/  FADD.FTZ R154, R231, -R162.reuse ;  /* 0x800000a2e79a7221 */ /* 0x100fe20000010000 */
[--C-:B------:R-:W-:Y:S01]  /*2430*/  FADD.FTZ R160, R237, -R162.reuse ;  /* 0x800000a2eda07221 */ /* 0x100fe20000010000 */
[--C-:B------:R-:W-:Y:S01]  /*2440*/  FADD.FTZ R126, R239, -R162.reuse ;  /* 0x800000a2ef7e7221 */ /* 0x100fe20000010000 */
[----:B------:R-:W2:Y:S01]  /*2450*/  @P0 LDC.64 R2, c[0x0][0x3a8] ;  /* 0x0000ea00ff020b82 */ /* 0x000ea20000000a00 */
[----:B------:R-:W3:Y:S01]  /*2460*/  MUFU.RSQ R166, R166 ;  /* 0x000000a600a67308 */ /* 0x000ee20000001400 */
        /* <DEDUP_REMOVED lines=73> */
[C---:B---3--:R-:W-:Y:S01]  /*2900*/  FMUL.FTZ R144, R166.reuse, R144 ;  /* 0x00000090a6907220 */ /* 0x048fe20000410000 */
        /* <DEDUP_REMOVED lines=98> */
[----:B------:R-:W-:Y:S01]  /*2f30*/  FMUL.FTZ R129, R166, R129 ;  /* 0x00000081a6817220 */ /* 0x000fe20000410000 */
[----:B------:R-:W-:Y:S01]  /*2f40*/  PRMT R144, R144, 0x5410, R146 ;  /* 0x0000541090907816 */ /* 0x000fe20000000092 */
[----:B------:R-:W-:Y:S01]  /*2f50*/  FMUL.FTZ R131, R166, R131 ;  /* 0x00000083a6837220 */ /* 0x000fe20000410000 */
[----:B------:R-:W-:Y:S01]  /*2f60*/  PRMT R152, R152, 0x5410, R154 ;  /* 0x0000541098987816 */ /* 0x000fe2000000009a */
[----:B--2---:R-:W-:Y:S01]  /*2f70*/  @P0 IMAD.WIDE R2, R115, 0x4, R2 ;  /* 0x0000000473020825 */ /* 0x004fe200078e0202 */
[----:B------:R-:W-:-:S03]  /*2f80*/  PRMT R160, R160, 0x5410, R126 ;  /* 0x00005410a0a07816 */ /* 0x000fc6000000007e */
[----:B------:R-:W-:Y:S01]  /*2f90*/  FMUL.FTZ R147, R166, R147 ;  /* 0x00000093a6937220 */ /* 0x000fe20000410000 */
[----:B------:R-:W-:Y:S01]  /*2fa0*/  PRMT R162, R162, 0x5410, R102 ;  /* 0x00005410a2a27816 */ /* 0x000fe20000000066 */
[C---:B------:R-:W-:Y:S01]  /*2fb0*/  FMUL.FTZ R149, R166.reuse, R149 ;  /* 0x00000095a6957220 */ /* 0x040fe20000410000 */
[----:B------:R-:W-:Y:S01]  /*2fc0*/  F2FP.F16.F32.PACK_AB R134, RZ, R134 ;  /* 0x00000086ff86723e */ /* 0x000fe200000000ff */
[C---:B------:R-:W-:Y:S01]  /*2fd0*/  FMUL.FTZ R174, R166.reuse, R93 ;  /* 0x0000005da6ae7220 */ /* 0x040fe20000410000 */
[----:B------:R-:W-:Y:S01]  /*2fe0*/  F2FP.F16.F32.PACK_AB R135, RZ, R135 ;  /* 0x00000087ff87723e */ /* 0x000fe200000000ff */
[C---:B------:R-:W-:Y:S01]  /*2ff0*/  FMUL.FTZ R176, R166.reuse, R97 ;  /* 0x00000061a6b07220 */ /* 0x040fe20000410000 */
[----:B------:R-:W-:Y:S01]  /*3000*/  F2FP.F16.F32.PACK_AB R138, RZ, R138 ;  /* 0x0000008aff8a723e */ /* 0x000fe200000000ff */
[----:B-----5:R-:W-:Y:S01]  /*3010*/  HFMA2 R102, R38, R162, R78 ;  /* 0x000000a226667231 */ /* 0x020fe2000000004e */
[----:B------:R-:W-:Y:S01]  /*3020*/  F2FP.F16.F32.PACK_AB R139, RZ, R139 ;  /* 0x0000008bff8b723e */ /* 0x000fe200000000ff */
[----:B------:R-:W-:Y:S01]  /*3030*/  FMUL.FTZ R184, R166, R103 ;  /* 0x00000067a6b87220 */ /* 0x000fe20000410000 */
[----:B------:R-:W-:Y:S01]  /*3040*/  PRMT R170, R170, 0x5410, R98 ;  /* 0x00005410aaaa7816 */ /* 0x000fe20000000062 */
[----:B------:R-:W-:Y:S01]  /*3050*/  HFMA2 R98, R42, R152, R82 ;  /* 0x000000982a627231 */ /* 0x000fe20000000052 */
[----:B------:R-:W-:Y:S01]  /*3060*/  PRMT R118, R118, 0x5410, R122 ;  /* 0x0000541076767816 */ /* 0x000fe2000000007a */
[C---:B------:R-:W-:Y:S01]  /*3070*/  FMUL.FTZ R190, R166.reuse, R119 ;  /* 0x00000077a6be7220 */ /* 0x040fe20000410000 */
[----:B------:R-:W-:Y:S01]  /*3080*/  F2FP.F16.F32.PACK_AB R142, RZ, R142 ;  /* 0x0000008eff8e723e */ /* 0x000fe200000000ff */
[----:B------:R-:W-:Y:S01]  /*3090*/  FMUL.FTZ R192, R166, R91 ;  /* 0x0000005ba6c07220 */ /* 0x000fe20000410000 */
[----:B------:R-:W-:Y:S01]  /*30a0*/  F2FP.F16.F32.PACK_AB R197, RZ, R197 ;  /* 0x000000c5ffc5723e */ /* 0x000fe200000000ff */
[----:B0-----:R-:W-:Y:S01]  /*30b0*/  IMAD.WIDE.U32 R84, R112, 0x10, R86 ;  /* 0x0000001070547825 */ /* 0x001fe200078e0056 */
[----:B------:R-:W-:-:S03]  /*30c0*/  F2FP.F16.F32.PACK_AB R187, RZ, R187 ;  /* 0x000000bbffbb723e */ /* 0x000fc600000000ff */
[----:B------:R-:W-:Y:S01]  /*30d0*/  HFMA2 R118, R34, R118, R74 ;  /* 0x0000007622767231 */ /* 0x000fe2000000004a */
[----:B------:R-:W-:Y:S01]  /*30e0*/  F2FP.F16.F32.PACK_AB R189, RZ, R189 ;  /* 0x000000bdffbd723e */ /* 0x000fe200000000ff */
[----:B------:R-:W-:Y:S01]  /*30f0*/  FMUL.FTZ R198, R166, R125 ;  /* 0x0000007da6c67220 */ /* 0x000fe20000410000 */
[----:B------:R-:W-:Y:S01]  /*3100*/  PRMT R120, R120, 0x5410, R116 ;  /* 0x0000541078787816 */ /* 0x000fe20000000074 */
[----:B------:R-:W-:Y:S01]  /*3110*/  HFMA2 R116, R32, R170, R72 ;  /* 0x000000aa20747231 */ /* 0x000fe20000000048 */
[----:B------:R-:W-:Y:S01]  /*3120*/  PRMT R130, R130, 0x5410, R132 ;  /* 0x0000541082827816 */ /* 0x000fe20000000084 */
        /* <DEDUP_REMOVED lines=22> */
[----:B------:R-:W-:Y:S01]  /*3290*/  FMUL.FTZ R195, R166, R195 ;  /* 0x000000c3a6c37220 */ /* 0x000fe20000410000 */
[----:B------:R-:W-:Y:S01]  /*32a0*/  PRMT R187, R187, 0x5410, R189 ;  /* 0x00005410bbbb7816 */ /* 0x000fe200000000bd */
[----:B------:R-:W-:Y:S01]  /*32b0*/  IMAD.WIDE.U32 R88, R111, 0x10, R86 ;  /* 0x000000106f587825 */ /* 0x000fe200078e0056 */
[----:B------:R-:W-:-:S03]  /*32c0*/  F2FP.F16.F32.PACK_AB R183, RZ, R183 ;  /* 0x000000b7ffb7723e */ /* 0x000fc600000000ff */
[----:B------:R-:W-:Y:S01]  /*32d0*/  HFMA2 R117, R33, R172, R73 ;  /* 0x000000ac21757231 */ /* 0x000fe20000000049 */
[----:B------:R-:W-:Y:S01]  /*32e0*/  F2FP.F16.F32.PACK_AB R185, RZ, R185 ;  /* 0x000000b9ffb9723e */ /* 0x000fe200000000ff */
[----:B------:R-:W-:Y:S01]  /*32f0*/  HFMA2 R124, R24, R140, R64 ;  /* 0x0000008c187c7231 */ /* 0x000fe20000000040 */
[----:B------:R-:W-:Y:S01]  /*3300*/  F2FP.F16.F32.PACK_AB R175, RZ, R175 ;  /* 0x000000afffaf723e */ /* 0x000fe200000000ff */
[----:B------:R-:W-:Y:S01]  /*3310*/  HFMA2 R126, R26, R191, R66 ;  /* 0x000000bf1a7e7231 */ /* 0x000fe20000000042 */
[----:B------:R-:W-:Y:S01]  /*3320*/  F2FP.F16.F32.PACK_AB R177, RZ, R177 ;  /* 0x000000b1ffb1723e */ /* 0x000fe200000000ff */
[----:B------:R-:W-:Y:S01]  /*3330*/  IMAD.WIDE.U32 R110, R110, 0x10, R86 ;  /* 0x000000106e6e7825 */ /* 0x000fe200078e0056 */
[----:B------:R-:W-:-:S03]  /*3340*/  F2FP.F16.F32.PACK_AB R167, RZ, R167 ;  /* 0x000000a7ffa7723e */ /* 0x000fc600000000ff */
        /* <DEDUP_REMOVED lines=10> */
[----:B------:R-:W-:Y:S01]  /*33f0*/  @P0 STG.E desc[UR4][R2.64], R166 ;  /* 0x000000a602000986 */ /* 0x000fe2000c101904 */
[----:B------:R-:W-:Y:S01]  /*3400*/  F2FP.F16.F32.PACK_AB R143, RZ, R143 ;  /* 0x0000008fff8f723e */ /* 0x000fe200000000ff */
[--C-:B------:R-:W-:Y:S01]  /*3410*/  IMAD.WIDE.U32 R108, R108, 0x10, R86.reuse ;  /* 0x000000106c6c7825 */ /* 0x100fe200078e0056 */
[----:B------:R-:W-:Y:S01]  /*3420*/  F2FP.F16.F32.PACK_AB R145, RZ, R145 ;  /* 0x00000091ff91723e */ /* 0x000fe200000000ff */
[----:B------:R-:W-:Y:S01]  /*3430*/  STG.E.128 desc[UR4][R84.64], R96 ;  /* 0x0000006054007986 */ /* 0x000fe2000c101d04 */
[----:B------:R-:W-:Y:S01]  /*3440*/  F2FP.F16.F32.PACK_AB R179, RZ, R179 ;  /* 0x000000b3ffb3723e */ /* 0x000fe200000000ff */
[--C-:B------:R-:W-:Y:S01]  /*3450*/  IMAD.WIDE.U32 R92, R107, 0x10, R86.reuse ;  /* 0x000000106b5c7825 */ /* 0x100fe200078e0056 */
[----:B------:R-:W-:Y:S01]  /*3460*/  F2FP.F16.F32.PACK_AB R181, RZ, R181 ;  /* 0x000000b5ffb5723e */ /* 0x000fe200000000ff */
[----:B------:R-:W-:Y:S01]  /*3470*/  STG.E.128 desc[UR4][R84.64+0x2000], R100 ;  /* 0x0020006454007986 */ /* 0x000fe2000c101d04 */
[----:B------:R-:W-:Y:S01]  /*3480*/  F2FP.F16.F32.PACK_AB R171, RZ, R171 ;  /* 0x000000abffab723e */ /* 0x000fe200000000ff */
[--C-:B------:R-:W-:Y:S01]  /*3490*/  IMAD.WIDE.U32 R106, R106, 0x10, R86.reuse ;  /* 0x000000106a6a7825 */ /* 0x100fe200078e0056 */
[----:B------:R-:W-:Y:S01]  /*34a0*/  F2FP.F16.F32.PACK_AB R173, RZ, R173 ;  /* 0x000000adffad723e */ /* 0x000fe200000000ff */
[----:B------:R0:W-:Y:S01]  /*34b0*/  STG.E.128 desc[UR4][R88.64], R116 ;  /* 0x0000007458007986 */ /* 0x0001e2000c101d04 */
[----:B------:R-:W-:Y:S01]  /*34c0*/  F2FP.F16.F32.PACK_AB R178, RZ, R178 ;  /* 0x000000b2ffb2723e */ /* 0x000fe200000000ff */
[--C-:B------:R-:W-:Y:S01]  /*34d0*/  IMAD.WIDE.U32 R94, R105, 0x10, R86.reuse ;  /* 0x00000010695e7825 */ /* 0x100fe200078e0056 */
[----:B------:R-:W-:Y:S01]  /*34e0*/  F2FP.F16.F32.PACK_AB R180, RZ, R180 ;  /* 0x000000b4ffb4723e */ /* 0x000fe200000000ff */
[----:B------:R-:W-:Y:S01]  /*34f0*/  STG.E.128 desc[UR4][R110.64], R120 ;  /* 0x000000786e007986 */ /* 0x000fe2000c101d04 */
[----:B------:R-:W-:Y:S01]  /*3500*/  F2FP.F16.F32.PACK_AB R186, RZ, R186 ;  /* 0x000000baffba723e */ /* 0x000fe200000000ff */
[----:B------:R-:W-:Y:S01]  /*3510*/  IMAD.WIDE.U32 R86, R104, 0x10, R86 ;  /* 0x0000001068567825 */ /* 0x000fe200078e0056 */
        /* <DEDUP_REMOVED lines=16> */
[----:B--2---:R-:W-:Y:S01]  /*3620*/  HFMA2 R90, R22, R175, R62 ;  /* 0x000000af165a7231 */ /* 0x004fe2000000003e */
[----:B------:R-:W-:-:S02]  /*3630*/  F2FP.F16.F32.PACK_AB R176, RZ, R176 ;  /* 0x000000b0ffb0723e */ /* 0x000fc400000000ff */
[----:B------:R-:W-:Y:S02]  /*3640*/  PRMT R167, R167, 0x5410, R169 ;  /* 0x00005410a7a77816 */ /* 0x000fe400000000a9 */
[----:B------:R-:W-:Y:S02]  /*3650*/  PRMT R159, R159, 0x5410, R161 ;  /* 0x000054109f9f7816 */ /* 0x000fe400000000a1 */
        /* <DEDUP_REMOVED lines=45> */
[----:B-1----:R-:W-:-:S02]  /*3930*/  ISETP.GE.AND P2, PT, R115, UR6, PT ;  /* 0x0000000673007c0c */ /* 0x002fc4000bf46270 */
[----:B------:R2:W-:Y:S04]  /*3940*/  STG.E.128 desc[UR4][R106.64], R100 ;  /* 0x000000646a007986 */ /* 0x0005e8000c101d04 */
[----:B------:R2:W-:Y:S04]  /*3950*/  STG.E.128 desc[UR4][R94.64], R116 ;  /* 0x000000745e007986 */ /* 0x0005e8000c101d04 */
[----:B------:R2:W-:Y:S03]  /*3960*/  STG.E.128 desc[UR4][R86.64], R120 ;  /* 0x0000007856007986 */ /* 0x0005e6000c101d04 */
[----:B------:R-:W-:Y:S05]  /*3970*/  @!P2 BRA `(.L_x_108) ;  /* 0xffffffc80040a947 */ /* 0x000fea000383ffff */
[----:B------:R-:W-:Y:S05]  /*3980*/  EXIT ;  /* 0x000000000000794d */ /* 0x000fea0003800000 */
.L_x_109:
        /* <DEDUP_REMOVED lines=15> */
.L_x_1010:


//--------------------- .text._ZN10layer_norm13ln_fwd_kernelINS_13Kernel_traitsIffffjLj40960ELj4ELj1ELj4ELj16ENS_18Kernel_traits_baseILj40960EffffjLj128EEEEEEEvNS_9FwdParamsE --------------------------
	.section	.text._ZN10layer_norm13ln_fwd_kernelINS_13Kernel_traitsIffffjLj40960ELj4ELj1ELj4ELj16ENS_18Kernel_traits_baseILj40960EffffjLj128EEEEEEEvNS_9FwdParamsE,"ax",@progbits
	.align	128
        .global         _ZN10layer_norm13ln_fwd_kernelINS_13Kernel_traitsIffffjLj40960ELj4ELj1ELj4ELj16ENS_18Kernel_traits_baseILj40960EffffjLj128EEEEEEEvNS_9FwdParamsE
        .type           _ZN10layer_norm13ln_fwd_kernelINS_13Kernel_traitsIffffjLj40960ELj4ELj1ELj4ELj16ENS_18Kernel_traits_baseILj40960EffffjLj128EEEEEEEvNS_9FwdParamsE,@function
        .size           _ZN10layer_norm13ln_fwd_kernelINS_13Kernel_traitsIffffjLj40960ELj4ELj1ELj4ELj16ENS_18Kernel_traits_baseILj40960EffffjLj128EEEEEEEvNS_9FwdParamsE,(.L_x_1011 - _ZN10layer_norm13ln_fwd_kernelINS_13Kernel_traitsIffffjLj40960ELj4ELj1ELj4ELj16ENS_18Kernel_traits_baseILj40960EffffjLj128EEEEEEEvNS_9FwdParamsE)
        .other          _ZN10layer_norm13ln_fwd_kernelINS_13Kernel_traitsIffffjLj40960ELj4ELj1ELj4ELj16ENS_18Kernel_traits_baseILj40960EffffjLj128EEEEEEEvNS_9FwdParamsE,@"STO_CUDA_ENTRY STV_DEFAULT"
_ZN10layer_norm13ln_fwd_kernelINS_13Kernel_traitsIffffjLj40960ELj4ELj1ELj4ELj16ENS_18Kernel_traits_baseILj40960EffffjLj128EEEEEEEvNS_9FwdParamsE:
.text._ZN10layer_norm13ln_fwd_kernelINS_13Kernel_traitsIffffjLj40960ELj4ELj1ELj4ELj16ENS_18Kernel_traits_baseILj40960EffffjLj128EEEEEEEvNS_9FwdParamsE:
[----:B------:R-:W0:Y:S01]  /*0000*/  LDC R1, c[0x0][0x37c] ;  /* 0x0000df00ff017b82 */ /* 0x000e220000000800 */
[----:B------:R-:W1:Y:S01]  /*0010*/  S2R R157, SR_CTAID.X ;  /* 0x00000000009d7919 */ /* 0x000e620000002500 */
[----:B------:R-:W2:Y:S01]  /*0020*/  LDCU UR4, c[0x0][0x384] ;  /* 0x00007080ff0477ac */ /* 0x000ea20008000800 */
[----:B0-----:R-:W-:Y:S01]  /*0030*/  IADD3 R1, PT, PT, R1, -0x50, RZ ;  /* 0xffffffb001017810 */ /* 0x001fe20007ffe0ff */
[----:B------:R-:W0:Y:S01]  /*0040*/  S2R R156, SR_TID.X ;  /* 0x00000000009c7919 */ /* 0x000e220000002100 */
[----:B-1----:R-:W-:-:S04]  /*0050*/  SHF.R.U32.HI R0, RZ, 0x2, R157 ;  /* 0x00000002ff007819 */ /* 0x002fc8000001169d */
[----:B--2---:R-:W-:-:S13]  /*0060*/  ISETP.GE.AND P0, PT, R0, UR4, PT ;  /* 0x0000000400007c0c */ /* 0x004fda000bf06270 */
[----:B------:R-:W-:Y:S05]  /*0070*/  @P0 EXIT ;  /* 0x000000000000094d */ /* 0x000fea0003800000 */
[----:B------:R-:W1:Y:S01]  /*0080*/  LDC.64 R2, c[0x0][0x3b0] ;  /* 0x0000ec00ff027b82 */ /* 0x000e620000000a00 */
[----:B------:R-:W2:Y:S01]  /*0090*/  LDCU.64 UR4, c[0x0][0x358] ;  /* 0x00006b00ff0477ac */ /* 0x000ea20008000a00 */
[----:B------:R-:W-:Y:S02]  /*00a0*/  SHF.L.U32 R6, R157, 0x7, RZ ;  /* 0x000000079d067819 */ /* 0x000fe400000006ff */
[----:B0-----:R-:W-:-:S04]  /*00b0*/  LOP3.LUT R7, R156, 0x7f, RZ, 0xc0, !PT ;  /* 0x0000007f9c077812 */ /* 0x001fc800078ec0ff */
[----:B------:R-:W-:Y:S01]  /*00c0*/  LOP3.LUT R7, R7, 0x180, R6, 0xf8, !PT ;  /* 0x0000018007077812 */ /* 0x000fe200078ef806 */
[----:B------:R-:W0:Y:S04]  /*00d0*/  LDC.64 R4, c[0x0][0x3b8] ;  /* 0x0000ee00ff047b82 */ /* 0x000e280000000a00 */
[----:B-1----:R-:W-:-:S05]  /*00e0*/  IMAD.WIDE.U32 R2, R7, 0x10, R2 ;  /* 0x0000001007027825 */ /* 0x002fca00078e0002 */
[----:B--2---:R-:W2:Y:S04]  /*00f0*/  LDG.E.128 R120, desc[UR4][R2.64] ;  /* 0x0000000402787981 */ /* 0x004ea8000c1e1d00 */
[----:B------:R-:W3:Y:S01]  /*0100*/  LDG.E.128 R124, desc[UR4][R2.64+0x2000] ;  /* 0x00200004027c7981 */ /* 0x000ee2000c1e1d00 */
[----:B0-----:R-:W-:-:S03]  /*0110*/  IMAD.WIDE.U32 R4, R7, 0x10, R4 ;  /* 0x0000001007047825 */ /* 0x001fc600078e0004 */
[----:B------:R-:W5:Y:S04]  /*0120*/  LDG.E.128 R8, desc[UR4][R2.64+0x4000] ;  /* 0x0040000402087981 */ /* 0x000f68000c1e1d00 */
        /* <DEDUP_REMOVED lines=34> */
[----:B------:R0:W5:Y:S04]  /*0350*/  LDG.E.128 R76, desc[UR4][R2.64+0x26000] ;  /* 0x02600004024c7981 */ /* 0x000168000c1e1d00 */
[----:B--2---:R-:W-:Y:S04]  /*0360*/  STL.64 [R1+0x28], R120 ;  /* 0x0000287801007387 */ /* 0x004fe80000100a00 */
[----:B------:R1:W-:Y:S04]  /*0370*/  STL.64 [R1+0x30], R122 ;  /* 0x0000307a01007387 */ /* 0x0003e80000100a00 */
[----:B---3--:R-:W-:Y:S04]  /*0380*/  STL.64 [R1+0x8], R124 ;  /* 0x0000087c01007387 */ /* 0x008fe80000100a00 */
[----:B------:R2:W-:Y:S04]  /*0390*/  STL.64 [R1+0x10], R126 ;  /* 0x0000107e01007387 */ /* 0x0005e80000100a00 */
[----:B-1----:R1:W5:Y:S04]  /*03a0*/  LDG.E.128 R120, desc[UR4][R4.64+0x16000] ;  /* 0x0160000404787981 */ /* 0x002368000c1e1d00 */
[----:B--2---:R1:W5:Y:S04]  /*03b0*/  LDG.E.128 R124, desc[UR4][R4.64+0x18000] ;  /* 0x01800004047c7981 */ /* 0x004368000c1e1d00 */
[----:B----4-:R1:W-:Y:S04]  /*03c0*/  STL.64 [R1+0x18], R160 ;  /* 0x000018a001007387 */ /* 0x0103e80000100a00 */
[----:B------:R1:W-:Y:S01]  /*03d0*/  STL.64 [R1+0x20], R162 ;  /* 0x000020a201007387 */ /* 0x0003e20000100a00 */
[----:B0-----:R-:W-:-:S04]  /*03e0*/  LOP3.LUT R2, R156, 0x1f, RZ, 0xc0, !PT ;  /* 0x0000001f9c027812 */ /* 0x001fc800078ec0ff */
[----:B------:R-:W-:Y:S02]  /*03f0*/  LOP3.LUT P0, RZ, R2, 0x3, R157, 0xf8, !PT ;  /* 0x0000000302ff7812 */ /* 0x000fe4000780f89d */
[----:B------:R-:W-:Y:S01]  /*0400*/  MOV R2, R0 ;  /* 0x0000000000027202 */ /* 0x000fe20000000f00 */
[----:B------:R-:W-:Y:S01]  /*0410*/  HFMA2 R0, -RZ, RZ, 0, 0 ;  /* 0x00000000ff007431 */ /* 0x000fe200000001ff */
[----:B------:R-:W-:Y:S02]  /*0420*/  PLOP3.LUT P1, PT, PT, PT, PT, 0x8, 0x80 ;  /* 0x000000000080781c */ /* 0x000fe40003f2e170 */
[----:B------:R-:W-:-:S13]  /*0430*/  ISETP.LT.U32.AND P0, PT, R156, 0x20, !P0 ;  /* 0x000000209c00780c */ /* 0x000fda0004701070 */
.L_x_116:
[----:B------:R-:W0:Y:S01]  /*0440*/  S2R R237, SR_TID.X ;  /* 0x0000000000ed7919 */ /* 0x000e220000002100 */
[----:B---3--:R-:W2:Y:S01]  /*0450*/  LDC.64 R158, c[0x0][0x390] ;  /* 0x0000e400ff9e7b82 */ /* 0x008ea20000000a00 */
[----:B-1----:R-:W1:Y:S01]  /*0460*/  S2R R4, SR_CTAID.X ;  /* 0x0000000000047919 */ /* 0x002e620000002500 */
[----:B0-----:R-:W-:Y:S02]  /*0470*/  LOP3.LUT R3, R237, 0x7f, RZ, 0xc0, !PT ;  /* 0x0000007fed037812 */ /* 0x001fe400078ec0ff */
[----:B-1----:R-:W-:-:S04]  /*0480*/  SHF.L.U32 R4, R4, 0x7, RZ ;  /* 0x0000000704047819 */ /* 0x002fc800000006ff */
[----:B------:R-:W-:-:S05]  /*0490*/  LOP3.LUT R3, R3, 0x180, R4, 0xf8, !PT ;  /* 0x0000018003037812 */ /* 0x000fca00078ef804 */
[----:B------:R-:W-:-:S04]  /*04a0*/  IMAD R241, R2, 0x2800, R3 ;  /* 0x0000280002f17824 */ /* 0x000fc800078e0203 */
[----:B--2---:R-:W-:-:S05]  /*04b0*/  IMAD.WIDE.U32 R4, R241, 0x10, R158 ;  /* 0x00000010f1047825 */ /* 0x004fca00078e009e */
        /* <DEDUP_REMOVED lines=37> */
[----:B------:R-:W-:-:S05]  /*0710*/  IADD3 R238, PT, PT, R241, 0x1e00, RZ ;  /* 0x00001e00f1ee7810 */ /* 0x000fca0007ffe0ff */
[----:B0-----:R-:W-:-:S05]  /*0720*/  IMAD.WIDE.U32 R4, R238, 0x10, R158 ;  /* 0x00000010ee047825 */ /* 0x001fca00078e009e */
[----:B------:R0:W4:Y:S02]  /*0730*/  LDG.E.128 R172, desc[UR4][R4.64] ;  /* 0x0000000404ac7981 */ /* 0x000124000c1e1d00 */
[----:B0-----:R-:W-:-:S05]  /*0740*/  IADD3 R4, PT, PT, R241, 0x2000, RZ ;  /* 0x00002000f1047810 */ /* 0x001fca0007ffe0ff */
[----:B------:R-:W-:-:S05]  /*0750*/  IMAD.WIDE.U32 R6, R4, 0x10, R158 ;  /* 0x0000001004067825 */ /* 0x000fca00078e009e */
[----:B------:R0:W4:Y:S02]  /*0760*/  LDG.E.128 R168, desc[UR4][R6.64] ;  /* 0x0000000406a87981 */ /* 0x000124000c1e1d00 */
[----:B0-----:R-:W-:-:S05]  /*0770*/  IADD3 R6, PT, PT, R241, 0x2200, RZ ;  /* 0x00002200f1067810 */ /* 0x001fca0007ffe0ff */
[----:B------:R-:W-:-:S05]  /*0780*/  IMAD.WIDE.U32 R156, R6, 0x10, R158 ;  /* 0x00000010069c7825 */ /* 0x000fca00078e009e */
[----:B------:R0:W4:Y:S01]  /*0790*/  LDG.E.128 R164, desc[UR4][R156.64] ;  /* 0x000000049ca47981 */ /* 0x000122000c1e1d00 */
[----:B------:R-:W-:-:S05]  /*07a0*/  IADD3 R5, PT, PT, R241, 0x2400, RZ ;  /* 0x00002400f1057810 */ /* 0x000fca0007ffe0ff */
[----:B0-----:R-:W-:-:S05]  /*07b0*/  IMAD.WIDE.U32 R156, R5, 0x10, R158 ;  /* 0x00000010059c7825 */ /* 0x001fca00078e009e */
[----:B------:R0:W4:Y:S01]  /*07c0*/  LDG.E.128 R160, desc[UR4][R156.64] ;  /* 0x000000049ca07981 */ /* 0x000122000c1e1d00 */
[----:B------:R-:W-:-:S05]  /*07d0*/  IADD3 R236, PT, PT, R241, 0x2600, RZ ;  /* 0x00002600f1ec7810 */ /* 0x000fca0007ffe0ff */
[----:B------:R-:W-:Y:S01]  /*07e0*/  STL [R1], R236 ;  /* 0x000000ec01007387 */ /* 0x000fe20000100800 */
[----:B0-----:R-:W-:-:S06]  /*07f0*/  IMAD.WIDE.U32 R156, R236, 0x10, R158 ;  /* 0x00000010ec9c7825 */ /* 0x001fcc00078e009e */
        /* <DEDUP_REMOVED lines=277> */
.L_x_111:
[----:B------:R-:W-:Y:S05]  /*1950*/  BSYNC.RECONVERGENT B0 ;  /* 0x0000000000007941 */ /* 0x000fea0003800200 */
.L_x_110:
[----:B------:R-:W-:Y:S01]  /*1960*/  BAR.SYNC.DEFER_BLOCKING 0x0 ;  /* 0x0000000000007b1d */ /* 0x000fe20000010000 */
[----:B------:R-:W-:Y:S02]  /*1970*/  MOV R242, RZ ;  /* 0x000000ff00f27202 */ /* 0x000fe40000000f00 */
[----:B0-----:R-:W-:-:S03]  /*1980*/  CS2R R236, SRZ ;  /* 0x0000000000ec7805 */ /* 0x001fc6000001ff00 */
[----:B------:R-:W-:Y:S04]  /*1990*/  BSSY.RECONVERGENT B0, `(.L_x_112) ;  /* 0x000000b000007945 */ /* 0x000fe80003800200 */
[----:B------:R-:W-:Y:S05]  /*19a0*/  @P2 BRA `(.L_x_113) ;  /* 0x0000000000242947 */ /* 0x000fea0003800000 */
[----:B------:R-:W0:Y:S01]  /*19b0*/  S2R R3, SR_CgaCtaId ;  /* 0x0000000000037919 */ /* 0x000e220000008800 */
[----:B------:R-:W-:Y:S01]  /*19c0*/  MOV R7, 0x400 ;  /* 0x0000040000077802 */ /* 0x000fe20000000f00 */
[----:B------:R-:W-:-:S03]  /*19d0*/  HFMA2 R242, -RZ, RZ, 5.125, 0 ;  /* 0x45200000fff27431 */ /* 0x000fc600000001ff */
[----:B0-----:R-:W-:Y:S02]  /*19e0*/  LEA R3, R3, R7, 0x18 ;  /* 0x0000000703037211 */ /* 0x001fe400078ec0ff */
[----:B------:R-:W-:Y:S02]  /*19f0*/  SHF.L.U32 R7, R243, 0x3, RZ ;  /* 0x00000003f3077819 */ /* 0x000fe400000006ff */
[----:B------:R-:W-:Y:S02]  /*1a00*/  @P1 IADD3 R3, PT, PT, R3, 0x20, RZ ;  /* 0x0000002003031810 */ /* 0x000fe40007ffe0ff */
[----:B------:R-:W-:-:S04]  /*1a10*/  LOP3.LUT R7, R7, 0xf8, RZ, 0xc0, !PT ;  /* 0x000000f807077812 */ /* 0x000fc800078ec0ff */
[----:B------:R-:W-:-:S05]  /*1a20*/  IADD3 R3, PT, PT, R3, R7, RZ ;  /* 0x0000000703037210 */ /* 0x000fca0007ffe0ff */
[----:B------:R0:W1:Y:S02]  /*1a30*/  LDS.64 R236, [R3] ;  /* 0x0000000003ec7984 */ /* 0x0000640000000a00 */
.L_x_113:
[----:B------:R-:W-:Y:S05]  /*1a40*/  BSYNC.RECONVERGENT B0 ;  /* 0x0000000000007941 */ /* 0x000fea0003800200 */
.L_x_112:
[----:B0-----:R-:W0:Y:S04]  /*1a50*/  SHFL.DOWN PT, R3, R242, 0x2, 0x1f ;  /* 0x08401f00f2037f89 */ /* 0x001e2800000e0000 */
[----:B-1----:R-:W1:Y:S04]  /*1a60*/  SHFL.DOWN PT, R243, R236, 0x2, 0x1f ;  /* 0x08401f00ecf37f89 */ /* 0x002e6800000e0000 */
[----:B------:R2:W-:Y:S04]  /*1a70*/  STL [R1+0x40], R4 ;  /* 0x0000400401007387 */ /* 0x0005e80000100800 */
[----:B------:R-:W-:Y:S04]  /*1a80*/  STL [R1+0x3c], R2 ;  /* 0x00003c0201007387 */ /* 0x000fe80000100800 */
[----:B------:R-:W3:Y:S04]  /*1a90*/  SHFL.DOWN PT, R2, R237, 0x2, 0x1f ;  /* 0x08401f00ed027f89 */ /* 0x000ee800000e0000 */
[----:B------:R1:W-:Y:S01]  /*1aa0*/  STL [R1+0x38], R0 ;  /* 0x0000380001007387 */ /* 0x0003e20000100800 */
[----:B0-----:R-:W-:-:S04]  /*1ab0*/  FADD.FTZ R7, R3, R242 ;  /* 0x000000f203077221 */ /* 0x001fc80000010000 */
[----:B--2---:R-:W0:Y:S01]  /*1ac0*/  MUFU.RCP R4, R7 ;  /* 0x0000000700047308 */ /* 0x004e220000001000 */
[----:B-1----:R-:W-:Y:S01]  /*1ad0*/  FMUL.FTZ R0, R3, R243 ;  /* 0x000000f303007220 */ /* 0x002fe20000410000 */
[----:B------:R-:W-:-:S03]  /*1ae0*/  FADD.FTZ R243, -R243, R236 ;  /* 0x000000ecf3f37221 */ /* 0x000fc60000010100 */
[----:B------:R-:W-:Y:S01]  /*1af0*/  FFMA.FTZ R236, R242, R236, R0 ;  /* 0x000000ecf2ec7223 */ /* 0x000fe20000010000 */
[----:B------:R-:W-:-:S04]  /*1b00*/  FMUL.FTZ R243, R243, R243 ;  /* 0x000000f3f3f37220 */ /* 0x000fc80000410000 */
[----:B------:R-:W-:Y:S01]  /*1b10*/  FMUL.FTZ R0, R243, R242 ;  /* 0x000000f2f3007220 */ /* 0x000fe20000410000 */
[----:B---3--:R-:W-:Y:S01]  /*1b20*/  FADD.FTZ R237, R2, R237 ;  /* 0x000000ed02ed7221 */ /* 0x008fe20000010000 */
[----:B------:R-:W1:Y:S02]  /*1b30*/  SHFL.DOWN PT, R242, R7, 0x1, 0x1f ;  /* 0x08201f0007f27f89 */ /* 0x000e6400000e0000 */
[----:B------:R-:W-:Y:S01]  /*1b40*/  FMUL.FTZ R3, R3, R0 ;  /* 0x0000000003037220 */ /* 0x000fe20000410000 */
[----:B0-----:R-:W-:-:S03]  /*1b50*/  FMUL.FTZ R236, R4, R236 ;  /* 0x000000ec04ec7220 */ /* 0x001fc60000410000 */
[----:B------:R-:W-:Y:S02]  /*1b60*/  FFMA.FTZ R237, R4, R3, R237 ;  /* 0x0000000304ed7223 */ /* 0x000fe400000100ed */
[----:B------:R-:W0:Y:S04]  /*1b70*/  SHFL.DOWN PT, R243, R236, 0x1, 0x1f ;  /* 0x08201f00ecf37f89 */ /* 0x000e2800000e0000 */
[----:B------:R-:W2:Y:S01]  /*1b80*/  SHFL.DOWN PT, R0, R237, 0x1, 0x1f ;  /* 0x08201f00ed007f89 */ /* 0x000ea200000e0000 */
[----:B-1----:R-:W-:-:S06]  /*1b90*/  FADD.FTZ R3, R7, R242 ;  /* 0x000000f207037221 */ /* 0x002fcc0000010000 */
[----:B------:R-:W1:Y:S01]  /*1ba0*/  MUFU.RCP R3, R3 ;  /* 0x0000000300037308 */ /* 0x000e620000001000 */
[----:B0-----:R-:W-:Y:S01]  /*1bb0*/  FADD.FTZ R4, R236, -R243 ;  /* 0x800000f3ec047221 */ /* 0x001fe20000010000 */
[----:B------:R-:W-:-:S03]  /*1bc0*/  FMUL.FTZ R2, R242, R243 ;  /* 0x000000f3f2027220 */ /* 0x000fc60000410000 */
[----:B------:R-:W-:Y:S01]  /*1bd0*/  FMUL.FTZ R243, R4, R4 ;  /* 0x0000000404f37220 */ /* 0x000fe20000410000 */
[----:B------:R-:W-:Y:S01]  /*1be0*/  FFMA.FTZ R236, R7, R236, R2 ;  /* 0x000000ec07ec7223 */ /* 0x000fe20000010002 */
[----:B------:R0:W5:Y:S01]  /*1bf0*/  LDL.LU R4, [R1+0x40] ;  /* 0x0000400001047983 */ /* 0x0001620000300800 */
[----:B--2---:R-:W-:-:S03]  /*1c00*/  FADD.FTZ R237, R237, R0 ;  /* 0x00000000eded7221 */ /* 0x004fc60000010000 */
[----:B------:R0:W5:Y:S01]  /*1c10*/  LDL.LU R2, [R1+0x3c] ;  /* 0x00003c0001027983 */ /* 0x0001620000300800 */
[----:B------:R-:W-:Y:S02]  /*1c20*/  FMUL.FTZ R7, R7, R243 ;  /* 0x000000f307077220 */ /* 0x000fe40000410000 */
[----:B------:R-:W2:Y:S01]  /*1c30*/  LDC R243, c[0x0][0x380] ;  /* 0x0000e000fff37b82 */ /* 0x000ea20000000800 */
[----:B------:R0:W5:Y:S01]  /*1c40*/  LDL.LU R0, [R1+0x38] ;  /* 0x0000380001007983 */ /* 0x0001620000300800 */
[----:B------:R-:W-:Y:S02]  /*1c50*/  FMUL.FTZ R7, R242, R7 ;  /* 0x00000007f2077220 */ /* 0x000fe40000410000 */
[----:B------:R-:W3:Y:S02]  /*1c60*/  S2R R242, SR_TID.X ;  /* 0x0000000000f27919 */ /* 0x000ee40000002100 */
[C---:B-1----:R-:W-:Y:S01]  /*1c70*/  FFMA.FTZ R7, R3.reuse, R7, R237 ;  /* 0x0000000703077223 */ /* 0x042fe200000100ed */
[----:B------:R-:W-:-:S04]  /*1c80*/  FMUL.FTZ R3, R3, R236 ;  /* 0x000000ec03037220 */ /* 0x000fc80000410000 */
[----:B------:R0:W1:Y:S04]  /*1c90*/  SHFL.IDX PT, R237, R7, RZ, 0x1f ;  /* 0x00001fff07ed7589 */ /* 0x00006800000e0000 */
[----:B------:R0:W4:Y:S01]  /*1ca0*/  SHFL.IDX PT, R236, R3, RZ, 0x1f ;  /* 0x00001fff03ec7589 */ /* 0x00012200000e0000 */
[----:B---3--:R-:W-:Y:S02]  /*1cb0*/  ISETP.NE.AND P3, PT, R242, RZ, PT ;  /* 0x000000fff200720c */ /* 0x008fe40003f65270 */
[----:B--2---:R-:W-:-:S11]  /*1cc0*/  SHF.L.U32 R242, R243, 0x2, RZ ;  /* 0x00000002f3f27819 */ /* 0x004fd600000006ff */
[----:B01--4-:R-:W-:Y:S05]  /*1cd0*/  @P3 BRA `(.L_x_114) ;  /* 0x0000000000a03947 */ /* 0x013fea0003800000 */
[----:B------:R-:W0:Y:S01]  /*1ce0*/  S2R R243, SR_CTAID.X ;  /* 0x0000000000f37919 */ /* 0x000e220000002500 */
[----:B-----5:R-:W-:Y:S01]  /*1cf0*/  LOP3.LUT R3, R0, 0x1, RZ, 0xc0, !PT ;  /* 0x0000000100037812 */ /* 0x020fe200078ec0ff */
[----:B------:R-:W1:Y:S03]  /*1d00*/  LDCU.64 UR6, c[0x0][0x3c8] ;  /* 0x00007900ff0677ac */ /* 0x000e660008000a00 */
[----:B------:R-:W-:-:S04]  /*1d10*/  IADD3 R3, PT, PT, -R3, RZ, RZ ;  /* 0x000000ff03037210 */ /* 0x000fc80007ffe1ff */
[----:B------:R-:W-:Y:S02]  /*1d20*/  LOP3.LUT R3, R3, R242, RZ, 0xc0, !PT ;  /* 0x000000f203037212 */ /* 0x000fe400078ec0ff */
[----:B0-----:R-:W-:Y:S02]  /*1d30*/  LOP3.LUT R7, R243, 0x7ffffffc, RZ, 0xc0, !PT ;  /* 0x7ffffffcf3077812 */ /* 0x001fe400078ec0ff */
[----:B------:R-:W0:Y:S02]  /*1d40*/  LDC.64 R242, c[0x0][0x3c0] ;  /* 0x0000f000fff27b82 */ /* 0x000e240000000a00 */
[----:B------:R-:W-:-:S04]  /*1d50*/  IADD3 R3, P3, PT, R3, R7, RZ ;  /* 0x0000000703037210 */ /* 0x000fc80007f7e0ff */
[----:B0-----:R-:W-:Y:S02]  /*1d60*/  LEA R7, P4, R3, R242, 0x3 ;  /* 0x000000f203077211 */ /* 0x001fe400078818ff */
[----:B------:R-:W-:-:S04]  /*1d70*/  IADD3.X R242, PT, PT, RZ, RZ, RZ, P3, !PT ;  /* 0x000000fffff27210 */ /* 0x000fc80001ffe4ff */
[----:B------:R-:W-:Y:S02]  /*1d80*/  LEA.HI.X R3, R3, R243, R242, 0x3, P4 ;  /* 0x000000f303037211 */ /* 0x000fe400020f1cf2 */
[----:B------:R-:W0:Y:S02]  /*1d90*/  S2R R242, SR_CTAID.X ;  /* 0x0000000000f27919 */ /* 0x000e240000002500 */
[----:B0-----:R-:W-:-:S04]  /*1da0*/  SHF.L.U32 R242, R242, 0x3, RZ ;  /* 0x00000003f2f27819 */ /* 0x001fc800000006ff */
[----:B------:R-:W-:-:S04]  /*1db0*/  LOP3.LUT R242, R242, 0x18, RZ, 0xc0, !PT ;  /* 0x00000018f2f27812 */ /* 0x000fc800078ec0ff */
[----:B------:R-:W-:Y:S02]  /*1dc0*/  IADD3 R242, P3, PT, R242, R7, RZ ;  /* 0x00000007f2f27210 */ /* 0x000fe40007f7e0ff */
[----:B------:R-:W0:Y:S02]  /*1dd0*/  LDC R7, c[0x0][0x380] ;  /* 0x0000e000ff077b82 */ /* 0x000e240000000800 */
[----:B------:R-:W-:Y:S02]  /*1de0*/  IADD3.X R243, PT, PT, RZ, R3, RZ, P3, !PT ;  /* 0x00000003fff37210 */ /* 0x000fe40001ffe4ff */
[----:B------:R-:W-:-:S03]  /*1df0*/  LOP3.LUT R3, R0, 0x1, RZ, 0xc0, !PT ;  /* 0x0000000100037812 */ /* 0x000fc600078ec0ff */
[----:B------:R2:W-:Y:S01]  /*1e00*/  STG.E.64 desc[UR4][R242.64], R236 ;  /* 0x000000ecf2007986 */ /* 0x0005e2000c101b04 */
[----:B------:R-:W-:Y:S01]  /*1e10*/  IADD3 R3, PT, PT, -R3, RZ, RZ ;  /* 0x000000ff03037210 */ /* 0x000fe20007ffe1ff */
[----:B--2---:R-:W2:Y:S03]  /*1e20*/  S2R R243, SR_CTAID.X ;  /* 0x0000000000f37919 */ /* 0x004ea60000002500 */
[----:B0-----:R-:W-:-:S04]  /*1e30*/  LOP3.LUT R7, R3, R7, RZ, 0xc0, !PT ;  /* 0x0000000703077212 */ /* 0x001fc800078ec0ff */
[----:B--2---:R-:W-:-:S04]  /*1e40*/  LEA.HI R3, P3, R243, R7, RZ, 0x1e ;  /* 0x00000007f3037211 */ /* 0x004fc8000787f0ff */
        /* <DEDUP_REMOVED lines=12> */
.L_x_115:
[----:B------:R-:W2:Y:S04]  /*1f10*/  LDG.E.STRONG.GPU R7, desc[UR4][R236.64] ;  /* 0x00000004ec077981 */ /* 0x000ea8000c1ef900 */
[----:B--2---:R-:W-:Y:S01]  /*1f20*/  CCTL.IVALL ;  /* 0x00000000ff00798f */ /* 0x004fe20002000000 */
[----:B------:R-:W-:Y:S05]  /*1f30*/  YIELD ;  /* 0x0000000000007946 */ /* 0x000fea0003800000 */
[----:B------:R-:W-:-:S13]  /*1f40*/  ISETP.NE.AND P3, PT, R7, R3, PT ;  /* 0x000000030700720c */ /* 0x000fda0003f65270 */
[----:B------:R-:W-:Y:S05]  /*1f50*/  @P3 BRA `(.L_x_115) ;  /* 0xfffffffc00ec3947 */ /* 0x000fea000383ffff */
.L_x_114:
[----:B------:R-:W-:Y:S05]  /*1f60*/  WARPSYNC.ALL ;  /* 0x0000000000007948 */ /* 0x000fea0003800000 */
[----:B------:R-:W0:Y:S01]  /*1f70*/  LDC R7, c[0x0][0x380] ;  /* 0x0000e000ff077b82 */ /* 0x000e220000000800 */
[----:B-----5:R-:W-:Y:S01]  /*1f80*/  @!P2 LOP3.LUT R3, R0, 0x1, RZ, 0xc0, !PT ;  /* 0x000000010003a812 */ /* 0x020fe200078ec0ff */
[----:B------:R1:W-:Y:S01]  /*1f90*/  STL [R1+0x4c], R77 ;  /* 0x00004c4d01007387 */ /* 0x0003e20000100800 */
[----:B------:R-:W2:Y:S02]  /*1fa0*/  LDCU UR6, c[0x0][0x384] ;  /* 0x00007080ff0677ac */ /* 0x000ea40008000800 */
[----:B------:R-:W-:Y:S01]  /*1fb0*/  @!P2 IADD3 R3, PT, PT, -R3, RZ, RZ ;  /* 0x000000ff0303a210 */ /* 0x000fe20007ffe1ff */
[----:B------:R3:W-:Y:S02]  /*1fc0*/  STL [R1+0x48], R153 ;  /* 0x0000489901007387 */ /* 0x0007e40000100800 */
[----:B------:R-:W4:Y:S02]  /*1fd0*/  @!P2 LDC.64 R236, c[0x0][0x3c0] ;  /* 0x0000f000ffecab82 */ /* 0x000f240000000a00 */
[----:B------:R2:W-:Y:S04]  /*1fe0*/  STL [R1+0x44], R78 ;  /* 0x0000444e01007387 */ /* 0x0005e80000100800 */
[----:B------:R2:W-:Y:S04]  /*1ff0*/  STL [R1+0x40], R154 ;  /* 0x0000409a01007387 */ /* 0x0005e80000100800 */
[----:B------:R2:W-:Y:S04]  /*2000*/  STL [R1+0x3c], R79 ;  /* 0x00003c4f01007387 */ /* 0x0005e80000100800 */
[----:B------:R2:W-:Y:S01]  /*2010*/  STL [R1+0x38], R155 ;  /* 0x0000389b01007387 */ /* 0x0005e20000100800 */
[----:B0-----:R-:W-:-:S02]  /*2020*/  SHF.L.U32 R242, R7, 0x2, RZ ;  /* 0x0000000207f27819 */ /* 0x001fc400000006ff */
[----:B------:R-:W0:Y:S02]  /*2030*/  S2R R7, SR_CTAID.X ;  /* 0x0000000000077919 */ /* 0x000e240000002500 */
[----:B------:R-:W-:Y:S02]  /*2040*/  @!P2 LOP3.LUT R3, R3, R242, RZ, 0xc0, !PT ;  /* 0x000000f20303a212 */ /* 0x000fe400078ec0ff */
[----:B------:R-:W4:Y:S01]  /*2050*/  S2R R242, SR_TID.X ;  /* 0x0000000000f27919 */ /* 0x000f220000002100 */
[----:B-1----:R-:W4:Y:S04]  /*2060*/  LDL R77, [R1+0x18] ;  /* 0x00001800014d7983 */ /* 0x002f280000100800 */
[----:B---3--:R-:W3:Y:S04]  /*2070*/  LDL R153, [R1+0x28] ;  /* 0x0000280001997983 */ /* 0x008ee80000100800 */
[----:B--2---:R-:W2:Y:S04]  /*2080*/  LDL R78, [R1+0x1c] ;  /* 0x00001c00014e7983 */ /* 0x004ea80000100800 */
[----:B------:R-:W2:Y:S04]  /*2090*/  LDL R154, [R1+0x2c] ;  /* 0x00002c00019a7983 */ /* 0x000ea80000100800 */
[----:B------:R-:W2:Y:S04]  /*20a0*/  LDL R79, [R1+0x20] ;  /* 0x00002000014f7983 */ /* 0x000ea80000100800 */
[----:B------:R-:W2:Y:S01]  /*20b0*/  LDL R155, [R1+0x30] ;  /* 0x00003000019b7983 */ /* 0x000ea20000100800 */
[----:B0-----:R-:W-:Y:S01]  /*20c0*/  @!P2 LOP3.LUT R7, R7, 0x7ffffffc, RZ, 0xc0, !PT ;  /* 0x7ffffffc0707a812 */ /* 0x001fe200078ec0ff */
[----:B------:R-:W-:Y:S03]  /*20d0*/  BAR.SYNC.DEFER_BLOCKING 0x0 ;  /* 0x0000000000007b1d */ /* 0x000fe60000010000 */
[----:B------:R-:W-:-:S04]  /*20e0*/  @!P2 IADD3 R3, P3, PT, R3, R7, RZ ;  /* 0x000000070303a210 */ /* 0x000fc80007f7e0ff */
[----:B----4-:R-:W-:Y:S02]  /*20f0*/  @!P2 LEA R7, P4, R3, R236, 0x3 ;  /* 0x000000ec0307a211 */ /* 0x010fe400078818ff */
[----:B------:R-:W-:-:S04]  /*2100*/  @!P2 IADD3.X R236, PT, PT, RZ, RZ, RZ, P3, !PT ;  /* 0x000000ffffeca210 */ /* 0x000fc80001ffe4ff */
[----:B------:R-:W-:Y:S02]  /*2110*/  @!P2 LEA.HI.X R3, R3, R237, R236, 0x3, P4 ;  /* 0x000000ed0303a211 */ /* 0x000fe400020f1cec */
[----:B------:R-:W-:-:S04]  /*2120*/  @!P2 SHF.L.U32 R236, R242, 0x3, RZ ;  /* 0x00000003f2eca819 */ /* 0x000fc800000006ff */
[----:B------:R-:W-:Y:S02]  /*2130*/  @!P2 LOP3.LUT R236, R236, 0xf8, RZ, 0xc0, !PT ;  /* 0x000000f8ececa812 */ /* 0x000fe400078ec0ff */
[----:B------:R-:W-:Y:S02]  /*2140*/  CS2R R242, SRZ ;  /* 0x0000000000f27805 */ /* 0x000fe4000001ff00 */
[----:B------:R-:W-:-:S04]  /*2150*/  @!P2 IADD3 R236, P3, PT, R236, R7, RZ ;  /* 0x00000007ececa210 */ /* 0x000fc80007f7e0ff */
[----:B------:R-:W-:-:S05]  /*2160*/  @!P2 IADD3.X R237, PT, PT, RZ, R3, RZ, P3, !PT ;  /* 0x00000003ffeda210 */ /* 0x000fca0001ffe4ff */
[----:B------:R0:W4:Y:S01]  /*2170*/  @!P2 LDG.E.64 R242, desc[UR4][R236.64] ;  /* 0x00000004ecf2a981 */ /* 0x000122000c1e1b00 */
[----:B------:R-:W-:Y:S01]  /*2180*/  HFMA2 R7, -RZ, RZ, 0, 0 ;  /* 0x00000000ff077431 */ /* 0x000fe200000001ff */
[----:B------:R-:W-:-:S05]  /*2190*/  @!P2 MOV R7, 0x46200000 ;  /* 0x462000000007a802 */ /* 0x000fca0000000f00 */
[----:B0-----:R-:W-:Y:S04]  /*21a0*/  SHFL.DOWN PT, R237, R7, 0x2, 0x1f ;  /* 0x08401f0007ed7f89 */ /* 0x001fe800000e0000 */
[----:B----4-:R-:W0:Y:S02]  /*21b0*/  SHFL.DOWN PT, R236, R242, 0x2, 0x1f ;  /* 0x08401f00f2ec7f89 */ /* 0x010e2400000e0000 */
[----:B0-----:R-:W-:-:S04]  /*21c0*/  FADD.FTZ R3, -R236, R242 ;  /* 0x000000f2ec037221 */ /* 0x001fc80000010100 */
[----:B------:R-:W-:Y:S01]  /*21d0*/  FMUL.FTZ R3, R3, R3 ;  /* 0x0000000303037220 */ /* 0x000fe20000410000 */
[----:B------:R-:W-:-:S03]  /*21e0*/  FMUL.FTZ R236, R237, R236 ;  /* 0x000000ecedec7220 */ /* 0x000fc60000410000 */
[----:B------:R-:W-:-:S04]  /*21f0*/  FMUL.FTZ R3, R3, R7 ;  /* 0x0000000703037220 */ /* 0x000fc80000410000 */
[C---:B------:R-:W-:Y:S01]  /*2200*/  FMUL.FTZ R3, R237.reuse, R3 ;  /* 0x00000003ed037220 */ /* 0x040fe20000410000 */
[----:B------:R-:W-:Y:S01]  /*2210*/  FADD.FTZ R237, R237, R7 ;  /* 0x00000007eded7221 */ /* 0x000fe20000010000 */
[----:B------:R-:W-:Y:S02]  /*2220*/  FFMA.FTZ R7, R7, R242, R236 ;  /* 0x000000f207077223 */ /* 0x000fe400000100ec */
[----:B------:R-:W0:Y:S01]  /*2230*/  SHFL.DOWN PT, R236, R243, 0x2, 0x1f ;  /* 0x08401f00f3ec7f89 */ /* 0x000e2200000e0000 */
[----:B------:R-:W1:Y:S02]  /*2240*/  MUFU.RCP R242, R237 ;  /* 0x000000ed00f27308 */ /* 0x000e640000001000 */
[----:B-1----:R-:W-:Y:S01]  /*2250*/  FMUL.FTZ R7, R242, R7 ;  /* 0x00000007f2077220 */ /* 0x002fe20000410000 */
[----:B0-----:R-:W-:-:S04]  /*2260*/  FADD.FTZ R236, R236, R243 ;  /* 0x000000f3ecec7221 */ /* 0x001fc80000010000 */
[----:B------:R-:W-:Y:S02]  /*2270*/  FFMA.FTZ R3, R242, R3, R236 ;  /* 0x00000003f2037223 */ /* 0x000fe400000100ec */
[----:B------:R-:W0:Y:S04]  /*2280*/  SHFL.DOWN PT, R236, R7, 0x1, 0x1f ;  /* 0x08201f0007ec7f89 */ /* 0x000e2800000e0000 */
[----:B------:R-:W1:Y:S01]  /*2290*/  SHFL.DOWN PT, R242, R237, 0x1, 0x1f ;  /* 0x08201f00edf27f89 */ /* 0x000e6200000e0000 */
[----:B0-----:R-:W-:-:S04]  /*22a0*/  FADD.FTZ R243, R7, -R236 ;  /* 0x800000ec07f37221 */ /* 0x001fc80000010000 */
[----:B------:R-:W-:Y:S01]  /*22b0*/  FMUL.FTZ R243, R243, R243 ;  /* 0x000000f3f3f37220 */ /* 0x000fe20000410000 */
[----:B-1----:R-:W-:-:S03]  /*22c0*/  FMUL.FTZ R236, R242, R236 ;  /* 0x000000ecf2ec7220 */ /* 0x002fc60000410000 */
[C---:B------:R-:W-:Y:S01]  /*22d0*/  FMUL.FTZ R243, R237.reuse, R243 ;  /* 0x000000f3edf37220 */ /* 0x040fe20000410000 */
[----:B------:R-:W-:-:S03]  /*22e0*/  FFMA.FTZ R7, R237, R7, R236 ;  /* 0x00000007ed077223 */ /* 0x000fc600000100ec */
[----:B------:R-:W-:Y:S01]  /*22f0*/  FMUL.FTZ R243, R242, R243 ;  /* 0x000000f3f2f37220 */ /* 0x000fe20000410000 */
[----:B------:R-:W-:Y:S02]  /*2300*/  FADD.FTZ R242, R237, R242 ;  /* 0x000000f2edf27221 */ /* 0x000fe40000010000 */
[----:B------:R-:W0:Y:S02]  /*2310*/  SHFL.DOWN PT, R237, R3, 0x1, 0x1f ;  /* 0x08201f0003ed7f89 */ /* 0x000e2400000e0000 */
[----:B------:R1:W4:Y:S02]  /*2320*/  MUFU.RCP R236, R242 ;  /* 0x000000f200ec7308 */ /* 0x0003240000001000 */
[----:B-1----:R-:W1:Y:S01]  /*2330*/  LDC R242, c[0x0][0x3d0] ;  /* 0x0000f400fff27b82 */ /* 0x002e620000000800 */
[----:B0-----:R-:W-:-:S04]  /*2340*/  FADD.FTZ R3, R3, R237 ;  /* 0x000000ed03037221 */ /* 0x001fc80000010000 */
[C---:B----4-:R-:W-:Y:S01]  /*2350*/  FFMA.FTZ R243, R236.reuse, R243, R3 ;  /* 0x000000f3ecf37223 */ /* 0x050fe20000010003 */
[----:B------:R-:W-:Y:S02]  /*2360*/  FMUL.FTZ R3, R236, R7 ;  /* 0x00000007ec037220 */ /* 0x000fe40000410000 */
[----:B------:R-:W0:Y:S04]  /*2370*/  @P0 LDC.64 R236, c[0x0][0x3a0] ;  /* 0x0000e800ffec0b82 */ /* 0x000e280000000a00 */
[----:B------:R-:W4:Y:S04]  /*2380*/  SHFL.IDX PT, R3, R3, RZ, 0x1f ;  /* 0x00001fff03037589 */ /* 0x000f2800000e0000 */
[----:B------:R-:W1:Y:S01]  /*2390*/  SHFL.IDX PT, R7, R243, RZ, 0x1f ;  /* 0x00001ffff3077589 */ /* 0x000e6200000e0000 */
[----:B0-----:R-:W-:-:S05]  /*23a0*/  @P0 IMAD.WIDE R236, R2, 0x4, R236 ;  /* 0x0000000402ec0825 */ /* 0x001fca00078e02ec */
[----:B----4-:R0:W-:Y:S01]  /*23b0*/  @P0 STG.E desc[UR4][R236.64], R3 ;  /* 0x00000003ec000986 */ /* 0x0101e2000c101904 */
[----:B-1----:R-:W-:Y:S02]  /*23c0*/  FFMA.FTZ R7, R7, 2.4414062863797880709e-05, R242 ;  /* 0x37cccccd07077823 */ /* 0x002fe400000100f2 */
[----:B------:R-:W1:Y:S08]  /*23d0*/  LDC.64 R242, c[0x0][0x398] ;  /* 0x0000e600fff27b82 */ /* 0x000e700000000a00 */
[----:B0-----:R-:W0:Y:S01]  /*23e0*/  @P0 LDC.64 R236, c[0x0][0x3a8] ;  /* 0x0000ea00ffec0b82 */ /* 0x001e220000000a00 */
[----:B------:R-:W4:Y:S01]  /*23f0*/  MUFU.RSQ R7, R7 ;  /* 0x0000000700077308 */ /* 0x000f220000001400 */
[----:B0-----:R-:W-:-:S05]  /*2400*/  @P0 IMAD.WIDE R236, R2, 0x4, R236 ;  /* 0x0000000402ec0825 */ /* 0x001fca00078e02ec */
[----:B----4-:R0:W-:Y:S04]  /*2410*/  @P0 STG.E desc[UR4][R236.64], R7 ;  /* 0x00000007ec000986 */ /* 0x0101e8000c101904 */
[----:B0-----:R-:W4:Y:S04]  /*2420*/  LDL R236, [R1+0x24] ;  /* 0x0000240001ec7983 */ /* 0x001f280000100800 */
[----:B------:R-:W4:Y:S01]  /*2430*/  LDL R237, [R1+0x34] ;  /* 0x0000340001ed7983 */ /* 0x000f220000100800 */
[--C-:B------:R-:W-:Y:S01]  /*2440*/  FADD.FTZ R232, R232, -R3.reuse ;  /* 0x80000003e8e87221 */ /* 0x100fe20000010000 */
[--C-:B------:R-:W-:Y:S01]  /*2450*/  FADD.FTZ R235, R235, -R3.reuse ;  /* 0x80000003ebeb7221 */ /* 0x100fe20000010000 */
[--C-:B------:R-:W-:Y:S01]  /*2460*/  FADD.FTZ R233, R233, -R3.reuse ;  /* 0x80000003e9e97221 */ /* 0x100fe20000010000 */
[----:B------:R-:W-:Y:S01]  /*2470*/  FADD.FTZ R234, R234, -R3 ;  /* 0x80000003eaea7221 */ /* 0x000fe20000010000 */
[C---:B------:R-:W-:Y:S01]  /*2480*/  FMUL.FTZ R232, R7.reuse, R232 ;  /* 0x000000e807e87220 */ /* 0x040fe20000410000 */
[C---:B------:R-:W-:Y:S01]  /*2490*/  FMUL.FTZ R235, R7.reuse, R235 ;  /* 0x000000eb07eb7220 */ /* 0x040fe20000410000 */
[C---:B------:R-:W-:Y:S01]  /*24a0*/  FMUL.FTZ R233, R7.reuse, R233 ;  /* 0x000000e907e97220 */ /* 0x040fe20000410000 */
[----:B------:R-:W-:Y:S01]  /*24b0*/  FMUL.FTZ R234, R7, R234 ;  /* 0x000000ea07ea7220 */ /* 0x000fe20000410000 */
[----:B---3--:R-:W-:-:S02]  /*24c0*/  FFMA.FTZ R232, R153, R232, R77 ;  /* 0x000000e899e87223 */ /* 0x008fc4000001004d */
[----:B------:R-:W3:Y:S01]  /*24d0*/  LDL.LU R77, [R1+0x4c] ;  /* 0x00004c00014d7983 */ /* 0x000ee20000300800 */
[----:B--2---:R-:W-:Y:S01]  /*24e0*/  FFMA.FTZ R233, R154, R233, R78 ;  /* 0x000000e99ae97223 */ /* 0x004fe2000001004e */
[----:B------:R-:W-:Y:S02]  /*24f0*/  FFMA.FTZ R234, R155, R234, R79 ;  /* 0x000000ea9bea7223 */ /* 0x000fe4000001004f */
[----:B------:R-:W3:Y:S04]  /*2500*/  LDL.LU R153, [R1+0x48] ;  /* 0x0000480001997983 */ /* 0x000ee80000300800 */
[----:B------:R-:W2:Y:S04]  /*2510*/  LDL.LU R78, [R1+0x44] ;  /* 0x00004400014e7983 */ /* 0x000ea80000300800 */
[----:B------:R-:W2:Y:S04]  /*2520*/  LDL.LU R154, [R1+0x40] ;  /* 0x00004000019a7983 */ /* 0x000ea80000300800 */
[----:B------:R-:W2:Y:S04]  /*2530*/  LDL.LU R79, [R1+0x3c] ;  /* 0x00003c00014f7983 */ /* 0x000ea80000300800 */
[----:B------:R-:W2:Y:S01]  /*2540*/  LDL.LU R155, [R1+0x38] ;  /* 0x00003800019b7983 */ /* 0x000ea20000300800 */
[----:B----4-:R-:W-:Y:S01]  /*2550*/  FFMA.FTZ R235, R237, R235, R236 ;  /* 0x000000ebedeb7223 */ /* 0x010fe200000100ec */
[----:B-1----:R-:W-:-:S02]  /*2560*/  IMAD.WIDE.U32 R236, R241, 0x10, R242 ;  /* 0x00000010f1ec7825 */ /* 0x002fc400078e00f2 */
[----:B------:R-:W4:Y:S04]  /*2570*/  LDL R241, [R1+0x14] ;  /* 0x0000140001f17983 */ /* 0x000f280000100800 */
[----:B------:R0:W-:Y:S04]  /*2580*/  STG.E.128 desc[UR4][R236.64], R232 ;  /* 0x000000e8ec007986 */ /* 0x0001e8000c101d04 */
[----:B0-----:R-:W3:Y:S04]  /*2590*/  LDL R233, [R1+0x8] ;  /* 0x0000080001e97983 */ /* 0x001ee80000100800 */
[----:B------:R-:W2:Y:S04]  /*25a0*/  LDL R234, [R1+0xc] ;  /* 0x00000c0001ea7983 */ /* 0x000ea80000100800 */
[----:B------:R-:W2:Y:S01]  /*25b0*/  LDL R235, [R1+0x10] ;  /* 0x0000100001eb7983 */ /* 0x000ea20000100800 */
[--C-:B------:R-:W-:Y:S01]  /*25c0*/  FADD.FTZ R228, R228, -R3.reuse ;  /* 0x80000003e4e47221 */ /* 0x100fe20000010000 */
[--C-:B------:R-:W-:Y:S01]  /*25d0*/  FADD.FTZ R229, R229, -R3.reuse ;  /* 0x80000003e5e57221 */ /* 0x100fe20000010000 */
[--C-:B------:R-:W-:Y:S01]  /*25e0*/  FADD.FTZ R230, R230, -R3.reuse ;  /* 0x80000003e6e67221 */ /* 0x100fe20000010000 */
[--C-:B------:R-:W-:Y:S01]  /*25f0*/  FADD.FTZ R231, R231, -R3.reuse ;  /* 0x80000003e7e77221 */ /* 0x100fe20000010000 */
[C---:B------:R-:W-:Y:S01]  /*2600*/  FMUL.FTZ R228, R7.reuse, R228 ;  /* 0x000000e407e47220 */ /* 0x040fe20000410000 */
[C---:B------:R-:W-:Y:S01]  /*2610*/  FMUL.FTZ R229, R7.reuse, R229 ;  /* 0x000000e507e57220 */ /* 0x040fe20000410000 */
[C---:B------:R-:W-:Y:S01]  /*2620*/  FMUL.FTZ R230, R7.reuse, R230 ;  /* 0x000000e607e67220 */ /* 0x040fe20000410000 */
[----:B------:R-:W-:Y:S01]  /*2630*/  FMUL.FTZ R231, R7, R231 ;  /* 0x000000e707e77220 */ /* 0x000fe20000410000 */
[--C-:B------:R-:W-:Y:S01]  /*2640*/  FADD.FTZ R208, R208, -R3.reuse ;  /* 0x80000003d0d07221 */ /* 0x100fe20000010000 */
[--C-:B------:R-:W-:Y:S01]  /*2650*/  FADD.FTZ R209, R209, -R3.reuse ;  /* 0x80000003d1d17221 */ /* 0x100fe20000010000 */
[----:B------:R-:W-:-:S02]  /*2660*/  FADD.FTZ R220, R220, -R3 ;  /* 0x80000003dcdc7221 */ /* 0x000fc40000010000 */
[----:B------:R-:W-:Y:S01]  /*2670*/  FMUL.FTZ R232, R7, R208 ;  /* 0x000000d007e87220 */ /* 0x000fe20000410000 */
        /* <DEDUP_REMOVED lines=15> */
[----:B------:R-:W-:Y:S01]  /*2770*/  FFMA.FTZ R220, R12, R220, R88 ;  /* 0x000000dc0cdc7223 */ /* 0x000fe20000010058 */
[----:B------:R-:W-:Y:S01]  /*2780*/  FFMA.FTZ R221, R13, R221, R89 ;  /* 0x000000dd0ddd7223 */ /* 0x000fe20000010059 */
[----:B------:R-:W-:Y:S01]  /*2790*/  FFMA.FTZ R222, R14, R222, R90 ;  /* 0x000000de0ede7223 */ /* 0x000fe2000001005a */
[----:B------:R-:W-:Y:S01]  /*27a0*/  FFMA.FTZ R223, R15, R223, R91 ;  /* 0x000000df0fdf7223 */ /* 0x000fe2000001005b */
[--C-:B------:R-:W-:Y:S01]  /*27b0*/  FADD.FTZ R212, R212, -R3.reuse ;  /* 0x80000003d4d47221 */ /* 0x100fe20000010000 */
[--C-:B------:R-:W-:Y:S01]  /*27c0*/  FADD.FTZ R213, R213, -R3.reuse ;  /* 0x80000003d5d57221 */ /* 0x100fe20000010000 */
[--C-:B------:R-:W-:Y:S01]  /*27d0*/  FADD.FTZ R214, R214, -R3.reuse ;  /* 0x80000003d6d67221 */ /* 0x100fe20000010000 */
        /* <DEDUP_REMOVED lines=13> */
[----:B------:R0:W-:Y:S01]  /*28b0*/  STG.E.128 desc[UR4][R236.64+0x6000], R220 ;  /* 0x006000dcec007986 */ /* 0x0001e2000c101d04 */
        /* <DEDUP_REMOVED lines=54> */
[--C-:B0-----:R-:W-:Y:S01]  /*2c20*/  FADD.FTZ R220, R156, -R3.reuse ;  /* 0x800000039cdc7221 */ /* 0x101fe20000010000 */
[--C-:B------:R-:W-:Y:S01]  /*2c30*/  FADD.FTZ R221, R157, -R3.reuse ;  /* 0x800000039ddd7221 */ /* 0x100fe20000010000 */
[--C-:B------:R-:W-:Y:S01]  /*2c40*/  FADD.FTZ R222, R158, -R3.reuse ;  /* 0x800000039ede7221 */ /* 0x100fe20000010000 */
[----:B------:R-:W-:Y:S01]  /*2c50*/  FADD.FTZ R3, R159, -R3 ;  /* 0x800000039f037221 */ /* 0x000fe20000010000 */
[----:B------:R-:W-:-:S04]  /*2c60*/  IMAD.WIDE.U32 R156, R252, 0x10, R242 ;  /* 0x00000010fc9c7825 */ /* 0x000fc800078e00f2 */
[----:B------:R-:W-:Y:S01]  /*2c70*/  FFMA.FTZ R216, R16, R216, R92 ;  /* 0x000000d810d87223 */ /* 0x000fe2000001005c */
[----:B------:R-:W-:Y:S01]  /*2c80*/  FFMA.FTZ R217, R17, R217, R93 ;  /* 0x000000d911d97223 */ /* 0x000fe2000001005d */
[----:B------:R-:W-:Y:S01]  /*2c90*/  FFMA.FTZ R218, R18, R218, R94 ;  /* 0x000000da12da7223 */ /* 0x000fe2000001005e */
[----:B------:R-:W-:Y:S01]  /*2ca0*/  FFMA.FTZ R219, R19, R219, R95 ;  /* 0x000000db13db7223 */ /* 0x000fe2000001005f */
[----:B------:R-:W-:-:S04]  /*2cb0*/  IMAD.WIDE.U32 R158, R251, 0x10, R242 ;  /* 0x00000010fb9e7825 */ /* 0x000fc800078e00f2 */
[----:B------:R-:W-:Y:S01]  /*2cc0*/  FFMA.FTZ R212, R20, R212, R96 ;  /* 0x000000d414d47223 */ /* 0x000fe20000010060 */
[----:B------:R-:W-:Y:S01]  /*2cd0*/  FFMA.FTZ R213, R21, R213, R97 ;  /* 0x000000d515d57223 */ /* 0x000fe20000010061 */
[----:B------:R-:W-:Y:S01]  /*2ce0*/  FFMA.FTZ R214, R22, R214, R98 ;  /* 0x000000d616d67223 */ /* 0x000fe20000010062 */
[----:B------:R-:W-:Y:S01]  /*2cf0*/  FFMA.FTZ R215, R23, R215, R99 ;  /* 0x000000d717d77223 */ /* 0x000fe20000010063 */
[C---:B------:R-:W-:Y:S01]  /*2d00*/  FMUL.FTZ R188, R7.reuse, R188 ;  /* 0x000000bc07bc7220 */ /* 0x040fe20000410000 */
[----:B------:R-:W-:Y:S01]  /*2d10*/  FMUL.FTZ R189, R7, R189 ;  /* 0x000000bd07bd7220 */ /* 0x000fe20000410000 */
[----:B------:R-:W-:Y:S01]  /*2d20*/  STG.E.128 desc[UR4][R236.64+0x4000], R224 ;  /* 0x004000e0ec007986 */ /* 0x000fe2000c101d04 */
[----:B----4-:R-:W-:Y:S01]  /*2d30*/  FFMA.FTZ R231, R241, R231, R83 ;  /* 0x000000e7f1e77223 */ /* 0x010fe20000010053 */
[----:B---3--:R-:W-:Y:S01]  /*2d40*/  FFMA.FTZ R228, R233, R228, R80 ;  /* 0x000000e4e9e47223 */ /* 0x008fe20000010050 */
[----:B--2---:R-:W-:Y:S01]  /*2d50*/  FFMA.FTZ R229, R234, R229, R81 ;  /* 0x000000e5eae57223 */ /* 0x004fe20000010051 */
[----:B------:R-:W-:-:S05]  /*2d60*/  FFMA.FTZ R230, R235, R230, R82 ;  /* 0x000000e6ebe67223 */ /* 0x000fca0000010052 */
[----:B------:R0:W-:Y:S02]  /*2d70*/  STG.E.128 desc[UR4][R236.64+0x2000], R228 ;  /* 0x002000e4ec007986 */ /* 0x0001e4000c101d04 */
[----:B0-----:R-:W-:Y:S02]  /*2d80*/  FMUL.FTZ R231, R7, R209 ;  /* 0x000000d107e77220 */ /* 0x001fe40000410000 */
[----:B------:R-:W0:Y:S01]  /*2d90*/  LDC.64 R208, c[0x0][0x398] ;  /* 0x0000e600ffd07b82 */ /* 0x000e220000000a00 */
[----:B------:R-:W-:Y:S04]  /*2da0*/  STG.E.128 desc[UR4][R156.64], R216 ;  /* 0x000000d89c007986 */ /* 0x000fe8000c101d04 */
[----:B------:R1:W-:Y:S02]  /*2db0*/  STG.E.128 desc[UR4][R158.64], R212 ;  /* 0x000000d49e007986 */ /* 0x0003e4000c101d04 */
[----:B-1----:R-:W-:-:S02]  /*2dc0*/  MOV R215, R189 ;  /* 0x000000bd00d77202 */ /* 0x002fc40000000f00 */
[----:B------:R-:W-:Y:S01]  /*2dd0*/  MOV R214, R188 ;  /* 0x000000bc00d67202 */ /* 0x000fe20000000f00 */
[----:B0-----:R-:W-:Y:S02]  /*2de0*/  IMAD.WIDE.U32 R188, R248, 0x10, R208 ;  /* 0x00000010f8bc7825 */ /* 0x001fe400078e00d0 */
[----:B------:R-:W2:Y:S02]  /*2df0*/  LDL.LU R248, [R1] ;  /* 0x0000000001f87983 */ /* 0x000ea40000300800 */
[C---:B------:R-:W-:Y:S01]  /*2e00*/  FMUL.FTZ R190, R7.reuse, R190 ;  /* 0x000000be07be7220 */ /* 0x040fe20000410000 */
[C---:B------:R-:W-:Y:S01]  /*2e10*/  FMUL.FTZ R191, R7.reuse, R191 ;  /* 0x000000bf07bf7220 */ /* 0x040fe20000410000 */
[C---:B------:R-:W-:Y:S01]  /*2e20*/  FMUL.FTZ R180, R7.reuse, R180 ;  /* 0x000000b407b47220 */ /* 0x040fe20000410000 */
[C---:B------:R-:W-:Y:S01]  /*2e30*/  FMUL.FTZ R235, R7.reuse, R172 ;  /* 0x000000ac07eb7220 */ /* 0x040fe20000410000 */
[C---:B------:R-:W-:Y:S01]  /*2e40*/  FMUL.FTZ R172, R7.reuse, R220 ;  /* 0x000000dc07ac7220 */ /* 0x040fe20000410000 */
[----:B------:R-:W-:Y:S01]  /*2e50*/  FMUL.FTZ R252, R7, R181 ;  /* 0x000000b507fc7220 */ /* 0x000fe20000410000 */
[----:B------:R-:W-:-:S02]  /*2e60*/  MOV R217, R191 ;  /* 0x000000bf00d97202 */ /* 0x000fc40000000f00 */
[----:B------:R-:W-:Y:S01]  /*2e70*/  MOV R220, R180 ;  /* 0x000000b400dc7202 */ /* 0x000fe20000000f00 */
[----:B------:R-:W-:Y:S01]  /*2e80*/  IMAD.WIDE.U32 R180, R246, 0x10, R208 ;  /* 0x00000010f6b47825 */ /* 0x000fe200078e00d0 */
[----:B------:R-:W-:-:S03]  /*2e90*/  MOV R216, R190 ;  /* 0x000000be00d87202 */ /* 0x000fc60000000f00 */
[--C-:B------:R-:W-:Y:S02]  /*2ea0*/  IMAD.WIDE.U32 R190, R247, 0x10, R208.reuse ;  /* 0x00000010f7be7825 */ /* 0x100fe400078e00d0 */
[----:B------:R-:W0:Y:S02]  /*2eb0*/  LDC.64 R246, c[0x0][0x398] ;  /* 0x0000e600fff67b82 */ /* 0x000e240000000a00 */
        /* <DEDUP_REMOVED lines=14> */
[----:B------:R-:W-:Y:S01]  /*2fa0*/  MOV R221, R187 ;  /* 0x000000bb00dd7202 */ /* 0x000fe20000000f00 */
[C---:B------:R-:W-:Y:S01]  /*2fb0*/  FMUL.FTZ R224, R7.reuse, R200 ;  /* 0x000000c807e07220 */ /* 0x040fe20000410000 */
[----:B------:R-:W-:Y:S01]  /*2fc0*/  MOV R222, R186 ;  /* 0x000000ba00de7202 */ /* 0x000fe20000000f00 */
[C---:B------:R-:W-:Y:S01]  /*2fd0*/  FMUL.FTZ R223, R7.reuse, R201 ;  /* 0x000000c907df7220 */ /* 0x040fe20000410000 */
[----:B------:R-:W-:Y:S01]  /*2fe0*/  MOV R219, R185 ;  /* 0x000000b900db7202 */ /* 0x000fe20000000f00 */
[C---:B------:R-:W-:Y:S01]  /*2ff0*/  FMUL.FTZ R211, R7.reuse, R202 ;  /* 0x000000ca07d37220 */ /* 0x040fe20000410000 */
[----:B------:R-:W-:Y:S01]  /*3000*/  MOV R218, R184 ;  /* 0x000000b800da7202 */ /* 0x000fe20000000f00 */
[----:B------:R-:W-:Y:S01]  /*3010*/  FMUL.FTZ R210, R7, R203 ;  /* 0x000000cb07d27220 */ /* 0x000fe20000410000 */
[----:B------:R-:W-:-:S04]  /*3020*/  IMAD.WIDE.U32 R184, R250, 0x10, R208 ;  /* 0x00000010fab87825 */ /* 0x000fc800078e00d0 */
[C---:B------:R-:W-:Y:S01]  /*3030*/  FMUL.FTZ R196, R7.reuse, R196 ;  /* 0x000000c407c47220 */ /* 0x040fe20000410000 */
[C---:B------:R-:W-:Y:S01]  /*3040*/  FMUL.FTZ R197, R7.reuse, R197 ;  /* 0x000000c507c57220 */ /* 0x040fe20000410000 */
[----:B------:R-:W-:Y:S01]  /*3050*/  FMUL.FTZ R198, R7, R198 ;  /* 0x000000c607c67220 */ /* 0x000fe20000410000 */
[----:B------:R-:W-:-:S04]  /*3060*/  IMAD.WIDE.U32 R186, R249, 0x10, R208 ;  /* 0x00000010f9ba7825 */ /* 0x000fc800078e00d0 */
        /* <DEDUP_REMOVED lines=25> */
[----:B0-----:R-:W-:-:S04]  /*3200*/  IMAD.WIDE.U32 R204, R4, 0x10, R246 ;  /* 0x0000001004cc7825 */ /* 0x001fc800078e00f6 */
[----:B------:R-:W-:Y:S01]  /*3210*/  FFMA.FTZ R4, R24, R232, R100 ;  /* 0x000000e818047223 */ /* 0x000fe20000010064 */
[----:B------:R-:W-:Y:S01]  /*3220*/  FFMA.FTZ R7, R27, R229, R103 ;  /* 0x000000e51b077223 */ /* 0x000fe20000010067 */
[----:B------:R-:W-:-:S04]  /*3230*/  IMAD.WIDE.U32 R206, R6, 0x10, R246 ;  /* 0x0000001006ce7825 */ /* 0x000fc800078e00f6 */
[----:B------:R-:W-:Y:S01]  /*3240*/  FFMA.FTZ R6, R26, R230, R102 ;  /* 0x000000e61a067223 */ /* 0x000fe20000010066 */
[----:B------:R-:W-:Y:S01]  /*3250*/  FFMA.FTZ R156, R28, R228, R104 ;  /* 0x000000e41c9c7223 */ /* 0x000fe20000010068 */
[----:B------:R-:W-:-:S04]  /*3260*/  IMAD.WIDE.U32 R208, R5, 0x10, R246 ;  /* 0x0000001005d07825 */ /* 0x000fc800078e00f6 */
[----:B------:R-:W-:Y:S01]  /*3270*/  FFMA.FTZ R5, R25, R231, R101 ;  /* 0x000000e719057223 */ /* 0x000fe20000010065 */
        /* <DEDUP_REMOVED lines=11> */
[----:B------:R0:W-:Y:S04]  /*3330*/  STG.E.128 desc[UR4][R184.64], R4 ;  /* 0x00000004b8007986 */ /* 0x0001e8000c101d04 */
[----:B------:R-:W-:Y:S04]  /*3340*/  STG.E.128 desc[UR4][R186.64], R156 ;  /* 0x0000009cba007986 */ /* 0x000fe8000c101d04 */
[----:B------:R-:W-:Y:S04]  /*3350*/  STG.E.128 desc[UR4][R188.64], R176 ;  /* 0x000000b0bc007986 */ /* 0x000fe8000c101d04 */
[----:B------:R1:W-:Y:S01]  /*3360*/  STG.E.128 desc[UR4][R190.64], R196 ;  /* 0x000000c4be007986 */ /* 0x0003e2000c101d04 */
[----:B------:R-:W-:-:S02]  /*3370*/  MOV R213, R195 ;  /* 0x000000c300d57202 */ /* 0x000fc40000000f00 */
[----:B------:R-:W-:Y:S02]  /*3380*/  MOV R212, R194 ;  /* 0x000000c200d47202 */ /* 0x000fe40000000f00 */
[----:B------:R-:W-:Y:S02]  /*3390*/  MOV R250, R193 ;  /* 0x000000c100fa7202 */ /* 0x000fe40000000f00 */
[----:B------:R-:W-:Y:S01]  /*33a0*/  MOV R249, R192 ;  /* 0x000000c000f97202 */ /* 0x000fe20000000f00 */
[----:B0-----:R-:W-:Y:S01]  /*33b0*/  FFMA.FTZ R6, R42, R212, R118 ;  /* 0x000000d42a067223 */ /* 0x001fe20000010076 */
[----:B------:R-:W-:Y:S01]  /*33c0*/  FFMA.FTZ R7, R43, R213, R119 ;  /* 0x000000d52b077223 */ /* 0x000fe20000010077 */
[----:B------:R-:W-:Y:S01]  /*33d0*/  FFMA.FTZ R5, R41, R250, R117 ;  /* 0x000000fa29057223 */ /* 0x000fe20000010075 */
[----:B-1----:R-:W0:Y:S01]  /*33e0*/  LDC R196, c[0x0][0x380] ;  /* 0x0000e000ffc47b82 */ /* 0x002e220000000800 */
[----:B------:R-:W-:Y:S01]  /*33f0*/  FFMA.FTZ R4, R40, R249, R116 ;  /* 0x000000f928047223 */ /* 0x000fe20000010074 */
        /* <DEDUP_REMOVED lines=20> */
[----:B------:R1:W-:Y:S01]  /*3540*/  STG.E.128 desc[UR4][R180.64], R4 ;  /* 0x00000004b4007986 */ /* 0x0003e2000c101d04 */
[----:B------:R-:W-:-:S04]  /*3550*/  IMAD.WIDE.U32 R202, R238, 0x10, R246 ;  /* 0x00000010eeca7825 */ /* 0x000fc800078e00f6 */
        /* <DEDUP_REMOVED lines=19> */
[----:B------:R3:W-:Y:S01]  /*3690*/  STG.E.128 desc[UR4][R200.64], R188 ;  /* 0x000000bcc8007986 */ /* 0x0007e2000c101d04 */
[----:B------:R-:W-:Y:S01]  /*36a0*/  FFMA.FTZ R172, R76, R172, R152 ;  /* 0x000000ac4cac7223 */ /* 0x000fe20000010098 */
[----:B------:R-:W-:Y:S01]  /*36b0*/  FFMA.FTZ R173, R77, R173, R153 ;  /* 0x000000ad4dad7223 */ /* 0x000fe20000010099 */
[----:B------:R-:W-:Y:S01]  /*36c0*/  FFMA.FTZ R174, R78, R174, R154 ;  /* 0x000000ae4eae7223 */ /* 0x000fe2000001009a */
[----:B------:R-:W-:Y:S01]  /*36d0*/  FFMA.FTZ R175, R79, R3, R155 ;  /* 0x000000034faf7223 */ /* 0x000fe2000001009b */
[----:B------:R3:W-:Y:S04]  /*36e0*/  STG.E.128 desc[UR4][R202.64], R4 ;  /* 0x00000004ca007986 */ /* 0x0007e8000c101d04 */
[----:B------:R3:W-:Y:S01]  /*36f0*/  STG.E.128 desc[UR4][R204.64], R168 ;  /* 0x000000a8cc007986 */ /* 0x0007e2000c101d04 */
[----:B0-----:R-:W-:-:S03]  /*3700*/  IADD3 R2, PT, PT, R2, R196, RZ ;  /* 0x000000c402027210 */ /* 0x001fc60007ffe0ff */
[----:B------:R3:W-:Y:S04]  /*3710*/  STG.E.128 desc[UR4][R206.64], R164 ;  /* 0x000000a4ce007986 */ /* 0x0007e8000c101d04 */
[----:B------:R3:W-:Y:S01]  /*3720*/  STG.E.128 desc[UR4][R208.64], R160 ;  /* 0x000000a0d0007986 */ /* 0x0007e2000c101d04 */
[----:B------:R-:W-:Y:S02]  /*3730*/  ISETP.GE.AND P2, PT, R2, UR6, PT ;  /* 0x0000000602007c0c */ /* 0x000fe4000bf46270 */
[----:B------:R-:W-:Y:S02]  /*3740*/  IADD3 R0, PT, PT, R0, 0x1, RZ ;  /* 0x0000000100007810 */ /* 0x000fe40007ffe0ff */
[----:B------:R-:W-:Y:S02]  /*3750*/  PLOP3.LUT P1, PT, P1, PT, PT, 0x8, 0x80 ;  /* 0x000000000080781c */ /* 0x000fe40000f2e170 */
[----:B------:R-:W-:Y:S01]  /*3760*/  LOP3.LUT R0, R0, 0x3, RZ, 0xc0, !PT ;  /* 0x0000000300007812 */ /* 0x000fe200078ec0ff */
[----:B--2---:R-:W-:-:S05]  /*3770*/  IMAD.WIDE.U32 R210, R248, 0x10, R246 ;  /* 0x00000010f8d27825 */ /* 0x004fca00078e00f6 */
[----:B------:R3:W-:Y:S01]  /*3780*/  STG.E.128 desc[UR4][R210.64], R172 ;  /* 0x000000acd2007986 */ /* 0x0007e2000c101d04 */
[----:B------:R-:W-:Y:S05]  /*3790*/  @!P2 BRA `(.L_x_116) ;  /* 0xffffffcc0028a947 */ /* 0x000fea000383ffff */
[----:B------:R-:W-:Y:S05]  /*37a0*/  EXIT ;  /* 0x000000000000794d */ /* 0x000fea0003800000 */
.L_x_117:
        /* <DEDUP_REMOVED lines=13> */
.L_x_1011:


//--------------------- .text._ZN10layer_norm13ln_fwd_kernelINS_13Kernel_traitsI13__nv_bfloat16fS2_fjLj32768ELj4ELj1ELj4ELj16ENS_18Kernel_traits_baseILj32768ES2_fS2_fjLj128EEEEEEEvNS_9FwdParamsE --------------------------
	.section	.text._ZN10layer_norm13ln_fwd_kernelINS_13Kernel_traitsI13__nv_bfloat16fS2_fjLj32768ELj4ELj1ELj4ELj16ENS_18Kernel_traits_baseILj32768ES2_fS2_fjLj128EEEEEEEvNS_9FwdParamsE,"ax",@progbits
	.align	128
        .global         _ZN10layer_norm13ln_fwd_kernelINS_13Kernel_traitsI13__nv_bfloat16fS2_fjLj32768ELj4ELj1ELj4ELj16ENS_18Kernel_traits_baseILj32768ES2_fS2_fjLj128EEEEEEEvNS_9FwdParamsE
        .type           _ZN10layer_norm13ln_fwd_kernelINS_13Kernel_traitsI13__nv_bfloat16fS2_fjLj32768ELj4ELj1ELj4ELj16ENS_18Kernel_traits_baseILj32768ES2_fS2_fjLj128EEEEEEEvNS_9FwdParamsE,@function
        .size           _ZN10layer_norm13ln_fwd_kernelINS_13Kernel_traitsI13__nv_bfloat16fS2_fjLj32768ELj4ELj1ELj4ELj16ENS_18Kernel_traits_baseILj32768ES2_fS2_fjLj128EEEEEEEvNS_9FwdParamsE,(.L_x_1012 - _ZN10layer_norm13ln_fwd_kernelINS_13Kernel_traitsI13__nv_bfloat16fS2_fjLj32768ELj4ELj1ELj4ELj16ENS_18Kernel_traits_baseILj32768ES2_fS2_fjLj128EEEEEEEvNS_9FwdParamsE)
        .other          _ZN10layer_norm13ln_fwd_kernelINS_13Kernel_traitsI13__nv_bfloat16fS2_fjLj32768ELj4ELj1ELj4ELj16ENS_18Kernel_traits_baseILj32768ES2_fS2_fjLj128EEEEEEEvNS_9FwdParamsE,@"STO_CUDA_ENTRY STV_DEFAULT"
_ZN10layer_norm13ln_fwd_kernelINS_13Kernel_traitsI13__nv_bfloat16fS2_fjLj32768ELj4ELj1ELj4ELj16ENS_18Kernel_traits_baseILj32768ES2_fS2_fjLj128EEEEEEEvNS_9FwdParamsE:
.text._ZN10layer_norm13ln_fwd_kernelINS_13Kernel_traitsI13__nv_bfloat16fS2_fjLj32768ELj4ELj1ELj4ELj16ENS_18Kernel_traits_baseILj32768ES2_fS2_fjLj128EEEEEEEvNS_9FwdParamsE:
        /* <DEDUP_REMOVED lines=179> */
.L_x_124:
        /* <DEDUP_REMOVED lines=26> */
[----:B------:R-:W1:Y:S01]  /*0cd0*/  S2R R136, SR_TID.X ;  /* 0x0000000000887919 */ /* 0x000e620000002100 */
        /* <DEDUP_REMOVED lines=204> */
[----:B0-----:R-:W-:Y:S01]  /*19a0*/  FADD.FTZ R131, R0, R131 ;  /* 0x0000008300837221 */ /* 0x001fe20000010000 */
[----:B-1----:R-:W-:-:S04]  /*19b0*/  LOP3.LUT R0, R136, 0x1f, RZ, 0xc0, !PT ;  /* 0x0000001f88007812 */ /* 0x002fc800078ec0ff */
[----:B------:R-:W0:Y:S01]  /*19c0*/  SHFL.BFLY PT, R132, R131, 0x2, 0x1f ;  /* 0x0c401f0083847f89 */ /* 0x000e2200000e0000 */
[----:B------:R-:W-:Y:S01]  /*19d0*/  ISETP.GT.U32.AND P2, PT, R0, 0x3, PT ;  /* 0x000000030000780c */ /* 0x000fe20003f44070 */
        /* <DEDUP_REMOVED lines=17> */
.L_x_119:
[----:B------:R-:W-:Y:S05]  /*1af0*/  BSYNC.RECONVERGENT B0 ;  /* 0x0000000000007941 */ /* 0x000fea0003800200 */
.L_x_118:
        /* <DEDUP_REMOVED lines=13> */
.L_x_121:
[----:B------:R-:W-:Y:S05]  /*1bd0*/  BSYNC.RECONVERGENT B0 ;  /* 0x0000000000007941 */ /* 0x000fea0003800200 */
.L_x_120:
[----:B0-----:R-:W0:Y:S01]  /*1be0*/  SHFL.DOWN PT, R0, R203, 0x2, 0x1f ;  /* 0x08401f00cb007f89 */ /* 0x001e2200000e0000 */
[----:B------:R-:W-:-:S03]  /*1bf0*/  ISETP.NE.AND P3, PT, R136, RZ, PT ;  /* 0x000000ff8800720c */ /* 0x000fc60003f65270 */
        /* <DEDUP_REMOVED lines=63> */
.L_x_123:
[----:B0-----:R-:W-:Y:S02]  /*1ff0*/  MOV R130, R132 ;  /* 0x0000008400827202 */ /* 0x001fe40000000f00 */
[----:B------:R-:W-:-:S05]  /*2000*/  MOV R131, R133 ;  /* 0x0000008500837202 */ /* 0x000fca0000000f00 */
[----:B------:R-:W2:Y:S04]  /*2010*/  LDG.E.STRONG.GPU R130, desc[UR4][R130.64] ;  /* 0x0000000482827981 */ /* 0x000ea8000c1ef900 */
[----:B--2---:R-:W-:Y:S01]  /*2020*/  CCTL.IVALL ;  /* 0x00000000ff00798f */ /* 0x004fe20002000000 */
[----:B------:R-:W-:Y:S05]  /*2030*/  YIELD ;  /* 0x0000000000007946 */ /* 0x000fea0003800000 */
[----:B------:R-:W-:-:S13]  /*2040*/  ISETP.NE.AND P3, PT, R130, R209, PT ;  /* 0x000000d18200720c */ /* 0x000fda0003f65270 */
[----:B------:R-:W-:Y:S05]  /*2050*/  @P3 BRA `(.L_x_123) ;  /* 0xfffffffc00e43947 */ /* 0x000fea000383ffff */
.L_x_122:
        /* <DEDUP_REMOVED lines=54> */
[----:B------:R-:W-:Y:S02]  /*23c0*/  PRMT R195, R72, 0x7610, R195 ;  /* 0x0000761048c37816 */ /* 0x000fe400000000c3 */
[----:B------:R-:W-:Y:S01]  /*23d0*/  PRMT R199, R68, 0x7610, R199 ;  /* 0x0000761044c77816 */ /* 0x000fe200000000c7 */
[----:B------:R-:W4:Y:S01]  /*23e0*/  MUFU.RCP R208, R208 ;  /* 0x000000d000d07308 */ /* 0x000f220000001000 */
        /* <DEDUP_REMOVED lines=20> */
[----:B----4-:R-:W-:Y:S01]  /*2530*/  FMUL.FTZ R0, R208, R205 ;  /* 0x000000cdd0007220 */ /* 0x010fe20000410000 */
        /* <DEDUP_REMOVED lines=32> */
[----:B-1----:R-:W-:Y:S01]  /*2740*/  FFMA.FTZ R42, R245, 3.0517578125e-05, R4 ;  /* 0x38000000f52a7823 */ /* 0x002fe20000010004 */
        /* <DEDUP_REMOVED lines=401> */
.L_x_125:
        /* <DEDUP_REMOVED lines=10> */
.L_x_1012:


//--------------------- .text._ZN10layer_norm13ln_fwd_kernelINS_13Kernel_traitsI13__nv_bfloat16S2_S2_fjLj32768ELj4ELj1ELj4ELj16ENS_18Kernel_traits_baseILj32768ES2_S2_S2_fjLj128EEEEEEEvNS_9FwdParamsE --------------------------
	.section	.text._ZN10layer_norm13ln_fwd_kernelINS_13Kernel_traitsI13__nv_bfloat16S2_S2_fjLj32768ELj4ELj1ELj4ELj16ENS_18Kernel_traits_baseILj32768ES2_S2_S2_fjLj128EEEEEEEvNS_9FwdParamsE,"ax",@progbits
	.align	128
        .global         _ZN10layer_norm13ln_fwd_kernelINS_13Kernel_traitsI13__nv_bfloat16S2_S2_fjLj32768ELj4ELj1ELj4ELj16ENS_18Kernel_traits_baseILj32768ES2_S2_S2_fjLj128EEEEEEEvNS_9FwdParamsE
        .type           _ZN10layer_norm13ln_fwd_kernelINS_13Kernel_traitsI13__nv_bfloat16S2_S2_fjLj32768ELj4ELj1ELj4ELj16ENS_18Kernel_traits_baseILj32768ES2_S2_S2_fjLj128EEEEEEEvNS_9FwdParamsE,@function
        .size           _ZN10layer_norm13ln_fwd_kernelINS_13Kernel_traitsI13__nv_bfloat16S2_S2_fjLj32768ELj4ELj1ELj4ELj16ENS_18Kernel_traits_baseILj32768ES2_S2_S2_fjLj128EEEEEEEvNS_9FwdParamsE,(.L_x_1013 - _ZN10layer_norm13ln_fwd_kernelINS_13Kernel_traitsI13__nv_bfloat16S2_S2_fjLj32768ELj4ELj1ELj4ELj16ENS_18Kernel_traits_baseILj32768ES2_S2_S2_fjLj128EEEEEEEvNS_9FwdParamsE)
        .other          _ZN10layer_norm13ln_fwd_kernelINS_13Kernel_traitsI13__nv_bfloat16S2_S2_fjLj32768ELj4ELj1ELj4ELj16ENS_18Kernel_traits_baseILj32768ES2_S2_S2_fjLj128EEEEEEEvNS_9FwdParamsE,@"STO_CUDA_ENTRY STV_DEFAULT"
_ZN10layer_norm13ln_fwd_kernelINS_13Kernel_traitsI13__nv_bfloat16S2_S2_fjLj32768ELj4ELj1ELj4ELj16ENS_18Kernel_traits_baseILj32768ES2_S2_S2_fjLj128EEEEEEEvNS_9FwdParamsE:
.text._ZN10layer_norm13ln_fwd_kernelINS_13Kernel_traitsI13__nv_bfloat16S2_S2_fjLj32768ELj4ELj1ELj4ELj16ENS_18Kernel_traits_baseILj32768ES2_S2_S2_fjLj128EEEEEEEvNS_9FwdParamsE:
        /* <DEDUP_REMOVED lines=36> */
.L_x_132:
        /* <DEDUP_REMOVED lines=319> */
[----:B-1----:R-:W-:Y:S01]  /*1630*/  FADD.FTZ R69, R0, R69 ;  /* 0x0000004500457221 */ /* 0x002fe20000010000 */
[----:B0-----:R-:W-:-:S04]  /*1640*/  LOP3.LUT R0, R100, 0x1f, RZ, 0xc0, !PT ;  /* 0x0000001f64007812 */ /* 0x001fc800078ec0ff */
        /* <DEDUP_REMOVED lines=19> */
.L_x_127:
[----:B------:R-:W-:Y:S05]  /*1780*/  BSYNC.RECONVERGENT B0 ;  /* 0x0000000000007941 */ /* 0x000fea0003800200 */
.L_x_126:
        /* <DEDUP_REMOVED lines=13> */
.L_x_129:
[----:B------:R-:W-:Y:S05]  /*1860*/  BSYNC.RECONVERGENT B0 ;  /* 0x0000000000007941 */ /* 0x000fea0003800200 */
.L_x_128:
        /* <DEDUP_REMOVED lines=13> */
[----:B------:R-:W-:Y:S01]  /*1940*/  FMUL.FTZ R0, R71, R0 ;  /* 0x0000000047007220 */ /* 0x000fe20000410000 */
[----:B--2---:R-:W-:-:S03]  /*1950*/  FMUL.FTZ R118, R73, R118 ;  /* 0x0000007649767220 */ /* 0x004fc60000410000 */
        /* <DEDUP_REMOVED lines=9> */
[----:B------:R-:W-:-:S04]  /*19f0*/  FMUL.FTZ R73, R73, R73 ;  /* 0x0000004949497220 */ /* 0x000fc80000410000 */
[C---:B------:R-:W-:Y:S01]  /*1a00*/  FMUL.FTZ R73, R72.reuse, R73 ;  /* 0x0000004948497220 */ /* 0x040fe20000410000 */
[----:B------:R-:W-:Y:S01]  /*1a10*/  FFMA.FTZ R72, R72, R118, R68 ;  /* 0x0000007648487223 */ /* 0x000fe20000010044 */
[----:B---3--:R-:W-:Y:S02]  /*1a20*/  FADD.FTZ R68, R70, R69 ;  /* 0x0000004546447221 */ /* 0x008fe40000010000 */
[----:B------:R-:W-:Y:S01]  /*1a30*/  FMUL.FTZ R73, R120, R73 ;  /* 0x0000004978497220 */ /* 0x000fe20000410000 */
[----:B0-----:R-:W-:-:S03]  /*1a40*/  FMUL.FTZ R72, R71, R72 ;  /* 0x0000004847487220 */ /* 0x001fc60000410000 */
[----:B------:R-:W-:Y:S02]  /*1a50*/  FFMA.FTZ R69, R71, R73, R68 ;  /* 0x0000004947457223 */ /* 0x000fe40000010044 */
[----:B------:R0:W1:Y:S04]  /*1a60*/  SHFL.IDX PT, R68, R72, RZ, 0x1f ;  /* 0x00001fff48447589 */ /* 0x00006800000e0000 */
[----:B------:R-:W2:Y:S01]  /*1a70*/  SHFL.IDX PT, R69, R69, RZ, 0x1f ;  /* 0x00001fff45457589 */ /* 0x000ea200000e0000 */
        /* <DEDUP_REMOVED lines=32> */
.L_x_131:
[----:B0-----:R-:W-:Y:S02]  /*1c80*/  MOV R68, R70 ;  /* 0x0000004600447202 */ /* 0x001fe40000000f00 */
[----:B------:R-:W-:-:S05]  /*1c90*/  MOV R69, R71 ;  /* 0x0000004700457202 */ /* 0x000fca0000000f00 */
[----:B------:R-:W2:Y:S04]  /*1ca0*/  LDG.E.STRONG.GPU R68, desc[UR4][R68.64] ;  /* 0x0000000444447981 */ /* 0x000ea8000c1ef900 */
[----:B--2---:R-:W-:Y:S01]  /*1cb0*/  CCTL.IVALL ;  /* 0x00000000ff00798f */ /* 0x004fe20002000000 */
[----:B------:R-:W-:Y:S05]  /*1cc0*/  YIELD ;  /* 0x0000000000007946 */ /* 0x000fea0003800000 */
[----:B------:R-:W-:-:S13]  /*1cd0*/  ISETP.NE.AND P3, PT, R68, R120, PT ;  /* 0x000000784400720c */ /* 0x000fda0003f65270 */
[----:B------:R-:W-:Y:S05]  /*1ce0*/  @P3 BRA `(.L_x_131) ;  /* 0xfffffffc00e43947 */ /* 0x000fea000383ffff */
.L_x_130:
[----:B------:R-:W-:Y:S05]  /*1cf0*/  WARPSYNC.ALL ;  /* 0x0000000000007948 */ /* 0x000fea0003800000 */
[----:B-12---:R-:W1:Y:S01]  /*1d00*/  @!P2 LDC.64 R68, c[0x0][0x3c0] ;  /* 0x0000f000ff44ab82 */ /* 0x006e620000000a00 */
[----:B------:R-:W-:Y:S01]  /*1d10*/  @!P2 LOP3.LUT R70, R96, 0x1, RZ, 0xc0, !PT ;  /* 0x000000016046a812 */ /* 0x000fe200078ec0ff */
[----:B------:R-:W2:Y:S01]  /*1d20*/  LDCU UR6, c[0x0][0x384] ;  /* 0x00007080ff0677ac */ /* 0x000ea20008000800 */
        /* <DEDUP_REMOVED lines=8> */
[----:B-1----:R-:W-:-:S04]  /*1db0*/  @!P2 LEA R68, P3, R71, R68, 0x3 ;  /* 0x000000444744a211 */ /* 0x002fc800078618ff */
        /* <DEDUP_REMOVED lines=9> */
[----:B------:R-:W1:Y:S01]  /*1e50*/  SHFL.DOWN PT, R72, R73, 0x2, 0x1f ;  /* 0x08401f0049487f89 */ /* 0x000e6200000e0000 */
[----:B------:R-:W-:Y:S01]  /*1e60*/  LOP3.LUT R96, R96, 0x3, RZ, 0xc0, !PT ;  /* 0x0000000360607812 */ /* 0x000fe200078ec0ff */
[----:B-1----:R-:W-:-:S04]  /*1e70*/  FADD.FTZ R118, R72, R73 ;  /* 0x0000004948767221 */ /* 0x002fc80000010000 */
[----:B------:R-:W1:Y:S01]  /*1e80*/  MUFU.RCP R120, R118 ;  /* 0x0000007600787308 */ /* 0x000e620000001000 */
        /* <DEDUP_REMOVED lines=9> */
[----:B-1----:R-:W-:Y:S01]  /*1f20*/  FMUL.FTZ R122, R120, R122 ;  /* 0x0000007a787a7220 */ /* 0x002fe20000410000 */
[----:B------:R-:W-:-:S04]  /*1f30*/  FMUL.FTZ R73, R102, R73 ;  /* 0x0000004966497220 */ /* 0x000fc80000410000 */
[----:B------:R-:W0:Y:S01]  /*1f40*/  SHFL.DOWN PT, R70, R122, 0x1, 0x1f ;  /* 0x08201f007a467f89 */ /* 0x000e2200000e0000 */
[----:B------:R-:W-:Y:S01]  /*1f50*/  FMUL.FTZ R73, R72, R73 ;  /* 0x0000004948497220 */ /* 0x000fe20000410000 */
[----:B------:R-:W1:Y:S03]  /*1f60*/  MUFU.RCP R71, R71 ;  /* 0x0000004700477308 */ /* 0x000e660000001000 */
[----:B------:R-:W-:-:S05]  /*1f70*/  FFMA.FTZ R69, R120, R73, R69 ;  /* 0x0000004978457223 */ /* 0x000fca0000010045 */
[----:B------:R-:W3:Y:S01]  /*1f80*/  SHFL.DOWN PT, R72, R69, 0x1, 0x1f ;  /* 0x08201f0045487f89 */ /* 0x000ee200000e0000 */
[----:B0-----:R-:W-:Y:S01]  /*1f90*/  FADD.FTZ R73, R122, -R70 ;  /* 0x800000467a497221 */ /* 0x001fe20000010000 */
[----:B------:R-:W-:-:S03]  /*1fa0*/  FMUL.FTZ R70, R68, R70 ;  /* 0x0000004644467220 */ /* 0x000fc60000410000 */
[----:B------:R-:W-:Y:S01]  /*1fb0*/  FMUL.FTZ R73, R73, R73 ;  /* 0x0000004949497220 */ /* 0x000fe20000410000 */
[----:B------:R-:W-:-:S03]  /*1fc0*/  FFMA.FTZ R70, R118, R122, R70 ;  /* 0x0000007a76467223 */ /* 0x000fc60000010046 */
[----:B------:R-:W-:Y:S01]  /*1fd0*/  FMUL.FTZ R73, R118, R73 ;  /* 0x0000004976497220 */ /* 0x000fe20000410000 */
[----:B-1----:R-:W-:Y:S01]  /*1fe0*/  FMUL.FTZ R102, R71, R70 ;  /* 0x0000004647667220 */ /* 0x002fe20000410000 */
[----:B---3--:R-:W-:Y:S02]  /*1ff0*/  FADD.FTZ R72, R69, R72 ;  /* 0x0000004845487221 */ /* 0x008fe40000010000 */
[----:B------:R-:W-:Y:S02]  /*2000*/  FMUL.FTZ R73, R68, R73 ;  /* 0x0000004944497220 */ /* 0x000fe40000410000 */
[----:B------:R-:W0:Y:S01]  /*2010*/  LDC.64 R68, c[0x0][0x398] ;  /* 0x0000e600ff447b82 */ /* 0x000e220000000a00 */
[----:B------:R-:W1:Y:S01]  /*2020*/  SHFL.IDX PT, R102, R102, RZ, 0x1f ;  /* 0x00001fff66667589 */ /* 0x000e6200000e0000 */
[----:B------:R-:W-:-:S06]  /*2030*/  FFMA.FTZ R73, R71, R73, R72 ;  /* 0x0000004947497223 */ /* 0x000fcc0000010048 */
[----:B------:R-:W3:Y:S01]  /*2040*/  LDC R72, c[0x0][0x3d0] ;  /* 0x0000f400ff487b82 */ /* 0x000ee20000000800 */
[----:B------:R-:W3:Y:S07]  /*2050*/  SHFL.IDX PT, R73, R73, RZ, 0x1f ;  /* 0x00001fff49497589 */ /* 0x000eee00000e0000 */
[----:B------:R-:W4:Y:S01]  /*2060*/  @P0 LDC.64 R70, c[0x0][0x3a0] ;  /* 0x0000e800ff460b82 */ /* 0x000f220000000a00 */
[----:B0-----:R-:W-:-:S04]  /*2070*/  IMAD.WIDE.U32 R68, R2, 0x10, R68 ;  /* 0x0000001002447825 */ /* 0x001fc800078e0044 */
[--C-:B-1----:R-:W-:Y:S01]  /*2080*/  FADD.FTZ R103, R103, -R102.reuse ;  /* 0x8000006667677221 */ /* 0x102fe20000010000 */
[--C-:B------:R-:W-:Y:S01]  /*2090*/  FADD.FTZ R105, R105, -R102.reuse ;  /* 0x8000006669697221 */ /* 0x100fe20000010000 */
[--C-:B------:R-:W-:Y:S01]  /*20a0*/  FADD.FTZ R101, R101, -R102.reuse ;  /* 0x8000006665657221 */ /* 0x100fe20000010000 */
[--C-:B------:R-:W-:Y:S01]  /*20b0*/  FADD.FTZ R99, R99, -R102.reuse ;  /* 0x8000006663637221 */ /* 0x100fe20000010000 */
[--C-:B------:R-:W-:Y:S01]  /*20c0*/  FADD.FTZ R97, R97, -R102.reuse ;  /* 0x8000006661617221 */ /* 0x100fe20000010000 */
[--C-:B------:R-:W-:Y:S01]  /*20d0*/  FADD.FTZ R3, R3, -R102.reuse ;  /* 0x8000006603037221 */ /* 0x100fe20000010000 */
[--C-:B------:R-:W-:Y:S01]  /*20e0*/  FADD.FTZ R109, R109, -R102.reuse ;  /* 0x800000666d6d7221 */ /* 0x100fe20000010000 */
[----:B------:R-:W-:Y:S01]  /*20f0*/  FADD.FTZ R107, R107, -R102 ;  /* 0x800000666b6b7221 */ /* 0x000fe20000010000 */
[----:B---3--:R-:W-:Y:S01]  /*2100*/  FFMA.FTZ R72, R73, 3.0517578125e-05, R72 ;  /* 0x3800000049487823 */ /* 0x008fe20000010048 */
[--C-:B------:R-:W-:Y:S01]  /*2110*/  FADD.FTZ R73, R80, -R102.reuse ;  /* 0x8000006650497221 */ /* 0x100fe20000010000 */
[--C-:B------:R-:W-:Y:S01]  /*2120*/  FADD.FTZ R113, R113, -R102.reuse ;  /* 0x8000006671717221 */ /* 0x100fe20000010000 */
[--C-:B------:R-:W-:Y:S01]  /*2130*/  FADD.FTZ R111, R111, -R102.reuse ;  /* 0x800000666f6f7221 */ /* 0x100fe20000010000 */
[--C-:B------:R-:W-:Y:S01]  /*2140*/  FADD.FTZ R121, R121, -R102.reuse ;  /* 0x8000006679797221 */ /* 0x100fe20000010000 */
[----:B------:R-:W-:Y:S01]  /*2150*/  FADD.FTZ R119, R119, -R102 ;  /* 0x8000006677777221 */ /* 0x000fe20000010000 */
[----:B------:R-:W0:Y:S01]  /*2160*/  MUFU.RSQ R72, R72 ;  /* 0x0000004800487308 */ /* 0x000e220000001400 */
[----:B----4-:R-:W-:-:S04]  /*2170*/  @P0 IMAD.WIDE R70, R98, 0x4, R70 ;  /* 0x0000000462460825 */ /* 0x010fc800078e0246 */
        /* <DEDUP_REMOVED lines=22> */
[----:B-1----:R-:W-:Y:S01]  /*22e0*/  F2FP.BF16.F32.PACK_AB R70, RZ, R105 ;  /* 0x00000069ff46723e */ /* 0x002fe200000010ff */
[C---:B------:R-:W-:Y:S01]  /*22f0*/  FMUL.FTZ R105, R72.reuse, R3 ;  /* 0x0000000348697220 */ /* 0x040fe20000410000 */
[----:B------:R-:W-:Y:S01]  /*2300*/  F2FP.BF16.F32.PACK_AB R97, RZ, R99 ;  /* 0x00000063ff61723e */ /* 0x000fe200000010ff */
[----:B------:R-:W-:Y:S01]  /*2310*/  FMUL.FTZ R107, R72, R107 ;  /* 0x0000006b486b7220 */ /* 0x000fe20000410000 */
        /* <DEDUP_REMOVED lines=233> */
.L_x_133:
        /* <DEDUP_REMOVED lines=13> */
.L_x_1013:


//--------------------- .text._ZN10layer_norm13ln_fwd_kernelINS_13Kernel_traitsI6__halffS2_fjLj32768ELj4ELj1ELj4ELj16ENS_18Kernel_traits_baseILj32768ES2_fS2_fjLj128EEEEEEEvNS_9FwdParamsE --------------------------
	.section	.text._ZN10layer_norm13ln_fwd_kernelINS_13Kernel_traitsI6__halffS2_fjLj32768ELj4ELj1ELj4ELj16ENS_18Kernel_traits_baseILj32768ES2_fS2_fjLj128EEEEEEEvNS_9FwdParamsE,"ax",@progbits
	.align	128
        .global         _ZN10layer_norm13ln_fwd_kernelINS_13Kernel_traitsI6__halffS2_fjLj32768ELj4ELj1ELj4ELj16ENS_18Kernel_traits_baseILj32768ES2_fS2_fjLj128EEEEEEEvNS_9FwdParamsE
        .type           _ZN10layer_norm13ln_fwd_kernelINS_13Kernel_traitsI6__halffS2_fjLj32768ELj4ELj1ELj4ELj16ENS_18Kernel_traits_baseILj32768ES2_fS2_fjLj128EEEEEEEvNS_9FwdParamsE,@function
        .size           _ZN10layer_norm13ln_fwd_kernelINS_13Kernel_traitsI6__halffS2_fjLj32768ELj4ELj1ELj4ELj16ENS_18Kernel_traits_baseILj32768ES2_fS2_fjLj128EEEEEEEvNS_9FwdParamsE,(.L_x_1014 - _ZN10layer_norm13ln_fwd_kernelINS_13Kernel_traitsI6__halffS2_fjLj32768ELj4ELj1ELj4ELj16ENS_18Kernel_traits_baseILj32768ES2_fS2_fjLj128EEEEEEEvNS_9FwdParamsE)
        .other          _ZN10layer_norm13ln_fwd_kernelINS_13Kernel_traitsI6__halffS2_fjLj32768ELj4ELj1ELj4ELj16ENS_18Kernel_traits_baseILj32768ES2_fS2_fjLj128EEEEEEEvNS_9FwdParamsE,@"STO_CUDA_ENTRY STV_DEFAULT"
_ZN10layer_norm13ln_fwd_kernelINS_13Kernel_traitsI6__halffS2_fjLj32768ELj4ELj1ELj4ELj16ENS_18Kernel_traits_baseILj32768ES2_fS2_fjLj128EEEEEEEvNS_9FwdParamsE:
.text._ZN10layer_norm13ln_fwd_kernelINS_13Kernel_traitsI6__halffS2_fjLj32768ELj4ELj1ELj4ELj16ENS_18Kernel_traits_baseILj32768ES2_fS2_fjLj128EEEEEEEvNS_9FwdParamsE:
        /* <DEDUP_REMOVED lines=179> */
.L_x_140:
        /* <DEDUP_REMOVED lines=252> */
.L_x_135:
[----:B------:R-:W-:Y:S05]  /*1af0*/  BSYNC.RECONVERGENT B0 ;  /* 0x0000000000007941 */ /* 0x000fea0003800200 */
.L_x_134:
        /* <DEDUP_REMOVED lines=13> */
.L_x_137:
[----:B------:R-:W-:Y:S05]  /*1bd0*/  BSYNC.RECONVERGENT B0 ;  /* 0x0000000000007941 */ /* 0x000fea0003800200 */
.L_x_136:
        /* <DEDUP_REMOVED lines=65> */
.L_x_139:
[----:B0-----:R-:W-:Y:S02]  /*1ff0*/  MOV R130, R132 ;  /* 0x0000008400827202 */ /* 0x001fe40000000f00 */
[----:B------:R-:W-:-:S05]  /*2000*/  MOV R131, R133 ;  /* 0x0000008500837202 */ /* 0x000fca0000000f00 */
[----:B------:R-:W2:Y:S04]  /*2010*/  LDG.E.STRONG.GPU R130, desc[UR4][R130.64] ;  /* 0x0000000482827981 */ /* 0x000ea8000c1ef900 */
[----:B--2---:R-:W-:Y:S01]  /*2020*/  CCTL.IVALL ;  /* 0x00000000ff00798f */ /* 0x004fe20002000000 */
[----:B------:R-:W-:Y:S05]  /*2030*/  YIELD ;  /* 0x0000000000007946 */ /* 0x000fea0003800000 */
[----:B------:R-:W-:-:S13]  /*2040*/  ISETP.NE.AND P3, PT, R130, R209, PT ;  /* 0x000000d18200720c */ /* 0x000fda0003f65270 */
[----:B------:R-:W-:Y:S05]  /*2050*/  @P3 BRA `(.L_x_139) ;  /* 0xfffffffc00e43947 */ /* 0x000fea000383ffff */
.L_x_138:
        /* <DEDUP_REMOVED lines=512> */
.L_x_141:
        /* <DEDUP_REMOVED lines=10> */
.L_x_1014:


//--------------------- .text._ZN10layer_norm13ln_fwd_kernelINS_13Kernel_traitsI6__halfS2_S2_fjLj32768ELj4ELj1ELj4ELj16ENS_18Kernel_traits_baseILj32768ES2_S2_S2_fjLj128EEEEEEEvNS_9FwdParamsE --------------------------
	.section	.text._ZN10layer_norm13ln_fwd_kernelINS_13Kernel_traitsI6__halfS2_S2_fjLj32768ELj4ELj1ELj4ELj16ENS_18Kernel_traits_baseILj32768ES2_S2_S2_fjLj128EEEEEEEvNS_9FwdParamsE,"ax",@progbits
	.align	128
        .global         _ZN10layer_norm13ln_fwd_kernelINS_13Kernel_traitsI6__halfS2_S2_fjLj32768ELj4ELj1ELj4ELj16ENS_18Kernel_traits_baseILj32768ES2_S2_S2_fjLj128EEEEEEEvNS_9FwdParamsE
        .type           _ZN10layer_norm13ln_fwd_kernelINS_13Kernel_traitsI6__halfS2_S2_fjLj32768ELj4ELj1ELj4ELj16ENS_18Kernel_traits_baseILj32768ES2_S2_S2_fjLj128EEEEEEEvNS_9FwdParamsE,@function
        .size           _ZN10layer_norm13ln_fwd_kernelINS_13Kernel_traitsI6__halfS2_S2_fjLj32768ELj4ELj1ELj4ELj16ENS_18Kernel_traits_baseILj32768ES2_S2_S2_fjLj128EEEEEEEvNS_9FwdParamsE,(.L_x_1015 - _ZN10layer_norm13ln_fwd_kernelINS_13Kernel_traitsI6__halfS2_S2_fjLj32768ELj4ELj1ELj4ELj16ENS_18Kernel_traits_baseILj32768ES2_S2_S2_fjLj128EEEEEEEvNS_9FwdParamsE)
        .other          _ZN10layer_norm13ln_fwd_kernelINS_13Kernel_traitsI6__halfS2_S2_fjLj32768ELj4ELj1ELj4ELj16ENS_18Kernel_traits_baseILj32768ES2_S2_S2_fjLj128EEEEEEEvNS_9FwdParamsE,@"STO_CUDA_ENTRY STV_DEFAULT"
_ZN10layer_norm13ln_fwd_kernelINS_13Kernel_traitsI6__halfS2_S2_fjLj32768ELj4ELj1ELj4ELj16ENS_18Kernel_traits_baseILj32768ES2_S2_S2_fjLj128EEEEEEEvNS_9FwdParamsE:
.text._ZN10layer_norm13ln_fwd_kernelINS_13Kernel_traitsI6__halfS2_S2_fjLj32768ELj4ELj1ELj4ELj16ENS_18Kernel_traits_baseILj32768ES2_S2_S2_fjLj128EEEEEEEvNS_9FwdParamsE:
        /* <DEDUP_REMOVED lines=36> */
.L_x_148:
        /* <DEDUP_REMOVED lines=17> */
[----:B------:R-:W1:Y:S01]  /*0350*/  S2R R100, SR_TID.X ;  /* 0x0000000000647919 */ /* 0x000e620000002100 */
[----:B0-----:R-:W-:Y:S01]  /*0360*/  MOV R116, RZ ;  /* 0x000000ff00747202 */ /* 0x001fe20000000f00 */
        /* <DEDUP_REMOVED lines=289> */
.L_x_143:
[----:B------:R-:W-:Y:S05]  /*1580*/  BSYNC.RECONVERGENT B0 ;  /* 0x0000000000007941 */ /* 0x000fea0003800200 */
.L_x_142:
        /* <DEDUP_REMOVED lines=13> */
.L_x_145:
[----:B------:R-:W-:Y:S05]  /*1660*/  BSYNC.RECONVERGENT B0 ;  /* 0x0000000000007941 */ /* 0x000fea0003800200 */
.L_x_144:
        /* <DEDUP_REMOVED lines=65> */
.L_x_147:
[----:B0-----:R-:W-:Y:S02]  /*1a80*/  MOV R68, R70 ;  /* 0x0000004600447202 */ /* 0x001fe40000000f00 */
[----:B------:R-:W-:-:S05]  /*1a90*/  MOV R69, R71 ;  /* 0x0000004700457202 */ /* 0x000fca0000000f00 */
[----:B------:R-:W2:Y:S04]  /*1aa0*/  LDG.E.STRONG.GPU R68, desc[UR4][R68.64] ;  /* 0x0000000444447981 */ /* 0x000ea8000c1ef900 */
[----:B--2---:R-:W-:Y:S01]  /*1ab0*/  CCTL.IVALL ;  /* 0x00000000ff00798f */ /* 0x004fe20002000000 */
[----:B------:R-:W-:Y:S05]  /*1ac0*/  YIELD ;  /* 0x0000000000007946 */ /* 0x000fea0003800000 */
[----:B------:R-:W-:-:S13]  /*1ad0*/  ISETP.NE.AND P3, PT, R68, R120, PT ;  /* 0x000000784400720c */ /* 0x000fda0003f65270 */
[----:B------:R-:W-:Y:S05]  /*1ae0*/  @P3 BRA `(.L_x_147) ;  /* 0xfffffffc00e43947 */ /* 0x000fea000383ffff */
.L_x_146:
        /* <DEDUP_REMOVED lines=332> */
.L_x_149:
        /* <DEDUP_REMOVED lines=13> */
.L_x_1015:


//--------------------- .text._ZN10layer_norm13ln_fwd_kernelINS_13Kernel_traitsIffffjLj32768ELj4ELj1ELj4ELj16ENS_18Kernel_traits_baseILj32768EffffjLj128EEEEEEEvNS_9FwdParamsE --------------------------
	.section	.text._ZN10layer_norm13ln_fwd_kernelINS_13Kernel_traitsIffffjLj32768ELj4ELj1ELj4ELj16ENS_18Kernel_traits_baseILj32768EffffjLj128EEEEEEEvNS_9FwdParamsE,"ax",@progbits
	.align	128
        .global         _ZN10layer_norm13ln_fwd_kernelINS_13Kernel_traitsIffffjLj32768ELj4ELj1ELj4ELj16ENS_18Kernel_traits_baseILj32768EffffjLj128EEEEEEEvNS_9FwdParamsE
        .type           _ZN10layer_norm13ln_fwd_kernelINS_13Kernel_traitsIffffjLj32768ELj4ELj1ELj4ELj16ENS_18Kernel_traits_baseILj32768EffffjLj128EEEEEEEvNS_9FwdParamsE,@function
        .size           _ZN10layer_norm13ln_fwd_kernelINS_13Kernel_traitsIffffjLj32768ELj4ELj1ELj4ELj16ENS_18Kernel_traits_baseILj32768EffffjLj128EEEEEEEvNS_9FwdParamsE,(.L_x_1016 - _ZN10layer_norm13ln_fwd_kernelINS_13Kernel_traitsIffffjLj32768ELj4ELj1ELj4ELj16ENS_18Kernel_traits_baseILj32768EffffjLj128EEEEEEEvNS_9FwdParamsE)
        .other          _ZN10layer_norm13ln_fwd_kernelINS_13Kernel_traitsIffffjLj32768ELj4ELj1ELj4ELj16ENS_18Kernel_traits_baseILj32768EffffjLj128EEEEEEEvNS_9FwdParamsE,@"STO_CUDA_ENTRY STV_DEFAULT"
_ZN10layer_norm13ln_fwd_kernelINS_13Kernel_traitsIffffjLj32768ELj4ELj1ELj4ELj16ENS_18Kernel_traits_baseILj32768EffffjLj128EEEEEEEvNS_9FwdParamsE:
.text._ZN10layer_norm13ln_fwd_kernelINS_13Kernel_traitsIffffjLj32768ELj4ELj1ELj4ELj16ENS_18Kernel_traits_baseILj32768EffffjLj128EEEEEEEvNS_9FwdParamsE:
        /* <DEDUP_REMOVED lines=52> */
.L_x_156:
        /* <DEDUP_REMOVED lines=25> */
[----:B------:R-:W0:Y:S01]  /*04d0*/  S2R R188, SR_TID.X ;  /* 0x0000000000bc7919 */ /* 0x000e220000002100 */
        /* <DEDUP_REMOVED lines=226> */
.L_x_151:
[----:B------:R-:W-:Y:S05]  /*1300*/  BSYNC.RECONVERGENT B0 ;  /* 0x0000000000007941 */ /* 0x000fea0003800200 */
.L_x_150:
        /* <DEDUP_REMOVED lines=13> */
.L_x_153:
[----:B------:R-:W-:Y:S05]  /*13e0*/  BSYNC.RECONVERGENT B0 ;  /* 0x0000000000007941 */ /* 0x000fea0003800200 */
.L_x_152:
        /* <DEDUP_REMOVED lines=65> */
.L_x_155:
[----:B0-----:R-:W-:Y:S02]  /*1800*/  MOV R196, R200 ;  /* 0x000000c800c47202 */ /* 0x001fe40000000f00 */
[----:B------:R-:W-:-:S05]  /*1810*/  MOV R197, R201 ;  /* 0x000000c900c57202 */ /* 0x000fca0000000f00 */
[----:B------:R-:W2:Y:S04]  /*1820*/  LDG.E.STRONG.GPU R196, desc[UR4][R196.64] ;  /* 0x00000004c4c47981 */ /* 0x000ea8000c1ef900 */
[----:B--2---:R-:W-:Y:S01]  /*1830*/  CCTL.IVALL ;  /* 0x00000000ff00798f */ /* 0x004fe20002000000 */
[----:B------:R-:W-:Y:S05]  /*1840*/  YIELD ;  /* 0x0000000000007946 */ /* 0x000fea0003800000 */
[----:B------:R-:W-:-:S13]  /*1850*/  ISETP.NE.AND P3, PT, R196, R203, PT ;  /* 0x000000cbc400720c */ /* 0x000fda0003f65270 */
[----:B------:R-:W-:Y:S05]  /*1860*/  @P3 BRA `(.L_x_155) ;  /* 0xfffffffc00e43947 */ /* 0x000fea000383ffff */
.L_x_154:
        /* <DEDUP_REMOVED lines=27> */
[----:B--2---:R-:W-:-:S06]  /*1a20*/  FADD.FTZ R208, R198, R211 ;  /* 0x000000d3c6d07221 */ /* 0x004fcc0000010000 */
[----:B------:R-:W2:Y:S01]  /*1a30*/  MUFU.RCP R208, R208 ;  /* 0x000000d000d07308 */ /* 0x000ea20000001000 */
[----:B---3--:R-:W3:Y:S04]  /*1a40*/  SHFL.DOWN PT, R203, R196, 0x2, 0x1f ;  /* 0x08401f00c4cb7f89 */ /* 0x008ee800000e0000 */
[----:B------:R-:W1:Y:S01]  /*1a50*/  SHFL.DOWN PT, R2, R197, 0x2, 0x1f ;  /* 0x08401f00c5027f89 */ /* 0x000e6200000e0000 */
[----:B---3--:R-:W-:Y:S01]  /*1a60*/  FMUL.FTZ R202, R190, R203 ;  /* 0x000000cbbeca7220 */ /* 0x008fe20000410000 */
[----:B------:R-:W-:-:S03]  /*1a70*/  FADD.FTZ R203, -R203, R196 ;  /* 0x000000c4cbcb7221 */ /* 0x000fc60000010100 */
[----:B------:R-:W-:Y:S01]  /*1a80*/  FFMA.FTZ R209, R201, R196, R202 ;  /* 0x000000c4c9d17223 */ /* 0x000fe200000100ca */
[----:B------:R-:W-:Y:S01]  /*1a90*/  FMUL.FTZ R196, R203, R203 ;  /* 0x000000cbcbc47220 */ /* 0x000fe20000410000 */
[----:B-1----:R-:W-:Y:S02]  /*1aa0*/  FADD.FTZ R3, R2, R197 ;  /* 0x000000c502037221 */ /* 0x002fe40000010000 */
[----:B0-----:R-:W-:Y:S01]  /*1ab0*/  FMUL.FTZ R209, R200, R209 ;  /* 0x000000d1c8d17220 */ /* 0x001fe20000410000 */
        /* <DEDUP_REMOVED lines=11> */
[----:B-1----:R-:W-:Y:S02]  /*1b70*/  FADD.FTZ R197, R3, R2 ;  /* 0x0000000203c57221 */ /* 0x002fe40000010000 */
[----:B------:R-:W0:Y:S01]  /*1b80*/  @P0 LDC.64 R2, c[0x0][0x3a0] ;  /* 0x0000e800ff020b82 */ /* 0x000e220000000a00 */
[----:B------:R-:W-:Y:S01]  /*1b90*/  FMUL.FTZ R198, R211, R198 ;  /* 0x000000c6d3c67220 */ /* 0x000fe20000410000 */
[----:B------:R-:W1:Y:S03]  /*1ba0*/  SHFL.IDX PT, R201, R201, RZ, 0x1f ;  /* 0x00001fffc9c97589 */ /* 0x000e6600000e0000 */
[----:B------:R-:W-:-:S06]  /*1bb0*/  FFMA.FTZ R208, R208, R198, R197 ;  /* 0x000000c6d0d07223 */ /* 0x000fcc00000100c5 */
[----:B------:R-:W2:Y:S01]  /*1bc0*/  SHFL.IDX PT, R208, R208, RZ, 0x1f ;  /* 0x00001fffd0d07589 */ /* 0x000ea200000e0000 */
[----:B0-----:R-:W-:-:S04]  /*1bd0*/  @P0 IMAD.WIDE R2, R191, 0x4, R2 ;  /* 0x00000004bf020825 */ /* 0x001fc800078e0202 */
[--C-:B-1----:R-:W-:Y:S01]  /*1be0*/  FADD.FTZ R197, R195, -R201.reuse ;  /* 0x800000c9c3c57221 */ /* 0x102fe20000010000 */
[--C-:B------:R-:W-:Y:S01]  /*1bf0*/  FADD.FTZ R195, R205, -R201.reuse ;  /* 0x800000c9cdc37221 */ /* 0x100fe20000010000 */
[--C-:B------:R-:W-:Y:S01]  /*1c00*/  FADD.FTZ R202, R172, -R201.reuse ;  /* 0x800000c9acca7221 */ /* 0x100fe20000010000 */
[----:B------:R-:W2:Y:S01]  /*1c10*/  LDC R205, c[0x0][0x3d0] ;  /* 0x0000f400ffcd7b82 */ /* 0x000ea20000000800 */
[--C-:B------:R-:W-:Y:S01]  /*1c20*/  FADD.FTZ R200, R173, -R201.reuse ;  /* 0x800000c9adc87221 */ /* 0x100fe20000010000 */
[--C-:B------:R-:W-:Y:S01]  /*1c30*/  FADD.FTZ R198, R204, -R201.reuse ;  /* 0x800000c9ccc67221 */ /* 0x100fe20000010000 */
[--C-:B------:R-:W-:Y:S01]  /*1c40*/  FADD.FTZ R172, R152, -R201.reuse ;  /* 0x800000c998ac7221 */ /* 0x100fe20000010000 */
[--C-:B------:R-:W-:Y:S01]  /*1c50*/  FADD.FTZ R173, R153, -R201.reuse ;  /* 0x800000c999ad7221 */ /* 0x100fe20000010000 */
[--C-:B------:R-:W-:Y:S01]  /*1c60*/  FADD.FTZ R203, R154, -R201.reuse ;  /* 0x800000c99acb7221 */ /* 0x100fe20000010000 */
[--C-:B------:R-:W-:Y:S01]  /*1c70*/  FADD.FTZ R204, R155, -R201.reuse ;  /* 0x800000c99bcc7221 */ /* 0x100fe20000010000 */
        /* <DEDUP_REMOVED lines=9> */
[----:B------:R-:W1:Y:S01]  /*1d10*/  LDC.64 R154, c[0x0][0x398] ;  /* 0x0000e600ff9a7b82 */ /* 0x000e620000000a00 */
[--C-:B------:R-:W-:Y:S01]  /*1d20*/  FADD.FTZ R194, R207, -R201.reuse ;  /* 0x800000c9cfc27221 */ /* 0x100fe20000010000 */
[--C-:B------:R-:W-:Y:S01]  /*1d30*/  FADD.FTZ R156, R156, -R201.reuse ;  /* 0x800000c99c9c7221 */ /* 0x100fe20000010000 */
[--C-:B------:R-:W-:Y:S01]  /*1d40*/  FADD.FTZ R157, R157, -R201.reuse ;  /* 0x800000c99d9d7221 */ /* 0x100fe20000010000 */
[--C-:B------:R-:W-:Y:S01]  /*1d50*/  FADD.FTZ R158, R158, -R201.reuse ;  /* 0x800000c99e9e7221 */ /* 0x100fe20000010000 */
[--C-:B------:R-:W-:Y:S01]  /*1d60*/  FADD.FTZ R159, R159, -R201.reuse ;  /* 0x800000c99f9f7221 */ /* 0x100fe20000010000 */
[--C-:B------:R-:W-:Y:S01]  /*1d70*/  FADD.FTZ R160, R160, -R201.reuse ;  /* 0x800000c9a0a07221 */ /* 0x100fe20000010000 */
[----:B------:R-:W-:Y:S01]  /*1d80*/  FADD.FTZ R161, R161, -R201 ;  /* 0x800000c9a1a17221 */ /* 0x000fe20000010000 */
[----:B--2---:R-:W-:Y:S01]  /*1d90*/  FFMA.FTZ R205, R208, 3.0517578125e-05, R205 ;  /* 0x38000000d0cd7823 */ /* 0x004fe200000100cd */
[--C-:B------:R-:W-:Y:S01]  /*1da0*/  FADD.FTZ R162, R162, -R201.reuse ;  /* 0x800000c9a2a27221 */ /* 0x100fe20000010000 */
[--C-:B------:R-:W-:Y:S01]  /*1db0*/  FADD.FTZ R163, R163, -R201.reuse ;  /* 0x800000c9a3a37221 */ /* 0x100fe20000010000 */
[--C-:B------:R-:W-:Y:S01]  /*1dc0*/  FADD.FTZ R164, R164, -R201.reuse ;  /* 0x800000c9a4a47221 */ /* 0x100fe20000010000 */
        /* <DEDUP_REMOVED lines=19> */
[C---:B--2---:R-:W-:Y:S01]  /*1f00*/  FMUL.FTZ R133, R205.reuse, R190 ;  /* 0x000000becd857220 */ /* 0x044fe20000410000 */
        /* <DEDUP_REMOVED lines=23> */
[----:B0-----:R-:W-:-:S04]  /*2080*/  @P0 IMAD.WIDE R152, R191, 0x4, R152 ;  /* 0x00000004bf980825 */ /* 0x001fc800078e0298 */
[C---:B------:R-:W-:Y:S01]  /*2090*/  FMUL.FTZ R137, R205.reuse, R198 ;  /* 0x000000c6cd897220 */ /* 0x040fe20000410000 */
[C---:B------:R-:W-:Y:S01]  /*20a0*/  FMUL.FTZ R226, R205.reuse, R195 ;  /* 0x000000c3cde27220 */ /* 0x040fe20000410000 */
[----:B------:R-:W-:Y:S01]  /*20b0*/  FMUL.FTZ R139, R205, R193 ;  /* 0x000000c1cd8b7220 */ /* 0x000fe20000410000 */
[----:B-1----:R-:W-:-:S04]  /*20c0*/  IMAD.WIDE.U32 R154, R199, 0x10, R154 ;  /* 0x00000010c79a7825 */ /* 0x002fc800078e009a */
[C---:B------:R-:W-:Y:S01]  /*20d0*/  FMUL.FTZ R141, R205.reuse, R156 ;  /* 0x0000009ccd8d7220 */ /* 0x040fe20000410000 */
[C---:B------:R-:W-:Y:S01]  /*20e0*/  FMUL.FTZ R143, R205.reuse, R158 ;  /* 0x0000009ecd8f7220 */ /* 0x040fe20000410000 */
[C---:B------:R-:W-:Y:S01]  /*20f0*/  FMUL.FTZ R228, R205.reuse, R194 ;  /* 0x000000c2cde47220 */ /* 0x040fe20000410000 */
[C---:B------:R-:W-:Y:S01]  /*2100*/  FMUL.FTZ R198, R205.reuse, R157 ;  /* 0x0000009dcdc67220 */ /* 0x040fe20000410000 */
[----:B--2---:R-:W-:Y:S01]  /*2110*/  FMUL.FTZ R201, R205, R132 ;  /* 0x00000084cdc97220 */ /* 0x004fe20000410000 */
        /* <DEDUP_REMOVED lines=137> */
.L_x_157:
        /* <DEDUP_REMOVED lines=13> */
.L_x_1016:


//--------------------- .text._ZN10layer_norm13ln_fwd_kernelINS_13Kernel_traitsI13__nv_bfloat16fS2_fjLj30720ELj4ELj1ELj4ELj4ENS_18Kernel_traits_baseILj30720ES2_fS2_fjLj128EEEEEEEvNS_9FwdParamsE --------------------------
	.section	.text._ZN10layer_norm13ln_fwd_kernelINS_13Kernel_traitsI13__nv_bfloat16fS2_fjLj30720ELj4ELj1ELj4ELj4ENS_18Kernel_traits_baseILj30720ES2_fS2_fjLj128EEEEEEEvNS_9FwdParamsE,"ax",@progbits
	.align	128
        .global         _ZN10layer_norm13ln_fwd_kernelINS_13Kernel_traitsI13__nv_bfloat16fS2_fjLj30720ELj4ELj1ELj4ELj4ENS_18Kernel_traits_baseILj30720ES2_fS2_fjLj128EEEEEEEvNS_9FwdParamsE
        .type           _ZN10layer_norm13ln_fwd_kernelINS_13Kernel_traitsI13__nv_bfloat16fS2_fjLj30720ELj4ELj1ELj4ELj4ENS_18Kernel_traits_baseILj30720ES2_fS2_fjLj128EEEEEEEvNS_9FwdParamsE,@function
        .size           _ZN10layer_norm13ln_fwd_kernelINS_13Kernel_traitsI13__nv_bfloat16fS2_fjLj30720ELj4ELj1ELj4ELj4ENS_18Kernel_traits_baseILj30720ES2_fS2_fjLj128EEEEEEEvNS_9FwdParamsE,(.L_x_1017 - _ZN10layer_norm13ln_fwd_kernelINS_13Kernel_traitsI13__nv_bfloat16fS2_fjLj30720ELj4ELj1ELj4ELj4ENS_18Kernel_traits_baseILj30720ES2_fS2_fjLj128EEEEEEEvNS_9FwdParamsE)
        .other          _ZN10layer_norm13ln_fwd_kernelINS_13Kernel_traitsI13__nv_bfloat16fS2_fjLj30720ELj4ELj1ELj4ELj4ENS_18Kernel_traits_baseILj30720ES2_fS2_fjLj128EEEEEEEvNS_9FwdParamsE,@"STO_CUDA_ENTRY STV_DEFAULT"
_ZN10layer_norm13ln_fwd_kernelINS_13Kernel_traitsI13__nv_bfloat16fS2_fjLj30720ELj4ELj1ELj4ELj4ENS_18Kernel_traits_baseILj30720ES2_fS2_fjLj128EEEEEEEvNS_9FwdParamsE:
.text._ZN10layer_norm13ln_fwd_kernelINS_13Kernel_traitsI13__nv_bfloat16fS2_fjLj30720ELj4ELj1ELj4ELj4ENS_18Kernel_traits_baseILj30720ES2_fS2_fjLj128EEEEEEEvNS_9FwdParamsE:
        /* <DEDUP_REMOVED lines=12> */
[----:B------:R-:W0:Y:S01]  /*00c0*/  LDC.64 R4, c[0x0][0x3b8] ;  /* 0x0000ee00ff047b82 */ /* 0x000e220000000a00 */
[----:B------:R-:W-:-:S05]  /*00d0*/  LOP3.LUT R7, R7, 0x180, R0, 0xf8, !PT ;  /* 0x0000018007077812 */ /* 0x000fca00078ef800 */
[----:B-1----:R-:W-:-:S05]  /*00e0*/  IMAD.WIDE.U32 R2, R7, 0x2, R2 ;  /* 0x0000000207027825 */ /* 0x002fca00078e0002 */
[----:B--2---:R-:W2:Y:S01]  /*00f0*/  LDG.E.U16 R11, desc[UR4][R2.64] ;  /* 0x00000004020b7981 */ /* 0x004ea2000c1e1500 */
[----:B0-----:R-:W-:-:S03]  /*0100*/  IMAD.WIDE.U32 R4, R7, 0x2, R4 ;  /* 0x0000000207047825 */ /* 0x001fc600078e0004 */
[----:B------:R-:W3:Y:S04]  /*0110*/  LDG.E.U16 R10, desc[UR4][R2.64+0x400] ;  /* 0x00040004020a7981 */ /* 0x000ee8000c1e1500 */
[----:B------:R-:W4:Y:S04]  /*0120*/  LDG.E.U16 R9, desc[UR4][R2.64+0x800] ;  /* 0x0008000402097981 */ /* 0x000f28000c1e1500 */
[----:B------:R-:W4:Y:S04]  /*0130*/  LDG.E.U16 R7, desc[UR4][R2.64+0xc00] ;  /* 0x000c000402077981 */ /* 0x000f28000c1e1500 */
[----:B------:R-:W4:Y:S04]  /*0140*/  LDG.E.U16 R0, desc[UR4][R2.64+0x1000] ;  /* 0x0010000402007981 */ /* 0x000f28000c1e1500 */
[----:B------:R0:W5:Y:S04]  /*0150*/  LDG.E.U16 R251, desc[UR4][R2.64+0x1400] ;  /* 0x0014000402fb7981 */ /* 0x000168000c1e1500 */
        /* <DEDUP_REMOVED lines=69> */
[----:B--2---:R-:W-:Y:S04]  /*05b0*/  STL [R1+0x20], R11 ;  /* 0x0000200b01007387 */ /* 0x004fe80000100800 */
[----:B---3--:R-:W-:Y:S04]  /*05c0*/  STL [R1+0x18], R10 ;  /* 0x0000180a01007387 */ /* 0x008fe80000100800 */
[----:B----4-:R-:W-:Y:S04]  /*05d0*/  STL [R1+0x10], R9 ;  /* 0x0000100901007387 */ /* 0x010fe80000100800 */
[----:B------:R1:W-:Y:S04]  /*05e0*/  STL [R1+0x8], R7 ;  /* 0x0000080701007387 */ /* 0x0003e80000100800 */
[----:B------:R2:W-:Y:S04]  /*05f0*/  STL [R1], R0 ;  /* 0x0000000001007387 */ /* 0x0005e80000100800 */
[----:B------:R0:W5:Y:S04]  /*0600*/  LDG.E.U16 R226, desc[UR4][R4.64+0x4400] ;  /* 0x0044000404e27981 */ /* 0x000168000c1e1500 */
[----:B-1----:R-:W3:Y:S04]  /*0610*/  LDG.E.U16 R7, desc[UR4][R4.64] ;  /* 0x0000000404077981 */ /* 0x002ee8000c1e1500 */
[----:B--2---:R-:W2:Y:S04]  /*0620*/  LDG.E.U16 R0, desc[UR4][R4.64+0xc00] ;  /* 0x000c000404007981 */ /* 0x004ea8000c1e1500 */
        /* <DEDUP_REMOVED lines=41> */
[----:B------:R0:W5:Y:S01]  /*08c0*/  LDG.E.U16 R43, desc[UR4][R4.64+0xec00] ;  /* 0x00ec0004042b7981 */ /* 0x000162000c1e1500 */
[----:B------:R-:W-:Y:S01]  /*08d0*/  HFMA2 R41, -RZ, RZ, 0, 0 ;  /* 0x00000000ff297431 */ /* 0x000fe200000001ff */
[----:B------:R-:W-:-:S02]  /*08e0*/  PLOP3.LUT P1, PT, PT, PT, PT, 0x8, 0x80 ;  /* 0x000000000080781c */ /* 0x000fc40003f2e170 */
[----:B---3--:R-:W-:Y:S04]  /*08f0*/  STL [R1+0x1c], R7 ;  /* 0x00001c0701007387 */ /* 0x008fe80000100800 */
[----:B------:R-:W-:Y:S04]  /*0900*/  STL [R1+0x14], R3 ;  /* 0x0000140301007387 */ /* 0x000fe80000100800 */
[----:B------:R-:W-:Y:S04]  /*0910*/  STL [R1+0xc], R2 ;  /* 0x00000c0201007387 */ /* 0x000fe80000100800 */
[----:B--2---:R1:W-:Y:S02]  /*0920*/  STL [R1+0x4], R0 ;  /* 0x0000040001007387 */ /* 0x0043e40000100800 */
[----:B-1----:R-:W-:-:S04]  /*0930*/  LOP3.LUT R0, R8, 0x1f, RZ, 0xc0, !PT ;  /* 0x0000001f08007812 */ /* 0x002fc800078ec0ff */
[----:B------:R-:W-:-:S04]  /*0940*/  LOP3.LUT P0, RZ, R0, 0x3, R6, 0xf8, !PT ;  /* 0x0000000300ff7812 */ /* 0x000fc8000780f806 */
[----:B0-----:R-:W-:-:S13]  /*0950*/  ISETP.LT.U32.AND P0, PT, R8, 0x20, !P0 ;  /* 0x000000200800780c */ /* 0x001fda0004701070 */
.L_x_162:
[----:B------:R-:W0:Y:S01]  /*0960*/  S2R R0, SR_TID.X ;  /* 0x0000000000007919 */ /* 0x000e220000002100 */
[----:B------:R-:W1:Y:S01]  /*0970*/  LDC.64 R2, c[0x0][0x390] ;  /* 0x0000e400ff027b82 */ /* 0x000e620000000a00 */
[----:B------:R-:W2:Y:S01]  /*0980*/  S2R R161, SR_TID.X ;  /* 0x0000000000a17919 */ /* 0x000ea20000002100 */
[----:B------:R-:W3:Y:S01]  /*0990*/  S2R R159, SR_CTAID.X ;  /* 0x00000000009f7919 */ /* 0x000ee20000002500 */
[----:B0-----:R-:W-:-:S04]  /*09a0*/  LOP3.LUT R155, R0, 0x1f, RZ, 0xc0, !PT ;  /* 0x0000001f009b7812 */ /* 0x001fc800078ec0ff */
[----:B--2---:R-:W-:Y:S02]  /*09b0*/  LOP3.LUT R0, R155, 0x60, R161, 0xf8, !PT ;  /* 0x000000609b007812 */ /* 0x004fe400078ef8a1 */
[----:B---3--:R-:W-:-:S04]  /*09c0*/  LOP3.LUT R159, R159, 0x3, RZ, 0xc0, !PT ;  /* 0x000000039f9f7812 */ /* 0x008fc800078ec0ff */
[----:B------:R-:W-:-:S05]  /*09d0*/  LEA R5, R159, R0, 0x7 ;  /* 0x000000009f057211 */ /* 0x000fca00078e38ff */
[----:B------:R-:W-:-:S04]  /*09e0*/  IMAD R202, R42, 0x7800, R5 ;  /* 0x000078002aca7824 */ /* 0x000fc800078e0205 */
[----:B-1----:R-:W-:-:S05]  /*09f0*/  IMAD.WIDE.U32 R12, R202, 0x4, R2 ;  /* 0x00000004ca0c7825 */ /* 0x002fca00078e0002 */
[----:B------:R-:W2:Y:S01]  /*0a00*/  LDG.E R0, desc[UR4][R12.64] ;  /* 0x000000040c007981 */ /* 0x000ea2000c1e1900 */
[----:B------:R-:W-:-:S03]  /*0a10*/  IADD3 R5, PT, PT, R202, 0x800, RZ ;  /* 0x00000800ca057810 */ /* 0x000fc60007ffe0ff */
[----:B------:R-:W3:Y:S01]  /*0a20*/  LDG.E R10, desc[UR4][R12.64+0x800] ;  /* 0x000800040c0a7981 */ /* 0x000ee2000c1e1900 */
[----:B------:R-:W-:-:S03]  /*0a30*/  IADD3 R15, PT, PT, R202, 0xa00, RZ ;  /* 0x00000a00ca0f7810 */ /* 0x000fc60007ffe0ff */
[----:B------:R-:W4:Y:S01]  /*0a40*/  LDG.E R11, desc[UR4][R12.64+0x1000] ;  /* 0x001000040c0b7981 */ /* 0x000f22000c1e1900 */
[----:B------:R-:W-:Y:S01]  /*0a50*/  IMAD.WIDE.U32 R4, R5, 0x4, R2 ;  /* 0x0000000405047825 */ /* 0x000fe200078e0002 */
[----:B------:R-:W-:-:S03]  /*0a60*/  IADD3 R93, PT, PT, R202, 0xc00, RZ ;  /* 0x00000c00ca5d7810 */ /* 0x000fc60007ffe0ff */
[----:B------:R-:W-:Y:S01]  /*0a70*/  IMAD.WIDE.U32 R14, R15, 0x4, R2 ;  /* 0x000000040f0e7825 */ /* 0x000fe200078e0002 */
[----:B------:R-:W4:Y:S01]  /*0a80*/  LDG.E R12, desc[UR4][R12.64+0x1800] ;  /* 0x001800040c0c7981 */ /* 0x000f22000c1e1900 */
[----:B------:R-:W-:-:S04]  /*0a90*/  IADD3 R92, PT, PT, R202, 0xe00, RZ ;  /* 0x00000e00ca5c7810 */ /* 0x000fc80007ffe0ff */
[----:B------:R-:W4:Y:S04]  /*0aa0*/  LDG.E R14, desc[UR4][R14.64] ;  /* 0x000000040e0e7981 */ /* 0x000f28000c1e1900 */
[----:B------:R0:W4:Y:S01]  /*0ab0*/  LDG.E R13, desc[UR4][R4.64] ;  /* 0x00000004040d7981 */ /* 0x000122000c1e1900 */
[----:B------:R-:W-:Y:S01]  /*0ac0*/  IADD3 R117, PT, PT, R202, 0x1000, RZ ;  /* 0x00001000ca757810 */ /* 0x000fe20007ffe0ff */
[----:B------:R-:W-:Y:S01]  /*0ad0*/  IMAD.WIDE.U32 R16, R92, 0x4, R2 ;  /* 0x000000045c107825 */ /* 0x000fe200078e0002 */
[C---:B------:R-:W-:Y:S02]  /*0ae0*/  IADD3 R115, PT, PT, R202.reuse, 0x1200, RZ ;  /* 0x00001200ca737810 */ /* 0x040fe40007ffe0ff */
[----:B------:R-:W-:-:S03]  /*0af0*/  IADD3 R113, PT, PT, R202, 0x1400, RZ ;  /* 0x00001400ca717810 */ /* 0x000fc60007ffe0ff */
[----:B------:R-:W4:Y:S01]  /*0b00*/  LDG.E R16, desc[UR4][R16.64] ;  /* 0x0000000410107981 */ /* 0x000f22000c1e1900 */
[----:B0-----:R-:W-:-:S05]  /*0b10*/  IMAD.WIDE.U32 R4, R93, 0x4, R2 ;  /* 0x000000045d047825 */ /* 0x001fca00078e0002 */
[----:B------:R0:W4:Y:S01]  /*0b20*/  LDG.E R15, desc[UR4][R4.64] ;  /* 0x00000004040f7981 */ /* 0x000122000c1e1900 */
        /* <DEDUP_REMOVED lines=43> */
[----:B------:R-:W-:-:S03]  /*0de0*/  IADD3 R142, PT, PT, R202, 0x3200, RZ ;  /* 0x00003200ca8e7810 */ /* 0x000fc60007ffe0ff */
[--C-:B------:R-:W-:Y:S02]  /*0df0*/  IMAD.WIDE.U32 R6, R154, 0x4, R2.reuse ;  /* 0x000000049a067825 */ /* 0x100fe400078e0002 */
[----:B------:R-:W4:Y:S02]  /*0e00*/  LDG.E R32, desc[UR4][R32.64] ;  /* 0x0000000420207981 */ /* 0x000f24000c1e1900 */
[----:B0-----:R-:W-:-:S05]  /*0e10*/  IMAD.WIDE.U32 R4, R158, 0x4, R2 ;  /* 0x000000049e047825 */ /* 0x001fca00078e0002 */
[----:B------:R0:W4:Y:S01]  /*0e20*/  LDG.E R31, desc[UR4][R4.64] ;  /* 0x00000004041f7981 */ /* 0x000122000c1e1900 */
[----:B------:R-:W-:-:S03]  /*0e30*/  IADD3 R150, PT, PT, R202, 0x3400, RZ ;  /* 0x00003400ca967810 */ /* 0x000fc60007ffe0ff */
[----:B------:R1:W4:Y:S01]  /*0e40*/  LDG.E R33, desc[UR4][R6.64] ;  /* 0x0000000406217981 */ /* 0x000322000c1e1900 */
[----:B------:R-:W-:Y:S01]  /*0e50*/  IADD3 R148, PT, PT, R202, 0x3600, RZ ;  /* 0x00003600ca947810 */ /* 0x000fe20007ffe0ff */
[----:B0-----:R-:W-:Y:S01]  /*0e60*/  IMAD.WIDE.U32 R4, R142, 0x4, R2 ;  /* 0x000000048e047825 */ /* 0x001fe200078e0002 */
[----:B------:R-:W-:-:S03]  /*0e70*/  IADD3 R146, PT, PT, R202, 0x3800, RZ ;  /* 0x00003800ca927810 */ /* 0x000fc60007ffe0ff */
[----:B-1----:R-:W-:Y:S01]  /*0e80*/  IMAD.WIDE.U32 R6, R150, 0x4, R2 ;  /* 0x0000000496067825 */ /* 0x002fe200078e0002 */
[----:B------:R0:W4:Y:S01]  /*0e90*/  LDG.E R34, desc[UR4][R4.64] ;  /* 0x0000000404227981 */ /* 0x000122000c1e1900 */
[----:B------:R-:W-:-:S03]  /*0ea0*/  IADD3 R144, PT, PT, R202, 0x3a00, RZ ;  /* 0x00003a00ca907810 */ /* 0x000fc60007ffe0ff */
[----:B------:R1:W4:Y:S01]  /*0eb0*/  LDG.E R35, desc[UR4][R6.64] ;  /* 0x0000000406237981 */ /* 0x000322000c1e1900 */
[----:B------:R-:W-:Y:S01]  /*0ec0*/  IADD3 R132, PT, PT, R202, 0x3c00, RZ ;  /* 0x00003c00ca847810 */ /* 0x000fe20007ffe0ff */
[----:B0-----:R-:W-:-:S04]  /*0ed0*/  IMAD.WIDE.U32 R4, R148, 0x4, R2 ;  /* 0x0000000494047825 */ /* 0x001fc800078e0002 */
[----:B-1----:R-:W-:Y:S01]  /*0ee0*/  IMAD.WIDE.U32 R6, R146, 0x4, R2 ;  /* 0x0000000492067825 */ /* 0x002fe200078e0002 */
[----:B------:R0:W4:Y:S01]  /*0ef0*/  LDG.E R36, desc[UR4][R4.64] ;  /* 0x0000000404247981 */ /* 0x000122000c1e1900 */
[----:B------:R-:W-:-:S03]  /*0f00*/  IADD3 R140, PT, PT, R202, 0x3e00, RZ ;  /* 0x00003e00ca8c7810 */ /* 0x000fc60007ffe0ff */
[----:B------:R1:W4:Y:S01]  /*0f10*/  LDG.E R37, desc[UR4][R6.64] ;  /* 0x0000000406257981 */ /* 0x000322000c1e1900 */
[----:B0-----:R-:W-:-:S04]  /*0f20*/  IMAD.WIDE.U32 R4, R144, 0x4, R2 ;  /* 0x0000000490047825 */ /* 0x001fc800078e0002 */
[----:B-1----:R-:W-:Y:S01]  /*0f30*/  IMAD.WIDE.U32 R6, R132, 0x4, R2 ;  /* 0x0000000484067825 */ /* 0x002fe200078e0002 */
[----:B------:R0:W4:Y:S01]  /*0f40*/  LDG.E R38, desc[UR4][R4.64] ;  /* 0x0000000404267981 */ /* 0x000122000c1e1900 */
[----:B------:R-:W-:-:S03]  /*0f50*/  IADD3 R138, PT, PT, R202, 0x4000, RZ ;  /* 0x00004000ca8a7810 */ /* 0x000fc60007ffe0ff */
[----:B------:R1:W4:Y:S01]  /*0f60*/  LDG.E R39, desc[UR4][R6.64] ;  /* 0x0000000406277981 */ /* 0x000322000c1e1900 */
[C---:B------:R-:W-:Y:S02]  /*0f70*/  IADD3 R136, PT, PT, R202.reuse, 0x4200, RZ ;  /* 0x00004200ca887810 */ /* 0x040fe40007ffe0ff */
[----:B------:R-:W-:Y:S01]  /*0f80*/  IADD3 R134, PT, PT, R202, 0x4400, RZ ;  /* 0x00004400ca867810 */ /* 0x000fe20007ffe0ff */
[----:B0-----:R-:W-:-:S04]  /*0f90*/  IMAD.WIDE.U32 R4, R138, 0x4, R2 ;  /* 0x000000048a047825 */ /* 0x001fc800078e0002 */
[--C-:B-1----:R-:W-:Y:S01]  /*0fa0*/  IMAD.WIDE.U32 R6, R140, 0x4, R2.reuse ;  /* 0x000000048c067825 */ /* 0x102fe200078e0002 */
[----:B------:R0:W4:Y:S04]  /*0fb0*/  LDG.E R84, desc[UR4][R4.64] ;  /* 0x0000000404547981 */ /* 0x000128000c1e1900 */
        /* <DEDUP_REMOVED lines=23> */
[----:B------:R-:W4:Y:S04]  /*1130*/  LDG.E R95, desc[UR4][R4.64] ;  /* 0x00000004045f7981 */ /* 0x000f28000c1e1900 */
[----:B------:R0:W4:Y:S01]  /*1140*/  LDG.E R94, desc[UR4][R6.64] ;  /* 0x00000004065e7981 */ /* 0x000122000c1e1900 */
[----:B------:R-:W-:Y:S01]  /*1150*/  IADD3 R116, PT, PT, R202, 0x5600, RZ ;  /* 0x00005600ca747810 */ /* 0x000fe20007ffe0ff */
[----:B------:R-:W-:Y:S01]  /*1160*/  IMAD.WIDE.U32 R8, R118, 0x4, R2 ;  /* 0x0000000476087825 */ /* 0x000fe200078e0002 */
[----:B------:R-:W-:-:S03]  /*1170*/  IADD3 R114, PT, PT, R202, 0x5800, RZ ;  /* 0x00005800ca727810 */ /* 0x000fc60007ffe0ff */
[--C-:B0-----:R-:W-:Y:S01]  /*1180*/  IMAD.WIDE.U32 R6, R120, 0x4, R2.reuse ;  /* 0x0000000478067825 */ /* 0x101fe200078e0002 */
[----:B------:R-:W4:Y:S04]  /*1190*/  LDG.E R121, desc[UR4][R8.64] ;  /* 0x0000000408797981 */ /* 0x000f28000c1e1900 */
[----:B------:R0:W4:Y:S01]  /*11a0*/  LDG.E R119, desc[UR4][R6.64] ;  /* 0x0000000406777981 */ /* 0x000122000c1e1900 */
[--C-:B------:R-:W-:Y:S01]  /*11b0*/  IMAD.WIDE.U32 R4, R116, 0x4, R2.reuse ;  /* 0x0000000474047825 */ /* 0x100fe200078e0002 */
[C---:B------:R-:W-:Y:S02]  /*11c0*/  IADD3 R102, PT, PT, R202.reuse, 0x5a00, RZ ;  /* 0x00005a00ca667810 */ /* 0x040fe40007ffe0ff */
[----:B------:R-:W-:Y:S02]  /*11d0*/  IADD3 R110, PT, PT, R202, 0x5c00, RZ ;  /* 0x00005c00ca6e7810 */ /* 0x000fe40007ffe0ff */
[----:B------:R1:W4:Y:S01]  /*11e0*/  LDG.E R123, desc[UR4][R4.64] ;  /* 0x00000004047b7981 */ /* 0x000322000c1e1900 */
[----:B0-----:R-:W-:Y:S01]  /*11f0*/  IMAD.WIDE.U32 R6, R114, 0x4, R2 ;  /* 0x0000000472067825 */ /* 0x001fe200078e0002 */
[----:B------:R-:W-:-:S04]  /*1200*/  IADD3 R108, PT, PT, R202, 0x5e00, RZ ;  /* 0x00005e00ca6c7810 */ /* 0x000fc80007ffe0ff */
[----:B------:R0:W4:Y:S01]  /*1210*/  LDG.E R125, desc[UR4][R6.64] ;  /* 0x00000004067d7981 */ /* 0x000122000c1e1900 */
[----:B-1----:R-:W-:Y:S01]  /*1220*/  IMAD.WIDE.U32 R4, R102, 0x4, R2 ;  /* 0x0000000466047825 */ /* 0x002fe200078e0002 */
[----:B------:R-:W-:-:S04]  /*1230*/  IADD3 R106, PT, PT, R202, 0x6000, RZ ;  /* 0x00006000ca6a7810 */ /* 0x000fc80007ffe0ff */
[----:B------:R1:W4:Y:S01]  /*1240*/  LDG.E R127, desc[UR4][R4.64] ;  /* 0x00000004047f7981 */ /* 0x000322000c1e1900 */
[----:B0-----:R-:W-:Y:S01]  /*1250*/  IMAD.WIDE.U32 R6, R110, 0x4, R2 ;  /* 0x000000046e067825 */ /* 0x001fe200078e0002 */
[----:B------:R-:W-:-:S03]  /*1260*/  IADD3 R104, PT, PT, R202, 0x6200, RZ ;  /* 0x00006200ca687810 */ /* 0x000fc60007ffe0ff */
[--C-:B------:R-:W-:Y:S01]  /*1270*/  IMAD.WIDE.U32 R8, R108, 0x4, R2.reuse ;  /* 0x000000046c087825 */ /* 0x100fe200078e0002 */
[----:B------:R0:W4:Y:S03]  /*1280*/  LDG.E R133, desc[UR4][R6.64] ;  /* 0x0000000406857981 */ /* 0x000126000c1e1900 */
[----:B-1----:R-:W-:Y:S01]  /*1290*/  IMAD.WIDE.U32 R4, R106, 0x4, R2 ;  /* 0x000000046a047825 */ /* 0x002fe200078e0002 */
[----:B------:R-:W4:Y:S01]  /*12a0*/  LDG.E R135, desc[UR4][R8.64] ;  /* 0x0000000408877981 */ /* 0x000f22000c1e1900 */
[----:B------:R-:W-:-:S03]  /*12b0*/  IADD3 R97, PT, PT, R202, 0x6400, RZ ;  /* 0x00006400ca617810 */ /* 0x000fc60007ffe0ff */
[----:B------:R1:W4:Y:S01]  /*12c0*/  LDG.E R137, desc[UR4][R4.64] ;  /* 0x0000000404897981 */ /* 0x000322000c1e1900 */
[--C-:B0-----:R-:W-:Y:S01]  /*12d0*/  IMAD.WIDE.U32 R6, R104, 0x4, R2.reuse ;  /* 0x0000000468067825 */ /* 0x101fe200078e0002 */
[C---:B------:R-:W-:Y:S02]  /*12e0*/  IADD3 R100, PT, PT, R202.reuse, 0x6600, RZ ;  /* 0x00006600ca647810 */ /* 0x040fe40007ffe0ff */
[C---:B------:R-:W-:Y:S02]  /*12f0*/  IADD3 R98, PT, PT, R202.reuse, 0x6800, RZ ;  /* 0x00006800ca627810 */ /* 0x040fe40007ffe0ff */
[----:B------:R0:W4:Y:S01]  /*1300*/  LDG.E R139, desc[UR4][R6.64] ;  /* 0x00000004068b7981 */ /* 0x000122000c1e1900 */
[--C-:B-1----:R-:W-:Y:S01]  /*1310*/  IMAD.WIDE.U32 R4, R97, 0x4, R2.reuse ;  /* 0x0000000461047825 */ /* 0x102fe200078e0002 */
[C---:B------:R-:W-:Y:S02]  /*1320*/  IADD3 R96, PT, PT, R202.reuse, 0x6a00, RZ ;  /* 0x00006a00ca607810 */ /* 0x040fe40007ffe0ff */
[----:B------:R-:W-:Y:S01]  /*1330*/  IADD3 R207, PT, PT, R202, 0x6c00, RZ ;  /* 0x00006c00cacf7810 */ /* 0x000fe20007ffe0ff */
[--C-:B------:R-:W-:Y:S01]  /*1340*/  IMAD.WIDE.U32 R8, R98, 0x4, R2.reuse ;  /* 0x0000000462087825 */ /* 0x100fe200078e0002 */
[----:B------:R1:W4:Y:S03]  /*1350*/  LDG.E R141, desc[UR4][R4.64] ;  /* 0x00000004048d7981 */ /* 0x000326000c1e1900 */
[--C-:B0-----:R-:W-:Y:S01]  /*1360*/  IMAD.WIDE.U32 R6, R100, 0x4, R2.reuse ;  /* 0x0000000464067825 */ /* 0x101fe200078e0002 */
[----:B------:R-:W-:Y:S01]  /*1370*/  IADD3 R206, PT, PT, R202, 0x6e00, RZ ;  /* 0x00006e00cace7810 */ /* 0x000fe20007ffe0ff */
[----:B------:R-:W4:Y:S04]  /*1380*/  LDG.E R8, desc[UR4][R8.64] ;  /* 0x0000000408087981 */ /* 0x000f28000c1e1900 */
[----:B------:R0:W4:Y:S01]  /*1390*/  LDG.E R143, desc[UR4][R6.64] ;  /* 0x00000004068f7981 */ /* 0x000122000c1e1900 */
[----:B-1----:R-:W-:Y:S01]  /*13a0*/  IMAD.WIDE.U32 R4, R96, 0x4, R2 ;  /* 0x0000000460047825 */ /* 0x002fe200078e0002 */
[----:B------:R-:W-:-:S04]  /*13b0*/  IADD3 R205, PT, PT, R202, 0x7000, RZ ;  /* 0x00007000cacd7810 */ /* 0x000fc80007ffe0ff */
[----:B------:R1:W4:Y:S01]  /*13c0*/  LDG.E R9, desc[UR4][R4.64] ;  /* 0x0000000404097981 */ /* 0x000322000c1e1900 */
[----:B0-----:R-:W-:-:S04]  /*13d0*/  IMAD.WIDE.U32 R6, R207, 0x4, R2 ;  /* 0x00000004cf067825 */ /* 0x001fc800078e0002 */
[----:B-1----:R-:W-:Y:S02]  /*13e0*/  IMAD.WIDE.U32 R4, R206, 0x4, R2 ;  /* 0x00000004ce047825 */ /* 0x002fe400078e0002 */
[----:B------:R-:W4:Y:S01]  /*13f0*/  LDG.E R6, desc[UR4][R6.64] ;  /* 0x0000000406067981 */ /* 0x000f22000c1e1900 */
[----:B------:R-:W-:-:S03]  /*1400*/  IADD3 R204, PT, PT, R202, 0x7200, RZ ;  /* 0x00007200cacc7810 */ /* 0x000fc60007ffe0ff */
[----:B------:R0:W4:Y:S01]  /*1410*/  LDG.E R7, desc[UR4][R4.64] ;  /* 0x0000000404077981 */ /* 0x000122000c1e1900 */
[----:B------:R-:W-:Y:S01]  /*1420*/  IADD3 R86, PT, PT, R202, 0x7400, RZ ;  /* 0x00007400ca567810 */ /* 0x000fe20007ffe0ff */
[----:B0-----:R-:W-:-:S05]  /*1430*/  IMAD.WIDE.U32 R4, R205, 0x4, R2 ;  /* 0x00000004cd047825 */ /* 0x001fca00078e0002 */
[----:B------:R0:W4:Y:S01]  /*1440*/  LDG.E R145, desc[UR4][R4.64] ;  /* 0x0000000404917981 */ /* 0x000122000c1e1900 */
[----:B------:R-:W-:Y:S01]  /*1450*/  IADD3 R202, PT, PT, R202, 0x7600, RZ ;  /* 0x00007600caca7810 */ /* 0x000fe20007ffe0ff */
[----:B0-----:R-:W-:-:S05]  /*1460*/  IMAD.WIDE.U32 R4, R204, 0x4, R2 ;  /* 0x00000004cc047825 */ /* 0x001fca00078e0002 */
[----:B------:R0:W4:Y:S02]  /*1470*/  LDG.E R147, desc[UR4][R4.64] ;  /* 0x0000000404937981 */ /* 0x000124000c1e1900 */
[----:B0-----:R-:W-:-:S04]  /*1480*/  IMAD.WIDE.U32 R4, R86, 0x4, R2 ;  /* 0x0000000456047825 */ /* 0x001fc800078e0002 */
[----:B------:R-:W-:Y:S01]  /*1490*/  IMAD.WIDE.U32 R2, R202, 0x4, R2 ;  /* 0x00000004ca027825 */ /* 0x000fe200078e0002 */
[----:B------:R0:W4:Y:S04]  /*14a0*/  LDG.E R149, desc[UR4][R4.64] ;  /* 0x0000000404957981 */ /* 0x000128000c1e1900 */
[----:B------:R1:W4:Y:S01]  /*14b0*/  LDG.E R151, desc[UR4][R2.64] ;  /* 0x0000000402977981 */ /* 0x000322000c1e1900 */
[----:B--2---:R-:W-:-:S04]  /*14c0*/  FADD.FTZ R129, RZ, R0 ;  /* 0x00000000ff817221 */ /* 0x004fc80000010000 */
[----:B---3--:R-:W-:-:S04]  /*14d0*/  FADD.FTZ R166, R10, R129 ;  /* 0x000000810aa67221 */ /* 0x008fc80000010000 */
[----:B----4-:R-:W-:-:S04]  /*14e0*/  FADD.FTZ R129, R11, R166 ;  /* 0x000000a60b817221 */ /* 0x010fc80000010000 */
[----:B------:R-:W-:-:S04]  /*14f0*/  FADD.FTZ R166, R12, R129 ;  /* 0x000000810ca67221 */ /* 0x000fc80000010000 */
[----:B------:R-:W-:-:S04]  /*1500*/  FADD.FTZ R129, R13, R166 ;  /* 0x000000a60d817221 */ /* 0x000fc80000010000 */
[----:B------:R-:W-:-:S04]  /*1510*/  FADD.FTZ R166, R14, R129 ;  /* 0x000000810ea67221 */ /* 0x000fc80000010000 */
[----:B------:R-:W-:-:S04]  /*1520*/  FADD.FTZ R129, R15, R166 ;  /* 0x000000a60f817221 */ /* 0x000fc80000010000 */
[----:B------:R-:W-:-:S04]  /*1530*/  FADD.FTZ R166, R16, R129 ;  /* 0x0000008110a67221 */ /* 0x000fc80000010000 */
[----:B0-----:R-:W-:-:S04]  /*1540*/  FADD.FTZ R5, R17, R166 ;  /* 0x000000a611057221 */ /* 0x001fc80000010000 */
[----:B------:R-:W-:-:S04]  /*1550*/  FADD.FTZ R4, R18, R5 ;  /* 0x0000000512047221 */ /* 0x000fc80000010000 */
[----:B-1----:R-:W-:-:S04]  /*1560*/  FADD.FTZ R3, R19, R4 ;  /* 0x0000000413037221 */ /* 0x002fc80000010000 */
        /* <DEDUP_REMOVED lines=59> */
[----:B------:R-:W-:-:S04]  /*1920*/  FMUL.FTZ R2, R2, 0.00052083336049690842628 ;  /* 0x3a08888902027820 */ /* 0x000fc80000410000 */
        /* <DEDUP_REMOVED lines=124> */
[----:B------:R-:W0:Y:S01]  /*20f0*/  SHFL.BFLY PT, R166, R5, 0x4, 0x1f ;  /* 0x0c801f0005a67f89 */ /* 0x000e2200000e0000 */
[----:B------:R-:W-:Y:S01]  /*2100*/  ISETP.GT.U32.AND P2, PT, R155, 0x3, PT ;  /* 0x000000039b00780c */ /* 0x000fe20003f44070 */
[----:B0-----:R-:W-:-:S05]  /*2110*/  FADD.FTZ R166, R5, R166 ;  /* 0x000000a605a67221 */ /* 0x001fca0000010000 */
[----:B------:R-:W0:Y:S07]  /*2120*/  SHFL.BFLY PT, R129, R166, 0x8, 0x1f ;  /* 0x0d001f00a6817f89 */ /* 0x000e2e00000e0000 */
[----:B------:R-:W1:Y:S01]  /*2130*/  @!P2 S2R R214, SR_CgaCtaId ;  /* 0x0000000000d6a919 */ /* 0x000e620000008800 */
[----:B------:R-:W-:Y:S01]  /*2140*/  ISETP.NE.AND P3, PT, R155, RZ, PT ;  /* 0x000000ff9b00720c */ /* 0x000fe20003f65270 */
[----:B0-----:R-:W-:-:S05]  /*2150*/  FADD.FTZ R129, R166, R129 ;  /* 0x00000081a6817221 */ /* 0x001fca0000010000 */
[----:B------:R-:W0:Y:S01]  /*2160*/  SHFL.BFLY PT, R212, R129, 0x10, 0x1f ;  /* 0x0e001f0081d47f89 */ /* 0x000e2200000e0000 */
[----:B------:R-:W-:Y:S01]  /*2170*/  @!P2 MOV R3, 0x400 ;  /* 0x000004000003a802 */ /* 0x000fe20000000f00 */
[----:B------:R-:W-:Y:S01]  /*2180*/  BSSY.RECONVERGENT B0, `(.L_x_158) ;  /* 0x000000e000007945 */ /* 0x000fe20003800200 */
[----:B------:R-:W-:Y:S02]  /*2190*/  PLOP3.LUT P4, PT, PT, PT, PT, 0x8, 0x80 ;  /* 0x000000000080781c */ /* 0x000fe40003f8e170 */
[----:B------:R-:W-:Y:S02]  /*21a0*/  @!P2 PLOP3.LUT P4, PT, P1, PT, PT, 0x80, 0x8 ;  /* 0x000000000008a81c */ /* 0x000fe40000f8f070 */
[----:B-1----:R-:W-:Y:S01]  /*21b0*/  @!P2 LEA R153, R214, R3, 0x18 ;  /* 0x00000003d699a211 */ /* 0x002fe200078ec0ff */
[----:B0-----:R-:W-:Y:S01]  /*21c0*/  FADD.FTZ R3, R129, R212 ;  /* 0x000000d481037221 */ /* 0x001fe20000010000 */
[----:B------:R-:W-:Y:S09]  /*21d0*/  @P3 BRA `(.L_x_159) ;  /* 0x0000000000203947 */ /* 0x000ff20003800000 */
[----:B------:R-:W0:Y:S01]  /*21e0*/  S2R R5, SR_CgaCtaId ;  /* 0x0000000000057919 */ /* 0x000e220000008800 */
[----:B------:R-:W-:-:S04]  /*21f0*/  MOV R4, 0x400 ;  /* 0x0000040000047802 */ /* 0x000fc80000000f00 */
[----:B0-----:R-:W-:Y:S02]  /*2200*/  LEA R4, R5, R4, 0x18 ;  /* 0x0000000405047211 */ /* 0x001fe400078ec0ff */
[----:B------:R-:W-:Y:S02]  /*2210*/  SHF.R.U32.HI R5, RZ, 0x2, R161 ;  /* 0x00000002ff057819 */ /* 0x000fe400000116a1 */
[----:B------:R-:W-:Y:S02]  /*2220*/  @P1 IADD3 R4, PT, PT, R4, 0x20, RZ ;  /* 0x0000002004041810 */ /* 0x000fe40007ffe0ff */
[----:B------:R-:W-:-:S04]  /*2230*/  LOP3.LUT R5, R5, 0xf8, RZ, 0xc0, !PT ;  /* 0x000000f805057812 */ /* 0x000fc800078ec0ff */
[----:B------:R-:W-:-:S05]  /*2240*/  IADD3 R5, PT, PT, R4, R5, RZ ;  /* 0x0000000504057210 */ /* 0x000fca0007ffe0ff */
[----:B------:R0:W-:Y:S02]  /*2250*/  STS.64 [R5], R2 ;  /* 0x0000000205007388 */ /* 0x0001e40000000a00 */
.L_x_159:
[----:B------:R-:W-:Y:S05]  /*2260*/  BSYNC.RECONVERGENT B0 ;  /* 0x0000000000007941 */ /* 0x000fea0003800200 */
.L_x_158:
[----:B------:R-:W-:Y:S01]  /*2270*/  BAR.SYNC.DEFER_BLOCKING 0x0 ;  /* 0x0000000000007b1d */ /* 0x000fe20000010000 */
[----:B------:R-:W-:Y:S02]  /*2280*/  @P4 IADD3 R153, PT, PT, R153, 0x20, RZ ;  /* 0x0000002099994810 */ /* 0x000fe40007ffe0ff */
[----:B0-----:R-:W-:Y:S02]  /*2290*/  CS2R R2, SRZ ;  /* 0x0000000000027805 */ /* 0x001fe4000001ff00 */
[----:B------:R-:W-:Y:S02]  /*22a0*/  MOV R131, RZ ;  /* 0x000000ff00837202 */ /* 0x000fe40000000f00 */
[----:B------:R-:W-:Y:S01]  /*22b0*/  @!P2 LEA R153, R155, R153, 0x3 ;  /* 0x000000999b99a211 */ /* 0x000fe200078e18ff */
[----:B------:R-:W0:Y:S01]  /*22c0*/  LDC R157, c[0x0][0x380] ;  /* 0x0000e000ff9d7b82 */ /* 0x000e220000000800 */
[----:B------:R-:W-:Y:S02]  /*22d0*/  @!P2 MOV R131, 0x44f00000 ;  /* 0x44f000000083a802 */ /* 0x000fe40000000f00 */
[----:B------:R-:W-:-:S03]  /*22e0*/  ISETP.NE.AND P3, PT, R161, RZ, PT ;  /* 0x000000ffa100720c */ /* 0x000fc60003f65270 */
[----:B------:R-:W1:Y:S04]  /*22f0*/  SHFL.DOWN PT, R129, R131, 0x2, 0x1f ;  /* 0x08401f0083817f89 */ /* 0x000e6800000e0000 */
[----:B------:R-:W2:Y:S01]  /*2300*/  @!P2 LDS.64 R2, [R153] ;  /* 0x000000009902a984 */ /* 0x000ea20000000a00 */
[----:B-1----:R-:W-:-:S04]  /*2310*/  FADD.FTZ R4, R129, R131 ;  /* 0x0000008381047221 */ /* 0x002fc80000010000 */
[----:B------:R-:W1:Y:S01]  /*2320*/  MUFU.RCP R5, R4 ;  /* 0x0000000400057308 */ /* 0x000e620000001000 */
[----:B--2---:R-:W2:Y:S04]  /*2330*/  SHFL.DOWN PT, R155, R2, 0x2, 0x1f ;  /* 0x08401f00029b7f89 */ /* 0x004ea800000e0000 */
[----:B------:R-:W3:Y:S01]  /*2340*/  SHFL.DOWN PT, R166, R3, 0x2, 0x1f ;  /* 0x08401f0003a67f89 */ /* 0x000ee200000e0000 */
[----:B--2---:R-:W-:Y:S01]  /*2350*/  FMUL.FTZ R212, R129, R155 ;  /* 0x0000009b81d47220 */ /* 0x004fe20000410000 */
[----:B------:R-:W-:-:S03]  /*2360*/  FADD.FTZ R155, -R155, R2 ;  /* 0x000000029b9b7221 */ /* 0x000fc60000010100 */
[----:B------:R-:W-:Y:S01]  /*2370*/  FFMA.FTZ R214, R131, R2, R212 ;  /* 0x0000000283d67223 */ /* 0x000fe200000100d4 */
[----:B------:R-:W-:Y:S01]  /*2380*/  FMUL.FTZ R212, R155, R155 ;  /* 0x0000009b9bd47220 */ /* 0x000fe20000410000 */
[----:B---3--:R-:W-:Y:S02]  /*2390*/  FADD.FTZ R166, R166, R3 ;  /* 0x00000003a6a67221 */ /* 0x008fe40000010000 */
[----:B-1----:R-:W-:Y:S01]  /*23a0*/  FMUL.FTZ R153, R5, R214 ;  /* 0x000000d605997220 */ /* 0x002fe20000410000 */
[----:B------:R-:W-:Y:S02]  /*23b0*/  FMUL.FTZ R212, R212, R131 ;  /* 0x00000083d4d47220 */ /* 0x000fe40000410000 */
[----:B------:R-:W1:Y:S02]  /*23c0*/  SHFL.DOWN PT, R131, R4, 0x1, 0x1f ;  /* 0x08201f0004837f89 */ /* 0x000e6400000e0000 */
[----:B------:R-:W-:Y:S02]  /*23d0*/  FMUL.FTZ R212, R129, R212 ;  /* 0x000000d481d47220 */ /* 0x000fe40000410000 */
[----:B------:R-:W2:Y:S02]  /*23e0*/  SHFL.DOWN PT, R2, R153, 0x1, 0x1f ;  /* 0x08201f0099027f89 */ /* 0x000ea400000e0000 */
[----:B------:R-:W-:-:S05]  /*23f0*/  FFMA.FTZ R166, R5, R212, R166 ;  /* 0x000000d405a67223 */ /* 0x000fca00000100a6 */
[----:B------:R-:W3:Y:S01]  /*2400*/  SHFL.DOWN PT, R5, R166, 0x1, 0x1f ;  /* 0x08201f00a6057f89 */ /* 0x000ee200000e0000 */
[----:B-1----:R-:W-:Y:S01]  /*2410*/  FADD.FTZ R3, R4, R131 ;  /* 0x0000008304037221 */ /* 0x002fe20000010000 */
[----:B--2---:R-:W-:Y:S01]  /*2420*/  FADD.FTZ R129, R153, -R2 ;  /* 0x8000000299817221 */ /* 0x004fe20000010000 */
[----:B------:R-:W-:-:S04]  /*2430*/  FMUL.FTZ R155, R131, R2 ;  /* 0x00000002839b7220 */ /* 0x000fc80000410000 */
[----:B------:R-:W1:Y:S01]  /*2440*/  MUFU.RCP R3, R3 ;  /* 0x0000000300037308 */ /* 0x000e620000001000 */
[----:B------:R-:W-:Y:S01]  /*2450*/  FMUL.FTZ R129, R129, R129 ;  /* 0x0000008181817220 */ /* 0x000fe20000410000 */
[----:B------:R-:W-:Y:S01]  /*2460*/  FFMA.FTZ R212, R4, R153, R155 ;  /* 0x0000009904d47223 */ /* 0x000fe2000001009b */
[----:B---3--:R-:W-:Y:S02]  /*2470*/  FADD.FTZ R2, R166, R5 ;  /* 0x00000005a6027221 */ /* 0x008fe40000010000 */
[----:B------:R-:W-:-:S04]  /*2480*/  FMUL.FTZ R4, R4, R129 ;  /* 0x0000008104047220 */ /* 0x000fc80000410000 */
[----:B------:R-:W-:Y:S01]  /*2490*/  FMUL.FTZ R4, R131, R4 ;  /* 0x0000000483047220 */ /* 0x000fe20000410000 */
[----:B0-----:R-:W-:-:S03]  /*24a0*/  SHF.L.U32 R131, R157, 0x2, RZ ;  /* 0x000000029d837819 */ /* 0x001fc600000006ff */
[C---:B-1----:R-:W-:Y:S01]  /*24b0*/  FFMA.FTZ R4, R3.reuse, R4, R2 ;  /* 0x0000000403047223 */ /* 0x042fe20000010002 */
[----:B------:R-:W-:-:S04]  /*24c0*/  FMUL.FTZ R2, R3, R212 ;  /* 0x000000d403027220 */ /* 0x000fc80000410000 */
[----:B------:R0:W1:Y:S04]  /*24d0*/  SHFL.IDX PT, R3, R4, RZ, 0x1f ;  /* 0x00001fff04037589 */ /* 0x00006800000e0000 */
[----:B------:R-:W2:Y:S01]  /*24e0*/  SHFL.IDX PT, R2, R2, RZ, 0x1f ;  /* 0x00001fff02027589 */ /* 0x000ea200000e0000 */
[----:B------:R-:W-:Y:S05]  /*24f0*/  @P3 BRA `(.L_x_160) ;  /* 0x0000000000883947 */ /* 0x000fea0003800000 */
[----:B------:R-:W3:Y:S01]  /*2500*/  S2R R153, SR_CTAID.X ;  /* 0x0000000000997919 */ /* 0x000ee20000002500 */
[----:B0-----:R-:W0:Y:S01]  /*2510*/  LDC.64 R4, c[0x0][0x3c0] ;  /* 0x0000f000ff047b82 */ /* 0x001e220000000a00 */
[----:B------:R-:W-:-:S04]  /*2520*/  LOP3.LUT R129, R41, 0x1, RZ, 0xc0, !PT ;  /* 0x0000000129817812 */ /* 0x000fc800078ec0ff */
[C---:B------:R-:W-:Y:S02]  /*2530*/  IADD3 R166, PT, PT, -R129.reuse, RZ, RZ ;  /* 0x000000ff81a67210 */ /* 0x040fe40007ffe1ff */
[----:B------:R-:W-:Y:S02]  /*2540*/  IADD3 R129, PT, PT, -R129, RZ, RZ ;  /* 0x000000ff81817210 */ /* 0x000fe40007ffe1ff */
[----:B------:R-:W-:Y:S02]  /*2550*/  LOP3.LUT R131, R166, R131, RZ, 0xc0, !PT ;  /* 0x00000083a6837212 */ /* 0x000fe400078ec0ff */
[----:B------:R-:W-:Y:S02]  /*2560*/  LOP3.LUT R129, R129, R157, RZ, 0xc0, !PT ;  /* 0x0000009d81817212 */ /* 0x000fe400078ec0ff */
[----:B---3--:R-:W-:-:S04]  /*2570*/  LOP3.LUT R166, R153, 0x7ffffffc, RZ, 0xc0, !PT ;  /* 0x7ffffffc99a67812 */ /* 0x008fc800078ec0ff */
[----:B------:R-:W-:-:S04]  /*2580*/  IADD3 R131, P3, PT, R131, R166, RZ ;  /* 0x000000a683837210 */ /* 0x000fc80007f7e0ff */
[----:B------:R-:W-:Y:S02]  /*2590*/  IADD3.X R166, PT, PT, RZ, RZ, RZ, P3, !PT ;  /* 0x000000ffffa67210 */ /* 0x000fe40001ffe4ff */
[----:B0-----:R-:W-:-:S04]  /*25a0*/  LEA R4, P4, R131, R4, 0x3 ;  /* 0x0000000483047211 */ /* 0x001fc800078818ff */
[----:B------:R-:W-:Y:S02]  /*25b0*/  LEA.HI.X R5, R131, R5, R166, 0x3, P4 ;  /* 0x0000000583057211 */ /* 0x000fe400020f1ca6 */
[----:B------:R-:W0:Y:S01]  /*25c0*/  S2R R166, SR_CTAID.X ;  /* 0x0000000000a67919 */ /* 0x000e220000002500 */
[----:B------:R-:W-:-:S05]  /*25d0*/  IMAD.WIDE.U32 R4, R159, 0x8, R4 ;  /* 0x000000089f047825 */ /* 0x000fca00078e0004 */
[----:B-12---:R1:W-:Y:S02]  /*25e0*/  STG.E.64 desc[UR4][R4.64], R2 ;  /* 0x0000000204007986 */ /* 0x0063e4000c101b04 */
[----:B-1----:R-:W1:Y:S01]  /*25f0*/  LDC.64 R2, c[0x0][0x3c8] ;  /* 0x0000f200ff027b82 */ /* 0x002e620000000a00 */
[----:B0-----:R-:W-:-:S04]  /*2600*/  LEA.HI R131, P3, R166, R129, RZ, 0x1e ;  /* 0x00000081a6837211 */ /* 0x001fc8000787f0ff */
[----:B------:R-:W-:Y:S02]  /*2610*/  LEA.HI.X.SX32 R166, R129, RZ, 0x1, P3 ;  /* 0x000000ff81a67211 */ /* 0x000fe400018f0eff */
[----:B------:R-:W-:Y:S02]  /*2620*/  MOV R129, 0xffffffff ;  /* 0xffffffff00817802 */ /* 0x000fe40000000f00 */
[----:B-1----:R-:W-:-:S04]  /*2630*/  LEA R2, P3, R131, R2, 0x2 ;  /* 0x0000000283027211 */ /* 0x002fc800078610ff */
[----:B------:R-:W-:Y:S02]  /*2640*/  LEA.HI.X R3, R131, R3, R166, 0x2, P3 ;  /* 0x0000000383037211 */ /* 0x000fe400018f14a6 */
[----:B------:R-:W-:-:S04]  /*2650*/  ISETP.GT.U32.AND P3, PT, R41, 0x1, PT ;  /* 0x000000012900780c */ /* 0x000fc80003f64070 */
[----:B------:R-:W-:Y:S01]  /*2660*/  SEL R5, R129, 0x1, P3 ;  /* 0x0000000181057807 */ /* 0x000fe20001800000 */
[----:B------:R-:W-:Y:S06]  /*2670*/  MEMBAR.ALL.GPU ;  /* 0x0000000000007992 */ /* 0x000fec000000a000 */
[----:B------:R-:W-:-:S00]  /*2680*/  ERRBAR ;  /* 0x00000000000079ab */ /* 0x000fc00000000000 */
[----:B------:R-:W-:Y:S06]  /*2690*/  CGAERRBAR ;  /* 0x00000000000075ab */ /* 0x000fec0000000000 */
[----:B------:R0:W-:Y:S01]  /*26a0*/  REDG.E.ADD.S32.STRONG.GPU desc[UR4][R2.64], R5 ;  /* 0x000000050200798e */ /* 0x0001e2000c12e304 */
[----:B------:R-:W-:-:S04]  /*26b0*/  ISETP.GE.U32.AND P3, PT, R41, 0x2, PT ;  /* 0x000000022900780c */ /* 0x000fc80003f66070 */
[----:B------:R-:W-:-:S09]  /*26c0*/  SEL R129, RZ, 0x4, P3 ;  /* 0x00000004ff817807 */ /* 0x000fd20001800000 */
.L_x_161:
[----:B------:R-:W2:Y:S04]  /*26d0*/  LDG.E.STRONG.GPU R4, desc[UR4][R2.64] ;  /* 0x0000000402047981 */ /* 0x000ea8000c1ef900 */
[----:B--2---:R-:W-:Y:S01]  /*26e0*/  CCTL.IVALL ;  /* 0x00000000ff00798f */ /* 0x004fe20002000000 */
[----:B------:R-:W-:Y:S05]  /*26f0*/  YIELD ;  /* 0x0000000000007946 */ /* 0x000fea0003800000 */
[----:B------:R-:W-:-:S13]  /*2700*/  ISETP.NE.AND P3, PT, R4, R129, PT ;  /* 0x000000810400720c */ /* 0x000fda0003f65270 */
[----:B------:R-:W-:Y:S05]  /*2710*/  @P3 BRA `(.L_x_161) ;  /* 0xfffffffc00ec3947 */ /* 0x000fea000383ffff */
.L_x_160:
[----:B0-----:R-:W0:Y:S01]  /*2720*/  LDC R4, c[0x0][0x380] ;  /* 0x0000e000ff047b82 */ /* 0x001e220000000800 */
[----:B------:R-:W-:Y:S05]  /*2730*/  WARPSYNC.ALL ;  /* 0x0000000000007948 */ /* 0x000fea0003800000 */
[----:B0-----:R-:W-:Y:S01]  /*2740*/  SHF.L.U32 R129, R4, 0x2, RZ ;  /* 0x0000000204817819 */ /* 0x001fe200000006ff */
[----:B------:R-:W0:Y:S01]  /*2750*/  @!P2 S2R R5, SR_CTAID.X ;  /* 0x000000000005a919 */ /* 0x000e220000002500 */
[----:B-12---:R-:W1:Y:S01]  /*2760*/  @!P2 LDC.64 R2, c[0x0][0x3c0] ;  /* 0x0000f000ff02ab82 */ /* 0x006e620000000a00 */
[----:B------:R-:W-:Y:S01]  /*2770*/  @!P2 LOP3.LUT R4, R41, 0x1, RZ, 0xc0, !PT ;  /* 0x000000012904a812 */ /* 0x000fe200078ec0ff */
[----:B------:R-:W2:Y:S01]  /*2780*/  S2R R131, SR_TID.X ;  /* 0x0000000000837919 */ /* 0x000ea20000002100 */
[----:B------:R3:W-:Y:S02]  /*2790*/  STL [R1+0x38], R207 ;  /* 0x000038cf01007387 */ /* 0x0007e40000100800 */
[----:B------:R-:W-:-:S03]  /*27a0*/  @!P2 IADD3 R4, PT, PT, -R4, RZ, RZ ;  /* 0x000000ff0404a210 */ /* 0x000fc60007ffe1ff */
[----:B------:R-:W-:Y:S01]  /*27b0*/  BAR.SYNC.DEFER_BLOCKING 0x0 ;  /* 0x0000000000007b1d */ /* 0x000fe20000010000 */
[----:B------:R-:W-:Y:S01]  /*27c0*/  @!P2 LOP3.LUT R4, R4, R129, RZ, 0xc0, !PT ;  /* 0x000000810404a212 */ /* 0x000fe200078ec0ff */
[----:B------:R-:W-:-:S04]  /*27d0*/  HFMA2 R155, -RZ, RZ, 0, 0 ;  /* 0x00000000ff9b7431 */ /* 0x000fc800000001ff */
[----:B------:R-:W4:Y:S01]  /*27e0*/  LDCU UR6, c[0x0][0x384] ;  /* 0x00007080ff0677ac */ /* 0x000f220008000800 */
[----:B------:R3:W-:Y:S04]  /*27f0*/  STL [R1+0x34], R206 ;  /* 0x000034ce01007387 */ /* 0x0007e80000100800 */
[----:B------:R4:W-:Y:S04]  /*2800*/  STL [R1+0x30], R205 ;  /* 0x000030cd01007387 */ /* 0x0009e80000100800 */
[----:B------:R4:W-:Y:S01]  /*2810*/  STL [R1+0x2c], R204 ;  /* 0x00002ccc01007387 */ /* 0x0009e20000100800 */
[----:B0-----:R-:W-:-:S03]  /*2820*/  @!P2 LOP3.LUT R5, R5, 0x7ffffffc, RZ, 0xc0, !PT ;  /* 0x7ffffffc0505a812 */ /* 0x001fc600078ec0ff */
[----:B------:R0:W-:Y:S01]  /*2830*/  STL [R1+0x28], R86 ;  /* 0x0000285601007387 */ /* 0x0001e20000100800 */
[----:B------:R-:W-:-:S03]  /*2840*/  @!P2 IADD3 R4, P3, PT, R4, R5, RZ ;  /* 0x000000050404a210 */ /* 0x000fc60007f7e0ff */
[----:B------:R0:W-:Y:S01]  /*2850*/  STL [R1+0x24], R202 ;  /* 0x000024ca01007387 */ /* 0x0001e20000100800 */
[----:B--2---:R-:W-:Y:S02]  /*2860*/  LOP3.LUT R131, R131, 0x1f, RZ, 0xc0, !PT ;  /* 0x0000001f83837812 */ /* 0x004fe400078ec0ff */
[----:B-1----:R-:W-:Y:S01]  /*2870*/  @!P2 LEA R2, P4, R4, R2, 0x3 ;  /* 0x000000020402a211 */ /* 0x002fe200078818ff */
[----:B---3--:R-:W2:Y:S01]  /*2880*/  LDL R207, [R1+0x1c] ;  /* 0x00001c0001cf7983 */ /* 0x008ea20000100800 */
[----:B------:R-:W-:-:S03]  /*2890*/  @!P2 IADD3.X R5, PT, PT, RZ, RZ, RZ, P3, !PT ;  /* 0x000000ffff05a210 */ /* 0x000fc60001ffe4ff */
[----:B------:R-:W2:Y:S01]  /*28a0*/  LDL R206, [R1+0x20] ;  /* 0x0000200001ce7983 */ /* 0x000ea20000100800 */
[----:B------:R-:W-:Y:S02]  /*28b0*/  @!P2 LEA.HI.X R3, R4, R3, R5, 0x3, P4 ;  /* 0x000000030403a211 */ /* 0x000fe400020f1c05 */
[----:B------:R-:W-:Y:S01]  /*28c0*/  CS2R R4, SRZ ;  /* 0x0000000000047805 */ /* 0x000fe2000001ff00 */
[----:B----4-:R-:W3:Y:S01]  /*28d0*/  LDL R205, [R1+0x14] ;  /* 0x0000140001cd7983 */ /* 0x010ee20000100800 */
[----:B------:R-:W-:-:S03]  /*28e0*/  @!P2 IMAD.WIDE.U32 R2, R131, 0x8, R2 ;  /* 0x000000088302a825 */ /* 0x000fc600078e0002 */
[----:B------:R-:W3:Y:S04]  /*28f0*/  LDL R204, [R1+0x18] ;  /* 0x0000180001cc7983 */ /* 0x000ee80000100800 */
[----:B------:R-:W4:Y:S01]  /*2900*/  @!P2 LDG.E.64 R4, desc[UR4][R2.64] ;  /* 0x000000040204a981 */ /* 0x000f22000c1e1b00 */
[----:B------:R-:W-:-:S03]  /*2910*/  @!P2 MOV R155, 0x45f00000 ;  /* 0x45f00000009ba802 */ /* 0x000fc60000000f00 */
[----:B0-----:R-:W3:Y:S04]  /*2920*/  LDL R86, [R1+0xc] ;  /* 0x00000c0001567983 */ /* 0x001ee80000100800 */
[----:B------:R-:W0:Y:S04]  /*2930*/  SHFL.DOWN PT, R153, R155, 0x2, 0x1f ;  /* 0x08401f009b997f89 */ /* 0x000e2800000e0000 */
[----:B------:R-:W3:Y:S01]  /*2940*/  LDL R202, [R1+0x10] ;  /* 0x0000100001ca7983 */ /* 0x000ee20000100800 */
[----:B0-----:R-:W-:-:S04]  /*2950*/  FADD.FTZ R129, R153, R155 ;  /* 0x0000009b99817221 */ /* 0x001fc80000010000 */
[----:B------:R-:W0:Y:S01]  /*2960*/  MUFU.RCP R131, R129 ;  /* 0x0000008100837308 */ /* 0x000e220000001000 */
[----:B----4-:R-:W1:Y:S04]  /*2970*/  SHFL.DOWN PT, R157, R4, 0x2, 0x1f ;  /* 0x08401f00049d7f89 */ /* 0x010e6800000e0000 */
[----:B------:R-:W4:Y:S01]  /*2980*/  SHFL.DOWN PT, R166, R5, 0x2, 0x1f ;  /* 0x08401f0005a67f89 */ /* 0x000f2200000e0000 */
[----:B-1----:R-:W-:Y:S01]  /*2990*/  FMUL.FTZ R214, R153, R157 ;  /* 0x0000009d99d67220 */ /* 0x002fe20000410000 */
[----:B------:R-:W-:-:S03]  /*29a0*/  FADD.FTZ R159, -R157, R4 ;  /* 0x000000049d9f7221 */ /* 0x000fc60000010100 */
[----:B------:R-:W-:Y:S01]  /*29b0*/  FFMA.FTZ R214, R155, R4, R214 ;  /* 0x000000049bd67223 */ /* 0x000fe200000100d6 */
[----:B----4-:R-:W-:Y:S02]  /*29c0*/  FADD.FTZ R2, R166, R5 ;  /* 0x00000005a6027221 */ /* 0x010fe40000010000 */
[----:B------:R-:W1:Y:S01]  /*29d0*/  SHFL.DOWN PT, R166, R129, 0x1, 0x1f ;  /* 0x08201f0081a67f89 */ /* 0x000e6200000e0000 */
[----:B------:R-:W-:Y:S01]  /*29e0*/  FMUL.FTZ R212, R159, R159 ;  /* 0x0000009f9fd47220 */ /* 0x000fe20000410000 */
[----:B0-----:R-:W-:-:S03]  /*29f0*/  FMUL.FTZ R4, R131, R214 ;  /* 0x000000d683047220 */ /* 0x001fc60000410000 */
[----:B------:R-:W-:Y:S02]  /*2a00*/  FMUL.FTZ R212, R212, R155 ;  /* 0x0000009bd4d47220 */ /* 0x000fe40000410000 */
[----:B------:R-:W0:Y:S02]  /*2a10*/  SHFL.DOWN PT, R3, R4, 0x1, 0x1f ;  /* 0x08201f0004037f89 */ /* 0x000e2400000e0000 */
[----:B------:R-:W-:-:S04]  /*2a20*/  FMUL.FTZ R212, R153, R212 ;  /* 0x000000d499d47220 */ /* 0x000fc80000410000 */
[----:B------:R-:W-:-:S05]  /*2a30*/  FFMA.FTZ R2, R131, R212, R2 ;  /* 0x000000d483027223 */ /* 0x000fca0000010002 */
[----:B------:R-:W4:Y:S01]  /*2a40*/  SHFL.DOWN PT, R131, R2, 0x1, 0x1f ;  /* 0x08201f0002837f89 */ /* 0x000f2200000e0000 */
[----:B-1----:R-:W-:-:S06]  /*2a50*/  FADD.FTZ R5, R129, R166 ;  /* 0x000000a681057221 */ /* 0x002fcc0000010000 */
[----:B------:R-:W1:Y:S01]  /*2a60*/  MUFU.RCP R5, R5 ;  /* 0x0000000500057308 */ /* 0x000e620000001000 */
[----:B0-----:R-:W-:-:S04]  /*2a70*/  FADD.FTZ R153, R4, -R3 ;  /* 0x8000000304997221 */ /* 0x001fc80000010000 */
[----:B------:R-:W-:-:S04]  /*2a80*/  FMUL.FTZ R212, R153, R153 ;  /* 0x0000009999d47220 */ /* 0x000fc80000410000 */
[----:B------:R-:W-:Y:S01]  /*2a90*/  FMUL.FTZ R153, R129, R212 ;  /* 0x000000d481997220 */ /* 0x000fe20000410000 */
[----:B----4-:R-:W-:-:S03]  /*2aa0*/  FADD.FTZ R212, R2, R131 ;  /* 0x0000008302d47221 */ /* 0x010fc60000010000 */
[----:B------:R-:W-:Y:S01]  /*2ab0*/  FMUL.FTZ R153, R166, R153 ;  /* 0x00000099a6997220 */ /* 0x000fe20000410000 */
[----:B------:R-:W0:Y:S03]  /*2ac0*/  LDC R131, c[0x0][0x3d0] ;  /* 0x0000f400ff837b82 */ /* 0x000e260000000800 */
[----:B-1----:R-:W-:-:S05]  /*2ad0*/  FFMA.FTZ R153, R5, R153, R212 ;  /* 0x0000009905997223 */ /* 0x002fca00000100d4 */
[----:B------:R-:W0:Y:S01]  /*2ae0*/  SHFL.IDX PT, R212, R153, RZ, 0x1f ;  /* 0x00001fff99d47589 */ /* 0x000e2200000e0000 */
[----:B------:R-:W-:-:S04]  /*2af0*/  FMUL.FTZ R166, R166, R3 ;  /* 0x00000003a6a67220 */ /* 0x000fc80000410000 */
[----:B------:R-:W-:-:S04]  /*2b00*/  FFMA.FTZ R166, R129, R4, R166 ;  /* 0x0000000481a67223 */ /* 0x000fc800000100a6 */
[----:B------:R-:W-:-:S06]  /*2b10*/  FMUL.FTZ R129, R5, R166 ;  /* 0x000000a605817220 */ /* 0x000fcc0000410000 */
[----:B------:R-:W1:Y:S01]  /*2b20*/  SHFL.IDX PT, R129, R129, RZ, 0x1f ;  /* 0x00001fff81817589 */ /* 0x000e6200000e0000 */
[----:B0-----:R-:W-:-:S06]  /*2b30*/  FFMA.FTZ R131, R212, 3.2552085031056776643e-05, R131 ;  /* 0x38088889d4837823 */ /* 0x001fcc0000010083 */
[----:B------:R-:W0:Y:S01]  /*2b40*/  MUFU.RSQ R131, R131 ;  /* 0x0000008300837308 */ /* 0x000e220000001400 */
[--C-:B-1----:R-:W-:Y:S01]  /*2b50*/  FADD.FTZ R2, R11, -R129.reuse ;  /* 0x800000810b027221 */ /* 0x102fe20000010000 */
[----:B------:R-:W-:-:S03]  /*2b60*/  FADD.FTZ R20, R20, -R129 ;  /* 0x8000008114147221 */ /* 0x000fc60000010000 */
[----:B0-----:R-:W-:Y:S01]  /*2b70*/  FMUL.FTZ R153, R131, R2 ;  /* 0x0000000283997220 */ /* 0x001fe20000410000 */
[--C-:B------:R-:W-:Y:S01]  /*2b80*/  FADD.FTZ R2, R13, -R129.reuse ;  /* 0x800000810d027221 */ /* 0x100fe20000010000 */
[----:B------:R-:W-:-:S03]  /*2b90*/  FADD.FTZ R18, R18, -R129 ;  /* 0x8000008112127221 */ /* 0x000fc60000010000 */
[----:B------:R-:W-:Y:S01]  /*2ba0*/  FMUL.FTZ R216, R131, R2 ;  /* 0x0000000283d87220 */ /* 0x000fe20000410000 */
[--C-:B------:R-:W-:Y:S01]  /*2bb0*/  FADD.FTZ R2, R17, -R129.reuse ;  /* 0x8000008111027221 */ /* 0x100fe20000010000 */
        /* <DEDUP_REMOVED lines=8> */
[----:B------:R-:W-:Y:S01]  /*2c40*/  FMUL.FTZ R17, R131, R20 ;  /* 0x0000001483117220 */ /* 0x000fe20000410000 */
[--C-:B------:R-:W-:Y:S01]  /*2c50*/  FADD.FTZ R10, R10, -R129.reuse ;  /* 0x800000810a0a7221 */ /* 0x100fe20000010000 */
[--C-:B------:R-:W-:Y:S01]  /*2c60*/  FADD.FTZ R40, R40, -R129.reuse ;  /* 0x8000008128287221 */ /* 0x100fe20000010000 */
[--C-:B------:R-:W-:Y:S01]  /*2c70*/  FADD.FTZ R20, R89, -R129.reuse ;  /* 0x8000008159147221 */ /* 0x100fe20000010000 */
[C---:B------:R-:W-:Y:S01]  /*2c80*/  FMUL.FTZ R214, R131.reuse, R0 ;  /* 0x0000000083d67220 */ /* 0x040fe20000410000 */
[C---:B------:R-:W-:Y:S01]  /*2c90*/  FMUL.FTZ R213, R131.reuse, R2 ;  /* 0x0000000283d57220 */ /* 0x040fe20000410000 */
        /* <DEDUP_REMOVED lines=8> */
[----:B------:R-:W-:Y:S01]  /*2d20*/  FMUL.FTZ R20, R131, R94 ;  /* 0x0000005e83147220 */ /* 0x000fe20000410000 */
[--C-:B------:R-:W-:Y:S01]  /*2d30*/  FADD.FTZ R40, R149, -R129.reuse ;  /* 0x8000008195287221 */ /* 0x100fe20000010000 */
[----:B------:R-:W-:Y:S01]  /*2d40*/  F2FP.BF16.F32.PACK_AB R214, RZ, R214 ;  /* 0x000000d6ffd6723e */ /* 0x000fe200000010ff */
[--C-:B------:R-:W-:Y:S01]  /*2d50*/  FADD.FTZ R4, R15, -R129.reuse ;  /* 0x800000810f047221 */ /* 0x100fe20000010000 */
[--C-:B------:R-:W-:Y:S01]  /*2d60*/  FADD.FTZ R94, R151, -R129.reuse ;  /* 0x80000081975e7221 */ /* 0x100fe20000010000 */
[C---:B------:R-:W-:Y:S01]  /*2d70*/  FMUL.FTZ R11, R131.reuse, R18 ;  /* 0x00000012830b7220 */ /* 0x040fe20000410000 */
[----:B------:R-:W-:Y:S01]  /*2d80*/  FMUL.FTZ R15, R131, R24 ;  /* 0x00000018830f7220 */ /* 0x000fe20000410000 */
[--C-:B------:R-:W-:Y:S01]  /*2d90*/  FADD.FTZ R18, R39, -R129.reuse ;  /* 0x8000008127127221 */ /* 0x100fe20000010000 */
[--C-:B------:R-:W-:Y:S01]  /*2da0*/  FADD.FTZ R24, R91, -R129.reuse ;  /* 0x800000815b187221 */ /* 0x100fe20000010000 */
[----:B------:R-:W-:Y:S01]  /*2db0*/  F2FP.BF16.F32.PACK_AB R163, RZ, R163 ;  /* 0x000000a3ffa3723e */ /* 0x000fe200000010ff */
[C---:B------:R-:W-:Y:S01]  /*2dc0*/  FMUL.FTZ R39, R131.reuse, R40 ;  /* 0x0000002883277220 */ /* 0x040fe20000410000 */
[----:B------:R-:W-:Y:S01]  /*2dd0*/  FMUL.FTZ R40, R131, R94 ;  /* 0x0000005e83287220 */ /* 0x000fe20000410000 */
[----:B------:R-:W-:Y:S01]  /*2de0*/  FADD.FTZ R10, R19, -R129 ;  /* 0x80000081130a7221 */ /* 0x000fe20000010000 */
[----:B------:R-:W4:Y:S01]  /*2df0*/  LDL R91, [R1] ;  /* 0x00000000015b7983 */ /* 0x000f220000100800 */
[----:B--2---:R-:W-:-:S02]  /*2e00*/  HFMA2.BF16_V2 R94, R206.H0_H0, R214.H0_H0, R207.H0_H0 ;  /* 0x200000d6ce5e7231 */ /* 0x004fc400002408cf */
[----:B------:R-:W-:Y:S01]  /*2e10*/  FMUL.FTZ R19, R131, R24 ;  /* 0x0000001883137220 */ /* 0x000fe20000410000 */
[----:B------:R-:W-:Y:S01]  /*2e20*/  FADD.FTZ R24, R95, -R129 ;  /* 0x800000815f187221 */ /* 0x000fe20000010000 */
[----:B------:R-:W2:Y:S01]  /*2e30*/  LDL.LU R207, [R1+0x38] ;  /* 0x0000380001cf7983 */ /* 0x000ea20000300800 */
[----:B---3--:R-:W-:-:S03]  /*2e40*/  HFMA2.BF16_V2 R95, R204.H0_H0, R163.H0_H0, R205.H0_H0 ;  /* 0x200000a3cc5f7231 */ /* 0x008fc600002408cd */
[----:B------:R-:W3:Y:S04]  /*2e50*/  LDL.LU R206, [R1+0x34] ;  /* 0x0000340001ce7983 */ /* 0x000ee80000300800 */
[----:B------:R-:W4:Y:S04]  /*2e60*/  LDL R214, [R1+0x8] ;  /* 0x0000080001d67983 */ /* 0x000f280000100800 */
[----:B------:R-:W2:Y:S04]  /*2e70*/  LDL.LU R205, [R1+0x30] ;  /* 0x0000300001cd7983 */ /* 0x000ea80000300800 */
[----:B------:R-:W3:Y:S04]  /*2e80*/  LDL.LU R204, [R1+0x2c] ;  /* 0x00002c0001cc7983 */ /* 0x000ee80000300800 */
[----:B------:R-:W4:Y:S01]  /*2e90*/  LDL R163, [R1+0x4] ;  /* 0x0000040001a37983 */ /* 0x000f220000100800 */
[----:B------:R-:W-:-:S05]  /*2ea0*/  F2FP.BF16.F32.PACK_AB R153, RZ, R153 ;  /* 0x00000099ff99723e */ /* 0x000fca00000010ff */
[----:B------:R-:W-:Y:S02]  /*2eb0*/  HFMA2.BF16_V2 R153, R202.H0_H0, R153.H0_H0, R86.H0_H0 ;  /* 0x20000099ca997231 */ /* 0x000fe40000240856 */
[----:B------:R-:W3:Y:S04]  /*2ec0*/  LDL.LU R86, [R1+0x28] ;  /* 0x0000280001567983 */ /* 0x000ee80000300800 */
[----:B------:R-:W3:Y:S01]  /*2ed0*/  LDL.LU R202, [R1+0x24] ;  /* 0x0000240001ca7983 */ /* 0x000ee20000300800 */
[--C-:B------:R-:W-:Y:S01]  /*2ee0*/  FADD.FTZ R28, R28, -R129.reuse ;  /* 0x800000811c1c7221 */ /* 0x100fe20000010000 */
[--C-:B------:R-:W-:Y:S01]  /*2ef0*/  FADD.FTZ R30, R30, -R129.reuse ;  /* 0x800000811e1e7221 */ /* 0x100fe20000010000 */
[--C-:B------:R-:W-:Y:S01]  /*2f00*/  FADD.FTZ R16, R16, -R129.reuse ;  /* 0x8000008110107221 */ /* 0x100fe20000010000 */
[--C-:B------:R-:W-:Y:S01]  /*2f10*/  FADD.FTZ R84, R84, -R129.reuse ;  /* 0x8000008154547221 */ /* 0x100fe20000010000 */
[--C-:B------:R-:W-:Y:S01]  /*2f20*/  FADD.FTZ R12, R12, -R129.reuse ;  /* 0x800000810c0c7221 */ /* 0x100fe20000010000 */
[C---:B------:R-:W-:Y:S01]  /*2f30*/  FMUL.FTZ R203, R131.reuse, R28 ;  /* 0x0000001c83cb7220 */ /* 0x040fe20000410000 */
[--C-:B------:R-:W-:Y:S01]  /*2f40*/  FADD.FTZ R90, R90, -R129.reuse ;  /* 0x800000815a5a7221 */ /* 0x100fe20000010000 */
[C---:B------:R-:W-:Y:S01]  /*2f50*/  FMUL.FTZ R155, R131.reuse, R4 ;  /* 0x00000004839b7220 */ /* 0x040fe20000410000 */
[----:B------:R-:W-:Y:S01]  /*2f60*/  FMUL.FTZ R211, R131, R30 ;  /* 0x0000001e83d37220 */ /* 0x000fe20000410000 */
[--C-:B------:R-:W-:Y:S01]  /*2f70*/  FADD.FTZ R28, R121, -R129.reuse ;  /* 0x80000081791c7221 */ /* 0x100fe20000010000 */
[C---:B------:R-:W-:Y:S01]  /*2f80*/  FMUL.FTZ R4, R131.reuse, R16 ;  /* 0x0000001083047220 */ /* 0x040fe20000410000 */
[----:B------:R-:W-:Y:S01]  /*2f90*/  FMUL.FTZ R219, R131, R18 ;  /* 0x0000001283db7220 */ /* 0x000fe20000410000 */
[--C-:B------:R-:W-:Y:S01]  /*2fa0*/  FADD.FTZ R30, R123, -R129.reuse ;  /* 0x800000817b1e7221 */ /* 0x100fe20000010000 */
[C---:B------:R-:W-:Y:S01]  /*2fb0*/  FMUL.FTZ R16, R131.reuse, R10 ;  /* 0x0000000a83107220 */ /* 0x040fe20000410000 */
[--C-:B------:R-:W-:Y:S01]  /*2fc0*/  FADD.FTZ R34, R34, -R129.reuse ;  /* 0x8000008122227221 */ /* 0x100fe20000010000 */
[C---:B------:R-:W-:Y:S01]  /*2fd0*/  FMUL.FTZ R18, R131.reuse, R84 ;  /* 0x0000005483127220 */ /* 0x040fe20000410000 */
[----:B------:R-:W-:Y:S01]  /*2fe0*/  FMUL.FTZ R0, R131, R12 ;  /* 0x0000000c83007220 */ /* 0x000fe20000410000 */
[--C-:B------:R-:W-:Y:S01]  /*2ff0*/  FADD.FTZ R10, R23, -R129.reuse ;  /* 0x80000081170a7221 */ /* 0x100fe20000010000 */
        /* <DEDUP_REMOVED lines=9> */
[--C-:B------:R-:W-:Y:S01]  /*3090*/  FADD.FTZ R12, R27, -R129.reuse ;  /* 0x800000811b0c7221 */ /* 0x100fe20000010000 */
[C---:B------:R-:W-:Y:S01]  /*30a0*/  FMUL.FTZ R27, R131.reuse, R28 ;  /* 0x0000001c831b7220 */ /* 0x040fe20000410000 */
[C---:B------:R-:W-:Y:S01]  /*30b0*/  FMUL.FTZ R28, R131.reuse, R30 ;  /* 0x0000001e831c7220 */ /* 0x040fe20000410000 */
[----:B------:R-:W-:Y:S01]  /*30c0*/  FMUL.FTZ R30, R131, R34 ;  /* 0x00000022831e7220 */ /* 0x000fe20000410000 */
[--C-:B------:R-:W-:Y:S01]  /*30d0*/  FADD.FTZ R34, R143, -R129.reuse ;  /* 0x800000818f227221 */ /* 0x100fe20000010000 */
[--C-:B------:R-:W-:Y:S01]  /*30e0*/  FADD.FTZ R14, R14, -R129.reuse ;  /* 0x800000810e0e7221 */ /* 0x100fe20000010000 */
[----:B------:R-:W-:Y:S01]  /*30f0*/  F2FP.BF16.F32.PACK_AB R155, RZ, R155 ;  /* 0x0000009bff9b723e */ /* 0x000fe200000010ff */
[----:B------:R-:W-:Y:S01]  /*3100*/  FMUL.FTZ R13, R131, R10 ;  /* 0x0000000a830d7220 */ /* 0x000fe20000410000 */
[--C-:B------:R-:W-:Y:S01]  /*3110*/  FADD.FTZ R26, R26, -R129.reuse ;  /* 0x800000811a1a7221 */ /* 0x100fe20000010000 */
[--C-:B------:R-:W-:Y:S01]  /*3120*/  FADD.FTZ R10, R25, -R129.reuse ;  /* 0x80000081190a7221 */ /* 0x100fe20000010000 */
[C---:B------:R-:W-:Y:S01]  /*3130*/  FMUL.FTZ R165, R131.reuse, R14 ;  /* 0x0000000e83a57220 */ /* 0x040fe20000410000 */
[----:B------:R-:W-:Y:S01]  /*3140*/  FADD.FTZ R22, R22, -R129 ;  /* 0x8000008116167221 */ /* 0x000fe20000010000 */
[----:B------:R-:W-:Y:S01]  /*3150*/  FMUL.FTZ R14, R131, R12 ;  /* 0x0000000c830e7220 */ /* 0x000fe20000410000 */
[----:B-----5:R-:W-:-:S02]  /*3160*/  HFMA2.BF16_V2 R149, R249.H0_H0, R155.H0_H0, R248.H0_H0 ;  /* 0x2000009bf9957231 */ /* 0x020fc400002408f8 */
[----:B------:R-:W-:Y:S01]  /*3170*/  FMUL.FTZ R157, R131, R26 ;  /* 0x0000001a839d7220 */ /* 0x000fe20000410000 */
[--C-:B------:R-:W-:Y:S01]  /*3180*/  FADD.FTZ R12, R31, -R129.reuse ;  /* 0x800000811f0c7221 */ /* 0x100fe20000010000 */
[--C-:B------:R-:W-:Y:S01]  /*3190*/  FADD.FTZ R88, R88, -R129.reuse ;  /* 0x8000008158587221 */ /* 0x100fe20000010000 */
        /* <DEDUP_REMOVED lines=8> */
[C---:B------:R-:W-:Y:S01]  /*3220*/  FMUL.FTZ R88, R131.reuse, R26 ;  /* 0x0000001a83587220 */ /* 0x040fe20000410000 */
[C---:B------:R-:W-:Y:S01]  /*3230*/  FMUL.FTZ R217, R131.reuse, R10 ;  /* 0x0000000a83d97220 */ /* 0x040fe20000410000 */
[----:B------:R-:W-:Y:S01]  /*3240*/  FMUL.FTZ R12, R131, R32 ;  /* 0x00000020830c7220 */ /* 0x000fe20000410000 */
[--C-:B------:R-:W-:Y:S01]  /*3250*/  FADD.FTZ R10, R35, -R129.reuse ;  /* 0x80000081230a7221 */ /* 0x100fe20000010000 */
[----:B------:R-:W-:Y:S01]  /*3260*/  F2FP.BF16.F32.PACK_AB R3, RZ, R3 ;  /* 0x00000003ff03723e */ /* 0x000fe200000010ff */
[--C-:B------:R-:W-:Y:S01]  /*3270*/  FADD.FTZ R32, R125, -R129.reuse ;  /* 0x800000817d207221 */ /* 0x100fe20000010000 */
[----:B------:R-:W-:Y:S01]  /*3280*/  F2FP.BF16.F32.PACK_AB R16, RZ, R16 ;  /* 0x00000010ff10723e */ /* 0x000fe200000010ff */
[C---:B------:R-:W-:Y:S01]  /*3290*/  FMUL.FTZ R21, R131.reuse, R36 ;  /* 0x0000002483157220 */ /* 0x040fe20000410000 */
        /* <DEDUP_REMOVED lines=8> */
[----:B------:R-:W-:Y:S01]  /*3320*/  HFMA2.BF16_V2 R139, R239.H0_H0, R3.H0_H0, R238.H0_H0 ;  /* 0x20000003ef8b7231 */ /* 0x000fe200002408ee */
[----:B------:R-:W-:Y:S01]  /*3330*/  F2FP.BF16.F32.PACK_AB R4, RZ, R4 ;  /* 0x00000004ff04723e */ /* 0x000fe200000010ff */
[--C-:B------:R-:W-:Y:S01]  /*3340*/  FADD.FTZ R8, R145, -R129.reuse ;  /* 0x8000008191087221 */ /* 0x100fe20000010000 */
[----:B------:R-:W-:Y:S01]  /*3350*/  F2FP.BF16.F32.PACK_AB R21, RZ, R21 ;  /* 0x00000015ff15723e */ /* 0x000fe200000010ff */
[----:B------:R-:W-:Y:S01]  /*3360*/  HFMA2.BF16_V2 R137, R241.H0_H0, R16.H0_H0, R240.H0_H0 ;  /* 0x20000010f1897231 */ /* 0x000fe200002408f0 */
[----:B------:R-:W-:Y:S01]  /*3370*/  F2FP.BF16.F32.PACK_AB R216, RZ, R216 ;  /* 0x000000d8ffd8723e */ /* 0x000fe200000010ff */
[----:B------:R-:W-:Y:S01]  /*3380*/  HFMA2.BF16_V2 R3, R208.H0_H0, R22.H0_H0, R80.H0_H0 ;  /* 0x20000016d0037231 */ /* 0x000fe20000240850 */
[----:B------:R-:W-:Y:S01]  /*3390*/  F2FP.BF16.F32.PACK_AB R12, RZ, R12 ;  /* 0x0000000cff0c723e */ /* 0x000fe200000010ff */
[----:B------:R-:W-:Y:S01]  /*33a0*/  FADD.FTZ R6, R6, -R129 ;  /* 0x8000008106067221 */ /* 0x000fe20000010000 */
[----:B------:R-:W-:Y:S01]  /*33b0*/  F2FP.BF16.F32.PACK_AB R90, RZ, R90 ;  /* 0x0000005aff5a723e */ /* 0x000fe200000010ff */
[----:B------:R-:W-:Y:S01]  /*33c0*/  HFMA2.BF16_V2 R16, R189.H0_H0, R89.H0_H0, R67.H0_H0 ;  /* 0x20000059bd107231 */ /* 0x000fe20000240843 */
[----:B------:R-:W-:Y:S01]  /*33d0*/  F2FP.BF16.F32.PACK_AB R167, RZ, R167 ;  /* 0x000000a7ffa7723e */ /* 0x000fe200000010ff */
[----:B------:R-:W-:Y:S01]  /*33e0*/  HFMA2.BF16_V2 R22, R183.H0_H0, R88.H0_H0, R61.H0_H0 ;  /* 0x20000058b7167231 */ /* 0x000fe2000024083d */
[----:B------:R-:W-:Y:S01]  /*33f0*/  F2FP.BF16.F32.PACK_AB R166, RZ, R166 ;  /* 0x000000a6ffa6723e */ /* 0x000fe200000010ff */
[----:B------:R-:W0:Y:S01]  /*3400*/  @P0 LDC.64 R88, c[0x0][0x3a0] ;  /* 0x0000e800ff580b82 */ /* 0x000e220000000a00 */
[C---:B------:R-:W-:Y:S01]  /*3410*/  FMUL.FTZ R37, R131.reuse, R8 ;  /* 0x0000000883257220 */ /* 0x040fe20000410000 */
[----:B------:R-:W-:Y:S01]  /*3420*/  FMUL.FTZ R35, R131, R6 ;  /* 0x0000000683237220 */ /* 0x000fe20000410000 */
[----:B------:R-:W-:-:S02]  /*3430*/  HFMA2.BF16_V2 R151, R247.H0_H0, R4.H0_H0, R246.H0_H0 ;  /* 0x20000004f7977231 */ /* 0x000fc400002408f6 */
[----:B------:R-:W-:Y:S01]  /*3440*/  FADD.FTZ R6, R7, -R129 ;  /* 0x8000008107067221 */ /* 0x000fe20000010000 */
[----:B------:R-:W-:Y:S02]  /*3450*/  HFMA2.BF16_V2 R8, R197.H0_H0, R21.H0_H0, R75.H0_H0 ;  /* 0x20000015c5087231 */ /* 0x000fe4000024084b */
[----:B------:R-:W-:Y:S02]  /*3460*/  HFMA2.BF16_V2 R4, R201.H0_H0, R12.H0_H0, R79.H0_H0 ;  /* 0x2000000cc9047231 */ /* 0x000fe4000024084f */
[----:B------:R-:W-:Y:S02]  /*3470*/  HFMA2.BF16_V2 R21, R184.H0_H0, R90.H0_H0, R62.H0_H0 ;  /* 0x2000005ab8157231 */ /* 0x000fe4000024083e */
[----:B------:R-:W-:Y:S02]  /*3480*/  HFMA2.BF16_V2 R7, R198.H0_H0, R167.H0_H0, R76.H0_H0 ;  /* 0x200000a7c6077231 */ /* 0x000fe4000024084c */
[----:B------:R-:W-:Y:S02]  /*3490*/  HFMA2.BF16_V2 R12, R193.H0_H0, R166.H0_H0, R71.H0_H0 ;  /* 0x200000a6c10c7231 */ /* 0x000fe40000240847 */
[----:B------:R-:W1:Y:S01]  /*34a0*/  LDC.64 R166, c[0x0][0x398] ;  /* 0x0000e600ffa67b82 */ /* 0x000e620000000a00 */
[----:B------:R-:W-:-:S02]  /*34b0*/  F2FP.BF16.F32.PACK_AB R13, RZ, R13 ;  /* 0x0000000dff0d723e */ /* 0x000fc400000010ff */
[----:B------:R-:W-:Y:S02]  /*34c0*/  F2FP.BF16.F32.PACK_AB R14, RZ, R14 ;  /* 0x0000000eff0e723e */ /* 0x000fe400000010ff */
[----:B------:R-:W-:Y:S02]  /*34d0*/  F2FP.BF16.F32.PACK_AB R18, RZ, R18 ;  /* 0x00000012ff12723e */ /* 0x000fe400000010ff */
[----:B------:R-:W-:Y:S02]  /*34e0*/  F2FP.BF16.F32.PACK_AB R17, RZ, R17 ;  /* 0x00000011ff11723e */ /* 0x000fe400000010ff */
[----:B------:R-:W-:Y:S01]  /*34f0*/  F2FP.BF16.F32.PACK_AB R85, RZ, R85 ;  /* 0x00000055ff55723e */ /* 0x000fe200000010ff */
[----:B0-----:R-:W-:Y:S01]  /*3500*/  @P0 IMAD.WIDE R88, R42, 0x4, R88 ;  /* 0x000000042a580825 */ /* 0x001fe200078e0258 */
[----:B------:R-:W-:-:S03]  /*3510*/  F2FP.BF16.F32.PACK_AB R84, RZ, R84 ;  /* 0x00000054ff54723e */ /* 0x000fc600000010ff */
[----:B------:R-:W-:Y:S02]  /*3520*/  HFMA2.BF16_V2 R121, R233.H0_H0, R13.H0_H0, R232.H0_H0 ;  /* 0x2000000de9797231 */ /* 0x000fe400002408e8 */
[----:B------:R-:W-:Y:S01]  /*3530*/  HFMA2.BF16_V2 R87, R225.H0_H0, R14.H0_H0, R224.H0_H0 ;  /* 0x2000000ee1577231 */ /* 0x000fe200002408e0 */
[----:B------:R0:W-:Y:S01]  /*3540*/  @P0 STG.E desc[UR4][R88.64], R129 ;  /* 0x0000008158000986 */ /* 0x0001e2000c101904 */
[----:B------:R-:W-:Y:S02]  /*3550*/  HFMA2.BF16_V2 R13, R192.H0_H0, R18.H0_H0, R70.H0_H0 ;  /* 0x20000012c00d7231 */ /* 0x000fe40000240846 */
[----:B------:R-:W-:Y:S01]  /*3560*/  HFMA2.BF16_V2 R14, R191.H0_H0, R17.H0_H0, R69.H0_H0 ;  /* 0x20000011bf0e7231 */ /* 0x000fe20000240845 */
[----:B------:R-:W-:Y:S01]  /*3570*/  F2FP.BF16.F32.PACK_AB R157, RZ, R157 ;  /* 0x0000009dff9d723e */ /* 0x000fe200000010ff */
[----:B------:R-:W-:Y:S02]  /*3580*/  HFMA2.BF16_V2 R17, R188.H0_H0, R85.H0_H0, R66.H0_H0 ;  /* 0x20000055bc117231 */ /* 0x000fe40000240842 */
[----:B------:R-:W-:-:S02]  /*3590*/  HFMA2.BF16_V2 R18, R187.H0_H0, R84.H0_H0, R65.H0_H0 ;  /* 0x20000054bb127231 */ /* 0x000fc40000240841 */
[----:B------:R-:W-:Y:S01]  /*35a0*/  FADD.FTZ R38, R38, -R129 ;  /* 0x8000008126267221 */ /* 0x000fe20000010000 */
[----:B------:R-:W-:Y:S02]  /*35b0*/  F2FP.BF16.F32.PACK_AB R165, RZ, R165 ;  /* 0x000000a5ffa5723e */ /* 0x000fe400000010ff */
[----:B0-----:R-:W-:Y:S01]  /*35c0*/  PRMT R89, R153, 0x7610, R89 ;  /* 0x0000761099597816 */ /* 0x001fe20000000059 */
[----:B------:R-:W-:Y:S01]  /*35d0*/  FADD.FTZ R26, R127, -R129 ;  /* 0x800000817f1a7221 */ /* 0x000fe20000010000 */
[----:B------:R-:W-:Y:S02]  /*35e0*/  HFMA2.BF16_V2 R127, R227.H0_H0, R157.H0_H0, R226.H0_H0 ;  /* 0x2000009de37f7231 */ /* 0x000fe400002408e2 */
[----:B------:R-:W-:Y:S01]  /*35f0*/  FMUL.FTZ R10, R131, R38 ;  /* 0x00000026830a7220 */ /* 0x000fe20000410000 */
[----:B------:R-:W-:Y:S01]  /*3600*/  PRMT R157, R94, 0x7610, R157 ;  /* 0x000076105e9d7816 */ /* 0x000fe2000000009d */
[----:B------:R-:W-:Y:S01]  /*3610*/  FADD.FTZ R38, R147, -R129 ;  /* 0x8000008193267221 */ /* 0x000fe20000010000 */
[----:B------:R-:W-:Y:S01]  /*3620*/  HFMA2.BF16_V2 R147, R251.H0_H0, R165.H0_H0, R250.H0_H0 ;  /* 0x200000a5fb937231 */ /* 0x000fe200002408fa */
[----:B------:R-:W-:-:S02]  /*3630*/  F2FP.BF16.F32.PACK_AB R215, RZ, R215 ;  /* 0x000000d7ffd7723e */ /* 0x000fc400000010ff */
[----:B------:R-:W-:Y:S02]  /*3640*/  F2FP.BF16.F32.PACK_AB R159, RZ, R159 ;  /* 0x0000009fff9f723e */ /* 0x000fe400000010ff */
[----:B------:R-:W-:Y:S01]  /*3650*/  F2FP.BF16.F32.PACK_AB R213, RZ, R213 ;  /* 0x000000d5ffd5723e */ /* 0x000fe200000010ff */
[----:B------:R-:W-:Y:S01]  /*3660*/  HFMA2.BF16_V2 R133, R245.H0_H0, R215.H0_H0, R244.H0_H0 ;  /* 0x200000d7f5857231 */ /* 0x000fe200002408f4 */
[----:B------:R-:W-:Y:S01]  /*3670*/  F2FP.BF16.F32.PACK_AB R161, RZ, R161 ;  /* 0x000000a1ffa1723e */ /* 0x000fe200000010ff */
[----:B------:R-:W-:Y:S01]  /*3680*/  HFMA2.BF16_V2 R135, R243.H0_H0, R159.H0_H0, R242.H0_H0 ;  /* 0x2000009ff3877231 */ /* 0x000fe200002408f2 */
[----:B------:R-:W-:Y:S01]  /*3690*/  F2FP.BF16.F32.PACK_AB R2, RZ, R2 ;  /* 0x00000002ff02723e */ /* 0x000fe200000010ff */
[----:B------:R-:W-:Y:S01]  /*36a0*/  FMUL.FTZ R29, R131, R32 ;  /* 0x00000020831d7220 */ /* 0x000fe20000410000 */
[----:B------:R-:W-:Y:S01]  /*36b0*/  FADD.FTZ R32, R141, -R129 ;  /* 0x800000818d207221 */ /* 0x000fe20000010000 */
[----:B------:R-:W-:Y:S02]  /*36c0*/  HFMA2.BF16_V2 R141, R237.H0_H0, R213.H0_H0, R236.H0_H0 ;  /* 0x200000d5ed8d7231 */ /* 0x000fe400002408ec */
[----:B------:R-:W-:Y:S01]  /*36d0*/  HFMA2.BF16_V2 R119, R235.H0_H0, R161.H0_H0, R234.H0_H0 ;  /* 0x200000a1eb777231 */ /* 0x000fe200002408ea */
[----:B------:R-:W-:Y:S01]  /*36e0*/  F2FP.BF16.F32.PACK_AB R212, RZ, R212 ;  /* 0x000000d4ffd4723e */ /* 0x000fe200000010ff */
[----:B------:R-:W-:Y:S01]  /*36f0*/  HFMA2.BF16_V2 R123, R231.H0_H0, R2.H0_H0, R230.H0_H0 ;  /* 0x20000002e77b7231 */ /* 0x000fe200002408e6 */
[----:B------:R-:W-:-:S02]  /*3700*/  F2FP.BF16.F32.PACK_AB R203, RZ, R203 ;  /* 0x000000cbffcb723e */ /* 0x000fc400000010ff */
[----:B------:R-:W-:Y:S01]  /*3710*/  F2FP.BF16.F32.PACK_AB R217, RZ, R217 ;  /* 0x000000d9ffd9723e */ /* 0x000fe200000010ff */
[----:B------:R-:W-:Y:S01]  /*3720*/  HFMA2.BF16_V2 R125, R229.H0_H0, R212.H0_H0, R228.H0_H0 ;  /* 0x200000d4e57d7231 */ /* 0x000fe200002408e4 */
[----:B------:R-:W-:Y:S01]  /*3730*/  F2FP.BF16.F32.PACK_AB R211, RZ, R211 ;  /* 0x000000d3ffd3723e */ /* 0x000fe200000010ff */
[----:B-1----:R-:W-:Y:S01]  /*3740*/  IMAD.WIDE.U32 R164, R164, 0x2, R166 ;  /* 0x00000002a4a47825 */ /* 0x002fe200078e00a6 */
[----:B------:R-:W-:-:S03]  /*3750*/  F2FP.BF16.F32.PACK_AB R5, RZ, R5 ;  /* 0x00000005ff05723e */ /* 0x000fc600000010ff */
[----:B------:R-:W-:Y:S01]  /*3760*/  FADD.FTZ R36, R9, -R129 ;  /* 0x8000008109247221 */ /* 0x000fe20000010000 */
[----:B------:R-:W-:Y:S01]  /*3770*/  HFMA2.BF16_V2 R203, R223.H0_H0, R203.H0_H0, R222.H0_H0 ;  /* 0x200000cbdfcb7231 */ /* 0x000fe200002408de */
[----:B------:R-:W-:Y:S01]  /*3780*/  F2FP.BF16.F32.PACK_AB R218, RZ, R218 ;  /* 0x000000daffda723e */ /* 0x000fe200000010ff */
[----:B------:R-:W-:Y:S01]  /*3790*/  FMUL.FTZ R31, R131, R32 ;  /* 0x00000020831f7220 */ /* 0x000fe20000410000 */
[----:B------:R-:W-:Y:S02]  /*37a0*/  HFMA2.BF16_V2 R2, R210.H0_H0, R211.H0_H0, R209.H0_H0 ;  /* 0x200000d3d2027231 */ /* 0x000fe400002408d1 */
[----:B------:R-:W-:-:S04]  /*37b0*/  IMAD.WIDE.U32 R160, R160, 0x2, R166 ;  /* 0x00000002a0a07825 */ /* 0x000fc800078e00a6 */
[C---:B------:R-:W-:Y:S01]  /*37c0*/  FMUL.FTZ R32, R131.reuse, R34 ;  /* 0x0000002283207220 */ /* 0x040fe20000410000 */
[----:B------:R-:W-:Y:S01]  /*37d0*/  F2FP.BF16.F32.PACK_AB R11, RZ, R11 ;  /* 0x0000000bff0b723e */ /* 0x000fe200000010ff */
[----:B------:R-:W-:Y:S01]  /*37e0*/  FMUL.FTZ R34, R131, R36 ;  /* 0x0000002483227220 */ /* 0x000fe20000410000 */
[----:B------:R-:W-:Y:S01]  /*37f0*/  IMAD.WIDE.U32 R158, R158, 0x2, R166 ;  /* 0x000000029e9e7825 */ /* 0x000fe200078e00a6 */
[----:B------:R-:W-:-:S03]  /*3800*/  F2FP.BF16.F32.PACK_AB R10, RZ, R10 ;  /* 0x0000000aff0a723e */ /* 0x000fc600000010ff */
[----:B------:R-:W-:Y:S01]  /*3810*/  FMUL.FTZ R36, R131, R6 ;  /* 0x0000000683247220 */ /* 0x000fe20000410000 */
[----:B------:R-:W-:Y:S01]  /*3820*/  HFMA2.BF16_V2 R5, R200.H0_H0, R5.H0_H0, R78.H0_H0 ;  /* 0x20000005c8057231 */ /* 0x000fe2000024084e */
[----:B------:R-:W-:Y:S01]  /*3830*/  F2FP.BF16.F32.PACK_AB R219, RZ, R219 ;  /* 0x000000dbffdb723e */ /* 0x000fe200000010ff */
[----:B------:R-:W-:Y:S02]  /*3840*/  HFMA2.BF16_V2 R6, R199.H0_H0, R218.H0_H0, R77.H0_H0 ;  /* 0x200000dac7067231 */ /* 0x000fe4000024084d */
[----:B----4-:R-:W-:Y:S02]  /*3850*/  HFMA2.BF16_V2 R143, R214.H0_H0, R0.H0_H0, R163.H0_H0 ;  /* 0x20000000d68f7231 */ /* 0x010fe400002408a3 */
[----:B------:R-:W0:Y:S01]  /*3860*/  S2R R163, SR_TID.X ;  /* 0x0000000000a37919 */ /* 0x000e220000002100 */
[----:B------:R-:W-:Y:S02]  /*3870*/  HFMA2.BF16_V2 R145, R91.H0_H0, R216.H0_H0, R252.H0_H0 ;  /* 0x200000d85b917231 */ /* 0x000fe400002408fc */
[----:B------:R-:W1:Y:S01]  /*3880*/  @P0 LDC.64 R90, c[0x0][0x3a8] ;  /* 0x0000ea00ff5a0b82 */ /* 0x000e620000000a00 */
[----:B0-----:R-:W-:-:S04]  /*3890*/  LOP3.LUT R214, R163, 0x1f, RZ, 0xc0, !PT ;  /* 0x0000001fa3d67812 */ /* 0x001fc800078ec0ff */
[----:B------:R-:W-:Y:S02]  /*38a0*/  LOP3.LUT R155, R214, 0x60, R163, 0xf8, !PT ;  /* 0x00000060d69b7812 */ /* 0x000fe400078ef8a3 */
[----:B------:R-:W0:Y:S01]  /*38b0*/  S2R R163, SR_CTAID.X ;  /* 0x0000000000a37919 */ /* 0x000e220000002500 */
[----:B-1----:R-:W-:-:S04]  /*38c0*/  @P0 IMAD.WIDE R90, R42, 0x4, R90 ;  /* 0x000000042a5a0825 */ /* 0x002fc800078e025a */
[----:B------:R-:W-:Y:S01]  /*38d0*/  HFMA2.BF16_V2 R0, R221.H0_H0, R217.H0_H0, R220.H0_H0 ;  /* 0x200000d9dd007231 */ /* 0x000fe200002408dc */
[----:B------:R-:W-:Y:S01]  /*38e0*/  F2FP.BF16.F32.PACK_AB R15, RZ, R15 ;  /* 0x0000000fff0f723e */ /* 0x000fe200000010ff */
[----:B------:R-:W-:Y:S01]  /*38f0*/  HFMA2.BF16_V2 R9, R196.H0_H0, R11.H0_H0, R74.H0_H0 ;  /* 0x2000000bc4097231 */ /* 0x000fe2000024084a */
[----:B------:R-:W-:Y:S01]  /*3900*/  F2FP.BF16.F32.PACK_AB R19, RZ, R19 ;  /* 0x00000013ff13723e */ /* 0x000fe200000010ff */
[----:B------:R1:W-:Y:S01]  /*3910*/  @P0 STG.E desc[UR4][R90.64], R131 ;  /* 0x000000835a000986 */ /* 0x0003e2000c101904 */
[----:B------:R-:W-:Y:S01]  /*3920*/  HFMA2.BF16_V2 R10, R195.H0_H0, R10.H0_H0, R73.H0_H0 ;  /* 0x2000000ac30a7231 */ /* 0x000fe20000240849 */
[----:B------:R-:W-:Y:S01]  /*3930*/  F2FP.BF16.F32.PACK_AB R20, RZ, R20 ;  /* 0x00000014ff14723e */ /* 0x000fe200000010ff */
[C---:B------:R-:W-:Y:S01]  /*3940*/  FMUL.FTZ R26, R131.reuse, R26 ;  /* 0x0000001a831a7220 */ /* 0x040fe20000410000 */
[----:B------:R-:W-:Y:S01]  /*3950*/  FMUL.FTZ R38, R131, R38 ;  /* 0x0000002683267220 */ /* 0x000fe20000410000 */
[----:B------:R-:W-:Y:S01]  /*3960*/  F2FP.BF16.F32.PACK_AB R23, RZ, R23 ;  /* 0x00000017ff17723e */ /* 0x000fe200000010ff */
[----:B------:R-:W-:Y:S01]  /*3970*/  IMAD.WIDE.U32 R128, R128, 0x2, R166 ;  /* 0x0000000280807825 */ /* 0x000fe200078e00a6 */
[----:B------:R-:W-:Y:S01]  /*3980*/  F2FP.BF16.F32.PACK_AB R24, RZ, R24 ;  /* 0x00000018ff18723e */ /* 0x000fe200000010ff */
[----:B------:R-:W4:Y:S01]  /*3990*/  LDC R214, c[0x0][0x380] ;  /* 0x0000e000ffd67b82 */ /* 0x000f220000000800 */
[----:B0-----:R-:W-:-:S04]  /*39a0*/  LOP3.LUT R163, R163, 0x3, RZ, 0xc0, !PT ;  /* 0x00000003a3a37812 */ /* 0x001fc800078ec0ff */
[----:B------:R-:W-:-:S05]  /*39b0*/  LEA R155, R163, R155, 0x7 ;  /* 0x0000009ba39b7211 */ /* 0x000fca00078e38ff */
[----:B------:R-:W-:-:S04]  /*39c0*/  IMAD R155, R42, 0x7800, R155 ;  /* 0x000078002a9b7824 */ /* 0x000fc800078e029b */
[C-C-:B------:R-:W-:Y:S01]  /*39d0*/  IMAD.WIDE.U32 R84, R155.reuse, 0x2, R166.reuse ;  /* 0x000000029b547825 */ /* 0x140fe200078e00a6 */
[C---:B------:R-:W-:Y:S02]  /*39e0*/  IADD3 R153, PT, PT, R155.reuse, 0x800, RZ ;  /* 0x000008009b997810 */ /* 0x040fe40007ffe0ff */
[----:B------:R-:W-:Y:S01]  /*39f0*/  IADD3 R155, PT, PT, R155, 0xa00, RZ ;  /* 0x00000a009b9b7810 */ /* 0x000fe20007ffe0ff */
[--C-:B-1----:R-:W-:Y:S01]  /*3a00*/  IMAD.WIDE.U32 R90, R92, 0x2, R166.reuse ;  /* 0x000000025c5a7825 */ /* 0x102fe200078e00a6 */
[----:B------:R0:W-:Y:S04]  /*3a10*/  STG.E.U16 desc[UR4][R84.64+0x800], R89 ;  /* 0x0008005954007986 */ /* 0x0001e8000c101504 */
[----:B------:R1:W-:Y:S01]  /*3a20*/  STG.E.U16 desc[UR4][R84.64+0x400], R95 ;  /* 0x0004005f54007986 */ /* 0x0003e2000c101504 */
[----:B0-----:R-:W-:-:S04]  /*3a30*/  IMAD.WIDE.U32 R88, R93, 0x2, R166 ;  /* 0x000000025d587825 */ /* 0x001fc800078e00a6 */
[--C-:B------:R-:W-:Y:S01]  /*3a40*/  IMAD.WIDE.U32 R92, R153, 0x2, R166.reuse ;  /* 0x00000002995c7825 */ /* 0x100fe200078e00a6 */
[----:B------:R-:W-:Y:S03]  /*3a50*/  STG.E.U16 desc[UR4][R84.64], R157 ;  /* 0x0000009d54007986 */ /* 0x000fe6000c101504 */
[--C-:B-1----:R-:W-:Y:S01]  /*3a60*/  IMAD.WIDE.U32 R94, R155, 0x2, R166.reuse ;  /* 0x000000029b5e7825 */ /* 0x102fe200078e00a6 */
[----:B------:R0:W-:Y:S04]  /*3a70*/  STG.E.U16 desc[UR4][R84.64+0xc00], R143 ;  /* 0x000c008f54007986 */ /* 0x0001e8000c101504 */
[----:B------:R1:W-:Y:S04]  /*3a80*/  STG.E.U16 desc[UR4][R92.64], R145 ;  /* 0x000000915c007986 */ /* 0x0003e8000c101504 */
[----:B------:R-:W-:Y:S04]  /*3a90*/  STG.E.U16 desc[UR4][R94.64], R147 ;  /* 0x000000935e007986 */ /* 0x000fe8000c101504 */
[----:B------:R2:W-:Y:S01]  /*3aa0*/  STG.E.U16 desc[UR4][R88.64], R149 ;  /* 0x0000009558007986 */ /* 0x0005e2000c101504 */
[----:B0-----:R-:W-:-:S03]  /*3ab0*/  IMAD.WIDE.U32 R84, R117, 0x2, R166 ;  /* 0x0000000275547825 */ /* 0x001fc600078e00a6 */
[----:B------:R0:W-:Y:S01]  /*3ac0*/  STG.E.U16 desc[UR4][R90.64], R151 ;  /* 0x000000975a007986 */ /* 0x0001e2000c101504 */
[----:B-1----:R-:W-:-:S03]  /*3ad0*/  IMAD.WIDE.U32 R92, R111, 0x2, R166 ;  /* 0x000000026f5c7825 */ /* 0x002fc600078e00a6 */
[----:B------:R1:W-:Y:S01]  /*3ae0*/  STG.E.U16 desc[UR4][R84.64], R133 ;  /* 0x0000008554007986 */ /* 0x0003e2000c101504 */
[----:B--2---:R-:W-:-:S04]  /*3af0*/  IMAD.WIDE.U32 R88, R115, 0x2, R166 ;  /* 0x0000000273587825 */ /* 0x004fc800078e00a6 */
[--C-:B0-----:R-:W-:Y:S01]  /*3b00*/  IMAD.WIDE.U32 R90, R113, 0x2, R166.reuse ;  /* 0x00000002715a7825 */ /* 0x101fe200078e00a6 */
[----:B------:R0:W-:Y:S03]  /*3b10*/  STG.E.U16 desc[UR4][R88.64], R135 ;  /* 0x0000008758007986 */ /* 0x0001e6000c101504 */
[--C-:B------:R-:W-:Y:S01]  /*3b20*/  IMAD.WIDE.U32 R94, R109, 0x2, R166.reuse ;  /* 0x000000026d5e7825 */ /* 0x100fe200078e00a6 */
[----:B------:R2:W-:Y:S03]  /*3b30*/  STG.E.U16 desc[UR4][R90.64], R137 ;  /* 0x000000895a007986 */ /* 0x0005e6000c101504 */
[--C-:B-1----:R-:W-:Y:S01]  /*3b40*/  IMAD.WIDE.U32 R84, R107, 0x2, R166.reuse ;  /* 0x000000026b547825 */ /* 0x102fe200078e00a6 */
[----:B------:R1:W-:Y:S03]  /*3b50*/  STG.E.U16 desc[UR4][R92.64], R139 ;  /* 0x0000008b5c007986 */ /* 0x0003e6000c101504 */
[--C-:B0-----:R-:W-:Y:S01]  /*3b60*/  IMAD.WIDE.U32 R88, R105, 0x2, R166.reuse ;  /* 0x0000000269587825 */ /* 0x101fe200078e00a6 */
[----:B------:R0:W-:Y:S03]  /*3b70*/  STG.E.U16 desc[UR4][R94.64], R141 ;  /* 0x0000008d5e007986 */ /* 0x0001e6000c101504 */
[--C-:B--2---:R-:W-:Y:S01]  /*3b80*/  IMAD.WIDE.U32 R90, R103, 0x2, R166.reuse ;  /* 0x00000002675a7825 */ /* 0x104fe200078e00a6 */
[----:B------:R-:W-:Y:S03]  /*3b90*/  STG.E.U16 desc[UR4][R84.64], R119 ;  /* 0x0000007754007986 */ /* 0x000fe6000c101504 */
[--C-:B-1----:R-:W-:Y:S01]  /*3ba0*/  IMAD.WIDE.U32 R92, R101, 0x2, R166.reuse ;  /* 0x00000002655c7825 */ /* 0x102fe200078e00a6 */
[----:B------:R-:W-:Y:S04]  /*3bb0*/  STG.E.U16 desc[UR4][R88.64], R121 ;  /* 0x0000007958007986 */ /* 0x000fe8000c101504 */
[----:B------:R1:W-:Y:S01]  /*3bc0*/  STG.E.U16 desc[UR4][R90.64], R123 ;  /* 0x0000007b5a007986 */ /* 0x0003e2000c101504 */
[----:B0-----:R-:W-:-:S04]  /*3bd0*/  IMAD.WIDE.U32 R94, R99, 0x2, R166 ;  /* 0x00000002635e7825 */ /* 0x001fc800078e00a6 */
[--C-:B------:R-:W-:Y:S01]  /*3be0*/  IMAD.WIDE.U32 R162, R162, 0x2, R166.reuse ;  /* 0x00000002a2a27825 */ /* 0x100fe200078e00a6 */
[----:B------:R-:W-:Y:S03]  /*3bf0*/  STG.E.U16 desc[UR4][R92.64], R125 ;  /* 0x0000007d5c007986 */ /* 0x000fe6000c101504 */
[----:B------:R-:W-:-:S04]  /*3c00*/  IMAD.WIDE.U32 R152, R152, 0x2, R166 ;  /* 0x0000000298987825 */ /* 0x000fc800078e00a6 */
[----:B-1----:R-:W-:Y:S01]  /*3c10*/  IMAD.WIDE.U32 R90, R205, 0x2, R166 ;  /* 0x00000002cd5a7825 */ /* 0x002fe200078e00a6 */
[----:B------:R-:W-:Y:S01]  /*3c20*/  PRMT R205, R87, 0x7610, R205 ;  /* 0x0000761057cd7816 */ /* 0x000fe200000000cd */
[----:B------:R0:W-:Y:S02]  /*3c30*/  STG.E.U16 desc[UR4][R94.64], R127 ;  /* 0x0000007f5e007986 */ /* 0x0001e4000c101504 */
[--C-:B------:R-:W-:Y:S02]  /*3c40*/  IMAD.WIDE.U32 R156, R156, 0x2, R166.reuse ;  /* 0x000000029c9c7825 */ /* 0x100fe400078e00a6 */
[----:B------:R1:W-:Y:S02]  /*3c50*/  STG.E.U16 desc[UR4][R164.64], R205 ;  /* 0x000000cda4007986 */ /* 0x0003e4000c101504 */
[--C-:B------:R-:W-:Y:S02]  /*3c60*/  IMAD.WIDE.U32 R154, R154, 0x2, R166.reuse ;  /* 0x000000029a9a7825 */ /* 0x100fe400078e00a6 */
[----:B------:R1:W-:Y:S02]  /*3c70*/  STG.E.U16 desc[UR4][R162.64], R203 ;  /* 0x000000cba2007986 */ /* 0x0003e4000c101504 */
[----:B------:R-:W-:-:S02]  /*3c80*/  IMAD.WIDE.U32 R142, R142, 0x2, R166 ;  /* 0x000000028e8e7825 */ /* 0x000fc400078e00a6 */
[----:B------:R1:W-:Y:S02]  /*3c90*/  STG.E.U16 desc[UR4][R152.64], R0 ;  /* 0x0000000098007986 */ /* 0x0003e4000c101504 */
[--C-:B------:R-:W-:Y:S02]  /*3ca0*/  IMAD.WIDE.U32 R150, R150, 0x2, R166.reuse ;  /* 0x0000000296967825 */ /* 0x100fe400078e00a6 */
[----:B------:R1:W-:Y:S02]  /*3cb0*/  STG.E.U16 desc[UR4][R160.64], R2 ;  /* 0x00000002a0007986 */ /* 0x0003e4000c101504 */
[--C-:B------:R-:W-:Y:S02]  /*3cc0*/  IMAD.WIDE.U32 R148, R148, 0x2, R166.reuse ;  /* 0x0000000294947825 */ /* 0x100fe400078e00a6 */
[----:B------:R1:W-:Y:S02]  /*3cd0*/  STG.E.U16 desc[UR4][R158.64], R3 ;  /* 0x000000039e007986 */ /* 0x0003e4000c101504 */
[----:B------:R-:W-:-:S02]  /*3ce0*/  IMAD.WIDE.U32 R146, R146, 0x2, R166 ;  /* 0x0000000292927825 */ /* 0x000fc400078e00a6 */
[----:B------:R1:W-:Y:S02]  /*3cf0*/  STG.E.U16 desc[UR4][R156.64], R4 ;  /* 0x000000049c007986 */ /* 0x0003e4000c101504 */
[----:B------:R-:W-:Y:S02]  /*3d00*/  HFMA2.BF16_V2 R11, R194.H0_H0, R219.H0_H0, R72.H0_H0 ;  /* 0x200000dbc20b7231 */ /* 0x000fe40000240848 */
[--C-:B------:R-:W-:Y:S01]  /*3d10*/  IMAD.WIDE.U32 R144, R144, 0x2, R166.reuse ;  /* 0x0000000290907825 */ /* 0x100fe200078e00a6 */
[----:B------:R1:W-:Y:S03]  /*3d20*/  STG.E.U16 desc[UR4][R154.64], R5 ;  /* 0x000000059a007986 */ /* 0x0003e6000c101504 */
[--C-:B------:R-:W-:Y:S01]  /*3d30*/  IMAD.WIDE.U32 R132, R132, 0x2, R166.reuse ;  /* 0x0000000284847825 */ /* 0x100fe200078e00a6 */
[----:B------:R1:W-:Y:S03]  /*3d40*/  STG.E.U16 desc[UR4][R142.64], R6 ;  /* 0x000000068e007986 */ /* 0x0003e6000c101504 */
[--C-:B------:R-:W-:Y:S01]  /*3d50*/  IMAD.WIDE.U32 R140, R140, 0x2, R166.reuse ;  /* 0x000000028c8c7825 */ /* 0x100fe200078e00a6 */
[----:B------:R1:W-:Y:S03]  /*3d60*/  STG.E.U16 desc[UR4][R150.64], R7 ;  /* 0x0000000796007986 */ /* 0x0003e6000c101504 */
[----:B------:R-:W-:Y:S01]  /*3d70*/  IMAD.WIDE.U32 R138, R138, 0x2, R166 ;  /* 0x000000028a8a7825 */ /* 0x000fe200078e00a6 */
[----:B------:R1:W-:Y:S03]  /*3d80*/  STG.E.U16 desc[UR4][R148.64], R8 ;  /* 0x0000000894007986 */ /* 0x0003e6000c101504 */
[----:B------:R-:W-:-:S02]  /*3d90*/  HFMA2.BF16_V2 R15, R190.H0_H0, R15.H0_H0, R68.H0_H0 ;  /* 0x2000000fbe0f7231 */ /* 0x000fc40000240844 */
        /* <DEDUP_REMOVED lines=9> */
[--C-:B0-----:R-:W-:Y:S01]  /*3e30*/  IMAD.WIDE.U32 R126, R126, 0x2, R166.reuse ;  /* 0x000000027e7e7825 */ /* 0x101fe200078e00a6 */
[----:B------:R1:W-:Y:S01]  /*3e40*/  STG.E.U16 desc[UR4][R138.64], R13 ;  /* 0x0000000d8a007986 */ /* 0x0003e2000c101504 */
[----:B------:R-:W-:Y:S02]  /*3e50*/  F2FP.BF16.F32.PACK_AB R25, RZ, R25 ;  /* 0x00000019ff19723e */ /* 0x000fe400000010ff */
[----:B------:R-:W-:Y:S02]  /*3e60*/  HFMA2.BF16_V2 R20, R185.H0_H0, R20.H0_H0, R63.H0_H0 ;  /* 0x20000014b9147231 */ /* 0x000fe4000024083f */
[--C-:B------:R-:W-:Y:S01]  /*3e70*/  IMAD.WIDE.U32 R124, R124, 0x2, R166.reuse ;  /* 0x000000027c7c7825 */ /* 0x100fe200078e00a6 */
[----:B------:R1:W-:Y:S01]  /*3e80*/  STG.E.U16 desc[UR4][R136.64], R14 ;  /* 0x0000000e88007986 */ /* 0x0003e2000c101504 */
[----:B------:R-:W-:Y:S02]  /*3e90*/  F2FP.BF16.F32.PACK_AB R26, RZ, R26 ;  /* 0x0000001aff1a723e */ /* 0x000fe400000010ff */
[----:B------:R-:W-:Y:S01]  /*3ea0*/  IMAD.WIDE.U32 R112, R112, 0x2, R166 ;  /* 0x0000000270707825 */ /* 0x000fe200078e00a6 */
[----:B------:R1:W-:Y:S01]  /*3eb0*/  STG.E.U16 desc[UR4][R134.64], R15 ;  /* 0x0000000f86007986 */ /* 0x0003e2000c101504 */
[----:B------:R-:W-:-:S02]  /*3ec0*/  F2FP.BF16.F32.PACK_AB R27, RZ, R27 ;  /* 0x0000001bff1b723e */ /* 0x000fc400000010ff */
[----:B------:R-:W-:Y:S02]  /*3ed0*/  HFMA2.BF16_V2 R23, R182.H0_H0, R23.H0_H0, R60.H0_H0 ;  /* 0x20000017b6177231 */ /* 0x000fe4000024083c */
[--C-:B------:R-:W-:Y:S01]  /*3ee0*/  IMAD.WIDE.U32 R120, R120, 0x2, R166.reuse ;  /* 0x0000000278787825 */ /* 0x100fe200078e00a6 */
[----:B------:R1:W-:Y:S01]  /*3ef0*/  STG.E.U16 desc[UR4][R122.64], R16 ;  /* 0x000000107a007986 */ /* 0x0003e2000c101504 */
[----:B------:R-:W-:Y:S02]  /*3f00*/  F2FP.BF16.F32.PACK_AB R28, RZ, R28 ;  /* 0x0000001cff1c723e */ /* 0x000fe400000010ff */
[----:B------:R-:W-:Y:S02]  /*3f10*/  HFMA2.BF16_V2 R24, R181.H0_H0, R24.H0_H0, R59.H0_H0 ;  /* 0x20000018b5187231 */ /* 0x000fe4000024083b */
        /* <DEDUP_REMOVED lines=49> */
[----:B------:R1:W-:Y:S03]  /*4230*/  STG.E.U16 desc[UR4][R106.64], R29 ;  /* 0x0000001d6a007986 */ /* 0x0003e6000c101504 */
[----:B------:R-:W-:-:S02]  /*4240*/  HFMA2.BF16_V2 R37, R168.H0_H0, R37.H0_H0, R46.H0_H0 ;  /* 0x20000025a8257231 */ /* 0x000fc4000024082e */
[--C-:B---3--:R-:W-:Y:S01]  /*4250*/  IMAD.WIDE.U32 R84, R206, 0x2, R166.reuse ;  /* 0x00000002ce547825 */ /* 0x108fe200078e00a6 */
[----:B------:R1:W-:Y:S03]  /*4260*/  STG.E.U16 desc[UR4][R104.64], R30 ;  /* 0x0000001e68007986 */ /* 0x0003e6000c101504 */
[----:B------:R-:W-:Y:S01]  /*4270*/  HFMA2.BF16_V2 R38, R83.H0_H0, R38.H0_H0, R45.H0_H0 ;  /* 0x2000002653267231 */ /* 0x000fe2000024082d */
[----:B------:R1:W-:Y:S01]  /*4280*/  STG.E.U16 desc[UR4][R92.64], R31 ;  /* 0x0000001f5c007986 */ /* 0x0003e2000c101504 */
[----:B------:R-:W-:-:S04]  /*4290*/  IMAD.WIDE.U32 R88, R204, 0x2, R166 ;  /* 0x00000002cc587825 */ /* 0x000fc800078e00a6 */
[----:B------:R-:W-:Y:S01]  /*42a0*/  HFMA2.BF16_V2 R39, R82.H0_H0, R39.H0_H0, R44.H0_H0 ;  /* 0x2000002752277231 */ /* 0x000fe2000024082c */
[----:B------:R1:W-:Y:S01]  /*42b0*/  STG.E.U16 desc[UR4][R100.64], R32 ;  /* 0x0000002064007986 */ /* 0x0003e2000c101504 */
[----:B------:R-:W-:-:S04]  /*42c0*/  IMAD.WIDE.U32 R86, R86, 0x2, R166 ;  /* 0x0000000256567825 */ /* 0x000fc800078e00a6 */
[----:B------:R-:W-:Y:S01]  /*42d0*/  HFMA2.BF16_V2 R40, R81.H0_H0, R40.H0_H0, R43.H0_H0 ;  /* 0x2000002851287231 */ /* 0x000fe2000024082b */
[----:B------:R1:W-:Y:S01]  /*42e0*/  STG.E.U16 desc[UR4][R98.64], R33 ;  /* 0x0000002162007986 */ /* 0x0003e2000c101504 */
[----:B------:R-:W-:-:S03]  /*42f0*/  IMAD.WIDE.U32 R166, R202, 0x2, R166 ;  /* 0x00000002caa67825 */ /* 0x000fc600078e00a6 */
[----:B------:R1:W-:Y:S04]  /*4300*/  STG.E.U16 desc[UR4][R96.64], R34 ;  /* 0x0000002260007986 */ /* 0x0003e8000c101504 */
[----:B------:R1:W-:Y:S04]  /*4310*/  STG.E.U16 desc[UR4][R94.64], R35 ;  /* 0x000000235e007986 */ /* 0x0003e8000c101504 */
[----:B------:R1:W-:Y:S04]  /*4320*/  STG.E.U16 desc[UR4][R84.64], R36 ;  /* 0x0000002454007986 */ /* 0x0003e8000c101504 */
[----:B------:R1:W-:Y:S01]  /*4330*/  STG.E.U16 desc[UR4][R90.64], R37 ;  /* 0x000000255a007986 */ /* 0x0003e2000c101504 */
[----:B----4-:R-:W-:-:S03]  /*4340*/  IADD3 R42, PT, PT, R42, R214, RZ ;  /* 0x000000d62a2a7210 */ /* 0x010fc60007ffe0ff */
[----:B------:R1:W-:Y:S04]  /*4350*/  STG.E.U16 desc[UR4][R88.64], R38 ;  /* 0x0000002658007986 */ /* 0x0003e8000c101504 */
[----:B------:R1:W-:Y:S04]  /*4360*/  STG.E.U16 desc[UR4][R86.64], R39 ;  /* 0x0000002756007986 */ /* 0x0003e8000c101504 */
[----:B------:R1:W-:Y:S01]  /*4370*/  STG.E.U16 desc[UR4][R166.64], R40 ;  /* 0x00000028a6007986 */ /* 0x0003e2000c101504 */
[----:B------:R-:W-:Y:S02]  /*4380*/  ISETP.GE.AND P2, PT, R42, UR6, PT ;  /* 0x000000062a007c0c */ /* 0x000fe4000bf46270 */
[----:B------:R-:W-:-:S02]  /*4390*/  IADD3 R41, PT, PT, R41, 0x1, RZ ;  /* 0x0000000129297810 */ /* 0x000fc40007ffe0ff */
[----:B------:R-:W-:Y:S02]  /*43a0*/  PLOP3.LUT P1, PT, P1, PT, PT, 0x8, 0x80 ;  /* 0x000000000080781c */ /* 0x000fe40000f2e170 */
[----:B------:R-:W-:-:S07]  /*43b0*/  LOP3.LUT R41, R41, 0x3, RZ, 0xc0, !PT ;  /* 0x0000000329297812 */ /* 0x000fce00078ec0ff */
[----:B-1----:R-:W-:Y:S05]  /*43c0*/  @!P2 BRA `(.L_x_162) ;  /* 0xffffffc40064a947 */ /* 0x002fea000383ffff */
[----:B------:R-:W-:Y:S05]  /*43d0*/  EXIT ;  /* 0x000000000000794d */ /* 0x000fea0003800000 */
.L_x_163:
        /* <DEDUP_REMOVED lines=10> */
.L_x_1017:


//--------------------- .text._ZN10layer_norm13ln_fwd_kernelINS_13Kernel_traitsI13__nv_bfloat16S2_S2_fjLj30720ELj4ELj1ELj4ELj4ENS_18Kernel_traits_baseILj30720ES2_S2_S2_fjLj128EEEEEEEvNS_9FwdParamsE --------------------------
	.section	.text._ZN10layer_norm13ln_fwd_kernelINS_13Kernel_traitsI13__nv_bfloat16S2_S2_fjLj30720ELj4ELj1ELj4ELj4ENS_18Kernel_traits_baseILj30720ES2_S2_S2_fjLj128EEEEEEEvNS_9FwdParamsE,"ax",@progbits
	.align	128
        .global         _ZN10layer_norm13ln_fwd_kernelINS_13Kernel_traitsI13__nv_bfloat16S2_S2_fjLj30720ELj4ELj1ELj4ELj4ENS_18Kernel_traits_baseILj30720ES2_S2_S2_fjLj128EEEEEEEvNS_9FwdParamsE
        .type           _ZN10layer_norm13ln_fwd_kernelINS_13Kernel_traitsI13__nv_bfloat16S2_S2_fjLj30720ELj4ELj1ELj4ELj4ENS_18Kernel_traits_baseILj30720ES2_S2_S2_fjLj128EEEEEEEvNS_9FwdParamsE,@function
        .size           _ZN10layer_norm13ln_fwd_kernelINS_13Kernel_traitsI13__nv_bfloat16S2_S2_fjLj30720ELj4ELj1ELj4ELj4ENS_18Kernel_traits_baseILj30720ES2_S2_S2_fjLj128EEEEEEEvNS_9FwdParamsE,(.L_x_1018 - _ZN10layer_norm13ln_fwd_kernelINS_13Kernel_traitsI13__nv_bfloat16S2_S2_fjLj30720ELj4ELj1ELj4ELj4ENS_18Kernel_traits_baseILj30720ES2_S2_S2_fjLj128EEEEEEEvNS_9FwdParamsE)
        .other          _ZN10layer_norm13ln_fwd_kernelINS_13Kernel_traitsI13__nv_bfloat16S2_S2_fjLj30720ELj4ELj1ELj4ELj4ENS_18Kernel_traits_baseILj30720ES2_S2_S2_fjLj128EEEEEEEvNS_9FwdParamsE,@"STO_CUDA_ENTRY STV_DEFAULT"
_ZN10layer_norm13ln_fwd_kernelINS_13Kernel_traitsI13__nv_bfloat16S2_S2_fjLj30720ELj4ELj1ELj4ELj4ENS_18Kernel_traits_baseILj30720ES2_S2_S2_fjLj128EEEEEEEvNS_9FwdParamsE:
.text._ZN10layer_norm13ln_fwd_kernelINS_13Kernel_traitsI13__nv_bfloat16S2_S2_fjLj30720ELj4ELj1ELj4ELj4ENS_18Kernel_traits_baseILj30720ES2_S2_S2_fjLj128EEEEEEEvNS_9FwdParamsE:
        /* <DEDUP_REMOVED lines=10> */
[----:B------:R-:W-:Y:S01]  /*00a0*/  LOP3.LUT R3, R63, 0x7f, RZ, 0xc0, !PT ;  /* 0x0000007f3f037812 */ /* 0x000fe200078ec0ff */
[----:B------:R-:W2:Y:S03]  /*00b0*/  LDCU UR4, c[0x0][0x380] ;  /* 0x00007000ff0477ac */ /* 0x000ea60008000800 */
[----:B------:R-:W3:Y:S01]  /*00c0*/  LDC.64 R68, c[0x0][0x3b8] ;  /* 0x0000ee00ff447b82 */ /* 0x000ee20000000a00 */
[----:B------:R-:W-:-:S05]  /*00d0*/  LOP3.LUT R0, R3, 0x180, R0, 0xf8, !PT ;  /* 0x0000018003007812 */ /* 0x000fca00078ef800 */
[----:B0-----:R-:W-:-:S05]  /*00e0*/  IMAD.WIDE.U32 R42, R0, 0x4, R42 ;  /* 0x00000004002a7825 */ /* 0x001fca00078e002a */
[----:B-1----:R0:W5:Y:S01]  /*00f0*/  LDG.E R2, desc[UR8][R42.64] ;  /* 0x000000082a027981 */ /* 0x002162000c1e1900 */
[----:B---3--:R-:W-:-:S03]  /*0100*/  IMAD.WIDE.U32 R68, R0, 0x4, R68 ;  /* 0x0000000400447825 */ /* 0x008fc600078e0044 */
[----:B------:R0:W5:Y:S04]  /*0110*/  LDG.E R3, desc[UR8][R42.64+0x800] ;  /* 0x000800082a037981 */ /* 0x000168000c1e1900 */
        /* <DEDUP_REMOVED lines=57> */
[----:B------:R0:W5:Y:S01]  /*04b0*/  LDG.E R61, desc[UR8][R68.64+0xe800] ;  /* 0x00e80008443d7981 */ /* 0x000162000c1e1900 */
[----:B------:R-:W-:-:S04]  /*04c0*/  LOP3.LUT R62, R63, 0x1f, RZ, 0xc0, !PT ;  /* 0x0000001f3f3e7812 */ /* 0x000fc800078ec0ff */
[----:B------:R-:W-:Y:S02]  /*04d0*/  LOP3.LUT P0, RZ, R62, 0x3, R65, 0xf8, !PT ;  /* 0x000000033eff7812 */ /* 0x000fe4000780f841 */
[----:B------:R-:W-:Y:S02]  /*04e0*/  LOP3.LUT R64, R65, 0x3, RZ, 0xc0, !PT ;  /* 0x0000000341407812 */ /* 0x000fe400078ec0ff */
[----:B------:R-:W-:Y:S01]  /*04f0*/  ISETP.LT.U32.AND P0, PT, R63, 0x20, !P0 ;  /* 0x000000203f00780c */ /* 0x000fe20004701070 */
[----:B------:R-:W-:Y:S01]  /*0500*/  HFMA2 R63, -RZ, RZ, 0, 0 ;  /* 0x00000000ff3f7431 */ /* 0x000fe200000001ff */
[----:B------:R-:W-:Y:S02]  /*0510*/  LOP3.LUT R65, R65, 0x7ffffffc, RZ, 0xc0, !PT ;  /* 0x7ffffffc41417812 */ /* 0x000fe400078ec0ff */
[----:B------:R-:W-:Y:S01]  /*0520*/  MOV R66, R67 ;  /* 0x0000004300427202 */ /* 0x000fe20000000f00 */
[----:B--2---:R-:W-:Y:S02]  /*0530*/  USHF.L.U32 UR4, UR4, 0x2, URZ ;  /* 0x0000000204047899 */ /* 0x004fe400080006ff */
[----:B0-----:R-:W-:-:S11]  /*0540*/  UPLOP3.LUT UP0, UPT, UPT, UPT, UPT, 0x40, 0x4 ;  /* 0x000000000004789c */ /* 0x001fd60003f0e870 */
.L_x_166:
[----:B-1----:R-:W0:Y:S01]  /*0550*/  LDC.64 R76, c[0x0][0x390] ;  /* 0x0000e400ff4c7b82 */ /* 0x002e220000000a00 */
[----:B------:R-:W-:-:S05]  /*0560*/  IMAD R134, R67, 0x3c00, R0 ;  /* 0x00003c0043867824 */ /* 0x000fca00078e0200 */
[C---:B------:R-:W-:Y:S01]  /*0570*/  IADD3 R141, PT, PT, R134.reuse, 0x400, RZ ;  /* 0x00000400868d7810 */ /* 0x040fe20007ffe0ff */
[----:B0-----:R-:W-:-:S05]  /*0580*/  IMAD.WIDE.U32 R68, R134, 0x4, R76 ;  /* 0x0000000486447825 */ /* 0x001fca00078e004c */
[----:B------:R-:W2:Y:S01]  /*0590*/  LDG.E R86, desc[UR8][R68.64] ;  /* 0x0000000844567981 */ /* 0x000ea2000c1e1900 */
[----:B------:R-:W-:-:S03]  /*05a0*/  IMAD.WIDE.U32 R146, R141, 0x4, R76 ;  /* 0x000000048d927825 */ /* 0x000fc600078e004c */
[----:B------:R0:W3:Y:S01]  /*05b0*/  LDG.E R94, desc[UR8][R68.64+0x800] ;  /* 0x00080008445e7981 */ /* 0x0000e2000c1e1900 */
[----:B------:R-:W-:-:S03]  /*05c0*/  IADD3 R139, PT, PT, R134, 0x600, RZ ;  /* 0x00000600868b7810 */ /* 0x000fc60007ffe0ff */
[----:B------:R-:W4:Y:S01]  /*05d0*/  LDG.E R146, desc[UR8][R146.64] ;  /* 0x0000000892927981 */ /* 0x000f22000c1e1900 */
[C---:B------:R-:W-:Y:S01]  /*05e0*/  IADD3 R126, PT, PT, R134.reuse, 0x800, RZ ;  /* 0x00000800867e7810 */ /* 0x040fe20007ffe0ff */
[----:B------:R-:W-:Y:S01]  /*05f0*/  IMAD.WIDE.U32 R144, R139, 0x4, R76 ;  /* 0x000000048b907825 */ /* 0x000fe200078e004c */
[----:B------:R-:W-:-:S05]  /*0600*/  IADD3 R124, PT, PT, R134, 0xa00, RZ ;  /* 0x00000a00867c7810 */ /* 0x000fca0007ffe0ff */
[----:B------:R-:W4:Y:S01]  /*0610*/  LDG.E R144, desc[UR8][R144.64] ;  /* 0x0000000890907981 */ /* 0x000f22000c1e1900 */
[----:B------:R-:W-:-:S05]  /*0620*/  IMAD.WIDE.U32 R70, R126, 0x4, R76 ;  /* 0x000000047e467825 */ /* 0x000fca00078e004c */
[----:B------:R1:W4:Y:S01]  /*0630*/  LDG.E R143, desc[UR8][R70.64] ;  /* 0x00000008468f7981 */ /* 0x000322000c1e1900 */
[----:B------:R-:W-:Y:S01]  /*0640*/  IMAD.WIDE.U32 R136, R124, 0x4, R76 ;  /* 0x000000047c887825 */ /* 0x000fe200078e004c */
[----:B------:R-:W-:-:S05]  /*0650*/  IADD3 R130, PT, PT, R134, 0xc00, RZ ;  /* 0x00000c0086827810 */ /* 0x000fca0007ffe0ff */
[----:B------:R-:W4:Y:S01]  /*0660*/  LDG.E R136, desc[UR8][R136.64] ;  /* 0x0000000888887981 */ /* 0x000f22000c1e1900 */
[----:B------:R-:W-:Y:S01]  /*0670*/  IMAD.WIDE.U32 R72, R130, 0x4, R76 ;  /* 0x0000000482487825 */ /* 0x000fe200078e004c */
[----:B------:R-:W-:-:S04]  /*0680*/  IADD3 R128, PT, PT, R134, 0xe00, RZ ;  /* 0x00000e0086807810 */ /* 0x000fc80007ffe0ff */
[----:B------:R1:W4:Y:S01]  /*0690*/  LDG.E R123, desc[UR8][R72.64] ;  /* 0x00000008487b7981 */ /* 0x000322000c1e1900 */
[----:B------:R-:W-:Y:S01]  /*06a0*/  IMAD.WIDE.U32 R74, R128, 0x4, R76 ;  /* 0x00000004804a7825 */ /* 0x000fe200078e004c */
[----:B------:R-:W-:-:S04]  /*06b0*/  IADD3 R79, PT, PT, R134, 0x1000, RZ ;  /* 0x00001000864f7810 */ /* 0x000fc80007ffe0ff */
[----:B------:R1:W4:Y:S01]  /*06c0*/  LDG.E R125, desc[UR8][R74.64] ;  /* 0x000000084a7d7981 */ /* 0x000322000c1e1900 */
[----:B------:R-:W-:Y:S01]  /*06d0*/  IMAD.WIDE.U32 R78, R79, 0x4, R76 ;  /* 0x000000044f4e7825 */ /* 0x000fe200078e004c */
[----:B0-----:R-:W-:-:S04]  /*06e0*/  IADD3 R69, PT, PT, R134, 0x1200, RZ ;  /* 0x0000120086457810 */ /* 0x001fc80007ffe0ff */
[----:B------:R0:W4:Y:S01]  /*06f0*/  LDG.E R133, desc[UR8][R78.64] ;  /* 0x000000084e857981 */ /* 0x000122000c1e1900 */
[----:B------:R-:W-:Y:S01]  /*0700*/  IMAD.WIDE.U32 R68, R69, 0x4, R76 ;  /* 0x0000000445447825 */ /* 0x000fe200078e004c */
[----:B-1----:R-:W-:-:S04]  /*0710*/  IADD3 R71, PT, PT, R134, 0x1400, RZ ;  /* 0x0000140086477810 */ /* 0x002fc80007ffe0ff */
[----:B------:R1:W4:Y:S01]  /*0720*/  LDG.E R132, desc[UR8][R68.64] ;  /* 0x0000000844847981 */ /* 0x000322000c1e1900 */
        /* <DEDUP_REMOVED lines=17> */
[----:B------:R-:W4:Y:S01]  /*0840*/  LDG.E R118, desc[UR8][R70.64] ;  /* 0x0000000846767981 */ /* 0x000f22000c1e1900 */
[----:B------:R-:W-:Y:S01]  /*0850*/  IMAD.WIDE.U32 R72, R73, 0x4, R76 ;  /* 0x0000000449487825 */ /* 0x000fe200078e004c */
[----:B0-----:R-:W-:-:S04]  /*0860*/  IADD3 R75, PT, PT, R134, 0x2200, RZ ;  /* 0x00002200864b7810 */ /* 0x001fc80007ffe0ff */
[----:B------:R-:W4:Y:S01]  /*0870*/  LDG.E R121, desc[UR8][R72.64] ;  /* 0x0000000848797981 */ /* 0x000f22000c1e1900 */
        /* <DEDUP_REMOVED lines=22> */
[----:B------:R-:W-:-:S05]  /*09e0*/  IADD3 R90, PT, PT, R134, 0x3200, RZ ;  /* 0x00003200865a7810 */ /* 0x000fca0007ffe0ff */
[----:B------:R0:W4:Y:S01]  /*09f0*/  LDG.E R70, desc[UR8][R70.64] ;  /* 0x0000000846467981 */ /* 0x000122000c1e1900 */
[----:B-1----:R-:W-:Y:S01]  /*0a00*/  IMAD.WIDE.U32 R78, R90, 0x4, R76 ;  /* 0x000000045a4e7825 */ /* 0x002fe200078e004c */
[----:B------:R-:W-:-:S05]  /*0a10*/  IADD3 R68, PT, PT, R134, 0x3400, RZ ;  /* 0x0000340086447810 */ /* 0x000fca0007ffe0ff */
[----:B------:R1:W4:Y:S01]  /*0a20*/  LDG.E R79, desc[UR8][R78.64] ;  /* 0x000000084e4f7981 */ /* 0x000322000c1e1900 */
[----:B------:R-:W-:Y:S01]  /*0a30*/  IMAD.WIDE.U32 R84, R68, 0x4, R76 ;  /* 0x0000000444547825 */ /* 0x000fe200078e004c */
[----:B0-----:R-:W-:-:S05]  /*0a40*/  IADD3 R75, PT, PT, R134, 0x3600, RZ ;  /* 0x00003600864b7810 */ /* 0x001fca0007ffe0ff */
[----:B------:R-:W4:Y:S01]  /*0a50*/  LDG.E R84, desc[UR8][R84.64] ;  /* 0x0000000854547981 */ /* 0x000f22000c1e1900 */
[----:B------:R-:W-:Y:S01]  /*0a60*/  IMAD.WIDE.U32 R82, R75, 0x4, R76 ;  /* 0x000000044b527825 */ /* 0x000fe200078e004c */
[----:B------:R-:W-:-:S05]  /*0a70*/  IADD3 R73, PT, PT, R134, 0x3800, RZ ;  /* 0x0000380086497810 */ /* 0x000fca0007ffe0ff */
[----:B------:R-:W4:Y:S01]  /*0a80*/  LDG.E R82, desc[UR8][R82.64] ;  /* 0x0000000852527981 */ /* 0x000f22000c1e1900 */
[----:B------:R-:W-:Y:S01]  /*0a90*/  IMAD.WIDE.U32 R80, R73, 0x4, R76 ;  /* 0x0000000449507825 */ /* 0x000fe200078e004c */
[----:B------:R-:W-:-:S05]  /*0aa0*/  IADD3 R71, PT, PT, R134, 0x3a00, RZ ;  /* 0x00003a0086477810 */ /* 0x000fca0007ffe0ff */
[----:B------:R-:W4:Y:S01]  /*0ab0*/  LDG.E R80, desc[UR8][R80.64] ;  /* 0x0000000850507981 */ /* 0x000f22000c1e1900 */
[----:B------:R-:W-:-:S05]  /*0ac0*/  IMAD.WIDE.U32 R76, R71, 0x4, R76 ;  /* 0x00000004474c7825 */ /* 0x000fca00078e004c */
[----:B------:R0:W4:Y:S01]  /*0ad0*/  LDG.E R145, desc[UR8][R76.64] ;  /* 0x000000084c917981 */ /* 0x000122000c1e1900 */
[----:B------:R-:W1:Y:S01]  /*0ae0*/  S2UR UR6, SR_CgaCtaId ;  /* 0x00000000000679c3 */ /* 0x000e620000008800 */
[C---:B------:R-:W-:Y:S01]  /*0af0*/  ISETP.NE.AND P2, PT, R62.reuse, RZ, PT ;  /* 0x000000ff3e00720c */ /* 0x040fe20003f45270 */
[----:B------:R-:W-:Y:S01]  /*0b00*/  UMOV UR5, 0x400 ;  /* 0x0000040000057882 */ /* 0x000fe20000000000 */
[----:B------:R-:W-:Y:S02]  /*0b10*/  ISETP.GT.U32.AND P1, PT, R62, 0x3, PT ;  /* 0x000000033e00780c */ /* 0x000fe40003f24070 */
[----:B------:R-:W-:-:S11]  /*0b20*/  MOV R149, RZ ;  /* 0x000000ff00957202 */ /* 0x000fd60000000f00 */
[----:B------:R-:W-:-:S05]  /*0b30*/  @!P1 MOV R149, 0x44f00000 ;  /* 0x44f0000000959802 */ /* 0x000fca0000000f00 */
[----:B------:R-:W-:Y:S01]  /*0b40*/  SHFL.DOWN PT, R150, R149, 0x2, 0x1f ;  /* 0x08401f0095967f89 */ /* 0x000fe200000e0000 */
[----:B-1----:R-:W-:-:S04]  /*0b50*/  ULEA UR5, UR6, UR5, 0x18 ;  /* 0x0000000506057291 */ /* 0x002fc8000f8ec0ff */
[----:B------:R-:W-:Y:S01]  /*0b60*/  @UP0 UIADD3 UR5, UPT, UPT, UR5, 0x20, URZ ;  /* 0x0000002005050890 */ /* 0x000fe2000fffe0ff */
[C---:B--2---:R-:W-:Y:S02]  /*0b70*/  PRMT R74, R86.reuse, 0x7632, R74 ;  /* 0x00007632564a7816 */ /* 0x044fe4000000004a */
[----:B------:R-:W-:Y:S02]  /*0b80*/  SHF.L.U32 R78, R86, 0x10, RZ ;  /* 0x00000010564e7819 */ /* 0x000fe400000006ff */
[----:B------:R-:W-:Y:S02]  /*0b90*/  SHF.L.U32 R74, R74, 0x10, RZ ;  /* 0x000000104a4a7819 */ /* 0x000fe400000006ff */
[C---:B---3--:R-:W-:Y:S01]  /*0ba0*/  PRMT R72, R94.reuse, 0x7632, R72 ;  /* 0x000076325e487816 */ /* 0x048fe20000000048 */
[----:B------:R-:W-:Y:S01]  /*0bb0*/  FADD.FTZ R69, RZ, R78 ;  /* 0x0000004eff457221 */ /* 0x000fe20000010000 */
        /* <DEDUP_REMOVED lines=17> */
[----:B0-----:R-:W-:Y:S01]  /*0cd0*/  FADD.FTZ R76, R144, R69 ;  /* 0x00000045904c7221 */ /* 0x001fe20000010000 */
[----:B------:R-:W-:Y:S02]  /*0ce0*/  SHF.L.U32 R136, R136, 0x10, RZ ;  /* 0x0000001088887819 */ /* 0x000fe400000006ff */
[----:B------:R-:W-:Y:S01]  /*0cf0*/  SHF.L.U32 R137, R137, 0x10, RZ ;  /* 0x0000001089897819 */ /* 0x000fe200000006ff */
[----:B------:R-:W-:Y:S01]  /*0d00*/  FADD.FTZ R76, R135, R76 ;  /* 0x0000004c874c7221 */ /* 0x000fe20000010000 */
[----:B------:R-:W-:-:S02]  /*0d10*/  PRMT R131, R123, 0x7632, R131 ;  /* 0x000076327b837816 */ /* 0x000fc40000000083 */
[----:B------:R-:W-:Y:S01]  /*0d20*/  SHF.L.U32 R123, R123, 0x10, RZ ;  /* 0x000000107b7b7819 */ /* 0x000fe200000006ff */
[----:B------:R-:W-:Y:S01]  /*0d30*/  FADD.FTZ R69, R143, R76 ;  /* 0x0000004c8f457221 */ /* 0x000fe20000010000 */
[----:B------:R-:W-:Y:S02]  /*0d40*/  SHF.L.U32 R131, R131, 0x10, RZ ;  /* 0x0000001083837819 */ /* 0x000fe400000006ff */
[C---:B------:R-:W-:Y:S01]  /*0d50*/  PRMT R88, R125.reuse, 0x7632, R88 ;  /* 0x000076327d587816 */ /* 0x040fe20000000058 */
        /* <DEDUP_REMOVED lines=30> */
[----:B------:R-:W-:-:S04]  /*0f40*/  FADD.FTZ R69, R127, R76 ;  /* 0x0000004c7f457221 */ /* 0x000fc80000010000 */
[----:B------:R-:W-:Y:S01]  /*0f50*/  FADD.FTZ R76, R122, R69 ;  /* 0x000000457a4c7221 */ /* 0x000fe20000010000 */
[----:B------:R-:W-:-:S03]  /*0f60*/  PRMT R119, R118, 0x7632, R119 ;  /* 0x0000763276777816 */ /* 0x000fc60000000077 */
[----:B------:R-:W-:Y:S01]  /*0f70*/  FADD.FTZ R69, R103, R76 ;  /* 0x0000004c67457221 */ /* 0x000fe20000010000 */
[----:B------:R-:W-:Y:S02]  /*0f80*/  SHF.L.U32 R118, R118, 0x10, RZ ;  /* 0x0000001076767819 */ /* 0x000fe400000006ff */
[----:B------:R-:W-:Y:S01]  /*0f90*/  SHF.L.U32 R119, R119, 0x10, RZ ;  /* 0x0000001077777819 */ /* 0x000fe200000006ff */
[--C-:B------:R-:W-:Y:S01]  /*0fa0*/  FADD.FTZ R76, R92, R69.reuse ;  /* 0x000000455c4c7221 */ /* 0x100fe20000010000 */
        /* <DEDUP_REMOVED lines=53> */
[----:B------:R-:W-:-:S04]  /*1300*/  FADD.FTZ R77, R109, R76 ;  /* 0x0000004c6d4d7221 */ /* 0x000fc80000010000 */
[----:B------:R-:W-:Y:S01]  /*1310*/  FADD.FTZ R77, R102, R77 ;  /* 0x0000004d664d7221 */ /* 0x000fe20000010000 */
[----:B------:R-:W-:-:S03]  /*1320*/  SHF.L.U32 R86, R80, 0x10, RZ ;  /* 0x0000001050567819 */ /* 0x000fc600000006ff */
[----:B------:R-:W-:-:S04]  /*1330*/  FADD.FTZ R77, R108, R77 ;  /* 0x0000004d6c4d7221 */ /* 0x000fc80000010000 */
[----:B------:R-:W-:-:S04]  /*1340*/  FADD.FTZ R77, R142, R77 ;  /* 0x0000004d8e4d7221 */ /* 0x000fc80000010000 */
[----:B------:R-:W-:-:S04]  /*1350*/  FADD.FTZ R77, R104, R77 ;  /* 0x0000004d684d7221 */ /* 0x000fc80000010000 */
[----:B------:R-:W-:-:S04]  /*1360*/  FADD.FTZ R76, R100, R77 ;  /* 0x0000004d644c7221 */ /* 0x000fc80000010000 */
[----:B------:R-:W-:Y:S01]  /*1370*/  FADD.FTZ R77, R95, R76 ;  /* 0x0000004c5f4d7221 */ /* 0x000fe20000010000 */
[----:B------:R-:W-:-:S03]  /*1380*/  SHF.L.U32 R76, R82, 0x10, RZ ;  /* 0x00000010524c7819 */ /* 0x000fc600000006ff */
[----:B------:R-:W-:-:S04]  /*1390*/  FADD.FTZ R77, R96, R77 ;  /* 0x0000004d604d7221 */ /* 0x000fc80000010000 */
[--C-:B------:R-:W-:Y:S01]  /*13a0*/  FADD.FTZ R70, R98, R77.reuse ;  /* 0x0000004d62467221 */ /* 0x100fe20000010000 */
[----:B------:R-:W-:-:S03]  /*13b0*/  PRMT R77, R82, 0x7632, R77 ;  /* 0x00007632524d7816 */ /* 0x000fc6000000004d */
[----:B------:R-:W-:Y:S01]  /*13c0*/  FADD.FTZ R70, R91, R70 ;  /* 0x000000465b467221 */ /* 0x000fe20000010000 */
[----:B------:R-:W-:-:S03]  /*13d0*/  SHF.L.U32 R77, R77, 0x10, RZ ;  /* 0x000000104d4d7819 */ /* 0x000fc600000006ff */
[----:B------:R-:W-:-:S04]  /*13e0*/  FADD.FTZ R70, R97, R70 ;  /* 0x0000004661467221 */ /* 0x000fc80000010000 */
[----:B------:R-:W-:-:S04]  /*13f0*/  FADD.FTZ R70, R87, R70 ;  /* 0x0000004657467221 */ /* 0x000fc80000010000 */
[----:B------:R-:W-:-:S04]  /*1400*/  FADD.FTZ R70, R93, R70 ;  /* 0x000000465d467221 */ /* 0x000fc80000010000 */
[--C-:B------:R-:W-:Y:S01]  /*1410*/  FADD.FTZ R79, R89, R70.reuse ;  /* 0x00000046594f7221 */ /* 0x100fe20000010000 */
[----:B------:R-:W-:Y:S02]  /*1420*/  PRMT R70, R80, 0x7632, R70 ;  /* 0x0000763250467816 */ /* 0x000fe40000000046 */
[----:B------:R-:W-:Y:S01]  /*1430*/  PRMT R80, R145, 0x7632, R80 ;  /* 0x0000763291507816 */ /* 0x000fe20000000050 */
[----:B------:R-:W-:Y:S01]  /*1440*/  FADD.FTZ R82, R76, R79 ;  /* 0x0000004f4c527221 */ /* 0x000fe20000010000 */
[----:B------:R-:W-:-:S03]  /*1450*/  SHF.L.U32 R70, R70, 0x10, RZ ;  /* 0x0000001046467819 */ /* 0x000fc600000006ff */
[----:B------:R-:W-:-:S04]  /*1460*/  FADD.FTZ R79, R77, R82 ;  /* 0x000000524d4f7221 */ /* 0x000fc80000010000 */
[----:B------:R-:W-:Y:S01]  /*1470*/  FADD.FTZ R81, R86, R79 ;  /* 0x0000004f56517221 */ /* 0x000fe20000010000 */
[----:B------:R-:W-:Y:S02]  /*1480*/  SHF.L.U32 R79, R145, 0x10, RZ ;  /* 0x00000010914f7819 */ /* 0x000fe400000006ff */
[----:B------:R-:W-:Y:S01]  /*1490*/  SHF.L.U32 R145, R80, 0x10, RZ ;  /* 0x0000001050917819 */ /* 0x000fe200000006ff */
        /* <DEDUP_REMOVED lines=15> */
[--C-:B------:R-:W-:Y:S01]  /*1590*/  FADD.FTZ R82, R74, -R80.reuse ;  /* 0x800000504a527221 */ /* 0x100fe20000010000 */
[--C-:B------:R-:W-:Y:S01]  /*15a0*/  FADD.FTZ R148, R94, -R80.reuse ;  /* 0x800000505e947221 */ /* 0x100fe20000010000 */
[----:B------:R-:W-:Y:S01]  /*15b0*/  FADD.FTZ R84, R146, -R80 ;  /* 0x8000005092547221 */ /* 0x000fe20000010000 */
[----:B------:R-:W-:-:S04]  /*15c0*/  FFMA.FTZ R81, R81, R81, RZ ;  /* 0x0000005151517223 */ /* 0x000fc800000100ff */
        /* <DEDUP_REMOVED lines=120> */
[----:B0-----:R-:W-:Y:S02]  /*1d50*/  FADD.FTZ R85, R83, R84 ;  /* 0x0000005453557221 */ /* 0x001fe40000010000 */
[----:B------:R-:W0:Y:S03]  /*1d60*/  S2R R84, SR_TID.X ;  /* 0x0000000000547919 */ /* 0x000e260000002100 */
[----:B------:R-:W1:Y:S02]  /*1d70*/  SHFL.BFLY PT, R148, R85, 0x8, 0x1f ;  /* 0x0d001f0055947f89 */ /* 0x000e6400000e0000 */
[----:B-1----:R-:W-:Y:S01]  /*1d80*/  FADD.FTZ R148, R85, R148 ;  /* 0x0000009455947221 */ /* 0x002fe20000010000 */
[----:B------:R-:W-:Y:S01]  /*1d90*/  FADD.FTZ R85, R150, R149 ;  /* 0x0000009596557221 */ /* 0x000fe20000010000 */
[----:B0-----:R-:W-:-:S03]  /*1da0*/  SHF.R.U32.HI R82, RZ, 0x5, R84 ;  /* 0x00000005ff527819 */ /* 0x001fc60000011654 */
[----:B------:R-:W0:Y:S01]  /*1db0*/  SHFL.BFLY PT, R147, R148, 0x10, 0x1f ;  /* 0x0e001f0094937f89 */ /* 0x000e2200000e0000 */
[----:B------:R-:W1:Y:S01]  /*1dc0*/  MUFU.RCP R153, R85 ;  /* 0x0000005500997308 */ /* 0x000e620000001000 */
[----:B0-----:R-:W-:Y:S01]  /*1dd0*/  FADD.FTZ R81, R148, R147 ;  /* 0x0000009394517221 */ /* 0x001fe20000010000 */
[----:B------:R-:W-:Y:S02]  /*1de0*/  @!P2 LEA R147, R82, UR5, 0x3 ;  /* 0x000000055293ac11 */ /* 0x000fe4000f8e18ff */
[----:B------:R-:W-:Y:S02]  /*1df0*/  CS2R R82, SRZ ;  /* 0x0000000000527805 */ /* 0x000fe4000001ff00 */
[----:B------:R-:W-:Y:S01]  /*1e00*/  @!P1 LEA R148, R62, UR5, 0x3 ;  /* 0x000000053e949c11 */ /* 0x000fe2000f8e18ff */
[----:B------:R0:W-:Y:S01]  /*1e10*/  @!P2 STS.64 [R147], R80 ;  /* 0x000000509300a388 */ /* 0x0001e20000000a00 */
[----:B------:R-:W-:Y:S01]  /*1e20*/  BAR.SYNC.DEFER_BLOCKING 0x0 ;  /* 0x0000000000007b1d */ /* 0x000fe20000010000 */
[----:B------:R-:W-:-:S07]  /*1e30*/  ISETP.NE.AND P2, PT, R84, RZ, PT ;  /* 0x000000ff5400720c */ /* 0x000fce0003f45270 */
[----:B0-----:R-:W0:Y:S01]  /*1e40*/  LDC R147, c[0x0][0x380] ;  /* 0x0000e000ff937b82 */ /* 0x001e220000000800 */
[----:B------:R-:W2:Y:S04]  /*1e50*/  @!P1 LDS.64 R82, [R148] ;  /* 0x0000000094529984 */ /* 0x000ea80000000a00 */
[----:B------:R-:W-:Y:S04]  /*1e60*/  SHFL.DOWN PT, R148, R85, 0x1, 0x1f ;  /* 0x08201f0055947f89 */ /* 0x000fe800000e0000 */
[----:B--2---:R-:W2:Y:S04]  /*1e70*/  SHFL.DOWN PT, R151, R82, 0x2, 0x1f ;  /* 0x08401f0052977f89 */ /* 0x004ea800000e0000 */
[----:B------:R-:W3:Y:S01]  /*1e80*/  SHFL.DOWN PT, R152, R83, 0x2, 0x1f ;  /* 0x08401f0053987f89 */ /* 0x000ee200000e0000 */
[----:B--2---:R-:W-:Y:S01]  /*1e90*/  FMUL.FTZ R154, R150, R151 ;  /* 0x00000097969a7220 */ /* 0x004fe20000410000 */
[----:B------:R-:W-:-:S03]  /*1ea0*/  FADD.FTZ R151, -R151, R82 ;  /* 0x0000005297977221 */ /* 0x000fc60000010100 */
[----:B------:R-:W-:Y:S01]  /*1eb0*/  FFMA.FTZ R154, R149, R82, R154 ;  /* 0x00000052959a7223 */ /* 0x000fe2000001009a */
[----:B------:R-:W-:Y:S01]  /*1ec0*/  FMUL.FTZ R80, R151, R151 ;  /* 0x0000009797507220 */ /* 0x000fe20000410000 */
[----:B---3--:R-:W-:Y:S01]  /*1ed0*/  FADD.FTZ R152, R152, R83 ;  /* 0x0000005398987221 */ /* 0x008fe20000010000 */
[----:B------:R-:W-:Y:S01]  /*1ee0*/  FADD.FTZ R83, R85, R148 ;  /* 0x0000009455537221 */ /* 0x000fe20000010000 */
[----:B-1----:R-:W-:Y:S01]  /*1ef0*/  FMUL.FTZ R154, R153, R154 ;  /* 0x0000009a999a7220 */ /* 0x002fe20000410000 */
[----:B------:R-:W-:-:S04]  /*1f00*/  FMUL.FTZ R149, R80, R149 ;  /* 0x0000009550957220 */ /* 0x000fc80000410000 */
[----:B------:R-:W1:Y:S01]  /*1f10*/  SHFL.DOWN PT, R81, R154, 0x1, 0x1f ;  /* 0x08201f009a517f89 */ /* 0x000e6200000e0000 */
[----:B------:R-:W-:Y:S01]  /*1f20*/  FMUL.FTZ R149, R150, R149 ;  /* 0x0000009596957220 */ /* 0x000fe20000410000 */
[----:B------:R-:W2:Y:S03]  /*1f30*/  MUFU.RCP R83, R83 ;  /* 0x0000005300537308 */ /* 0x000ea60000001000 */
[----:B------:R-:W-:-:S05]  /*1f40*/  FFMA.FTZ R149, R153, R149, R152 ;  /* 0x0000009599957223 */ /* 0x000fca0000010098 */
[----:B------:R-:W3:Y:S01]  /*1f50*/  SHFL.DOWN PT, R82, R149, 0x1, 0x1f ;  /* 0x08201f0095527f89 */ /* 0x000ee200000e0000 */
[----:B-1----:R-:W-:Y:S01]  /*1f60*/  FADD.FTZ R80, R154, -R81 ;  /* 0x800000519a507221 */ /* 0x002fe20000010000 */
[----:B------:R-:W-:-:S03]  /*1f70*/  FMUL.FTZ R152, R148, R81 ;  /* 0x0000005194987220 */ /* 0x000fc60000410000 */
[----:B------:R-:W-:Y:S01]  /*1f80*/  FMUL.FTZ R150, R80, R80 ;  /* 0x0000005050967220 */ /* 0x000fe20000410000 */
[C---:B------:R-:W-:Y:S01]  /*1f90*/  FFMA.FTZ R152, R85.reuse, R154, R152 ;  /* 0x0000009a55987223 */ /* 0x040fe20000010098 */
[----:B------:R-:W1:Y:S02]  /*1fa0*/  LDC.64 R80, c[0x0][0x3c0] ;  /* 0x0000f000ff507b82 */ /* 0x000e640000000a00 */
[----:B------:R-:W-:Y:S01]  /*1fb0*/  FMUL.FTZ R85, R85, R150 ;  /* 0x0000009655557220 */ /* 0x000fe20000410000 */
[----:B------:R-:W-:Y:S01]  /*1fc0*/  LOP3.LUT R150, R63, 0x1, RZ, 0xc0, !PT ;  /* 0x000000013f967812 */ /* 0x000fe200078ec0ff */
[----:B---3--:R-:W-:Y:S01]  /*1fd0*/  FADD.FTZ R82, R149, R82 ;  /* 0x0000005295527221 */ /* 0x008fe20000010000 */
[----:B--2---:R-:W-:Y:S01]  /*1fe0*/  FMUL.FTZ R152, R83, R152 ;  /* 0x0000009853987220 */ /* 0x004fe20000410000 */
[----:B------:R-:W-:Y:S01]  /*1ff0*/  FMUL.FTZ R85, R148, R85 ;  /* 0x0000005594557220 */ /* 0x000fe20000410000 */
[----:B------:R-:W-:-:S03]  /*2000*/  IADD3 R148, PT, PT, -R150, RZ, RZ ;  /* 0x000000ff96947210 */ /* 0x000fc60007ffe1ff */
[----:B------:R-:W-:Y:S01]  /*2010*/  FFMA.FTZ R83, R83, R85, R82 ;  /* 0x0000005553537223 */ /* 0x000fe20000010052 */
[----:B------:R-:W-:Y:S01]  /*2020*/  LOP3.LUT R148, R148, UR4, RZ, 0xc0, !PT ;  /* 0x0000000494947c12 */ /* 0x000fe2000f8ec0ff */
[----:B------:R-:W-:Y:S03]  /*2030*/  SHFL.IDX PT, R82, R152, RZ, 0x1f ;  /* 0x00001fff98527589 */ /* 0x000fe600000e0000 */
[----:B------:R-:W-:Y:S01]  /*2040*/  IADD3 R148, P3, PT, R65, R148, RZ ;  /* 0x0000009441947210 */ /* 0x000fe20007f7e0ff */
[----:B------:R-:W2:Y:S03]  /*2050*/  SHFL.IDX PT, R83, R83, RZ, 0x1f ;  /* 0x00001fff53537589 */ /* 0x000ea600000e0000 */
[----:B------:R-:W-:Y:S02]  /*2060*/  IADD3.X R84, PT, PT, RZ, RZ, RZ, P3, !PT ;  /* 0x000000ffff547210 */ /* 0x000fe40001ffe4ff */
[----:B-1----:R-:W-:-:S04]  /*2070*/  LEA R80, P3, R148, R80, 0x3 ;  /* 0x0000005094507211 */ /* 0x002fc800078618ff */
[----:B------:R-:W-:Y:S02]  /*2080*/  LEA.HI.X R81, R148, R81, R84, 0x3, P3 ;  /* 0x0000005194517211 */ /* 0x000fe400018f1c54 */
[----:B------:R-:W-:Y:S01]  /*2090*/  ISETP.NE.AND P3, PT, R150, RZ, PT ;  /* 0x000000ff9600720c */ /* 0x000fe20003f65270 */
[----:B------:R-:W-:-:S03]  /*20a0*/  @!P2 IMAD.WIDE.U32 R84, R64, 0x8, R80 ;  /* 0x000000084054a825 */ /* 0x000fc600078e0050 */
[----:B0-----:R-:W-:-:S04]  /*20b0*/  SEL R149, R147, RZ, P3 ;  /* 0x000000ff93957207 */ /* 0x001fc80001800000 */
[C---:B------:R-:W-:Y:S01]  /*20c0*/  IADD3 R148, P3, PT, R149.reuse, R66, RZ ;  /* 0x0000004295947210 */ /* 0x040fe20007f7e0ff */
[----:B--2---:R0:W-:Y:S03]  /*20d0*/  @!P2 STG.E.64 desc[UR8][R84.64], R82 ;  /* 0x000000525400a986 */ /* 0x0041e6000c101b08 */
[----:B------:R-:W-:Y:S01]  /*20e0*/  LEA.HI.X.SX32 R149, R149, RZ, 0x1, P3 ;  /* 0x000000ff95957211 */ /* 0x000fe200018f0eff */
[----:B------:R-:W-:Y:S08]  /*20f0*/  @P2 BRA `(.L_x_164) ;  /* 0x0000000000442947 */ /* 0x000ff00003800000 */
[----:B0-----:R-:W0:Y:S01]  /*2100*/  LDC.64 R82, c[0x0][0x3c8] ;  /* 0x0000f200ff527b82 */ /* 0x001e220000000a00 */
[----:B------:R-:W-:Y:S02]  /*2110*/  ISETP.GT.U32.AND P2, PT, R63, 0x1, PT ;  /* 0x000000013f00780c */ /* 0x000fe40003f44070 */
[----:B------:R-:W-:-:S04]  /*2120*/  MOV R85, 0xffffffff ;  /* 0xffffffff00557802 */ /* 0x000fc80000000f00 */
[----:B------:R-:W-:Y:S02]  /*2130*/  SEL R85, R85, 0x1, P2 ;  /* 0x0000000155557807 */ /* 0x000fe40001000000 */
[----:B0-----:R-:W-:-:S04]  /*2140*/  LEA R82, P3, R148, R82, 0x2 ;  /* 0x0000005294527211 */ /* 0x001fc800078610ff */
[----:B------:R-:W-:Y:S01]  /*2150*/  LEA.HI.X R83, R148, R83, R149, 0x2, P3 ;  /* 0x0000005394537211 */ /* 0x000fe200018f1495 */
[----:B------:R-:W-:Y:S06]  /*2160*/  MEMBAR.ALL.GPU ;  /* 0x0000000000007992 */ /* 0x000fec000000a000 */
[----:B------:R-:W-:-:S00]  /*2170*/  ERRBAR ;  /* 0x00000000000079ab */ /* 0x000fc00000000000 */
[----:B------:R-:W-:Y:S06]  /*2180*/  CGAERRBAR ;  /* 0x00000000000075ab */ /* 0x000fec0000000000 */
[----:B------:R0:W-:Y:S01]  /*2190*/  REDG.E.ADD.S32.STRONG.GPU desc[UR8][R82.64], R85 ;  /* 0x000000555200798e */ /* 0x0001e2000c12e308 */
[----:B------:R-:W-:-:S04]  /*21a0*/  ISETP.GE.U32.AND P2, PT, R63, 0x2, PT ;  /* 0x000000023f00780c */ /* 0x000fc80003f46070 */
[----:B------:R-:W-:-:S09]  /*21b0*/  SEL R149, RZ, 0x4, P2 ;  /* 0x00000004ff957807 */ /* 0x000fd20001000000 */
.L_x_165:
[----:B------:R-:W2:Y:S04]  /*21c0*/  LDG.E.STRONG.GPU R84, desc[UR8][R82.64] ;  /* 0x0000000852547981 */ /* 0x000ea8000c1ef900 */
[----:B--2---:R-:W-:Y:S01]  /*21d0*/  CCTL.IVALL ;  /* 0x00000000ff00798f */ /* 0x004fe20002000000 */
[----:B------:R-:W-:Y:S05]  /*21e0*/  YIELD ;  /* 0x0000000000007946 */ /* 0x000fea0003800000 */
[----:B------:R-:W-:-:S13]  /*21f0*/  ISETP.NE.AND P2, PT, R84, R149, PT ;  /* 0x000000955400720c */ /* 0x000fda0003f45270 */
[----:B------:R-:W-:Y:S05]  /*2200*/  @P2 BRA `(.L_x_165) ;  /* 0xfffffffc00ec2947 */ /* 0x000fea000383ffff */
.L_x_164:
[----:B------:R-:W-:Y:S05]  /*2210*/  WARPSYNC.ALL ;  /* 0x0000000000007948 */ /* 0x000fea0003800000 */
[----:B------:R-:W-:Y:S01]  /*2220*/  BAR.SYNC.DEFER_BLOCKING 0x0 ;  /* 0x0000000000007b1d */ /* 0x000fe20000010000 */
[----:B0-----:R-:W-:Y:S01]  /*2230*/  @!P1 IMAD.WIDE.U32 R82, R62, 0x8, R80 ;  /* 0x000000083e529825 */ /* 0x001fe200078e0050 */
[----:B------:R-:W-:-:S03]  /*2240*/  CS2R R80, SRZ ;  /* 0x0000000000507805 */ /* 0x000fc6000001ff00 */
[----:B------:R-:W-:Y:S01]  /*2250*/  HFMA2 R85, -RZ, RZ, 0, 0 ;  /* 0x00000000ff557431 */ /* 0x000fe200000001ff */
[----:B------:R-:W0:Y:S02]  /*2260*/  LDCU UR5, c[0x0][0x384] ;  /* 0x00007080ff0577ac */ /* 0x000e240008000800 */
[----:B------:R-:W2:Y:S01]  /*2270*/  @!P1 LDG.E.64 R80, desc[UR8][R82.64] ;  /* 0x0000000852509981 */ /* 0x000ea2000c1e1b00 */
[----:B------:R-:W-:Y:S01]  /*2280*/  @!P1 MOV R85, 0x45f00000 ;  /* 0x45f0000000559802 */ /* 0x000fe20000000f00 */
[----:B------:R-:W-:Y:S01]  /*2290*/  UPLOP3.LUT UP0, UPT, UPT, UPT, UP0, 0x40, 0x4 ;  /* 0x000000000004789c */ /* 0x000fe20003f0e800 */
[----:B------:R-:W-:-:S03]  /*22a0*/  IADD3 R63, PT, PT, R63, 0x1, RZ ;  /* 0x000000013f3f7810 */ /* 0x000fc60007ffe0ff */
[----:B------:R-:W1:Y:S01]  /*22b0*/  SHFL.DOWN PT, R148, R85, 0x2, 0x1f ;  /* 0x08401f0055947f89 */ /* 0x000e6200000e0000 */
[----:B------:R-:W-:Y:S01]  /*22c0*/  LOP3.LUT R63, R63, 0x3, RZ, 0xc0, !PT ;  /* 0x000000033f3f7812 */ /* 0x000fe200078ec0ff */
        /* <DEDUP_REMOVED lines=8> */
[----:B---3--:R-:W-:Y:S01]  /*2350*/  FADD.FTZ R150, R150, R81 ;  /* 0x0000005196967221 */ /* 0x008fe20000010000 */
[----:B------:R-:W2:Y:S01]  /*2360*/  SHFL.DOWN PT, R149, R84, 0x1, 0x1f ;  /* 0x08201f0054957f89 */ /* 0x000ea200000e0000 */
[----:B-1----:R-:W-:Y:S01]  /*2370*/  FMUL.FTZ R83, R151, R152 ;  /* 0x0000009897537220 */ /* 0x002fe20000410000 */
[----:B------:R-:W-:-:S04]  /*2380*/  FMUL.FTZ R85, R82, R85 ;  /* 0x0000005552557220 */ /* 0x000fc80000410000 */
[----:B------:R-:W1:Y:S01]  /*2390*/  SHFL.DOWN PT, R80, R83, 0x1, 0x1f ;  /* 0x08201f0053507f89 */ /* 0x000e6200000e0000 */
[----:B------:R-:W-:-:S04]  /*23a0*/  FMUL.FTZ R85, R148, R85 ;  /* 0x0000005594557220 */ /* 0x000fc80000410000 */
[----:B------:R-:W-:-:S05]  /*23b0*/  FFMA.FTZ R85, R151, R85, R150 ;  /* 0x0000005597557223 */ /* 0x000fca0000010096 */
[----:B------:R-:W3:Y:S01]  /*23c0*/  SHFL.DOWN PT, R82, R85, 0x1, 0x1f ;  /* 0x08201f0055527f89 */ /* 0x000ee200000e0000 */
[----:B--2---:R-:W-:-:S06]  /*23d0*/  FADD.FTZ R81, R84, R149 ;  /* 0x0000009554517221 */ /* 0x004fcc0000010000 */
[----:B------:R-:W2:Y:S01]  /*23e0*/  MUFU.RCP R81, R81 ;  /* 0x0000005100517308 */ /* 0x000ea20000001000 */
[----:B-1----:R-:W-:-:S04]  /*23f0*/  FADD.FTZ R148, R83, -R80 ;  /* 0x8000005053947221 */ /* 0x002fc80000010000 */
[----:B------:R-:W-:-:S04]  /*2400*/  FMUL.FTZ R151, R148, R148 ;  /* 0x0000009494977220 */ /* 0x000fc80000410000 */
[C---:B------:R-:W-:Y:S01]  /*2410*/  FMUL.FTZ R148, R84.reuse, R151 ;  /* 0x0000009754947220 */ /* 0x040fe20000410000 */
[----:B------:R-:W-:Y:S01]  /*2420*/  FMUL.FTZ R151, R149, R80 ;  /* 0x0000005095977220 */ /* 0x000fe20000410000 */
[----:B---3--:R-:W-:Y:S02]  /*2430*/  FADD.FTZ R82, R85, R82 ;  /* 0x0000005255527221 */ /* 0x008fe40000010000 */
[----:B------:R-:W-:Y:S01]  /*2440*/  FMUL.FTZ R148, R149, R148 ;  /* 0x0000009495947220 */ /* 0x000fe20000410000 */
[----:B------:R-:W-:-:S03]  /*2450*/  FFMA.FTZ R84, R84, R83, R151 ;  /* 0x0000005354547223 */ /* 0x000fc60000010097 */
[C---:B--2---:R-:W-:Y:S01]  /*2460*/  FFMA.FTZ R148, R81.reuse, R148, R82 ;  /* 0x0000009451947223 */ /* 0x044fe20000010052 */
[----:B------:R-:W-:Y:S01]  /*2470*/  FMUL.FTZ R85, R81, R84 ;  /* 0x0000005451557220 */ /* 0x000fe20000410000 */
[----:B------:R-:W1:Y:S03]  /*2480*/  @P0 LDC.64 R82, c[0x0][0x3a0] ;  /* 0x0000e800ff520b82 */ /* 0x000e660000000a00 */
[----:B------:R-:W-:Y:S04]  /*2490*/  SHFL.IDX PT, R81, R148, RZ, 0x1f ;  /* 0x00001fff94517589 */ /* 0x000fe800000e0000 */
[----:B------:R-:W2:Y:S01]  /*24a0*/  SHFL.IDX PT, R85, R85, RZ, 0x1f ;  /* 0x00001fff55557589 */ /* 0x000ea200000e0000 */
[----:B------:R-:W3:Y:S01]  /*24b0*/  LDC R84, c[0x0][0x3d0] ;  /* 0x0000f400ff547b82 */ /* 0x000ee20000000800 */
[----:B-1----:R-:W-:-:S04]  /*24c0*/  @P0 IMAD.WIDE R82, R67, 0x4, R82 ;  /* 0x0000000443520825 */ /* 0x002fc800078e0252 */
[--C-:B--2---:R-:W-:Y:S01]  /*24d0*/  FADD.FTZ R78, R78, -R85.reuse ;  /* 0x800000554e4e7221 */ /* 0x104fe20000010000 */
[----:B---3--:R-:W-:Y:S01]  /*24e0*/  FFMA.FTZ R84, R81, 3.2552085031056776643e-05, R84 ;  /* 0x3808888951547823 */ /* 0x008fe20000010054 */
[--C-:B------:R-:W-:Y:S01]  /*24f0*/  FADD.FTZ R74, R74, -R85.reuse ;  /* 0x800000554a4a7221 */ /* 0x100fe20000010000 */
[--C-:B------:R-:W-:Y:S01]  /*2500*/  FADD.FTZ R148, R76, -R85.reuse ;  /* 0x800000554c947221 */ /* 0x100fe20000010000 */
[--C-:B------:R-:W-:Y:S01]  /*2510*/  FADD.FTZ R135, R135, -R85.reuse ;  /* 0x8000005587877221 */ /* 0x100fe20000010000 */
[----:B------:R-:W1:Y:S01]  /*2520*/  @P0 LDC.64 R80, c[0x0][0x3a8] ;  /* 0x0000ea00ff500b82 */ /* 0x000e620000000a00 */
        /* <DEDUP_REMOVED lines=23> */
[----:B------:R-:W-:Y:S01]  /*26a0*/  F2FP.BF16.F32.PACK_AB R74, RZ, R78 ;  /* 0x0000004eff4a723e */ /* 0x000fe200000010ff */
[--C-:B------:R-:W-:Y:S01]  /*26b0*/  FADD.FTZ R113, R113, -R85.reuse ;  /* 0x8000005571717221 */ /* 0x100fe20000010000 */
[----:B------:R-:W-:Y:S01]  /*26c0*/  F2FP.BF16.F32.PACK_AB R78, RZ, R76 ;  /* 0x0000004cff4e723e */ /* 0x000fe200000010ff */
        /* <DEDUP_REMOVED lines=46> */
[----:B------:R-:W-:Y:S01]  /*29b0*/  FMUL.FTZ R131, R84, R131 ;  /* 0x0000008354837220 */ /* 0x000fe20000410000 */
[----:B------:R-:W-:Y:S01]  /*29c0*/  PRMT R74, R74, 0x5410, R78 ;  /* 0x000054104a4a7816 */ /* 0x000fe2000000004e */
[C---:B------:R-:W-:Y:S01]  /*29d0*/  FMUL.FTZ R125, R84.reuse, R125 ;  /* 0x0000007d547d7220 */ /* 0x040fe20000410000 */
[----:B--2---:R-:W-:Y:S01]  /*29e0*/  F2FP.BF16.F32.PACK_AB R85, RZ, R76 ;  /* 0x0000004cff55723e */ /* 0x004fe200000010ff */
[C---:B------:R-:W-:Y:S01]  /*29f0*/  FMUL.FTZ R88, R84.reuse, R88 ;  /* 0x0000005854587220 */ /* 0x040fe20000410000 */
[----:B------:R-:W2:Y:S01]  /*2a00*/  LDC.64 R76, c[0x0][0x398] ;  /* 0x0000e600ff4c7b82 */ /* 0x000ea20000000a00 */
[----:B------:R-:W-:Y:S01]  /*2a10*/  F2FP.BF16.F32.PACK_AB R82, RZ, R94 ;  /* 0x0000005eff52723e */ /* 0x000fe200000010ff */
[----:B------:R-:W-:Y:S01]  /*2a20*/  FMUL.FTZ R94, R84, R140 ;  /* 0x0000008c545e7220 */ /* 0x000fe20000410000 */
[----:B------:R-:W-:Y:S01]  /*2a30*/  F2FP.BF16.F32.PACK_AB R83, RZ, R144 ;  /* 0x00000090ff53723e */ /* 0x000fe200000010ff */
[----:B-1----:R-:W-:Y:S01]  /*2a40*/  @P0 IMAD.WIDE R80, R67, 0x4, R80 ;  /* 0x0000000443500825 */ /* 0x002fe200078e0250 */
[----:B------:R-:W-:-:S03]  /*2a50*/  PRMT R82, R82, 0x5410, R135 ;  /* 0x0000541052527816 */ /* 0x000fc60000000087 */
[C---:B------:R-:W-:Y:S01]  /*2a60*/  FMUL.FTZ R136, R84.reuse, R136 ;  /* 0x0000008854887220 */ /* 0x040fe20000410000 */
[----:B------:R-:W-:Y:S01]  /*2a70*/  F2FP.BF16.F32.PACK_AB R94, RZ, R94 ;  /* 0x0000005eff5e723e */ /* 0x000fe200000010ff */
[C---:B------:R-:W-:Y:S01]  /*2a80*/  FMUL.FTZ R137, R84.reuse, R137 ;  /* 0x0000008954897220 */ /* 0x040fe20000410000 */
[C---:B------:R-:W-:Y:S01]  /*2a90*/  FMUL.FTZ R133, R84.reuse, R133 ;  /* 0x0000008554857220 */ /* 0x040fe20000410000 */
[----:B------:R-:W-:Y:S01]  /*2aa0*/  FMUL.FTZ R129, R84, R129 ;  /* 0x0000008154817220 */ /* 0x000fe20000410000 */
[----:B------:R-:W-:Y:S01]  /*2ab0*/  PRMT R72, R72, 0x5410, R94 ;  /* 0x0000541048487816 */ /* 0x000fe2000000005e */
[C---:B------:R-:W-:Y:S01]  /*2ac0*/  FMUL.FTZ R140, R84.reuse, R91 ;  /* 0x0000005b548c7220 */ /* 0x040fe20000410000 */
[----:B------:R-:W-:Y:S01]  /*2ad0*/  PRMT R151, R83, 0x5410, R85 ;  /* 0x0000541053977816 */ /* 0x000fe20000000055 */
[----:B-----5:R-:W-:Y:S01]  /*2ae0*/  HFMA2.BF16_V2 R83, R2, R74, R32 ;  /* 0x0000004a02537231 */ /* 0x020fe20000200020 */
[----:B------:R-:W-:Y:S01]  /*2af0*/  F2FP.BF16.F32.PACK_AB R143, RZ, R143 ;  /* 0x0000008fff8f723e */ /* 0x000fe200000010ff */
[----:B------:R-:W-:Y:S01]  /*2b00*/  FMUL.FTZ R146, R84, R79 ;  /* 0x0000004f54927220 */ /* 0x000fe20000410000 */
[----:B------:R-:W-:Y:S01]  /*2b10*/  F2FP.BF16.F32.PACK_AB R138, RZ, R138 ;  /* 0x0000008aff8a723e */ /* 0x000fe200000010ff */
[----:B------:R-:W-:Y:S01]  /*2b20*/  HFMA2.BF16_V2 R91, R4, R72, R34 ;  /* 0x00000048045b7231 */ /* 0x000fe20000200022 */
[----:B------:R-:W-:Y:S01]  /*2b30*/  F2FP.BF16.F32.PACK_AB R123, RZ, R123 ;  /* 0x0000007bff7b723e */ /* 0x000fe200000010ff */
[----:B------:R-:W-:Y:S01]  /*2b40*/  HFMA2.BF16_V2 R85, R3, R82, R33 ;  /* 0x0000005203557231 */ /* 0x000fe20000200021 */
[----:B------:R-:W-:Y:S01]  /*2b50*/  F2FP.BF16.F32.PACK_AB R131, RZ, R131 ;  /* 0x00000083ff83723e */ /* 0x000fe200000010ff */
[----:B------:R1:W-:Y:S01]  /*2b60*/  @P0 STG.E desc[UR8][R80.64], R84 ;  /* 0x0000005450000986 */ /* 0x0003e2000c101908 */
[----:B------:R-:W-:Y:S01]  /*2b70*/  F2FP.BF16.F32.PACK_AB R125, RZ, R125 ;  /* 0x0000007dff7d723e */ /* 0x000fe200000010ff */
[----:B--2---:R-:W-:Y:S01]  /*2b80*/  IMAD.WIDE.U32 R134, R134, 0x4, R76 ;  /* 0x0000000486867825 */ /* 0x004fe200078e004c */
[----:B------:R-:W-:-:S03]  /*2b90*/  F2FP.BF16.F32.PACK_AB R88, RZ, R88 ;  /* 0x00000058ff58723e */ /* 0x000fc600000010ff */
[----:B------:R-:W-:Y:S01]  /*2ba0*/  HFMA2.BF16_V2 R151, R5, R151, R35 ;  /* 0x0000009705977231 */ /* 0x000fe20000200023 */
[----:B------:R-:W-:Y:S01]  /*2bb0*/  PRMT R143, R143, 0x5410, R138 ;  /* 0x000054108f8f7816 */ /* 0x000fe2000000008a */
[----:B------:R-:W-:Y:S01]  /*2bc0*/  IMAD.WIDE.U32 R78, R141, 0x4, R76 ;  /* 0x000000048d4e7825 */ /* 0x000fe200078e004c */
[----:B------:R-:W-:Y:S01]  /*2bd0*/  F2FP.BF16.F32.PACK_AB R136, RZ, R136 ;  /* 0x00000088ff88723e */ /* 0x000fe200000010ff */
[----:B------:R-:W-:Y:S01]  /*2be0*/  STG.E desc[UR8][R134.64], R83 ;  /* 0x0000005386007986 */ /* 0x000fe2000c101908 */
[----:B------:R-:W-:Y:S01]  /*2bf0*/  F2FP.BF16.F32.PACK_AB R137, RZ, R137 ;  /* 0x00000089ff89723e */ /* 0x000fe200000010ff */
[----:B------:R-:W-:Y:S01]  /*2c00*/  IMAD R141, R67, 0x3c00, R0 ;  /* 0x00003c00438d7824 */ /* 0x000fe200078e0200 */
[----:B------:R-:W-:Y:S01]  /*2c10*/  F2FP.BF16.F32.PACK_AB R133, RZ, R133 ;  /* 0x00000085ff85723e */ /* 0x000fe200000010ff */
[----:B-1----:R-:W-:Y:S01]  /*2c20*/  IMAD.WIDE.U32 R80, R139, 0x4, R76 ;  /* 0x000000048b507825 */ /* 0x002fe200078e004c */
[----:B------:R-:W-:Y:S01]  /*2c30*/  F2FP.BF16.F32.PACK_AB R129, RZ, R129 ;  /* 0x00000081ff81723e */ /* 0x000fe200000010ff */
[----:B------:R1:W-:Y:S01]  /*2c40*/  STG.E desc[UR8][R134.64+0x800], R85 ;  /* 0x0008005586007986 */ /* 0x0003e2000c101908 */
[----:B------:R-:W-:Y:S01]  /*2c50*/  PRMT R123, R123, 0x5410, R131 ;  /* 0x000054107b7b7816 */ /* 0x000fe20000000083 */
[----:B------:R-:W-:Y:S01]  /*2c60*/  HFMA2.BF16_V2 R139, R6, R143, R36 ;  /* 0x0000008f068b7231 */ /* 0x000fe20000200024 */
[----:B------:R-:W-:Y:S01]  /*2c70*/  PRMT R125, R125, 0x5410, R88 ;  /* 0x000054107d7d7816 */ /* 0x000fe20000000058 */
[----:B------:R2:W-:Y:S01]  /*2c80*/  STG.E desc[UR8][R78.64], R91 ;  /* 0x0000005b4e007986 */ /* 0x0005e2000c101908 */
[----:B------:R-:W-:Y:S01]  /*2c90*/  PRMT R136, R136, 0x5410, R137 ;  /* 0x0000541088887816 */ /* 0x000fe20000000089 */
[C---:B------:R-:W-:Y:S01]  /*2ca0*/  FMUL.FTZ R122, R84.reuse, R122 ;  /* 0x0000007a547a7220 */ /* 0x040fe20000410000 */
[----:B------:R-:W-:Y:S01]  /*2cb0*/  PRMT R133, R133, 0x5410, R129 ;  /* 0x0000541085857816 */ /* 0x000fe20000000081 */
[----:B------:R3:W-:Y:S01]  /*2cc0*/  STG.E desc[UR8][R80.64], R151 ;  /* 0x0000009750007986 */ /* 0x0007e2000c101908 */
[C---:B------:R-:W-:Y:S01]  /*2cd0*/  FMUL.FTZ R103, R84.reuse, R103 ;  /* 0x0000006754677220 */ /* 0x040fe20000410000 */
[C---:B------:R-:W-:Y:S01]  /*2ce0*/  FMUL.FTZ R132, R84.reuse, R132 ;  /* 0x0000008454847220 */ /* 0x040fe20000410000 */
[----:B------:R-:W-:Y:S01]  /*2cf0*/  FMUL.FTZ R127, R84, R127 ;  /* 0x0000007f547f7220 */ /* 0x000fe20000410000 */
[----:B-1----:R-:W-:-:S02]  /*2d00*/  HFMA2.BF16_V2 R85, R7, R136, R37 ;  /* 0x0000008807557231 */ /* 0x002fc40000200025 */
[C---:B------:R-:W-:Y:S01]  /*2d10*/  FMUL.FTZ R105, R84.reuse, R105 ;  /* 0x0000006954697220 */ /* 0x040fe20000410000 */
[----:B------:R-:W-:Y:S01]  /*2d20*/  FMUL.FTZ R117, R84, R117 ;  /* 0x0000007554757220 */ /* 0x000fe20000410000 */
[----:B------:R-:W-:Y:S02]  /*2d30*/  HFMA2.BF16_V2 R133, R10, R133, R40 ;  /* 0x000000850a857231 */ /* 0x000fe40000200028 */
[----:B--2---:R-:W-:-:S04]  /*2d40*/  IMAD.WIDE.U32 R78, R126, 0x4, R76 ;  /* 0x000000047e4e7825 */ /* 0x004fc800078e004c */
[----:B------:R-:W-:Y:S02]  /*2d50*/  HFMA2.BF16_V2 R91, R8, R123, R38 ;  /* 0x0000007b085b7231 */ /* 0x000fe40000200026 */
[----:B------:R-:W-:Y:S02]  /*2d60*/  HFMA2.BF16_V2 R123, R9, R125, R39 ;  /* 0x0000007d097b7231 */ /* 0x000fe40000200027 */
[----:B------:R-:W-:Y:S01]  /*2d70*/  FMUL.FTZ R92, R84, R92 ;  /* 0x0000005c545c7220 */ /* 0x000fe20000410000 */
[----:B---3--:R-:W-:Y:S01]  /*2d80*/  IADD3 R81, PT, PT, R141, 0x1000, RZ ;  /* 0x000010008d517810 */ /* 0x008fe20007ffe0ff */
[----:B------:R-:W-:-:S04]  /*2d90*/  IMAD.WIDE.U32 R124, R124, 0x4, R76 ;  /* 0x000000047c7c7825 */ /* 0x000fc800078e004c */
[C---:B------:R-:W-:Y:S01]  /*2da0*/  FMUL.FTZ R113, R84.reuse, R113 ;  /* 0x0000007154717220 */ /* 0x040fe20000410000 */
[C---:B------:R-:W-:Y:S01]  /*2db0*/  FMUL.FTZ R111, R84.reuse, R111 ;  /* 0x0000006f546f7220 */ /* 0x040fe20000410000 */
[----:B------:R-:W-:Y:S01]  /*2dc0*/  FMUL.FTZ R69, R84, R69 ;  /* 0x0000004554457220 */ /* 0x000fe20000410000 */
[--C-:B------:R-:W-:Y:S01]  /*2dd0*/  IMAD.WIDE.U32 R130, R130, 0x4, R76.reuse ;  /* 0x0000000482827825 */ /* 0x100fe200078e004c */
[----:B------:R1:W-:Y:S01]  /*2de0*/  STG.E desc[UR8][R78.64], R139 ;  /* 0x0000008b4e007986 */ /* 0x0003e2000c101908 */
[----:B------:R-:W-:Y:S02]  /*2df0*/  F2FP.BF16.F32.PACK_AB R88, RZ, R122 ;  /* 0x0000007aff58723e */ /* 0x000fe400000010ff */
[----:B------:R-:W-:Y:S01]  /*2e00*/  FMUL.FTZ R115, R84, R115 ;  /* 0x0000007354737220 */ /* 0x000fe20000410000 */
[----:B------:R-:W-:Y:S01]  /*2e10*/  IMAD.WIDE.U32 R128, R128, 0x4, R76 ;  /* 0x0000000480807825 */ /* 0x000fe200078e004c */
[----:B------:R-:W-:-:S03]  /*2e20*/  F2FP.BF16.F32.PACK_AB R103, RZ, R103 ;  /* 0x00000067ff67723e */ /* 0x000fc600000010ff */
[----:B------:R-:W-:Y:S01]  /*2e30*/  FMUL.FTZ R99, R84, R99 ;  /* 0x0000006354637220 */ /* 0x000fe20000410000 */
[----:B------:R-:W-:Y:S01]  /*2e40*/  STG.E desc[UR8][R124.64], R85 ;  /* 0x000000557c007986 */ /* 0x000fe2000c101908 */
[----:B------:R-:W-:Y:S01]  /*2e50*/  IMAD.WIDE.U32 R80, R81, 0x4, R76 ;  /* 0x0000000451507825 */ /* 0x000fe200078e004c */
[----:B------:R-:W-:-:S03]  /*2e60*/  F2FP.BF16.F32.PACK_AB R82, RZ, R132 ;  /* 0x00000084ff52723e */ /* 0x000fc600000010ff */
[C---:B------:R-:W-:Y:S01]  /*2e70*/  FMUL.FTZ R121, R84.reuse, R121 ;  /* 0x0000007954797220 */ /* 0x040fe20000410000 */
[----:B------:R-:W-:Y:S01]  /*2e80*/  STG.E desc[UR8][R130.64], R91 ;  /* 0x0000005b82007986 */ /* 0x000fe2000c101908 */
[----:B------:R-:W-:Y:S01]  /*2e90*/  F2FP.BF16.F32.PACK_AB R83, RZ, R127 ;  /* 0x0000007fff53723e */ /* 0x000fe200000010ff */
[C---:B------:R-:W-:Y:S01]  /*2ea0*/  FMUL.FTZ R114, R84.reuse, R114 ;  /* 0x0000007254727220 */ /* 0x040fe20000410000 */
[----:B------:R-:W-:Y:S01]  /*2eb0*/  F2FP.BF16.F32.PACK_AB R105, RZ, R105 ;  /* 0x00000069ff69723e */ /* 0x000fe200000010ff */
[----:B------:R-:W-:Y:S01]  /*2ec0*/  STG.E desc[UR8][R128.64], R123 ;  /* 0x0000007b80007986 */ /* 0x000fe2000c101908 */
[----:B------:R-:W-:Y:S01]  /*2ed0*/  F2FP.BF16.F32.PACK_AB R117, RZ, R117 ;  /* 0x00000075ff75723e */ /* 0x000fe200000010ff */
[----:B-1----:R-:W-:Y:S01]  /*2ee0*/  IMAD.WIDE.U32 R78, R101, 0x4, R76 ;  /* 0x00000004654e7825 */ /* 0x002fe200078e004c */
[----:B------:R-:W-:Y:S01]  /*2ef0*/  F2FP.BF16.F32.PACK_AB R92, RZ, R92 ;  /* 0x0000005cff5c723e */ /* 0x000fe200000010ff */
[----:B------:R1:W-:Y:S01]  /*2f00*/  STG.E desc[UR8][R80.64], R133 ;  /* 0x0000008550007986 */ /* 0x0003e2000c101908 */
[----:B------:R-:W-:Y:S01]  /*2f10*/  F2FP.BF16.F32.PACK_AB R113, RZ, R113 ;  /* 0x00000071ff71723e */ /* 0x000fe200000010ff */
[----:B------:R-:W-:Y:S01]  /*2f20*/  FMUL.FTZ R118, R84, R118 ;  /* 0x0000007654767220 */ /* 0x000fe20000410000 */
[----:B------:R-:W-:Y:S01]  /*2f30*/  PRMT R88, R88, 0x5410, R103 ;  /* 0x0000541058587816 */ /* 0x000fe20000000067 */
[C---:B------:R-:W-:Y:S01]  /*2f40*/  FMUL.FTZ R119, R84.reuse, R119 ;  /* 0x0000007754777220 */ /* 0x040fe20000410000 */
[----:B------:R-:W-:Y:S01]  /*2f50*/  F2FP.BF16.F32.PACK_AB R111, RZ, R111 ;  /* 0x0000006fff6f723e */ /* 0x000fe200000010ff */
[C---:B------:R-:W-:Y:S01]  /*2f60*/  FMUL.FTZ R116, R84.reuse, R116 ;  /* 0x0000007454747220 */ /* 0x040fe20000410000 */
[----:B------:R-:W-:Y:S01]  /*2f70*/  F2FP.BF16.F32.PACK_AB R69, RZ, R69 ;  /* 0x00000045ff45723e */ /* 0x000fe200000010ff */
[C---:B------:R-:W-:Y:S01]  /*2f80*/  FMUL.FTZ R112, R84.reuse, R112 ;  /* 0x0000007054707220 */ /* 0x040fe20000410000 */
[----:B------:R-:W-:Y:S01]  /*2f90*/  IADD3 R155, PT, PT, R141, 0x1200, RZ ;  /* 0x000012008d9b7810 */ /* 0x000fe20007ffe0ff */
[----:B------:R-:W-:Y:S01]  /*2fa0*/  FMUL.FTZ R120, R84, R120 ;  /* 0x0000007854787220 */ /* 0x000fe20000410000 */
[----:B------:R-:W-:Y:S01]  /*2fb0*/  PRMT R101, R82, 0x5410, R83 ;  /* 0x0000541052657816 */ /* 0x000fe20000000053 */
[----:B-1----:R-:W-:Y:S01]  /*2fc0*/  IMAD.WIDE.U32 R80, R68, 0x4, R76 ;  /* 0x0000000444507825 */ /* 0x002fe200078e004c */
[----:B------:R-:W-:-:S03]  /*2fd0*/  PRMT R105, R105, 0x5410, R117 ;  /* 0x0000541069697816 */ /* 0x000fc60000000075 */
[----:B------:R-:W-:Y:S01]  /*2fe0*/  FMUL.FTZ R110, R84, R110 ;  /* 0x0000006e546e7220 */ /* 0x000fe20000410000 */
[----:B------:R-:W-:Y:S01]  /*2ff0*/  F2FP.BF16.F32.PACK_AB R115, RZ, R115 ;  /* 0x00000073ff73723e */ /* 0x000fe200000010ff */
[----:B------:R-:W-:Y:S01]  /*3000*/  HFMA2.BF16_V2 R103, R12, R88, R42 ;  /* 0x000000580c677231 */ /* 0x000fe2000020002a */
[----:B------:R-:W-:Y:S01]  /*3010*/  F2FP.BF16.F32.PACK_AB R68, RZ, R99 ;  /* 0x00000063ff44723e */ /* 0x000fe200000010ff */
[----:B------:R-:W-:Y:S01]  /*3020*/  IMAD.WIDE.U32 R154, R155, 0x4, R76 ;  /* 0x000000049b9a7825 */ /* 0x000fe200078e004c */
[----:B------:R-:W-:-:S03]  /*3030*/  IADD3 R153, PT, PT, R141, 0x1400, RZ ;  /* 0x000014008d997810 */ /* 0x000fc60007ffe0ff */
[----:B------:R-:W-:Y:S01]  /*3040*/  HFMA2.BF16_V2 R101, R11, R101, R41 ;  /* 0x000000650b657231 */ /* 0x000fe20000200029 */
[----:B------:R-:W-:Y:S01]  /*3050*/  IADD3 R151, PT, PT, R141, 0x1600, RZ ;  /* 0x000016008d977810 */ /* 0x000fe20007ffe0ff */
[----:B------:R-:W-:Y:S01]  /*3060*/  HFMA2.BF16_V2 R105, R14, R105, R44 ;  /* 0x000000690e697231 */ /* 0x000fe2000020002c */
[----:B------:R-:W-:Y:S01]  /*3070*/  PRMT R92, R92, 0x5410, R113 ;  /* 0x000054105c5c7816 */ /* 0x000fe20000000071 */
[----:B------:R-:W-:Y:S01]  /*3080*/  IMAD.WIDE.U32 R152, R153, 0x4, R76 ;  /* 0x0000000499987825 */ /* 0x000fe200078e004c */
[----:B------:R-:W-:-:S03]  /*3090*/  PRMT R111, R111, 0x5410, R69 ;  /* 0x000054106f6f7816 */ /* 0x000fc60000000045 */
[C---:B------:R-:W-:Y:S01]  /*30a0*/  FMUL.FTZ R109, R84.reuse, R109 ;  /* 0x0000006d546d7220 */ /* 0x040fe20000410000 */
[C---:B------:R-:W-:Y:S01]  /*30b0*/  IADD3 R139, PT, PT, R141.reuse, 0x1800, RZ ;  /* 0x000018008d8b7810 */ /* 0x040fe20007ffe0ff */
[----:B------:R-:W-:Y:S01]  /*30c0*/  FMUL.FTZ R102, R84, R102 ;  /* 0x0000006654667220 */ /* 0x000fe20000410000 */
[----:B------:R-:W-:Y:S01]  /*30d0*/  IADD3 R137, PT, PT, R141, 0x1a00, RZ ;  /* 0x00001a008d897810 */ /* 0x000fe20007ffe0ff */
[----:B------:R-:W-:Y:S01]  /*30e0*/  IMAD.WIDE.U32 R150, R151, 0x4, R76 ;  /* 0x0000000497967825 */ /* 0x000fe200078e004c */
[----:B------:R-:W-:-:S03]  /*30f0*/  PRMT R115, R115, 0x5410, R68 ;  /* 0x0000541073737816 */ /* 0x000fc60000000044 */
[----:B------:R-:W-:Y:S01]  /*3100*/  HFMA2.BF16_V2 R99, R13, R92, R43 ;  /* 0x0000005c0d637231 */ /* 0x000fe2000020002b */
[----:B------:R-:W-:Y:S01]  /*3110*/  F2FP.BF16.F32.PACK_AB R121, RZ, R121 ;  /* 0x00000079ff79723e */ /* 0x000fe200000010ff */
[----:B------:R-:W-:Y:S01]  /*3120*/  IMAD.WIDE.U32 R138, R139, 0x4, R76 ;  /* 0x000000048b8a7825 */ /* 0x000fe200078e004c */
[----:B------:R-:W-:-:S03]  /*3130*/  F2FP.BF16.F32.PACK_AB R114, RZ, R114 ;  /* 0x00000072ff72723e */ /* 0x000fc600000010ff */
[----:B------:R-:W-:Y:S01]  /*3140*/  HFMA2.BF16_V2 R69, R16, R111, R46 ;  /* 0x0000006f10457231 */ /* 0x000fe2000020002e */
[----:B------:R-:W-:Y:S01]  /*3150*/  IADD3 R135, PT, PT, R141, 0x1c00, RZ ;  /* 0x00001c008d877810 */ /* 0x000fe20007ffe0ff */
[C---:B------:R-:W-:Y:S01]  /*3160*/  FMUL.FTZ R106, R84.reuse, R106 ;  /* 0x0000006a546a7220 */ /* 0x040fe20000410000 */
[----:B------:R-:W-:Y:S01]  /*3170*/  F2FP.BF16.F32.PACK_AB R118, RZ, R118 ;  /* 0x00000076ff76723e */ /* 0x000fe200000010ff */
[C---:B------:R-:W-:Y:S01]  /*3180*/  FMUL.FTZ R107, R84.reuse, R107 ;  /* 0x0000006b546b7220 */ /* 0x040fe20000410000 */
[----:B------:R-:W-:Y:S01]  /*3190*/  F2FP.BF16.F32.PACK_AB R119, RZ, R119 ;  /* 0x00000077ff77723e */ /* 0x000fe200000010ff */
[C---:B------:R-:W-:Y:S01]  /*31a0*/  FMUL.FTZ R104, R84.reuse, R104 ;  /* 0x0000006854687220 */ /* 0x040fe20000410000 */
[----:B------:R-:W-:Y:S01]  /*31b0*/  F2FP.BF16.F32.PACK_AB R116, RZ, R116 ;  /* 0x00000074ff74723e */ /* 0x000fe200000010ff */
[----:B------:R-:W-:Y:S01]  /*31c0*/  FMUL.FTZ R100, R84, R100 ;  /* 0x0000006454647220 */ /* 0x000fe20000410000 */
[----:B------:R-:W-:Y:S01]  /*31d0*/  F2FP.BF16.F32.PACK_AB R112, RZ, R112 ;  /* 0x00000070ff70723e */ /* 0x000fe200000010ff */
[----:B------:R-:W-:Y:S01]  /*31e0*/  IMAD.WIDE.U32 R136, R137, 0x4, R76 ;  /* 0x0000000489887825 */ /* 0x000fe200078e004c */
[----:B------:R-:W-:-:S03]  /*31f0*/  PRMT R121, R121, 0x5410, R114 ;  /* 0x0000541079797816 */ /* 0x000fc60000000072 */
[----:B------:R-:W-:Y:S01]  /*3200*/  HFMA2.BF16_V2 R113, R15, R115, R45 ;  /* 0x000000730f717231 */ /* 0x000fe2000020002d */
[----:B------:R-:W-:Y:S01]  /*3210*/  F2FP.BF16.F32.PACK_AB R120, RZ, R120 ;  /* 0x00000078ff78723e */ /* 0x000fe200000010ff */
[----:B------:R-:W-:Y:S01]  /*3220*/  IMAD.WIDE.U32 R134, R135, 0x4, R76 ;  /* 0x0000000487867825 */ /* 0x000fe200078e004c */
[----:B------:R-:W-:Y:S01]  /*3230*/  F2FP.BF16.F32.PACK_AB R110, RZ, R110 ;  /* 0x0000006eff6e723e */ /* 0x000fe200000010ff */
[----:B------:R1:W-:Y:S01]  /*3240*/  STG.E desc[UR8][R154.64], R101 ;  /* 0x000000659a007986 */ /* 0x0003e2000c101908 */
[C---:B------:R-:W-:Y:S01]  /*3250*/  IADD3 R133, PT, PT, R141.reuse, 0x1e00, RZ ;  /* 0x00001e008d857810 */ /* 0x040fe20007ffe0ff */
[----:B------:R-:W-:Y:S01]  /*3260*/  FMUL.FTZ R108, R84, R108 ;  /* 0x0000006c546c7220 */ /* 0x000fe20000410000 */
[----:B------:R-:W-:Y:S01]  /*3270*/  PRMT R118, R118, 0x5410, R119 ;  /* 0x0000541076767816 */ /* 0x000fe20000000077 */
[----:B------:R-:W-:Y:S01]  /*3280*/  FMUL.FTZ R142, R84, R142 ;  /* 0x0000008e548e7220 */ /* 0x000fe20000410000 */
[----:B------:R-:W-:Y:S01]  /*3290*/  PRMT R116, R116, 0x5410, R112 ;  /* 0x0000541074747816 */ /* 0x000fe20000000070 */
[C---:B------:R-:W-:Y:S01]  /*32a0*/  FMUL.FTZ R95, R84.reuse, R95 ;  /* 0x0000005f545f7220 */ /* 0x040fe20000410000 */
[C---:B------:R-:W-:Y:S01]  /*32b0*/  FMUL.FTZ R96, R84.reuse, R96 ;  /* 0x0000006054607220 */ /* 0x040fe20000410000 */
[----:B------:R-:W-:Y:S01]  /*32c0*/  FMUL.FTZ R98, R84, R98 ;  /* 0x0000006254627220 */ /* 0x000fe20000410000 */
[C---:B------:R-:W-:Y:S01]  /*32d0*/  IADD3 R131, PT, PT, R141.reuse, 0x2000, RZ ;  /* 0x000020008d837810 */ /* 0x040fe20007ffe0ff */
[----:B------:R-:W-:Y:S01]  /*32e0*/  STG.E desc[UR8][R152.64], R103 ;  /* 0x0000006798007986 */ /* 0x000fe2000c101908 */
[----:B------:R-:W-:Y:S01]  /*32f0*/  IADD3 R129, PT, PT, R141, 0x2200, RZ ;  /* 0x000022008d817810 */ /* 0x000fe20007ffe0ff */
[----:B-1----:R-:W-:Y:S01]  /*3300*/  HFMA2.BF16_V2 R101, R18, R121, R48 ;  /* 0x0000007912657231 */ /* 0x002fe20000200030 */
[----:B------:R-:W-:Y:S01]  /*3310*/  PRMT R120, R120, 0x5410, R110 ;  /* 0x0000541078787816 */ /* 0x000fe2000000006e */
[----:B------:R1:W-:Y:S01]  /*3320*/  STG.E desc[UR8][R150.64], R99 ;  /* 0x0000006396007986 */ /* 0x0003e2000c101908 */
[----:B------:R-:W-:Y:S01]  /*3330*/  F2FP.BF16.F32.PACK_AB R109, RZ, R109 ;  /* 0x0000006dff6d723e */ /* 0x000fe200000010ff */
[--C-:B------:R-:W-:Y:S01]  /*3340*/  IMAD.WIDE.U32 R132, R133, 0x4, R76.reuse ;  /* 0x0000000485847825 */ /* 0x100fe200078e004c */
[----:B------:R-:W-:Y:S01]  /*3350*/  F2FP.BF16.F32.PACK_AB R102, RZ, R102 ;  /* 0x00000066ff66723e */ /* 0x000fe200000010ff */
[----:B------:R-:W-:Y:S01]  /*3360*/  STG.E desc[UR8][R138.64], R105 ;  /* 0x000000698a007986 */ /* 0x000fe2000c101908 */
[----:B------:R-:W-:Y:S01]  /*3370*/  IADD3 R127, PT, PT, R141, 0x2400, RZ ;  /* 0x000024008d7f7810 */ /* 0x000fe20007ffe0ff */
[----:B------:R-:W-:Y:S01]  /*3380*/  IMAD.WIDE.U32 R130, R131, 0x4, R76 ;  /* 0x0000000483827825 */ /* 0x000fe200078e004c */
[----:B------:R-:W-:Y:S01]  /*3390*/  F2FP.BF16.F32.PACK_AB R106, RZ, R106 ;  /* 0x0000006aff6a723e */ /* 0x000fe200000010ff */
[----:B------:R-:W-:Y:S01]  /*33a0*/  STG.E desc[UR8][R136.64], R113 ;  /* 0x0000007188007986 */ /* 0x000fe2000c101908 */
[----:B------:R-:W-:Y:S01]  /*33b0*/  F2FP.BF16.F32.PACK_AB R107, RZ, R107 ;  /* 0x0000006bff6b723e */ /* 0x000fe200000010ff */
[C---:B------:R-:W-:Y:S01]  /*33c0*/  FMUL.FTZ R93, R84.reuse, R93 ;  /* 0x0000005d545d7220 */ /* 0x040fe20000410000 */
[----:B------:R-:W-:Y:S01]  /*33d0*/  F2FP.BF16.F32.PACK_AB R104, RZ, R104 ;  /* 0x00000068ff68723e */ /* 0x000fe200000010ff */
[----:B-1----:R-:W-:Y:S01]  /*33e0*/  HFMA2.BF16_V2 R99, R17, R118, R47 ;  /* 0x0000007611637231 */ /* 0x002fe2000020002f */
[----:B------:R-:W-:Y:S01]  /*33f0*/  F2FP.BF16.F32.PACK_AB R100, RZ, R100 ;  /* 0x00000064ff64723e */ /* 0x000fe200000010ff */
[----:B------:R1:W-:Y:S01]  /*3400*/  STG.E desc[UR8][R134.64], R69 ;  /* 0x0000004586007986 */ /* 0x0003e2000c101908 */
[----:B------:R-:W-:Y:S01]  /*3410*/  PRMT R109, R109, 0x5410, R102 ;  /* 0x000054106d6d7816 */ /* 0x000fe20000000066 */
[----:B------:R-:W-:Y:S01]  /*3420*/  FMUL.FTZ R89, R84, R89 ;  /* 0x0000005954597220 */ /* 0x000fe20000410000 */
[----:B------:R-:W-:Y:S01]  /*3430*/  F2FP.BF16.F32.PACK_AB R108, RZ, R108 ;  /* 0x0000006cff6c723e */ /* 0x000fe200000010ff */
[----:B------:R-:W-:Y:S01]  /*3440*/  IMAD.WIDE.U32 R128, R129, 0x4, R76 ;  /* 0x0000000481807825 */ /* 0x000fe200078e004c */
[----:B------:R-:W-:-:S03]  /*3450*/  F2FP.BF16.F32.PACK_AB R142, RZ, R142 ;  /* 0x0000008eff8e723e */ /* 0x000fc600000010ff */
[----:B------:R-:W-:Y:S01]  /*3460*/  HFMA2.BF16_V2 R103, R19, R120, R49 ;  /* 0x0000007813677231 */ /* 0x000fe20000200031 */
[----:B------:R-:W-:Y:S01]  /*3470*/  F2FP.BF16.F32.PACK_AB R95, RZ, R95 ;  /* 0x0000005fff5f723e */ /* 0x000fe200000010ff */
[----:B------:R-:W-:Y:S01]  /*3480*/  IMAD.WIDE.U32 R126, R127, 0x4, R76 ;  /* 0x000000047f7e7825 */ /* 0x000fe200078e004c */
[----:B------:R-:W-:-:S03]  /*3490*/  F2FP.BF16.F32.PACK_AB R96, RZ, R96 ;  /* 0x00000060ff60723e */ /* 0x000fc600000010ff */
[C---:B------:R-:W-:Y:S01]  /*34a0*/  FMUL.FTZ R97, R84.reuse, R97 ;  /* 0x0000006154617220 */ /* 0x040fe20000410000 */
[----:B------:R-:W-:Y:S01]  /*34b0*/  F2FP.BF16.F32.PACK_AB R98, RZ, R98 ;  /* 0x00000062ff62723e */ /* 0x000fe200000010ff */
[----:B-1----:R-:W-:Y:S01]  /*34c0*/  HFMA2.BF16_V2 R69, R20, R116, R50 ;  /* 0x0000007414457231 */ /* 0x002fe20000200032 */
[----:B------:R-:W-:Y:S01]  /*34d0*/  F2FP.BF16.F32.PACK_AB R140, RZ, R140 ;  /* 0x0000008cff8c723e */ /* 0x000fe200000010ff */
[C---:B------:R-:W-:Y:S01]  /*34e0*/  FMUL.FTZ R87, R84.reuse, R87 ;  /* 0x0000005754577220 */ /* 0x040fe20000410000 */
[C---:B------:R-:W-:Y:S01]  /*34f0*/  IADD3 R125, PT, PT, R141.reuse, 0x2600, RZ ;  /* 0x000026008d7d7810 */ /* 0x040fe20007ffe0ff */
[----:B------:R-:W-:Y:S01]  /*3500*/  FMUL.FTZ R86, R84, R86 ;  /* 0x0000005654567220 */ /* 0x000fe20000410000 */
[----:B------:R-:W-:Y:S01]  /*3510*/  PRMT R106, R106, 0x5410, R107 ;  /* 0x000054106a6a7816 */ /* 0x000fe2000000006b */
[----:B------:R-:W-:Y:S01]  /*3520*/  FMUL.FTZ R144, R84, R70 ;  /* 0x0000004654907220 */ /* 0x000fe20000410000 */
[----:B------:R-:W-:Y:S01]  /*3530*/  PRMT R104, R104, 0x5410, R100 ;  /* 0x0000541068687816 */ /* 0x000fe20000000064 */
[----:B------:R1:W-:Y:S01]  /*3540*/  STG.E desc[UR8][R132.64], R99 ;  /* 0x0000006384007986 */ /* 0x0003e2000c101908 */
[C---:B------:R-:W-:Y:S01]  /*3550*/  IADD3 R123, PT, PT, R141.reuse, 0x2800, RZ ;  /* 0x000028008d7b7810 */ /* 0x040fe20007ffe0ff */
[C---:B------:R-:W-:Y:S01]  /*3560*/  FMUL.FTZ R148, R84.reuse, R148 ;  /* 0x0000009454947220 */ /* 0x040fe20000410000 */
[----:B------:R-:W-:Y:S01]  /*3570*/  IADD3 R85, PT, PT, R141, 0x2a00, RZ ;  /* 0x00002a008d557810 */ /* 0x000fe20007ffe0ff */
[----:B------:R-:W-:Y:S01]  /*3580*/  FMUL.FTZ R149, R84, R149 ;  /* 0x0000009554957220 */ /* 0x000fe20000410000 */
[----:B------:R-:W-:Y:S01]  /*3590*/  PRMT R108, R108, 0x5410, R142 ;  /* 0x000054106c6c7816 */ /* 0x000fe2000000008e */
[----:B------:R2:W-:Y:S01]  /*35a0*/  STG.E desc[UR8][R130.64], R101 ;  /* 0x0000006582007986 */ /* 0x0005e2000c101908 */
[----:B------:R-:W-:Y:S01]  /*35b0*/  PRMT R95, R95, 0x5410, R96 ;  /* 0x000054105f5f7816 */ /* 0x000fe20000000060 */
[----:B------:R-:W-:Y:S01]  /*35c0*/  FMUL.FTZ R145, R84, R145 ;  /* 0x0000009154917220 */ /* 0x000fe20000410000 */
[----:B------:R-:W-:Y:S01]  /*35d0*/  PRMT R98, R98, 0x5410, R140 ;  /* 0x0000541062627816 */ /* 0x000fe2000000008c */
[----:B------:R-:W-:Y:S01]  /*35e0*/  STG.E desc[UR8][R128.64], R103 ;  /* 0x0000006780007986 */ /* 0x000fe2000c101908 */
[----:B------:R-:W-:Y:S01]  /*35f0*/  IADD3 R143, PT, PT, R141, 0x2c00, RZ ;  /* 0x00002c008d8f7810 */ /* 0x000fe20007ffe0ff */
[----:B------:R-:W-:Y:S01]  /*3600*/  IMAD.WIDE.U32 R124, R125, 0x4, R76 ;  /* 0x000000047d7c7825 */ /* 0x000fe200078e004c */
[----:B------:R-:W-:-:S03]  /*3610*/  IADD3 R141, PT, PT, R141, 0x2e00, RZ ;  /* 0x00002e008d8d7810 */ /* 0x000fc60007ffe0ff */
[----:B-1----:R-:W-:Y:S01]  /*3620*/  HFMA2.BF16_V2 R99, R21, R106, R51 ;  /* 0x0000006a15637231 */ /* 0x002fe20000200033 */
[----:B------:R-:W-:Y:S01]  /*3630*/  F2FP.BF16.F32.PACK_AB R93, RZ, R93 ;  /* 0x0000005dff5d723e */ /* 0x000fe200000010ff */
[----:B------:R1:W-:Y:S01]  /*3640*/  STG.E desc[UR8][R126.64], R69 ;  /* 0x000000457e007986 */ /* 0x0003e2000c101908 */
[----:B------:R-:W-:Y:S01]  /*3650*/  F2FP.BF16.F32.PACK_AB R89, RZ, R89 ;  /* 0x00000059ff59723e */ /* 0x000fe200000010ff */
[----:B--2---:R-:W-:Y:S02]  /*3660*/  HFMA2.BF16_V2 R101, R22, R109, R52 ;  /* 0x0000006d16657231 */ /* 0x004fe40000200034 */
[----:B------:R-:W-:Y:S01]  /*3670*/  IMAD.WIDE.U32 R122, R123, 0x4, R76 ;  /* 0x000000047b7a7825 */ /* 0x000fe200078e004c */
[----:B------:R-:W-:-:S03]  /*3680*/  F2FP.BF16.F32.PACK_AB R97, RZ, R97 ;  /* 0x00000061ff61723e */ /* 0x000fc600000010ff */
[----:B------:R-:W-:Y:S01]  /*3690*/  HFMA2.BF16_V2 R105, R23, R108, R53 ;  /* 0x0000006c17697231 */ /* 0x000fe20000200035 */
[----:B------:R-:W-:Y:S01]  /*36a0*/  F2FP.BF16.F32.PACK_AB R68, RZ, R87 ;  /* 0x00000057ff44723e */ /* 0x000fe200000010ff */
[----:B------:R-:W-:Y:S01]  /*36b0*/  IMAD.WIDE.U32 R84, R85, 0x4, R76 ;  /* 0x0000000455547825 */ /* 0x000fe200078e004c */
[----:B------:R-:W-:-:S03]  /*36c0*/  F2FP.BF16.F32.PACK_AB R86, RZ, R86 ;  /* 0x00000056ff56723e */ /* 0x000fc600000010ff */
[----:B------:R-:W-:Y:S01]  /*36d0*/  HFMA2.BF16_V2 R87, R25, R95, R55 ;  /* 0x0000005f19577231 */ /* 0x000fe20000200037 */
[----:B------:R-:W-:Y:S01]  /*36e0*/  F2FP.BF16.F32.PACK_AB R144, RZ, R144 ;  /* 0x00000090ff90723e */ /* 0x000fe200000010ff */
[----:B------:R-:W-:-:S04]  /*36f0*/  IMAD.WIDE.U32 R90, R90, 0x4, R76 ;  /* 0x000000045a5a7825 */ /* 0x000fc800078e004c */
[----:B-1----:R-:W-:Y:S01]  /*3700*/  HFMA2.BF16_V2 R69, R24, R104, R54 ;  /* 0x0000006818457231 */ /* 0x002fe20000200036 */
[----:B------:R-:W-:Y:S01]  /*3710*/  F2FP.BF16.F32.PACK_AB R148, RZ, R148 ;  /* 0x00000094ff94723e */ /* 0x000fe200000010ff */
[----:B------:R-:W-:Y:S02]  /*3720*/  HFMA2.BF16_V2 R95, R26, R98, R56 ;  /* 0x000000621a5f7231 */ /* 0x000fe40000200038 */
[----:B------:R-:W-:Y:S01]  /*3730*/  IMAD.WIDE.U32 R74, R75, 0x4, R76 ;  /* 0x000000044b4a7825 */ /* 0x000fe200078e004c */
[----:B------:R-:W-:Y:S01]  /*3740*/  F2FP.BF16.F32.PACK_AB R149, RZ, R149 ;  /* 0x00000095ff95723e */ /* 0x000fe200000010ff */
[----:B------:R-:W-:Y:S01]  /*3750*/  STG.E desc[UR8][R124.64], R99 ;  /* 0x000000637c007986 */ /* 0x000fe2000c101908 */
[----:B------:R-:W-:Y:S01]  /*3760*/  PRMT R93, R93, 0x5410, R89 ;  /* 0x000054105d5d7816 */ /* 0x000fe20000000059 */
[----:B------:R-:W-:Y:S01]  /*3770*/  IMAD.WIDE.U32 R72, R73, 0x4, R76 ;  /* 0x0000000449487825 */ /* 0x000fe200078e004c */
[----:B------:R-:W-:Y:S01]  /*3780*/  PRMT R97, R97, 0x5410, R68 ;  /* 0x0000541061617816 */ /* 0x000fe20000000044 */
[----:B------:R-:W-:Y:S01]  /*3790*/  STG.E desc[UR8][R122.64], R101 ;  /* 0x000000657a007986 */ /* 0x000fe2000c101908 */
[----:B------:R-:W-:Y:S01]  /*37a0*/  F2FP.BF16.F32.PACK_AB R146, RZ, R146 ;  /* 0x00000092ff92723e */ /* 0x000fe200000010ff */
[----:B------:R-:W-:Y:S01]  /*37b0*/  IMAD.WIDE.U32 R70, R71, 0x4, R76 ;  /* 0x0000000447467825 */ /* 0x000fe200078e004c */
[----:B------:R-:W-:Y:S01]  /*37c0*/  F2FP.BF16.F32.PACK_AB R145, RZ, R145 ;  /* 0x00000091ff91723e */ /* 0x000fe200000010ff */
[----:B------:R-:W-:Y:S01]  /*37d0*/  STG.E desc[UR8][R84.64], R105 ;  /* 0x0000006954007986 */ /* 0x000fe2000c101908 */
[----:B------:R-:W-:Y:S01]  /*37e0*/  PRMT R86, R86, 0x5410, R144 ;  /* 0x0000541056567816 */ /* 0x000fe20000000090 */
[----:B------:R-:W-:Y:S01]  /*37f0*/  IMAD.WIDE.U32 R82, R143, 0x4, R76 ;  /* 0x000000048f527825 */ /* 0x000fe200078e004c */
[----:B------:R-:W-:-:S03]  /*3800*/  PRMT R148, R148, 0x5410, R149 ;  /* 0x0000541094947816 */ /* 0x000fc60000000095 */
[----:B------:R-:W-:Y:S01]  /*3810*/  HFMA2.BF16_V2 R97, R27, R97, R57 ;  /* 0x000000611b617231 */ /* 0x000fe20000200039 */
[----:B------:R-:W-:Y:S01]  /*3820*/  PRMT R146, R146, 0x5410, R145 ;  /* 0x0000541092927816 */ /* 0x000fe20000000091 */
[----:B------:R-:W-:Y:S01]  /*3830*/  IMAD.WIDE.U32 R76, R141, 0x4, R76 ;  /* 0x000000048d4c7825 */ /* 0x000fe200078e004c */
[----:B------:R1:W-:Y:S01]  /*3840*/  STG.E desc[UR8][R82.64], R69 ;  /* 0x0000004552007986 */ /* 0x0003e2000c101908 */
[----:B------:R-:W-:-:S03]  /*3850*/  IADD3 R67, PT, PT, R67, R147, RZ ;  /* 0x0000009343437210 */ /* 0x000fc60007ffe0ff */
[----:B------:R2:W-:Y:S01]  /*3860*/  STG.E desc[UR8][R76.64], R87 ;  /* 0x000000574c007986 */ /* 0x0005e2000c101908 */
[----:B0-----:R-:W-:-:S03]  /*3870*/  ISETP.GE.AND P1, PT, R67, UR5, PT ;  /* 0x0000000543007c0c */ /* 0x001fc6000bf26270 */
[----:B------:R0:W-:Y:S01]  /*3880*/  STG.E desc[UR8][R78.64], R95 ;  /* 0x0000005f4e007986 */ /* 0x0001e2000c101908 */
[----:B-1----:R-:W-:Y:S02]  /*3890*/  HFMA2.BF16_V2 R69, R28, R93, R58 ;  /* 0x0000005d1c457231 */ /* 0x002fe4000020003a */
[----:B------:R-:W-:Y:S01]  /*38a0*/  HFMA2.BF16_V2 R83, R31, R146, R61 ;  /* 0x000000921f537231 */ /* 0x000fe2000020003d */
[----:B------:R1:W-:Y:S01]  /*38b0*/  STG.E desc[UR8][R90.64], R97 ;  /* 0x000000615a007986 */ /* 0x0003e2000c101908 */
[----:B--2---:R-:W-:-:S03]  /*38c0*/  HFMA2.BF16_V2 R77, R29, R148, R59 ;  /* 0x000000941d4d7231 */ /* 0x004fc6000020003b */
[----:B------:R1:W-:Y:S01]  /*38d0*/  STG.E desc[UR8][R80.64], R69 ;  /* 0x0000004550007986 */ /* 0x0003e2000c101908 */
[----:B0-----:R-:W-:-:S03]  /*38e0*/  HFMA2.BF16_V2 R79, R30, R86, R60 ;  /* 0x000000561e4f7231 */ /* 0x001fc6000020003c */
[----:B------:R1:W-:Y:S04]  /*38f0*/  STG.E desc[UR8][R74.64], R77 ;  /* 0x0000004d4a007986 */ /* 0x0003e8000c101908 */
[----:B------:R1:W-:Y:S04]  /*3900*/  STG.E desc[UR8][R72.64], R79 ;  /* 0x0000004f48007986 */ /* 0x0003e8000c101908 */
[----:B------:R1:W-:Y:S01]  /*3910*/  STG.E desc[UR8][R70.64], R83 ;  /* 0x0000005346007986 */ /* 0x0003e2000c101908 */
[----:B------:R-:W-:Y:S05]  /*3920*/  @!P1 BRA `(.L_x_166) ;  /* 0xffffffcc00089947 */ /* 0x000fea000383ffff */
[----:B------:R-:W-:Y:S05]  /*3930*/  EXIT ;  /* 0x000000000000794d */ /* 0x000fea0003800000 */
.L_x_167:
        /* <DEDUP_REMOVED lines=12> */
.L_x_1018:


//--------------------- .text._ZN10layer_norm13ln_fwd_kernelINS_13Kernel_traitsI6__halffS2_fjLj30720ELj4ELj1ELj4ELj4ENS_18Kernel_traits_baseILj30720ES2_fS2_fjLj128EEEEEEEvNS_9FwdParamsE --------------------------
	.section	.text._ZN10layer_norm13ln_fwd_kernelINS_13Kernel_traitsI6__halffS2_fjLj30720ELj4ELj1ELj4ELj4ENS_18Kernel_traits_baseILj30720ES2_fS2_fjLj128EEEEEEEvNS_9FwdParamsE,"ax",@progbits
	.align	128
        .global         _ZN10layer_norm13ln_fwd_kernelINS_13Kernel_traitsI6__halffS2_fjLj30720ELj4ELj1ELj4ELj4ENS_18Kernel_traits_baseILj30720ES2_fS2_fjLj128EEEEEEEvNS_9FwdParamsE
        .type           _ZN10layer_norm13ln_fwd_kernelINS_13Kernel_traitsI6__halffS2_fjLj30720ELj4ELj1ELj4ELj4ENS_18Kernel_traits_baseILj30720ES2_fS2_fjLj128EEEEEEEvNS_9FwdParamsE,@function
        .size           _ZN10layer_norm13ln_fwd_kernelINS_13Kernel_traitsI6__halffS2_fjLj30720ELj4ELj1ELj4ELj4ENS_18Kernel_traits_baseILj30720ES2_fS2_fjLj128EEEEEEEvNS_9FwdParamsE,(.L_x_1019 - _ZN10layer_norm13ln_fwd_kernelINS_13Kernel_traitsI6__halffS2_fjLj30720ELj4ELj1ELj4ELj4ENS_18Kernel_traits_baseILj30720ES2_fS2_fjLj128EEEEEEEvNS_9FwdParamsE)
        .other          _ZN10layer_norm13ln_fwd_kernelINS_13Kernel_traitsI6__halffS2_fjLj30720ELj4ELj1ELj4ELj4ENS_18Kernel_traits_baseILj30720ES2_fS2_fjLj128EEEEEEEvNS_9FwdParamsE,@"STO_CUDA_ENTRY STV_DEFAULT"
_ZN10layer_norm13ln_fwd_kernelINS_13Kernel_traitsI6__halffS2_fjLj30720ELj4ELj1ELj4ELj4ENS_18Kernel_traits_baseILj30720ES2_fS2_fjLj128EEEEEEEvNS_9FwdParamsE:
.text._ZN10layer_norm13ln_fwd_kernelINS_13Kernel_traitsI6__halffS2_fjLj30720ELj4ELj1ELj4ELj4ENS_18Kernel_traits_baseILj30720ES2_fS2_fjLj128EEEEEEEvNS_9FwdParamsE:
        /* <DEDUP_REMOVED lines=150> */
.L_x_172:
        /* <DEDUP_REMOVED lines=400> */
.L_x_169:
[----:B------:R-:W-:Y:S05]  /*2260*/  BSYNC.RECONVERGENT B0 ;  /* 0x0000000000007941 */ /* 0x000fea0003800200 */
.L_x_168:
        /* <DEDUP_REMOVED lines=70> */
.L_x_171:
[----:B------:R-:W2:Y:S04]  /*26d0*/  LDG.E.STRONG.GPU R4, desc[UR4][R2.64] ;  /* 0x0000000402047981 */ /* 0x000ea8000c1ef900 */
[----:B--2---:R-:W-:Y:S01]  /*26e0*/  CCTL.IVALL ;  /* 0x00000000ff00798f */ /* 0x004fe20002000000 */
[----:B------:R-:W-:Y:S05]  /*26f0*/  YIELD ;  /* 0x0000000000007946 */ /* 0x000fea0003800000 */
[----:B------:R-:W-:-:S13]  /*2700*/  ISETP.NE.AND P3, PT, R4, R129, PT ;  /* 0x000000810400720c */ /* 0x000fda0003f65270 */
[----:B------:R-:W-:Y:S05]  /*2710*/  @P3 BRA `(.L_x_171) ;  /* 0xfffffffc00ec3947 */ /* 0x000fea000383ffff */
.L_x_170:
        /* <DEDUP_REMOVED lines=98> */
[----:B------:R-:W-:Y:S01]  /*2d40*/  F2FP.F16.F32.PACK_AB R214, RZ, R214 ;  /* 0x000000d6ffd6723e */ /* 0x000fe200000000ff */
[--C-:B------:R-:W-:Y:S01]  /*2d50*/  FADD.FTZ R4, R15, -R129.reuse ;  /* 0x800000810f047221 */ /* 0x100fe20000010000 */
[--C-:B------:R-:W-:Y:S01]  /*2d60*/  FADD.FTZ R94, R151, -R129.reuse ;  /* 0x80000081975e7221 */ /* 0x100fe20000010000 */
[C---:B------:R-:W-:Y:S01]  /*2d70*/  FMUL.FTZ R11, R131.reuse, R18 ;  /* 0x00000012830b7220 */ /* 0x040fe20000410000 */
[----:B------:R-:W-:Y:S01]  /*2d80*/  FMUL.FTZ R15, R131, R24 ;  /* 0x00000018830f7220 */ /* 0x000fe20000410000 */
[--C-:B------:R-:W-:Y:S01]  /*2d90*/  FADD.FTZ R18, R39, -R129.reuse ;  /* 0x8000008127127221 */ /* 0x100fe20000010000 */
[--C-:B------:R-:W-:Y:S01]  /*2da0*/  FADD.FTZ R24, R91, -R129.reuse ;  /* 0x800000815b187221 */ /* 0x100fe20000010000 */
[----:B------:R-:W-:Y:S01]  /*2db0*/  F2FP.F16.F32.PACK_AB R163, RZ, R163 ;  /* 0x000000a3ffa3723e */ /* 0x000fe200000000ff */
[C---:B------:R-:W-:Y:S01]  /*2dc0*/  FMUL.FTZ R39, R131.reuse, R40 ;  /* 0x0000002883277220 */ /* 0x040fe20000410000 */
[----:B------:R-:W-:Y:S01]  /*2dd0*/  FMUL.FTZ R40, R131, R94 ;  /* 0x0000005e83287220 */ /* 0x000fe20000410000 */
[----:B------:R-:W-:Y:S01]  /*2de0*/  FADD.FTZ R10, R19, -R129 ;  /* 0x80000081130a7221 */ /* 0x000fe20000010000 */
[----:B------:R-:W4:Y:S01]  /*2df0*/  LDL R91, [R1] ;  /* 0x00000000015b7983 */ /* 0x000f220000100800 */
[----:B--2---:R-:W-:-:S02]  /*2e00*/  HFMA2 R94, R206.H0_H0, R214.H0_H0, R207.H0_H0 ;  /* 0x200000d6ce5e7231 */ /* 0x004fc400000408cf */
[----:B------:R-:W-:Y:S01]  /*2e10*/  FMUL.FTZ R19, R131, R24 ;  /* 0x0000001883137220 */ /* 0x000fe20000410000 */
[----:B------:R-:W-:Y:S01]  /*2e20*/  FADD.FTZ R24, R95, -R129 ;  /* 0x800000815f187221 */ /* 0x000fe20000010000 */
[----:B------:R-:W2:Y:S01]  /*2e30*/  LDL.LU R207, [R1+0x38] ;  /* 0x0000380001cf7983 */ /* 0x000ea20000300800 */
[----:B---3--:R-:W-:-:S03]  /*2e40*/  HFMA2 R95, R204.H0_H0, R163.H0_H0, R205.H0_H0 ;  /* 0x200000a3cc5f7231 */ /* 0x008fc600000408cd */
[----:B------:R-:W3:Y:S04]  /*2e50*/  LDL.LU R206, [R1+0x34] ;  /* 0x0000340001ce7983 */ /* 0x000ee80000300800 */
[----:B------:R-:W4:Y:S04]  /*2e60*/  LDL R214, [R1+0x8] ;  /* 0x0000080001d67983 */ /* 0x000f280000100800 */
[----:B------:R-:W2:Y:S04]  /*2e70*/  LDL.LU R205, [R1+0x30] ;  /* 0x0000300001cd7983 */ /* 0x000ea80000300800 */
[----:B------:R-:W3:Y:S04]  /*2e80*/  LDL.LU R204, [R1+0x2c] ;  /* 0x00002c0001cc7983 */ /* 0x000ee80000300800 */
[----:B------:R-:W4:Y:S01]  /*2e90*/  LDL R163, [R1+0x4] ;  /* 0x0000040001a37983 */ /* 0x000f220000100800 */
[----:B------:R-:W-:-:S05]  /*2ea0*/  F2FP.F16.F32.PACK_AB R153, RZ, R153 ;  /* 0x00000099ff99723e */ /* 0x000fca00000000ff */
[----:B------:R-:W-:Y:S02]  /*2eb0*/  HFMA2 R153, R202.H0_H0, R153.H0_H0, R86.H0_H0 ;  /* 0x20000099ca997231 */ /* 0x000fe40000040856 */
        /* <DEDUP_REMOVED lines=29> */
[--C-:B------:R-:W-:Y:S01]  /*3090*/  FADD.FTZ R12, R27, -R129.reuse ;  /* 0x800000811b0c7221 */ /* 0x100fe20000010000 */
[C---:B------:R-:W-:Y:S01]  /*30a0*/  FMUL.FTZ R27, R131.reuse, R28 ;  /* 0x0000001c831b7220 */ /* 0x040fe20000410000 */
[C---:B------:R-:W-:Y:S01]  /*30b0*/  FMUL.FTZ R28, R131.reuse, R30 ;  /* 0x0000001e831c7220 */ /* 0x040fe20000410000 */
[----:B------:R-:W-:Y:S01]  /*30c0*/  FMUL.FTZ R30, R131, R34 ;  /* 0x00000022831e7220 */ /* 0x000fe20000410000 */
[--C-:B------:R-:W-:Y:S01]  /*30d0*/  FADD.FTZ R34, R143, -R129.reuse ;  /* 0x800000818f227221 */ /* 0x100fe20000010000 */
[--C-:B------:R-:W-:Y:S01]  /*30e0*/  FADD.FTZ R14, R14, -R129.reuse ;  /* 0x800000810e0e7221 */ /* 0x100fe20000010000 */
[----:B------:R-:W-:Y:S01]  /*30f0*/  F2FP.F16.F32.PACK_AB R155, RZ, R155 ;  /* 0x0000009bff9b723e */ /* 0x000fe200000000ff */
[----:B------:R-:W-:Y:S01]  /*3100*/  FMUL.FTZ R13, R131, R10 ;  /* 0x0000000a830d7220 */ /* 0x000fe20000410000 */
[--C-:B------:R-:W-:Y:S01]  /*3110*/  FADD.FTZ R26, R26, -R129.reuse ;  /* 0x800000811a1a7221 */ /* 0x100fe20000010000 */
[--C-:B------:R-:W-:Y:S01]  /*3120*/  FADD.FTZ R10, R25, -R129.reuse ;  /* 0x80000081190a7221 */ /* 0x100fe20000010000 */
[C---:B------:R-:W-:Y:S01]  /*3130*/  FMUL.FTZ R165, R131.reuse, R14 ;  /* 0x0000000e83a57220 */ /* 0x040fe20000410000 */
[----:B------:R-:W-:Y:S01]  /*3140*/  FADD.FTZ R22, R22, -R129 ;  /* 0x8000008116167221 */ /* 0x000fe20000010000 */
[----:B------:R-:W-:Y:S01]  /*3150*/  FMUL.FTZ R14, R131, R12 ;  /* 0x0000000c830e7220 */ /* 0x000fe20000410000 */
[----:B-----5:R-:W-:-:S02]  /*3160*/  HFMA2 R149, R249.H0_H0, R155.H0_H0, R248.H0_H0 ;  /* 0x2000009bf9957231 */ /* 0x020fc400000408f8 */
        /* <DEDUP_REMOVED lines=15> */
[----:B------:R-:W-:Y:S01]  /*3260*/  F2FP.F16.F32.PACK_AB R3, RZ, R3 ;  /* 0x00000003ff03723e */ /* 0x000fe200000000ff */
[--C-:B------:R-:W-:Y:S01]  /*3270*/  FADD.FTZ R32, R125, -R129.reuse ;  /* 0x800000817d207221 */ /* 0x100fe20000010000 */
[----:B------:R-:W-:Y:S01]  /*3280*/  F2FP.F16.F32.PACK_AB R16, RZ, R16 ;  /* 0x00000010ff10723e */ /* 0x000fe200000000ff */
[C---:B------:R-:W-:Y:S01]  /*3290*/  FMUL.FTZ R21, R131.reuse, R36 ;  /* 0x0000002483157220 */ /* 0x040fe20000410000 */
        /* <DEDUP_REMOVED lines=8> */
[----:B------:R-:W-:Y:S01]  /*3320*/  HFMA2 R139, R239.H0_H0, R3.H0_H0, R238.H0_H0 ;  /* 0x20000003ef8b7231 */ /* 0x000fe200000408ee */
[----:B------:R-:W-:Y:S01]  /*3330*/  F2FP.F16.F32.PACK_AB R4, RZ, R4 ;  /* 0x00000004ff04723e */ /* 0x000fe200000000ff */
[--C-:B------:R-:W-:Y:S01]  /*3340*/  FADD.FTZ R8, R145, -R129.reuse ;  /* 0x8000008191087221 */ /* 0x100fe20000010000 */
[----:B------:R-:W-:Y:S01]  /*3350*/  F2FP.F16.F32.PACK_AB R21, RZ, R21 ;  /* 0x00000015ff15723e */ /* 0x000fe200000000ff */
[----:B------:R-:W-:Y:S01]  /*3360*/  HFMA2 R137, R241.H0_H0, R16.H0_H0, R240.H0_H0 ;  /* 0x20000010f1897231 */ /* 0x000fe200000408f0 */
[----:B------:R-:W-:Y:S01]  /*3370*/  F2FP.F16.F32.PACK_AB R216, RZ, R216 ;  /* 0x000000d8ffd8723e */ /* 0x000fe200000000ff */
[----:B------:R-:W-:Y:S01]  /*3380*/  HFMA2 R3, R208.H0_H0, R22.H0_H0, R80.H0_H0 ;  /* 0x20000016d0037231 */ /* 0x000fe20000040850 */
[----:B------:R-:W-:Y:S01]  /*3390*/  F2FP.F16.F32.PACK_AB R12, RZ, R12 ;  /* 0x0000000cff0c723e */ /* 0x000fe200000000ff */
[----:B------:R-:W-:Y:S01]  /*33a0*/  FADD.FTZ R6, R6, -R129 ;  /* 0x8000008106067221 */ /* 0x000fe20000010000 */
[----:B------:R-:W-:Y:S01]  /*33b0*/  F2FP.F16.F32.PACK_AB R90, RZ, R90 ;  /* 0x0000005aff5a723e */ /* 0x000fe200000000ff */
[----:B------:R-:W-:Y:S01]  /*33c0*/  HFMA2 R16, R189.H0_H0, R89.H0_H0, R67.H0_H0 ;  /* 0x20000059bd107231 */ /* 0x000fe20000040843 */
[----:B------:R-:W-:Y:S01]  /*33d0*/  F2FP.F16.F32.PACK_AB R167, RZ, R167 ;  /* 0x000000a7ffa7723e */ /* 0x000fe200000000ff */
[----:B------:R-:W-:Y:S01]  /*33e0*/  HFMA2 R22, R183.H0_H0, R88.H0_H0, R61.H0_H0 ;  /* 0x20000058b7167231 */ /* 0x000fe2000004083d */
[----:B------:R-:W-:Y:S01]  /*33f0*/  F2FP.F16.F32.PACK_AB R166, RZ, R166 ;  /* 0x000000a6ffa6723e */ /* 0x000fe200000000ff */
[----:B------:R-:W0:Y:S01]  /*3400*/  @P0 LDC.64 R88, c[0x0][0x3a0] ;  /* 0x0000e800ff580b82 */ /* 0x000e220000000a00 */
[C---:B------:R-:W-:Y:S01]  /*3410*/  FMUL.FTZ R37, R131.reuse, R8 ;  /* 0x0000000883257220 */ /* 0x040fe20000410000 */
[----:B------:R-:W-:Y:S01]  /*3420*/  FMUL.FTZ R35, R131, R6 ;  /* 0x0000000683237220 */ /* 0x000fe20000410000 */
[----:B------:R-:W-:-:S02]  /*3430*/  HFMA2 R151, R247.H0_H0, R4.H0_H0, R246.H0_H0 ;  /* 0x20000004f7977231 */ /* 0x000fc400000408f6 */
[----:B------:R-:W-:Y:S01]  /*3440*/  FADD.FTZ R6, R7, -R129 ;  /* 0x8000008107067221 */ /* 0x000fe20000010000 */
[----:B------:R-:W-:Y:S02]  /*3450*/  HFMA2 R8, R197.H0_H0, R21.H0_H0, R75.H0_H0 ;  /* 0x20000015c5087231 */ /* 0x000fe4000004084b */
[----:B------:R-:W-:Y:S02]  /*3460*/  HFMA2 R4, R201.H0_H0, R12.H0_H0, R79.H0_H0 ;  /* 0x2000000cc9047231 */ /* 0x000fe4000004084f */
[----:B------:R-:W-:Y:S02]  /*3470*/  HFMA2 R21, R184.H0_H0, R90.H0_H0, R62.H0_H0 ;  /* 0x2000005ab8157231 */ /* 0x000fe4000004083e */
[----:B------:R-:W-:Y:S02]  /*3480*/  HFMA2 R7, R198.H0_H0, R167.H0_H0, R76.H0_H0 ;  /* 0x200000a7c6077231 */ /* 0x000fe4000004084c */
[----:B------:R-:W-:Y:S02]  /*3490*/  HFMA2 R12, R193.H0_H0, R166.H0_H0, R71.H0_H0 ;  /* 0x200000a6c10c7231 */ /* 0x000fe40000040847 */
[----:B------:R-:W1:Y:S01]  /*34a0*/  LDC.64 R166, c[0x0][0x398] ;  /* 0x0000e600ffa67b82 */ /* 0x000e620000000a00 */
[----:B------:R-:W-:-:S02]  /*34b0*/  F2FP.F16.F32.PACK_AB R13, RZ, R13 ;  /* 0x0000000dff0d723e */ /* 0x000fc400000000ff */
[----:B------:R-:W-:Y:S02]  /*34c0*/  F2FP.F16.F32.PACK_AB R14, RZ, R14 ;  /* 0x0000000eff0e723e */ /* 0x000fe400000000ff */
[----:B------:R-:W-:Y:S02]  /*34d0*/  F2FP.F16.F32.PACK_AB R18, RZ, R18 ;  /* 0x00000012ff12723e */ /* 0x000fe400000000ff */
[----:B------:R-:W-:Y:S02]  /*34e0*/  F2FP.F16.F32.PACK_AB R17, RZ, R17 ;  /* 0x00000011ff11723e */ /* 0x000fe400000000ff */
[----:B------:R-:W-:Y:S01]  /*34f0*/  F2FP.F16.F32.PACK_AB R85, RZ, R85 ;  /* 0x00000055ff55723e */ /* 0x000fe200000000ff */
[----:B0-----:R-:W-:Y:S01]  /*3500*/  @P0 IMAD.WIDE R88, R42, 0x4, R88 ;  /* 0x000000042a580825 */ /* 0x001fe200078e0258 */
[----:B------:R-:W-:-:S03]  /*3510*/  F2FP.F16.F32.PACK_AB R84, RZ, R84 ;  /* 0x00000054ff54723e */ /* 0x000fc600000000ff */
[----:B------:R-:W-:Y:S02]  /*3520*/  HFMA2 R121, R233.H0_H0, R13.H0_H0, R232.H0_H0 ;  /* 0x2000000de9797231 */ /* 0x000fe400000408e8 */
[----:B------:R-:W-:Y:S01]  /*3530*/  HFMA2 R87, R225.H0_H0, R14.H0_H0, R224.H0_H0 ;  /* 0x2000000ee1577231 */ /* 0x000fe200000408e0 */
[----:B------:R0:W-:Y:S01]  /*3540*/  @P0 STG.E desc[UR4][R88.64], R129 ;  /* 0x0000008158000986 */ /* 0x0001e2000c101904 */
[----:B------:R-:W-:Y:S02]  /*3550*/  HFMA2 R13, R192.H0_H0, R18.H0_H0, R70.H0_H0 ;  /* 0x20000012c00d7231 */ /* 0x000fe40000040846 */
[----:B------:R-:W-:Y:S01]  /*3560*/  HFMA2 R14, R191.H0_H0, R17.H0_H0, R69.H0_H0 ;  /* 0x20000011bf0e7231 */ /* 0x000fe20000040845 */
[----:B------:R-:W-:Y:S01]  /*3570*/  F2FP.F16.F32.PACK_AB R157, RZ, R157 ;  /* 0x0000009dff9d723e */ /* 0x000fe200000000ff */
[----:B------:R-:W-:Y:S02]  /*3580*/  HFMA2 R17, R188.H0_H0, R85.H0_H0, R66.H0_H0 ;  /* 0x20000055bc117231 */ /* 0x000fe40000040842 */
[----:B------:R-:W-:-:S02]  /*3590*/  HFMA2 R18, R187.H0_H0, R84.H0_H0, R65.H0_H0 ;  /* 0x20000054bb127231 */ /* 0x000fc40000040841 */
[----:B------:R-:W-:Y:S01]  /*35a0*/  FADD.FTZ R38, R38, -R129 ;  /* 0x8000008126267221 */ /* 0x000fe20000010000 */
[----:B------:R-:W-:Y:S02]  /*35b0*/  F2FP.F16.F32.PACK_AB R165, RZ, R165 ;  /* 0x000000a5ffa5723e */ /* 0x000fe400000000ff */
[----:B0-----:R-:W-:Y:S01]  /*35c0*/  PRMT R89, R153, 0x7610, R89 ;  /* 0x0000761099597816 */ /* 0x001fe20000000059 */
[----:B------:R-:W-:Y:S01]  /*35d0*/  FADD.FTZ R26, R127, -R129 ;  /* 0x800000817f1a7221 */ /* 0x000fe20000010000 */
[----:B------:R-:W-:Y:S02]  /*35e0*/  HFMA2 R127, R227.H0_H0, R157.H0_H0, R226.H0_H0 ;  /* 0x2000009de37f7231 */ /* 0x000fe400000408e2 */
[----:B------:R-:W-:Y:S01]  /*35f0*/  FMUL.FTZ R10, R131, R38 ;  /* 0x00000026830a7220 */ /* 0x000fe20000410000 */
[----:B------:R-:W-:Y:S01]  /*3600*/  PRMT R157, R94, 0x7610, R157 ;  /* 0x000076105e9d7816 */ /* 0x000fe2000000009d */
[----:B------:R-:W-:Y:S01]  /*3610*/  FADD.FTZ R38, R147, -R129 ;  /* 0x8000008193267221 */ /* 0x000fe20000010000 */
[----:B------:R-:W-:Y:S01]  /*3620*/  HFMA2 R147, R251.H0_H0, R165.H0_H0, R250.H0_H0 ;  /* 0x200000a5fb937231 */ /* 0x000fe200000408fa */
[----:B------:R-:W-:-:S02]  /*3630*/  F2FP.F16.F32.PACK_AB R215, RZ, R215 ;  /* 0x000000d7ffd7723e */ /* 0x000fc400000000ff */
[----:B------:R-:W-:Y:S02]  /*3640*/  F2FP.F16.F32.PACK_AB R159, RZ, R159 ;  /* 0x0000009fff9f723e */ /* 0x000fe400000000ff */
[----:B------:R-:W-:Y:S01]  /*3650*/  F2FP.F16.F32.PACK_AB R213, RZ, R213 ;  /* 0x000000d5ffd5723e */ /* 0x000fe200000000ff */
[----:B------:R-:W-:Y:S01]  /*3660*/  HFMA2 R133, R245.H0_H0, R215.H0_H0, R244.H0_H0 ;  /* 0x200000d7f5857231 */ /* 0x000fe200000408f4 */
[----:B------:R-:W-:Y:S01]  /*3670*/  F2FP.F16.F32.PACK_AB R161, RZ, R161 ;  /* 0x000000a1ffa1723e */ /* 0x000fe200000000ff */
[----:B------:R-:W-:Y:S01]  /*3680*/  HFMA2 R135, R243.H0_H0, R159.H0_H0, R242.H0_H0 ;  /* 0x2000009ff3877231 */ /* 0x000fe200000408f2 */
[----:B------:R-:W-:Y:S01]  /*3690*/  F2FP.F16.F32.PACK_AB R2, RZ, R2 ;  /* 0x00000002ff02723e */ /* 0x000fe200000000ff */
[----:B------:R-:W-:Y:S01]  /*36a0*/  FMUL.FTZ R29, R131, R32 ;  /* 0x00000020831d7220 */ /* 0x000fe20000410000 */
[----:B------:R-:W-:Y:S01]  /*36b0*/  FADD.FTZ R32, R141, -R129 ;  /* 0x800000818d207221 */ /* 0x000fe20000010000 */
[----:B------:R-:W-:Y:S02]  /*36c0*/  HFMA2 R141, R237.H0_H0, R213.H0_H0, R236.H0_H0 ;  /* 0x200000d5ed8d7231 */ /* 0x000fe400000408ec */
[----:B------:R-:W-:Y:S01]  /*36d0*/  HFMA2 R119, R235.H0_H0, R161.H0_H0, R234.H0_H0 ;  /* 0x200000a1eb777231 */ /* 0x000fe200000408ea */
[----:B------:R-:W-:Y:S01]  /*36e0*/  F2FP.F16.F32.PACK_AB R212, RZ, R212 ;  /* 0x000000d4ffd4723e */ /* 0x000fe200000000ff */
[----:B------:R-:W-:Y:S01]  /*36f0*/  HFMA2 R123, R231.H0_H0, R2.H0_H0, R230.H0_H0 ;  /* 0x20000002e77b7231 */ /* 0x000fe200000408e6 */
[----:B------:R-:W-:-:S02]  /*3700*/  F2FP.F16.F32.PACK_AB R203, RZ, R203 ;  /* 0x000000cbffcb723e */ /* 0x000fc400000000ff */
[----:B------:R-:W-:Y:S01]  /*3710*/  F2FP.F16.F32.PACK_AB R217, RZ, R217 ;  /* 0x000000d9ffd9723e */ /* 0x000fe200000000ff */
[----:B------:R-:W-:Y:S01]  /*3720*/  HFMA2 R125, R229.H0_H0, R212.H0_H0, R228.H0_H0 ;  /* 0x200000d4e57d7231 */ /* 0x000fe200000408e4 */
[----:B------:R-:W-:Y:S01]  /*3730*/  F2FP.F16.F32.PACK_AB R211, RZ, R211 ;  /* 0x000000d3ffd3723e */ /* 0x000fe200000000ff */
[----:B-1----:R-:W-:Y:S01]  /*3740*/  IMAD.WIDE.U32 R164, R164, 0x2, R166 ;  /* 0x00000002a4a47825 */ /* 0x002fe200078e00a6 */
[----:B------:R-:W-:-:S03]  /*3750*/  F2FP.F16.F32.PACK_AB R5, RZ, R5 ;  /* 0x00000005ff05723e */ /* 0x000fc600000000ff */
[----:B------:R-:W-:Y:S01]  /*3760*/  FADD.FTZ R36, R9, -R129 ;  /* 0x8000008109247221 */ /* 0x000fe20000010000 */
[----:B------:R-:W-:Y:S01]  /*3770*/  HFMA2 R203, R223.H0_H0, R203.H0_H0, R222.H0_H0 ;  /* 0x200000cbdfcb7231 */ /* 0x000fe200000408de */
[----:B------:R-:W-:Y:S01]  /*3780*/  F2FP.F16.F32.PACK_AB R218, RZ, R218 ;  /* 0x000000daffda723e */ /* 0x000fe200000000ff */
[----:B------:R-:W-:Y:S01]  /*3790*/  FMUL.FTZ R31, R131, R32 ;  /* 0x00000020831f7220 */ /* 0x000fe20000410000 */
[----:B------:R-:W-:Y:S02]  /*37a0*/  HFMA2 R2, R210.H0_H0, R211.H0_H0, R209.H0_H0 ;  /* 0x200000d3d2027231 */ /* 0x000fe400000408d1 */
[----:B------:R-:W-:-:S04]  /*37b0*/  IMAD.WIDE.U32 R160, R160, 0x2, R166 ;  /* 0x00000002a0a07825 */ /* 0x000fc800078e00a6 */
[C---:B------:R-:W-:Y:S01]  /*37c0*/  FMUL.FTZ R32, R131.reuse, R34 ;  /* 0x0000002283207220 */ /* 0x040fe20000410000 */
[----:B------:R-:W-:Y:S01]  /*37d0*/  F2FP.F16.F32.PACK_AB R11, RZ, R11 ;  /* 0x0000000bff0b723e */ /* 0x000fe200000000ff */
[----:B------:R-:W-:Y:S01]  /*37e0*/  FMUL.FTZ R34, R131, R36 ;  /* 0x0000002483227220 */ /* 0x000fe20000410000 */
[----:B------:R-:W-:Y:S01]  /*37f0*/  IMAD.WIDE.U32 R158, R158, 0x2, R166 ;  /* 0x000000029e9e7825 */ /* 0x000fe200078e00a6 */
[----:B------:R-:W-:-:S03]  /*3800*/  F2FP.F16.F32.PACK_AB R10, RZ, R10 ;  /* 0x0000000aff0a723e */ /* 0x000fc600000000ff */
[----:B------:R-:W-:Y:S01]  /*3810*/  FMUL.FTZ R36, R131, R6 ;  /* 0x0000000683247220 */ /* 0x000fe20000410000 */
[----:B------:R-:W-:Y:S01]  /*3820*/  HFMA2 R5, R200.H0_H0, R5.H0_H0, R78.H0_H0 ;  /* 0x20000005c8057231 */ /* 0x000fe2000004084e */
[----:B------:R-:W-:Y:S01]  /*3830*/  F2FP.F16.F32.PACK_AB R219, RZ, R219 ;  /* 0x000000dbffdb723e */ /* 0x000fe200000000ff */
[----:B------:R-:W-:Y:S02]  /*3840*/  HFMA2 R6, R199.H0_H0, R218.H0_H0, R77.H0_H0 ;  /* 0x200000dac7067231 */ /* 0x000fe4000004084d */
[----:B----4-:R-:W-:Y:S02]  /*3850*/  HFMA2 R143, R214.H0_H0, R0.H0_H0, R163.H0_H0 ;  /* 0x20000000d68f7231 */ /* 0x010fe400000408a3 */
[----:B------:R-:W0:Y:S01]  /*3860*/  S2R R163, SR_TID.X ;  /* 0x0000000000a37919 */ /* 0x000e220000002100 */
[----:B------:R-:W-:Y:S02]  /*3870*/  HFMA2 R145, R91.H0_H0, R216.H0_H0, R252.H0_H0 ;  /* 0x200000d85b917231 */ /* 0x000fe400000408fc */
[----:B------:R-:W1:Y:S01]  /*3880*/  @P0 LDC.64 R90, c[0x0][0x3a8] ;  /* 0x0000ea00ff5a0b82 */ /* 0x000e620000000a00 */
[----:B0-----:R-:W-:-:S04]  /*3890*/  LOP3.LUT R214, R163, 0x1f, RZ, 0xc0, !PT ;  /* 0x0000001fa3d67812 */ /* 0x001fc800078ec0ff */
[----:B------:R-:W-:Y:S02]  /*38a0*/  LOP3.LUT R155, R214, 0x60, R163, 0xf8, !PT ;  /* 0x00000060d69b7812 */ /* 0x000fe400078ef8a3 */
[----:B------:R-:W0:Y:S01]  /*38b0*/  S2R R163, SR_CTAID.X ;  /* 0x0000000000a37919 */ /* 0x000e220000002500 */
[----:B-1----:R-:W-:-:S04]  /*38c0*/  @P0 IMAD.WIDE R90, R42, 0x4, R90 ;  /* 0x000000042a5a0825 */ /* 0x002fc800078e025a */
[----:B------:R-:W-:Y:S01]  /*38d0*/  HFMA2 R0, R221.H0_H0, R217.H0_H0, R220.H0_H0 ;  /* 0x200000d9dd007231 */ /* 0x000fe200000408dc */
[----:B------:R-:W-:Y:S01]  /*38e0*/  F2FP.F16.F32.PACK_AB R15, RZ, R15 ;  /* 0x0000000fff0f723e */ /* 0x000fe200000000ff */
[----:B------:R-:W-:Y:S01]  /*38f0*/  HFMA2 R9, R196.H0_H0, R11.H0_H0, R74.H0_H0 ;  /* 0x2000000bc4097231 */ /* 0x000fe2000004084a */
[----:B------:R-:W-:Y:S01]  /*3900*/  F2FP.F16.F32.PACK_AB R19, RZ, R19 ;  /* 0x00000013ff13723e */ /* 0x000fe200000000ff */
[----:B------:R1:W-:Y:S01]  /*3910*/  @P0 STG.E desc[UR4][R90.64], R131 ;  /* 0x000000835a000986 */ /* 0x0003e2000c101904 */
[----:B------:R-:W-:Y:S01]  /*3920*/  HFMA2 R10, R195.H0_H0, R10.H0_H0, R73.H0_H0 ;  /* 0x2000000ac30a7231 */ /* 0x000fe20000040849 */
[----:B------:R-:W-:Y:S01]  /*3930*/  F2FP.F16.F32.PACK_AB R20, RZ, R20 ;  /* 0x00000014ff14723e */ /* 0x000fe200000000ff */
[C---:B------:R-:W-:Y:S01]  /*3940*/  FMUL.FTZ R26, R131.reuse, R26 ;  /* 0x0000001a831a7220 */ /* 0x040fe20000410000 */
[----:B------:R-:W-:Y:S01]  /*3950*/  FMUL.FTZ R38, R131, R38 ;  /* 0x0000002683267220 */ /* 0x000fe20000410000 */
[----:B------:R-:W-:Y:S01]  /*3960*/  F2FP.F16.F32.PACK_AB R23, RZ, R23 ;  /* 0x00000017ff17723e */ /* 0x000fe200000000ff */
[----:B------:R-:W-:Y:S01]  /*3970*/  IMAD.WIDE.U32 R128, R128, 0x2, R166 ;  /* 0x0000000280807825 */ /* 0x000fe200078e00a6 */
[----:B------:R-:W-:Y:S01]  /*3980*/  F2FP.F16.F32.PACK_AB R24, RZ, R24 ;  /* 0x00000018ff18723e */ /* 0x000fe200000000ff */
        /* <DEDUP_REMOVED lines=55> */
[----:B------:R-:W-:Y:S02]  /*3d00*/  HFMA2 R11, R194.H0_H0, R219.H0_H0, R72.H0_H0 ;  /* 0x200000dbc20b7231 */ /* 0x000fe40000040848 */
        /* <DEDUP_REMOVED lines=8> */
[----:B------:R-:W-:-:S02]  /*3d90*/  HFMA2 R15, R190.H0_H0, R15.H0_H0, R68.H0_H0 ;  /* 0x2000000fbe0f7231 */ /* 0x000fc40000040844 */
        /* <DEDUP_REMOVED lines=9> */
[--C-:B0-----:R-:W-:Y:S01]  /*3e30*/  IMAD.WIDE.U32 R126, R126, 0x2, R166.reuse ;  /* 0x000000027e7e7825 */ /* 0x101fe200078e00a6 */
[----:B------:R1:W-:Y:S01]  /*3e40*/  STG.E.U16 desc[UR4][R138.64], R13 ;  /* 0x0000000d8a007986 */ /* 0x0003e2000c101504 */
[----:B------:R-:W-:Y:S02]  /*3e50*/  F2FP.F16.F32.PACK_AB R25, RZ, R25 ;  /* 0x00000019ff19723e */ /* 0x000fe400000000ff */
[----:B------:R-:W-:Y:S02]  /*3e60*/  HFMA2 R20, R185.H0_H0, R20.H0_H0, R63.H0_H0 ;  /* 0x20000014b9147231 */ /* 0x000fe4000004083f */
[--C-:B------:R-:W-:Y:S01]  /*3e70*/  IMAD.WIDE.U32 R124, R124, 0x2, R166.reuse ;  /* 0x000000027c7c7825 */ /* 0x100fe200078e00a6 */
[----:B------:R1:W-:Y:S01]  /*3e80*/  STG.E.U16 desc[UR4][R136.64], R14 ;  /* 0x0000000e88007986 */ /* 0x0003e2000c101504 */
[----:B------:R-:W-:Y:S02]  /*3e90*/  F2FP.F16.F32.PACK_AB R26, RZ, R26 ;  /* 0x0000001aff1a723e */ /* 0x000fe400000000ff */
[----:B------:R-:W-:Y:S01]  /*3ea0*/  IMAD.WIDE.U32 R112, R112, 0x2, R166 ;  /* 0x0000000270707825 */ /* 0x000fe200078e00a6 */
[----:B------:R1:W-:Y:S01]  /*3eb0*/  STG.E.U16 desc[UR4][R134.64], R15 ;  /* 0x0000000f86007986 */ /* 0x0003e2000c101504 */
[----:B------:R-:W-:-:S02]  /*3ec0*/  F2FP.F16.F32.PACK_AB R27, RZ, R27 ;  /* 0x0000001bff1b723e */ /* 0x000fc400000000ff */
[----:B------:R-:W-:Y:S02]  /*3ed0*/  HFMA2 R23, R182.H0_H0, R23.H0_H0, R60.H0_H0 ;  /* 0x20000017b6177231 */ /* 0x000fe4000004083c */
[--C-:B------:R-:W-:Y:S01]  /*3ee0*/  IMAD.WIDE.U32 R120, R120, 0x2, R166.reuse ;  /* 0x0000000278787825 */ /* 0x100fe200078e00a6 */
[----:B------:R1:W-:Y:S01]  /*3ef0*/  STG.E.U16 desc[UR4][R122.64], R16 ;  /* 0x000000107a007986 */ /* 0x0003e2000c101504 */
[----:B------:R-:W-:Y:S02]  /*3f00*/  F2FP.F16.F32.PACK_AB R28, RZ, R28 ;  /* 0x0000001cff1c723e */ /* 0x000fe400000000ff */
[----:B------:R-:W-:Y:S02]  /*3f10*/  HFMA2 R24, R181.H0_H0, R24.H0_H0, R59.H0_H0 ;  /* 0x20000018b5187231 */ /* 0x000fe4000004083b */
        /* <DEDUP_REMOVED lines=49> */
[----:B------:R1:W-:Y:S03]  /*4230*/  STG.E.U16 desc[UR4][R106.64], R29 ;  /* 0x0000001d6a007986 */ /* 0x0003e6000c101504 */
[----:B------:R-:W-:-:S02]  /*4240*/  HFMA2 R37, R168.H0_H0, R37.H0_H0, R46.H0_H0 ;  /* 0x20000025a8257231 */ /* 0x000fc4000004082e */
[--C-:B---3--:R-:W-:Y:S01]  /*4250*/  IMAD.WIDE.U32 R84, R206, 0x2, R166.reuse ;  /* 0x00000002ce547825 */ /* 0x108fe200078e00a6 */
[----:B------:R1:W-:Y:S03]  /*4260*/  STG.E.U16 desc[UR4][R104.64], R30 ;  /* 0x0000001e68007986 */ /* 0x0003e6000c101504 */
[----:B------:R-:W-:Y:S01]  /*4270*/  HFMA2 R38, R83.H0_H0, R38.H0_H0, R45.H0_H0 ;  /* 0x2000002653267231 */ /* 0x000fe2000004082d */
[----:B------:R1:W-:Y:S01]  /*4280*/  STG.E.U16 desc[UR4][R92.64], R31 ;  /* 0x0000001f5c007986 */ /* 0x0003e2000c101504 */
[----:B------:R-:W-:-:S04]  /*4290*/  IMAD.WIDE.U32 R88, R204, 0x2, R166 ;  /* 0x00000002cc587825 */ /* 0x000fc800078e00a6 */
[----:B------:R-:W-:Y:S01]  /*42a0*/  HFMA2 R39, R82.H0_H0, R39.H0_H0, R44.H0_H0 ;  /* 0x2000002752277231 */ /* 0x000fe2000004082c */
[----:B------:R1:W-:Y:S01]  /*42b0*/  STG.E.U16 desc[UR4][R100.64], R32 ;  /* 0x0000002064007986 */ /* 0x0003e2000c101504 */
[----:B------:R-:W-:-:S04]  /*42c0*/  IMAD.WIDE.U32 R86, R86, 0x2, R166 ;  /* 0x0000000256567825 */ /* 0x000fc800078e00a6 */
[----:B------:R-:W-:Y:S01]  /*42d0*/  HFMA2 R40, R81.H0_H0, R40.H0_H0, R43.H0_H0 ;  /* 0x2000002851287231 */ /* 0x000fe2000004082b */
        /* <DEDUP_REMOVED lines=16> */
.L_x_173:
        /* <DEDUP_REMOVED lines=10> */
.L_x_1019:


//--------------------- .text._ZN10layer_norm13ln_fwd_kernelINS_13Kernel_traitsI6__halfS2_S2_fjLj30720ELj4ELj1ELj4ELj4ENS_18Kernel_traits_baseILj30720ES2_S2_S2_fjLj128EEEEEEEvNS_9FwdParamsE --------------------------
	.section	.text._ZN10layer_norm13ln_fwd_kernelINS_13Kernel_traitsI6__halfS2_S2_fjLj30720ELj4ELj1ELj4ELj4ENS_18Kernel_traits_baseILj30720ES2_S2_S2_fjLj128EEEEEEEvNS_9FwdParamsE,"ax",@progbits
	.align	128
        .global         _ZN10layer_norm13ln_fwd_kernelINS_13Kernel_traitsI6__halfS2_S2_fjLj30720ELj4ELj1ELj4ELj4ENS_18Kernel_traits_baseILj30720ES2_S2_S2_fjLj128EEEEEEEvNS_9FwdParamsE
        .type           _ZN10layer_norm13ln_fwd_kernelINS_13Kernel_traitsI6__halfS2_S2_fjLj30720ELj4ELj1ELj4ELj4ENS_18Kernel_traits_baseILj30720ES2_S2_S2_fjLj128EEEEEEEvNS_9FwdParamsE,@function
        .size           _ZN10layer_norm13ln_fwd_kernelINS_13Kernel_traitsI6__halfS2_S2_fjLj30720ELj4ELj1ELj4ELj4ENS_18Kernel_traits_baseILj30720ES2_S2_S2_fjLj128EEEEEEEvNS_9FwdParamsE,(.L_x_1020 - _ZN10layer_norm13ln_fwd_kernelINS_13Kernel_traitsI6__halfS2_S2_fjLj30720ELj4ELj1ELj4ELj4ENS_18Kernel_traits_baseILj30720ES2_S2_S2_fjLj128EEEEEEEvNS_9FwdParamsE)
        .other          _ZN10layer_norm13ln_fwd_kernelINS_13Kernel_traitsI6__halfS2_S2_fjLj30720ELj4ELj1ELj4ELj4ENS_18Kernel_traits_baseILj30720ES2_S2_S2_fjLj128EEEEEEEvNS_9FwdParamsE,@"STO_CUDA_ENTRY STV_DEFAULT"
_ZN10layer_norm13ln_fwd_kernelINS_13Kernel_traitsI6__halfS2_S2_fjLj30720ELj4ELj1ELj4ELj4ENS_18Kernel_traits_baseILj30720ES2_S2_S2_fjLj128EEEEEEEvNS_9FwdParamsE:
.text._ZN10layer_norm13ln_fwd_kernelINS_13Kernel_traitsI6__halfS2_S2_fjLj30720ELj4ELj1ELj4ELj4ENS_18Kernel_traits_baseILj30720ES2_S2_S2_fjLj128EEEEEEEvNS_9FwdParamsE:
        /* <DEDUP_REMOVED lines=85> */
.L_x_176:
[----:B-1----:R-:W0:Y:S01]  /*0550*/  LDC.64 R76, c[0x0][0x390] ;  /* 0x0000e400ff4c7b82 */ /* 0x002e220000000a00 */
[----:B------:R-:W-:-:S05]  /*0560*/  IMAD R134, R67, 0x3c00, R0 ;  /* 0x00003c0043867824 */ /* 0x000fca00078e0200 */
[C---:B------:R-:W-:Y:S01]  /*0570*/  IADD3 R141, PT, PT, R134.reuse, 0x400, RZ ;  /* 0x00000400868d7810 */ /* 0x040fe20007ffe0ff */
[----:B0-----:R-:W-:-:S05]  /*0580*/  IMAD.WIDE.U32 R68, R134, 0x4, R76 ;  /* 0x0000000486447825 */ /* 0x001fca00078e004c */
[----:B------:R-:W2:Y:S01]  /*0590*/  LDG.E R87, desc[UR8][R68.64] ;  /* 0x0000000844577981 */ /* 0x000ea2000c1e1900 */
[----:B------:R-:W-:-:S03]  /*05a0*/  IMAD.WIDE.U32 R70, R141, 0x4, R76 ;  /* 0x000000048d467825 */ /* 0x000fc600078e004c */
[----:B------:R-:W3:Y:S01]  /*05b0*/  LDG.E R91, desc[UR8][R68.64+0x800] ;  /* 0x00080008445b7981 */ /* 0x000ee2000c1e1900 */
[----:B------:R-:W-:-:S03]  /*05c0*/  IADD3 R139, PT, PT, R134, 0x600, RZ ;  /* 0x00000600868b7810 */ /* 0x000fc60007ffe0ff */
[----:B------:R-:W4:Y:S01]  /*05d0*/  LDG.E R140, desc[UR8][R70.64] ;  /* 0x00000008468c7981 */ /* 0x000f22000c1e1900 */
[----:B------:R-:W-:Y:S01]  /*05e0*/  IADD3 R126, PT, PT, R134, 0x800, RZ ;  /* 0x00000800867e7810 */ /* 0x000fe20007ffe0ff */
[----:B------:R-:W-:-:S05]  /*05f0*/  IMAD.WIDE.U32 R72, R139, 0x4, R76 ;  /* 0x000000048b487825 */ /* 0x000fca00078e004c */
        /* <DEDUP_REMOVED lines=11> */
[----:B0-----:R-:W-:-:S05]  /*06b0*/  IADD3 R73, PT, PT, R134, 0x1000, RZ ;  /* 0x0000100086497810 */ /* 0x001fca0007ffe0ff */
        /* <DEDUP_REMOVED lines=45> */
[----:B------:R-:W4:Y:S01]  /*0990*/  LDG.E R100, desc[UR8][R80.64] ;  /* 0x0000000850647981 */ /* 0x000f22000c1e1900 */
[----:B------:R-:W-:Y:S01]  /*09a0*/  IMAD.WIDE.U32 R72, R73, 0x4, R76 ;  /* 0x0000000449487825 */ /* 0x000fe200078e004c */
[----:B------:R-:W-:-:S04]  /*09b0*/  IADD3 R101, PT, PT, R134, 0x3000, RZ ;  /* 0x0000300086657810 */ /* 0x000fc80007ffe0ff */
[----:B------:R1:W4:Y:S01]  /*09c0*/  LDG.E R96, desc[UR8][R72.64] ;  /* 0x0000000848607981 */ /* 0x000322000c1e1900 */
[----:B------:R-:W-:Y:S01]  /*09d0*/  IMAD.WIDE.U32 R70, R101, 0x4, R76 ;  /* 0x0000000465467825 */ /* 0x000fe200078e004c */
[----:B------:R-:W-:-:S05]  /*09e0*/  IADD3 R90, PT, PT, R134, 0x3200, RZ ;  /* 0x00003200865a7810 */ /* 0x000fca0007ffe0ff */
[----:B------:R1:W4:Y:S01]  /*09f0*/  LDG.E R70, desc[UR8][R70.64] ;  /* 0x0000000846467981 */ /* 0x000322000c1e1900 */
[----:B------:R-:W-:Y:S01]  /*0a00*/  IMAD.WIDE.U32 R78, R90, 0x4, R76 ;  /* 0x000000045a4e7825 */ /* 0x000fe200078e004c */
[----:B0-----:R-:W-:-:S05]  /*0a10*/  IADD3 R68, PT, PT, R134, 0x3400, RZ ;  /* 0x0000340086447810 */ /* 0x001fca0007ffe0ff */
[----:B------:R2:W4:Y:S01]  /*0a20*/  LDG.E R79, desc[UR8][R78.64] ;  /* 0x000000084e4f7981 */ /* 0x000522000c1e1900 */
[----:B------:R-:W-:Y:S01]  /*0a30*/  IMAD.WIDE.U32 R84, R68, 0x4, R76 ;  /* 0x0000000444547825 */ /* 0x000fe200078e004c */
[----:B------:R-:W-:-:S05]  /*0a40*/  IADD3 R75, PT, PT, R134, 0x3600, RZ ;  /* 0x00003600864b7810 */ /* 0x000fca0007ffe0ff */
[----:B------:R-:W4:Y:S01]  /*0a50*/  LDG.E R84, desc[UR8][R84.64] ;  /* 0x0000000854547981 */ /* 0x000f22000c1e1900 */
[----:B------:R-:W-:Y:S01]  /*0a60*/  IMAD.WIDE.U32 R82, R75, 0x4, R76 ;  /* 0x000000044b527825 */ /* 0x000fe200078e004c */
[----:B-1----:R-:W-:-:S05]  /*0a70*/  IADD3 R73, PT, PT, R134, 0x3800, RZ ;  /* 0x0000380086497810 */ /* 0x002fca0007ffe0ff */
        /* <DEDUP_REMOVED lines=15> */
[--C-:B--2---:R-:W-:Y:S02]  /*0b70*/  HADD2.F32 R78, -RZ, R87.reuse.H0_H0 ;  /* 0x20000057ff4e7230 */ /* 0x104fe40000004100 */
[----:B------:R-:W-:Y:S02]  /*0b80*/  HADD2.F32 R74, -RZ, R87.H1_H1 ;  /* 0x30000057ff4a7230 */ /* 0x000fe40000004100 */
[--C-:B---3--:R-:W-:Y:S02]  /*0b90*/  HADD2.F32 R94, -RZ, R91.reuse.H0_H0 ;  /* 0x2000005bff5e7230 */ /* 0x108fe40000004100 */
[----:B------:R-:W-:Y:S01]  /*0ba0*/  FADD.FTZ R69, RZ, R78 ;  /* 0x0000004eff457221 */ /* 0x000fe20000010000 */
[----:B------:R-:W-:Y:S02]  /*0bb0*/  HADD2.F32 R72, -RZ, R91.H1_H1 ;  /* 0x3000005bff487230 */ /* 0x000fe40000004100 */
[----:B----4-:R-:W-:-:S02]  /*0bc0*/  HADD2.F32 R146, -RZ, R140.H0_H0 ;  /* 0x2000008cff927230 */ /* 0x010fc40000004100 */
[----:B------:R-:W-:Y:S01]  /*0bd0*/  FADD.FTZ R69, R74, R69 ;  /* 0x000000454a457221 */ /* 0x000fe20000010000 */
[----:B------:R-:W-:-:S03]  /*0be0*/  HADD2.F32 R140, -RZ, R140.H1_H1 ;  /* 0x3000008cff8c7230 */ /* 0x000fc60000004100 */
[----:B------:R-:W-:Y:S01]  /*0bf0*/  FADD.FTZ R69, R94, R69 ;  /* 0x000000455e457221 */ /* 0x000fe20000010000 */
[----:B------:R-:W-:-:S03]  /*0c00*/  HADD2.F32 R144, -RZ, R135.H0_H0 ;  /* 0x20000087ff907230 */ /* 0x000fc60000004100 */
[----:B------:R-:W-:Y:S01]  /*0c10*/  FADD.FTZ R69, R72, R69 ;  /* 0x0000004548457221 */ /* 0x000fe20000010000 */
[----:B------:R-:W-:-:S03]  /*0c20*/  HADD2.F32 R135, -RZ, R135.H1_H1 ;  /* 0x30000087ff877230 */ /* 0x000fc60000004100 */
[----:B------:R-:W-:Y:S01]  /*0c30*/  FADD.FTZ R69, R146, R69 ;  /* 0x0000004592457221 */ /* 0x000fe20000010000 */
[--C-:B------:R-:W-:Y:S02]  /*0c40*/  HADD2.F32 R143, -RZ, R138.reuse.H0_H0 ;  /* 0x2000008aff8f7230 */ /* 0x100fe40000004100 */
[----:B------:R-:W-:Y:S02]  /*0c50*/  HADD2.F32 R138, -RZ, R138.H1_H1 ;  /* 0x3000008aff8a7230 */ /* 0x000fe40000004100 */
[----:B------:R-:W-:Y:S01]  /*0c60*/  FADD.FTZ R69, R140, R69 ;  /* 0x000000458c457221 */ /* 0x000fe20000010000 */
[----:B------:R-:W-:-:S03]  /*0c70*/  HADD2.F32 R136, -RZ, R137.H0_H0 ;  /* 0x20000089ff887230 */ /* 0x000fc60000004100 */
[----:B0-----:R-:W-:Y:S01]  /*0c80*/  FADD.FTZ R76, R144, R69 ;  /* 0x00000045904c7221 */ /* 0x001fe20000010000 */
[----:B------:R-:W-:-:S03]  /*0c90*/  HADD2.F32 R137, -RZ, R137.H1_H1 ;  /* 0x30000089ff897230 */ /* 0x000fc60000004100 */
[----:B------:R-:W-:Y:S01]  /*0ca0*/  FADD.FTZ R76, R135, R76 ;  /* 0x0000004c874c7221 */ /* 0x000fe20000010000 */
[--C-:B------:R-:W-:Y:S02]  /*0cb0*/  HADD2.F32 R123, -RZ, R131.reuse.H0_H0 ;  /* 0x20000083ff7b7230 */ /* 0x100fe40000004100 */
[----:B------:R-:W-:Y:S02]  /*0cc0*/  HADD2.F32 R131, -RZ, R131.H1_H1 ;  /* 0x30000083ff837230 */ /* 0x000fe40000004100 */
        /* <DEDUP_REMOVED lines=26> */
[----:B------:R-:W-:-:S03]  /*0e70*/  HADD2.F32 R111, -RZ, R86.H0_H0 ;  /* 0x20000056ff6f7230 */ /* 0x000fc60000004100 */
[----:B------:R-:W-:Y:S01]  /*0e80*/  FADD.FTZ R76, R122, R69 ;  /* 0x000000457a4c7221 */ /* 0x000fe20000010000 */
[----:B------:R-:W-:-:S03]  /*0e90*/  HADD2.F32 R118, -RZ, R119.H0_H0 ;  /* 0x20000077ff767230 */ /* 0x000fc60000004100 */
[----:B------:R-:W-:Y:S01]  /*0ea0*/  FADD.FTZ R69, R103, R76 ;  /* 0x0000004c67457221 */ /* 0x000fe20000010000 */
[----:B------:R-:W-:-:S03]  /*0eb0*/  HADD2.F32 R119, -RZ, R119.H1_H1 ;  /* 0x30000077ff777230 */ /* 0x000fc60000004100 */
        /* <DEDUP_REMOVED lines=36> */
[----:B------:R-:W-:-:S04]  /*1100*/  FADD.FTZ R77, R112, R77 ;  /* 0x0000004d704d7221 */ /* 0x000fc80000010000 */
[----:B------:R-:W-:Y:S01]  /*1110*/  FADD.FTZ R76, R106, R77 ;  /* 0x0000004d6a4c7221 */ /* 0x000fe20000010000 */
[--C-:B------:R-:W-:Y:S02]  /*1120*/  HADD2.F32 R93, -RZ, R84.reuse.H0_H0 ;  /* 0x20000054ff5d7230 */ /* 0x100fe40000004100 */
[----:B------:R-:W-:Y:S02]  /*1130*/  HADD2.F32 R89, -RZ, R84.H1_H1 ;  /* 0x30000054ff597230 */ /* 0x000fe40000004100 */
[----:B------:R-:W-:-:S04]  /*1140*/  FADD.FTZ R76, R107, R76 ;  /* 0x0000004c6b4c7221 */ /* 0x000fc80000010000 */
[----:B------:R-:W-:-:S04]  /*1150*/  FADD.FTZ R77, R109, R76 ;  /* 0x0000004c6d4d7221 */ /* 0x000fc80000010000 */
[----:B------:R-:W-:Y:S01]  /*1160*/  FADD.FTZ R77, R102, R77 ;  /* 0x0000004d664d7221 */ /* 0x000fe20000010000 */
[----:B------:R-:W-:-:S03]  /*1170*/  HADD2.F32 R86, -RZ, R80.H0_H0 ;  /* 0x20000050ff567230 */ /* 0x000fc60000004100 */
[----:B------:R-:W-:-:S04]  /*1180*/  FADD.FTZ R77, R108, R77 ;  /* 0x0000004d6c4d7221 */ /* 0x000fc80000010000 */
[----:B------:R-:W-:-:S04]  /*1190*/  FADD.FTZ R77, R142, R77 ;  /* 0x0000004d8e4d7221 */ /* 0x000fc80000010000 */
[----:B------:R-:W-:-:S04]  /*11a0*/  FADD.FTZ R77, R104, R77 ;  /* 0x0000004d684d7221 */ /* 0x000fc80000010000 */
[----:B------:R-:W-:-:S04]  /*11b0*/  FADD.FTZ R76, R100, R77 ;  /* 0x0000004d644c7221 */ /* 0x000fc80000010000 */
[----:B------:R-:W-:Y:S01]  /*11c0*/  FADD.FTZ R77, R95, R76 ;  /* 0x0000004c5f4d7221 */ /* 0x000fe20000010000 */
[----:B------:R-:W-:-:S03]  /*11d0*/  HADD2.F32 R76, -RZ, R82.H0_H0 ;  /* 0x20000052ff4c7230 */ /* 0x000fc60000004100 */
[----:B------:R-:W-:-:S04]  /*11e0*/  FADD.FTZ R77, R96, R77 ;  /* 0x0000004d604d7221 */ /* 0x000fc80000010000 */
        /* <DEDUP_REMOVED lines=8> */
[----:B------:R-:W-:Y:S01]  /*1270*/  FADD.FTZ R79, R77, R70 ;  /* 0x000000464d4f7221 */ /* 0x000fe20000010000 */
[----:B------:R-:W-:-:S03]  /*1280*/  HADD2.F32 R70, -RZ, R80.H1_H1 ;  /* 0x30000050ff467230 */ /* 0x000fc60000004100 */
[----:B------:R-:W-:Y:S01]  /*1290*/  FADD.FTZ R81, R86, R79 ;  /* 0x0000004f56517221 */ /* 0x000fe20000010000 */
[--C-:B------:R-:W-:Y:S02]  /*12a0*/  HADD2.F32 R79, -RZ, R145.reuse.H0_H0 ;  /* 0x20000091ff4f7230 */ /* 0x100fe40000004100 */
[----:B------:R-:W-:Y:S02]  /*12b0*/  HADD2.F32 R145, -RZ, R145.H1_H1 ;  /* 0x30000091ff917230 */ /* 0x000fe40000004100 */
        /* <DEDUP_REMOVED lines=210> */
.L_x_175:
[----:B------:R-:W2:Y:S04]  /*1fe0*/  LDG.E.STRONG.GPU R84, desc[UR8][R82.64] ;  /* 0x0000000852547981 */ /* 0x000ea8000c1ef900 */
[----:B--2---:R-:W-:Y:S01]  /*1ff0*/  CCTL.IVALL ;  /* 0x00000000ff00798f */ /* 0x004fe20002000000 */
[----:B------:R-:W-:Y:S05]  /*2000*/  YIELD ;  /* 0x0000000000007946 */ /* 0x000fea0003800000 */
[----:B------:R-:W-:-:S13]  /*2010*/  ISETP.NE.AND P2, PT, R84, R149, PT ;  /* 0x000000955400720c */ /* 0x000fda0003f45270 */
[----:B------:R-:W-:Y:S05]  /*2020*/  @P2 BRA `(.L_x_175) ;  /* 0xfffffffc00ec2947 */ /* 0x000fea000383ffff */
.L_x_174:
        /* <DEDUP_REMOVED lines=73> */
[----:B------:R-:W-:Y:S01]  /*24c0*/  F2FP.F16.F32.PACK_AB R74, RZ, R78 ;  /* 0x0000004eff4a723e */ /* 0x000fe200000000ff */
[--C-:B------:R-:W-:Y:S01]  /*24d0*/  FADD.FTZ R113, R113, -R85.reuse ;  /* 0x8000005571717221 */ /* 0x100fe20000010000 */
[----:B------:R-:W-:Y:S01]  /*24e0*/  F2FP.F16.F32.PACK_AB R78, RZ, R76 ;  /* 0x0000004cff4e723e */ /* 0x000fe200000000ff */
        /* <DEDUP_REMOVED lines=46> */
[----:B------:R-:W-:Y:S01]  /*27d0*/  FMUL.FTZ R131, R84, R131 ;  /* 0x0000008354837220 */ /* 0x000fe20000410000 */
[----:B------:R-:W-:Y:S01]  /*27e0*/  PRMT R74, R74, 0x5410, R78 ;  /* 0x000054104a4a7816 */ /* 0x000fe2000000004e */
[C---:B------:R-:W-:Y:S01]  /*27f0*/  FMUL.FTZ R125, R84.reuse, R125 ;  /* 0x0000007d547d7220 */ /* 0x040fe20000410000 */
[----:B--2---:R-:W-:Y:S01]  /*2800*/  F2FP.F16.F32.PACK_AB R85, RZ, R76 ;  /* 0x0000004cff55723e */ /* 0x004fe200000000ff */
[C---:B------:R-:W-:Y:S01]  /*2810*/  FMUL.FTZ R88, R84.reuse, R88 ;  /* 0x0000005854587220 */ /* 0x040fe20000410000 */
[----:B------:R-:W2:Y:S01]  /*2820*/  LDC.64 R76, c[0x0][0x398] ;  /* 0x0000e600ff4c7b82 */ /* 0x000ea20000000a00 */
[----:B------:R-:W-:Y:S01]  /*2830*/  F2FP.F16.F32.PACK_AB R82, RZ, R94 ;  /* 0x0000005eff52723e */ /* 0x000fe200000000ff */
[----:B------:R-:W-:Y:S01]  /*2840*/  FMUL.FTZ R94, R84, R140 ;  /* 0x0000008c545e7220 */ /* 0x000fe20000410000 */
[----:B------:R-:W-:Y:S01]  /*2850*/  F2FP.F16.F32.PACK_AB R83, RZ, R144 ;  /* 0x00000090ff53723e */ /* 0x000fe200000000ff */
[----:B-1----:R-:W-:Y:S01]  /*2860*/  @P0 IMAD.WIDE R80, R67, 0x4, R80 ;  /* 0x0000000443500825 */ /* 0x002fe200078e0250 */
[----:B------:R-:W-:-:S03]  /*2870*/  PRMT R82, R82, 0x5410, R135 ;  /* 0x0000541052527816 */ /* 0x000fc60000000087 */
[C---:B------:R-:W-:Y:S01]  /*2880*/  FMUL.FTZ R136, R84.reuse, R136 ;  /* 0x0000008854887220 */ /* 0x040fe20000410000 */
[----:B------:R-:W-:Y:S01]  /*2890*/  F2FP.F16.F32.PACK_AB R94, RZ, R94 ;  /* 0x0000005eff5e723e */ /* 0x000fe200000000ff */
[C---:B------:R-:W-:Y:S01]  /*28a0*/  FMUL.FTZ R137, R84.reuse, R137 ;  /* 0x0000008954897220 */ /* 0x040fe20000410000 */
[C---:B------:R-:W-:Y:S01]  /*28b0*/  FMUL.FTZ R133, R84.reuse, R133 ;  /* 0x0000008554857220 */ /* 0x040fe20000410000 */
[----:B------:R-:W-:Y:S01]  /*28c0*/  FMUL.FTZ R129, R84, R129 ;  /* 0x0000008154817220 */ /* 0x000fe20000410000 */
[----:B------:R-:W-:Y:S01]  /*28d0*/  PRMT R72, R72, 0x5410, R94 ;  /* 0x0000541048487816 */ /* 0x000fe2000000005e */
[C---:B------:R-:W-:Y:S01]  /*28e0*/  FMUL.FTZ R140, R84.reuse, R91 ;  /* 0x0000005b548c7220 */ /* 0x040fe20000410000 */
[----:B------:R-:W-:Y:S01]  /*28f0*/  PRMT R151, R83, 0x5410, R85 ;  /* 0x0000541053977816 */ /* 0x000fe20000000055 */
[----:B-----5:R-:W-:Y:S01]  /*2900*/  HFMA2 R83, R2, R74, R32 ;  /* 0x0000004a02537231 */ /* 0x020fe20000000020 */
[----:B------:R-:W-:Y:S01]  /*2910*/  F2FP.F16.F32.PACK_AB R143, RZ, R143 ;  /* 0x0000008fff8f723e */ /* 0x000fe200000000ff */
[----:B------:R-:W-:Y:S01]  /*2920*/  FMUL.FTZ R146, R84, R79 ;  /* 0x0000004f54927220 */ /* 0x000fe20000410000 */
[----:B------:R-:W-:Y:S01]  /*2930*/  F2FP.F16.F32.PACK_AB R138, RZ, R138 ;  /* 0x0000008aff8a723e */ /* 0x000fe200000000ff */
[----:B------:R-:W-:Y:S01]  /*2940*/  HFMA2 R91, R4, R72, R34 ;  /* 0x00000048045b7231 */ /* 0x000fe20000000022 */
[----:B------:R-:W-:Y:S01]  /*2950*/  F2FP.F16.F32.PACK_AB R123, RZ, R123 ;  /* 0x0000007bff7b723e */ /* 0x000fe200000000ff */
[----:B------:R-:W-:Y:S01]  /*2960*/  HFMA2 R85, R3, R82, R33 ;  /* 0x0000005203557231 */ /* 0x000fe20000000021 */
[----:B------:R-:W-:Y:S01]  /*2970*/  F2FP.F16.F32.PACK_AB R131, RZ, R131 ;  /* 0x00000083ff83723e */ /* 0x000fe200000000ff */
[----:B------:R1:W-:Y:S01]  /*2980*/  @P0 STG.E desc[UR8][R80.64], R84 ;  /* 0x0000005450000986 */ /* 0x0003e2000c101908 */
[----:B------:R-:W-:Y:S01]  /*2990*/  F2FP.F16.F32.PACK_AB R125, RZ, R125 ;  /* 0x0000007dff7d723e */ /* 0x000fe200000000ff */
[----:B--2---:R-:W-:Y:S01]  /*29a0*/  IMAD.WIDE.U32 R134, R134, 0x4, R76 ;  /* 0x0000000486867825 */ /* 0x004fe200078e004c */
[----:B------:R-:W-:-:S03]  /*29b0*/  F2FP.F16.F32.PACK_AB R88, RZ, R88 ;  /* 0x00000058ff58723e */ /* 0x000fc600000000ff */
[----:B------:R-:W-:Y:S01]  /*29c0*/  HFMA2 R151, R5, R151, R35 ;  /* 0x0000009705977231 */ /* 0x000fe20000000023 */
[----:B------:R-:W-:Y:S01]  /*29d0*/  PRMT R143, R143, 0x5410, R138 ;  /* 0x000054108f8f7816 */ /* 0x000fe2000000008a */
[----:B------:R-:W-:Y:S01]  /*29e0*/  IMAD.WIDE.U32 R78, R141, 0x4, R76 ;  /* 0x000000048d4e7825 */ /* 0x000fe200078e004c */
[----:B------:R-:W-:Y:S01]  /*29f0*/  F2FP.F16.F32.PACK_AB R136, RZ, R136 ;  /* 0x00000088ff88723e */ /* 0x000fe200000000ff */
[----:B------:R-:W-:Y:S01]  /*2a00*/  STG.E desc[UR8][R134.64], R83 ;  /* 0x0000005386007986 */ /* 0x000fe2000c101908 */
[----:B------:R-:W-:Y:S01]  /*2a10*/  F2FP.F16.F32.PACK_AB R137, RZ, R137 ;  /* 0x00000089ff89723e */ /* 0x000fe200000000ff */
[----:B------:R-:W-:Y:S01]  /*2a20*/  IMAD R141, R67, 0x3c00, R0 ;  /* 0x00003c00438d7824 */ /* 0x000fe200078e0200 */
[----:B------:R-:W-:Y:S01]  /*2a30*/  F2FP.F16.F32.PACK_AB R133, RZ, R133 ;  /* 0x00000085ff85723e */ /* 0x000fe200000000ff */
[----:B-1----:R-:W-:Y:S01]  /*2a40*/  IMAD.WIDE.U32 R80, R139, 0x4, R76 ;  /* 0x000000048b507825 */ /* 0x002fe200078e004c */
[----:B------:R-:W-:Y:S01]  /*2a50*/  F2FP.F16.F32.PACK_AB R129, RZ, R129 ;  /* 0x00000081ff81723e */ /* 0x000fe200000000ff */
[----:B------:R1:W-:Y:S01]  /*2a60*/  STG.E desc[UR8][R134.64+0x800], R85 ;  /* 0x0008005586007986 */ /* 0x0003e2000c101908 */
[----:B------:R-:W-:Y:S01]  /*2a70*/  PRMT R123, R123, 0x5410, R131 ;  /* 0x000054107b7b7816 */ /* 0x000fe20000000083 */
[----:B------:R-:W-:Y:S01]  /*2a80*/  HFMA2 R139, R6, R143, R36 ;  /* 0x0000008f068b7231 */ /* 0x000fe20000000024 */
        /* <DEDUP_REMOVED lines=9> */
[----:B-1----:R-:W-:-:S02]  /*2b20*/  HFMA2 R85, R7, R136, R37 ;  /* 0x0000008807557231 */ /* 0x002fc40000000025 */
[C---:B------:R-:W-:Y:S01]  /*2b30*/  FMUL.FTZ R105, R84.reuse, R105 ;  /* 0x0000006954697220 */ /* 0x040fe20000410000 */
[----:B------:R-:W-:Y:S01]  /*2b40*/  FMUL.FTZ R117, R84, R117 ;  /* 0x0000007554757220 */ /* 0x000fe20000410000 */
[----:B------:R-:W-:Y:S02]  /*2b50*/  HFMA2 R133, R10, R133, R40 ;  /* 0x000000850a857231 */ /* 0x000fe40000000028 */
[----:B--2---:R-:W-:-:S04]  /*2b60*/  IMAD.WIDE.U32 R78, R126, 0x4, R76 ;  /* 0x000000047e4e7825 */ /* 0x004fc800078e004c */
[----:B------:R-:W-:Y:S02]  /*2b70*/  HFMA2 R91, R8, R123, R38 ;  /* 0x0000007b085b7231 */ /* 0x000fe40000000026 */
[----:B------:R-:W-:Y:S02]  /*2b80*/  HFMA2 R123, R9, R125, R39 ;  /* 0x0000007d097b7231 */ /* 0x000fe40000000027 */
        /* <DEDUP_REMOVED lines=8> */
[----:B------:R-:W-:Y:S02]  /*2c10*/  F2FP.F16.F32.PACK_AB R88, RZ, R122 ;  /* 0x0000007aff58723e */ /* 0x000fe400000000ff */
[----:B------:R-:W-:Y:S01]  /*2c20*/  FMUL.FTZ R115, R84, R115 ;  /* 0x0000007354737220 */ /* 0x000fe20000410000 */
[----:B------:R-:W-:Y:S01]  /*2c30*/  IMAD.WIDE.U32 R128, R128, 0x4, R76 ;  /* 0x0000000480807825 */ /* 0x000fe200078e004c */
[----:B------:R-:W-:-:S03]  /*2c40*/  F2FP.F16.F32.PACK_AB R103, RZ, R103 ;  /* 0x00000067ff67723e */ /* 0x000fc600000000ff */
[----:B------:R-:W-:Y:S01]  /*2c50*/  FMUL.FTZ R99, R84, R99 ;  /* 0x0000006354637220 */ /* 0x000fe20000410000 */
[----:B------:R-:W-:Y:S01]  /*2c60*/  STG.E desc[UR8][R124.64], R85 ;  /* 0x000000557c007986 */ /* 0x000fe2000c101908 */
[----:B------:R-:W-:Y:S01]  /*2c70*/  IMAD.WIDE.U32 R80, R81, 0x4, R76 ;  /* 0x0000000451507825 */ /* 0x000fe200078e004c */
[----:B------:R-:W-:-:S03]  /*2c80*/  F2FP.F16.F32.PACK_AB R82, RZ, R132 ;  /* 0x00000084ff52723e */ /* 0x000fc600000000ff */
[C---:B------:R-:W-:Y:S01]  /*2c90*/  FMUL.FTZ R121, R84.reuse, R121 ;  /* 0x0000007954797220 */ /* 0x040fe20000410000 */
[----:B------:R-:W-:Y:S01]  /*2ca0*/  STG.E desc[UR8][R130.64], R91 ;  /* 0x0000005b82007986 */ /* 0x000fe2000c101908 */
[----:B------:R-:W-:Y:S01]  /*2cb0*/  F2FP.F16.F32.PACK_AB R83, RZ, R127 ;  /* 0x0000007fff53723e */ /* 0x000fe200000000ff */
[C---:B------:R-:W-:Y:S01]  /*2cc0*/  FMUL.FTZ R114, R84.reuse, R114 ;  /* 0x0000007254727220 */ /* 0x040fe20000410000 */
[----:B------:R-:W-:Y:S01]  /*2cd0*/  F2FP.F16.F32.PACK_AB R105, RZ, R105 ;  /* 0x00000069ff69723e */ /* 0x000fe200000000ff */
[----:B------:R-:W-:Y:S01]  /*2ce0*/  STG.E desc[UR8][R128.64], R123 ;  /* 0x0000007b80007986 */ /* 0x000fe2000c101908 */
[----:B------:R-:W-:Y:S01]  /*2cf0*/  F2FP.F16.F32.PACK_AB R117, RZ, R117 ;  /* 0x00000075ff75723e */ /* 0x000fe200000000ff */
[----:B-1----:R-:W-:Y:S01]  /*2d00*/  IMAD.WIDE.U32 R78, R101, 0x4, R76 ;  /* 0x00000004654e7825 */ /* 0x002fe200078e004c */
[----:B------:R-:W-:Y:S01]  /*2d10*/  F2FP.F16.F32.PACK_AB R92, RZ, R92 ;  /* 0x0000005cff5c723e */ /* 0x000fe200000000ff */
[----:B------:R1:W-:Y:S01]  /*2d20*/  STG.E desc[UR8][R80.64], R133 ;  /* 0x0000008550007986 */ /* 0x0003e2000c101908 */
[----:B------:R-:W-:Y:S01]  /*2d30*/  F2FP.F16.F32.PACK_AB R113, RZ, R113 ;  /* 0x00000071ff71723e */ /* 0x000fe200000000ff */
[----:B------:R-:W-:Y:S01]  /*2d40*/  FMUL.FTZ R118, R84, R118 ;  /* 0x0000007654767220 */ /* 0x000fe20000410000 */
[----:B------:R-:W-:Y:S01]  /*2d50*/  PRMT R88, R88, 0x5410, R103 ;  /* 0x0000541058587816 */ /* 0x000fe20000000067 */
[C---:B------:R-:W-:Y:S01]  /*2d60*/  FMUL.FTZ R119, R84.reuse, R119 ;  /* 0x0000007754777220 */ /* 0x040fe20000410000 */
[----:B------:R-:W-:Y:S01]  /*2d70*/  F2FP.F16.F32.PACK_AB R111, RZ, R111 ;  /* 0x0000006fff6f723e */ /* 0x000fe200000000ff */
[C---:B------:R-:W-:Y:S01]  /*2d80*/  FMUL.FTZ R116, R84.reuse, R116 ;  /* 0x0000007454747220 */ /* 0x040fe20000410000 */
[----:B------:R-:W-:Y:S01]  /*2d90*/  F2FP.F16.F32.PACK_AB R69, RZ, R69 ;  /* 0x00000045ff45723e */ /* 0x000fe200000000ff */
[C---:B------:R-:W-:Y:S01]  /*2da0*/  FMUL.FTZ R112, R84.reuse, R112 ;  /* 0x0000007054707220 */ /* 0x040fe20000410000 */
[----:B------:R-:W-:Y:S01]  /*2db0*/  IADD3 R155, PT, PT, R141, 0x1200, RZ ;  /* 0x000012008d9b7810 */ /* 0x000fe20007ffe0ff */
[----:B------:R-:W-:Y:S01]  /*2dc0*/  FMUL.FTZ R120, R84, R120 ;  /* 0x0000007854787220 */ /* 0x000fe20000410000 */
[----:B------:R-:W-:Y:S01]  /*2dd0*/  PRMT R101, R82, 0x5410, R83 ;  /* 0x0000541052657816 */ /* 0x000fe20000000053 */
[----:B-1----:R-:W-:Y:S01]  /*2de0*/  IMAD.WIDE.U32 R80, R68, 0x4, R76 ;  /* 0x0000000444507825 */ /* 0x002fe200078e004c */
[----:B------:R-:W-:-:S03]  /*2df0*/  PRMT R105, R105, 0x5410, R117 ;  /* 0x0000541069697816 */ /* 0x000fc60000000075 */
[----:B------:R-:W-:Y:S01]  /*2e00*/  FMUL.FTZ R110, R84, R110 ;  /* 0x0000006e546e7220 */ /* 0x000fe20000410000 */
[----:B------:R-:W-:Y:S01]  /*2e10*/  F2FP.F16.F32.PACK_AB R115, RZ, R115 ;  /* 0x00000073ff73723e */ /* 0x000fe200000000ff */
[----:B------:R-:W-:Y:S01]  /*2e20*/  HFMA2 R103, R12, R88, R42 ;  /* 0x000000580c677231 */ /* 0x000fe2000000002a */
[----:B------:R-:W-:Y:S01]  /*2e30*/  F2FP.F16.F32.PACK_AB R68, RZ, R99 ;  /* 0x00000063ff44723e */ /* 0x000fe200000000ff */
[----:B------:R-:W-:Y:S01]  /*2e40*/  IMAD.WIDE.U32 R154, R155, 0x4, R76 ;  /* 0x000000049b9a7825 */ /* 0x000fe200078e004c */
[----:B------:R-:W-:-:S03]  /*2e50*/  IADD3 R153, PT, PT, R141, 0x1400, RZ ;  /* 0x000014008d997810 */ /* 0x000fc60007ffe0ff */
[----:B------:R-:W-:Y:S01]  /*2e60*/  HFMA2 R101, R11, R101, R41 ;  /* 0x000000650b657231 */ /* 0x000fe20000000029 */
[----:B------:R-:W-:Y:S01]  /*2e70*/  IADD3 R151, PT, PT, R141, 0x1600, RZ ;  /* 0x000016008d977810 */ /* 0x000fe20007ffe0ff */
[----:B------:R-:W-:Y:S01]  /*2e80*/  HFMA2 R105, R14, R105, R44 ;  /* 0x000000690e697231 */ /* 0x000fe2000000002c */
        /* <DEDUP_REMOVED lines=9> */
[----:B------:R-:W-:Y:S01]  /*2f20*/  HFMA2 R99, R13, R92, R43 ;  /* 0x0000005c0d637231 */ /* 0x000fe2000000002b */
[----:B------:R-:W-:Y:S01]  /*2f30*/  F2FP.F16.F32.PACK_AB R121, RZ, R121 ;  /* 0x00000079ff79723e */ /* 0x000fe200000000ff */
[----:B------:R-:W-:Y:S01]  /*2f40*/  IMAD.WIDE.U32 R138, R139, 0x4, R76 ;  /* 0x000000048b8a7825 */ /* 0x000fe200078e004c */
[----:B------:R-:W-:-:S03]  /*2f50*/  F2FP.F16.F32.PACK_AB R114, RZ, R114 ;  /* 0x00000072ff72723e */ /* 0x000fc600000000ff */
[----:B------:R-:W-:Y:S01]  /*2f60*/  HFMA2 R69, R16, R111, R46 ;  /* 0x0000006f10457231 */ /* 0x000fe2000000002e */
[----:B------:R-:W-:Y:S01]  /*2f70*/  IADD3 R135, PT, PT, R141, 0x1c00, RZ ;  /* 0x00001c008d877810 */ /* 0x000fe20007ffe0ff */
[C---:B------:R-:W-:Y:S01]  /*2f80*/  FMUL.FTZ R106, R84.reuse, R106 ;  /* 0x0000006a546a7220 */ /* 0x040fe20000410000 */
[----:B------:R-:W-:Y:S01]  /*2f90*/  F2FP.F16.F32.PACK_AB R118, RZ, R118 ;  /* 0x00000076ff76723e */ /* 0x000fe200000000ff */
[C---:B------:R-:W-:Y:S01]  /*2fa0*/  FMUL.FTZ R107, R84.reuse, R107 ;  /* 0x0000006b546b7220 */ /* 0x040fe20000410000 */
[----:B------:R-:W-:Y:S01]  /*2fb0*/  F2FP.F16.F32.PACK_AB R119, RZ, R119 ;  /* 0x00000077ff77723e */ /* 0x000fe200000000ff */
[C---:B------:R-:W-:Y:S01]  /*2fc0*/  FMUL.FTZ R104, R84.reuse, R104 ;  /* 0x0000006854687220 */ /* 0x040fe20000410000 */
[----:B------:R-:W-:Y:S01]  /*2fd0*/  F2FP.F16.F32.PACK_AB R116, RZ, R116 ;  /* 0x00000074ff74723e */ /* 0x000fe200000000ff */
[----:B------:R-:W-:Y:S01]  /*2fe0*/  FMUL.FTZ R100, R84, R100 ;  /* 0x0000006454647220 */ /* 0x000fe20000410000 */
[----:B------:R-:W-:Y:S01]  /*2ff0*/  F2FP.F16.F32.PACK_AB R112, RZ, R112 ;  /* 0x00000070ff70723e */ /* 0x000fe200000000ff */
[----:B------:R-:W-:Y:S01]  /*3000*/  IMAD.WIDE.U32 R136, R137, 0x4, R76 ;  /* 0x0000000489887825 */ /* 0x000fe200078e004c */
[----:B------:R-:W-:-:S03]  /*3010*/  PRMT R121, R121, 0x5410, R114 ;  /* 0x0000541079797816 */ /* 0x000fc60000000072 */
[----:B------:R-:W-:Y:S01]  /*3020*/  HFMA2 R113, R15, R115, R45 ;  /* 0x000000730f717231 */ /* 0x000fe2000000002d */
[----:B------:R-:W-:Y:S01]  /*3030*/  F2FP.F16.F32.PACK_AB R120, RZ, R120 ;  /* 0x00000078ff78723e */ /* 0x000fe200000000ff */
[----:B------:R-:W-:Y:S01]  /*3040*/  IMAD.WIDE.U32 R134, R135, 0x4, R76 ;  /* 0x0000000487867825 */ /* 0x000fe200078e004c */
[----:B------:R-:W-:Y:S01]  /*3050*/  F2FP.F16.F32.PACK_AB R110, RZ, R110 ;  /* 0x0000006eff6e723e */ /* 0x000fe200000000ff */
        /* <DEDUP_REMOVED lines=12> */
[----:B-1----:R-:W-:Y:S01]  /*3120*/  HFMA2 R101, R18, R121, R48 ;  /* 0x0000007912657231 */ /* 0x002fe20000000030 */
[----:B------:R-:W-:Y:S01]  /*3130*/  PRMT R120, R120, 0x5410, R110 ;  /* 0x0000541078787816 */ /* 0x000fe2000000006e */
[----:B------:R1:W-:Y:S01]  /*3140*/  STG.E desc[UR8][R150.64], R99 ;  /* 0x0000006396007986 */ /* 0x0003e2000c101908 */
[----:B------:R-:W-:Y:S01]  /*3150*/  F2FP.F16.F32.PACK_AB R109, RZ, R109 ;  /* 0x0000006dff6d723e */ /* 0x000fe200000000ff */
[--C-:B------:R-:W-:Y:S01]  /*3160*/  IMAD.WIDE.U32 R132, R133, 0x4, R76.reuse ;  /* 0x0000000485847825 */ /* 0x100fe200078e004c */
[----:B------:R-:W-:Y:S01]  /*3170*/  F2FP.F16.F32.PACK_AB R102, RZ, R102 ;  /* 0x00000066ff66723e */ /* 0x000fe200000000ff */
[----:B------:R-:W-:Y:S01]  /*3180*/  STG.E desc[UR8][R138.64], R105 ;  /* 0x000000698a007986 */ /* 0x000fe2000c101908 */
[----:B------:R-:W-:Y:S01]  /*3190*/  IADD3 R127, PT, PT, R141, 0x2400, RZ ;  /* 0x000024008d7f7810 */ /* 0x000fe20007ffe0ff */
[----:B------:R-:W-:Y:S01]  /*31a0*/  IMAD.WIDE.U32 R130, R131, 0x4, R76 ;  /* 0x0000000483827825 */ /* 0x000fe200078e004c */
[----:B------:R-:W-:Y:S01]  /*31b0*/  F2FP.F16.F32.PACK_AB R106, RZ, R106 ;  /* 0x0000006aff6a723e */ /* 0x000fe200000000ff */
[----:B------:R-:W-:Y:S01]  /*31c0*/  STG.E desc[UR8][R136.64], R113 ;  /* 0x0000007188007986 */ /* 0x000fe2000c101908 */
[----:B------:R-:W-:Y:S01]  /*31d0*/  F2FP.F16.F32.PACK_AB R107, RZ, R107 ;  /* 0x0000006bff6b723e */ /* 0x000fe200000000ff */
[C---:B------:R-:W-:Y:S01]  /*31e0*/  FMUL.FTZ R93, R84.reuse, R93 ;  /* 0x0000005d545d7220 */ /* 0x040fe20000410000 */
[----:B------:R-:W-:Y:S01]  /*31f0*/  F2FP.F16.F32.PACK_AB R104, RZ, R104 ;  /* 0x00000068ff68723e */ /* 0x000fe200000000ff */
[----:B-1----:R-:W-:Y:S01]  /*3200*/  HFMA2 R99, R17, R118, R47 ;  /* 0x0000007611637231 */ /* 0x002fe2000000002f */
[----:B------:R-:W-:Y:S01]  /*3210*/  F2FP.F16.F32.PACK_AB R100, RZ, R100 ;  /* 0x00000064ff64723e */ /* 0x000fe200000000ff */
[----:B------:R1:W-:Y:S01]  /*3220*/  STG.E desc[UR8][R134.64], R69 ;  /* 0x0000004586007986 */ /* 0x0003e2000c101908 */
[----:B------:R-:W-:Y:S01]  /*3230*/  PRMT R109, R109, 0x5410, R102 ;  /* 0x000054106d6d7816 */ /* 0x000fe20000000066 */
[----:B------:R-:W-:Y:S01]  /*3240*/  FMUL.FTZ R89, R84, R89 ;  /* 0x0000005954597220 */ /* 0x000fe20000410000 */
[----:B------:R-:W-:Y:S01]  /*3250*/  F2FP.F16.F32.PACK_AB R108, RZ, R108 ;  /* 0x0000006cff6c723e */ /* 0x000fe200000000ff */
[----:B------:R-:W-:Y:S01]  /*3260*/  IMAD.WIDE.U32 R128, R129, 0x4, R76 ;  /* 0x0000000481807825 */ /* 0x000fe200078e004c */
[----:B------:R-:W-:-:S03]  /*3270*/  F2FP.F16.F32.PACK_AB R142, RZ, R142 ;  /* 0x0000008eff8e723e */ /* 0x000fc600000000ff */
[----:B------:R-:W-:Y:S01]  /*3280*/  HFMA2 R103, R19, R120, R49 ;  /* 0x0000007813677231 */ /* 0x000fe20000000031 */
[----:B------:R-:W-:Y:S01]  /*3290*/  F2FP.F16.F32.PACK_AB R95, RZ, R95 ;  /* 0x0000005fff5f723e */ /* 0x000fe200000000ff */
[----:B------:R-:W-:Y:S01]  /*32a0*/  IMAD.WIDE.U32 R126, R127, 0x4, R76 ;  /* 0x000000047f7e7825 */ /* 0x000fe200078e004c */
[----:B------:R-:W-:-:S03]  /*32b0*/  F2FP.F16.F32.PACK_AB R96, RZ, R96 ;  /* 0x00000060ff60723e */ /* 0x000fc600000000ff */
[C---:B------:R-:W-:Y:S01]  /*32c0*/  FMUL.FTZ R97, R84.reuse, R97 ;  /* 0x0000006154617220 */ /* 0x040fe20000410000 */
[----:B------:R-:W-:Y:S01]  /*32d0*/  F2FP.F16.F32.PACK_AB R98, RZ, R98 ;  /* 0x00000062ff62723e */ /* 0x000fe200000000ff */
[----:B-1----:R-:W-:Y:S01]  /*32e0*/  HFMA2 R69, R20, R116, R50 ;  /* 0x0000007414457231 */ /* 0x002fe20000000032 */
[----:B------:R-:W-:Y:S01]  /*32f0*/  F2FP.F16.F32.PACK_AB R140, RZ, R140 ;  /* 0x0000008cff8c723e */ /* 0x000fe200000000ff */
        /* <DEDUP_REMOVED lines=20> */
[----:B-1----:R-:W-:Y:S01]  /*3440*/  HFMA2 R99, R21, R106, R51 ;  /* 0x0000006a15637231 */ /* 0x002fe20000000033 */
[----:B------:R-:W-:Y:S01]  /*3450*/  F2FP.F16.F32.PACK_AB R93, RZ, R93 ;  /* 0x0000005dff5d723e */ /* 0x000fe200000000ff */
[----:B------:R1:W-:Y:S01]  /*3460*/  STG.E desc[UR8][R126.64], R69 ;  /* 0x000000457e007986 */ /* 0x0003e2000c101908 */
[----:B------:R-:W-:Y:S01]  /*3470*/  F2FP.F16.F32.PACK_AB R89, RZ, R89 ;  /* 0x00000059ff59723e */ /* 0x000fe200000000ff */
[----:B--2---:R-:W-:Y:S02]  /*3480*/  HFMA2 R101, R22, R109, R52 ;  /* 0x0000006d16657231 */ /* 0x004fe40000000034 */
[----:B------:R-:W-:Y:S01]  /*3490*/  IMAD.WIDE.U32 R122, R123, 0x4, R76 ;  /* 0x000000047b7a7825 */ /* 0x000fe200078e004c */
[----:B------:R-:W-:-:S03]  /*34a0*/  F2FP.F16.F32.PACK_AB R97, RZ, R97 ;  /* 0x00000061ff61723e */ /* 0x000fc600000000ff */
[----:B------:R-:W-:Y:S01]  /*34b0*/  HFMA2 R105, R23, R108, R53 ;  /* 0x0000006c17697231 */ /* 0x000fe20000000035 */
[----:B------:R-:W-:Y:S01]  /*34c0*/  F2FP.F16.F32.PACK_AB R68, RZ, R87 ;  /* 0x00000057ff44723e */ /* 0x000fe200000000ff */
[----:B------:R-:W-:Y:S01]  /*34d0*/  IMAD.WIDE.U32 R84, R85, 0x4, R76 ;  /* 0x0000000455547825 */ /* 0x000fe200078e004c */
[----:B------:R-:W-:-:S03]  /*34e0*/  F2FP.F16.F32.PACK_AB R86, RZ, R86 ;  /* 0x00000056ff56723e */ /* 0x000fc600000000ff */
[----:B------:R-:W-:Y:S01]  /*34f0*/  HFMA2 R87, R25, R95, R55 ;  /* 0x0000005f19577231 */ /* 0x000fe20000000037 */
[----:B------:R-:W-:Y:S01]  /*3500*/  F2FP.F16.F32.PACK_AB R144, RZ, R144 ;  /* 0x00000090ff90723e */ /* 0x000fe200000000ff */
[----:B------:R-:W-:-:S04]  /*3510*/  IMAD.WIDE.U32 R90, R90, 0x4, R76 ;  /* 0x000000045a5a7825 */ /* 0x000fc800078e004c */
[----:B-1----:R-:W-:Y:S01]  /*3520*/  HFMA2 R69, R24, R104, R54 ;  /* 0x0000006818457231 */ /* 0x002fe20000000036 */
[----:B------:R-:W-:Y:S01]  /*3530*/  F2FP.F16.F32.PACK_AB R148, RZ, R148 ;  /* 0x00000094ff94723e */ /* 0x000fe200000000ff */
[----:B------:R-:W-:Y:S02]  /*3540*/  HFMA2 R95, R26, R98, R56 ;  /* 0x000000621a5f7231 */ /* 0x000fe40000000038 */
[----:B------:R-:W-:Y:S01]  /*3550*/  IMAD.WIDE.U32 R74, R75, 0x4, R76 ;  /* 0x000000044b4a7825 */ /* 0x000fe200078e004c */
[----:B------:R-:W-:Y:S01]  /*3560*/  F2FP.F16.F32.PACK_AB R149, RZ, R149 ;  /* 0x00000095ff95723e */ /* 0x000fe200000000ff */
[----:B------:R-:W-:Y:S01]  /*3570*/  STG.E desc[UR8][R124.64], R99 ;  /* 0x000000637c007986 */ /* 0x000fe2000c101908 */
[----:B------:R-:W-:Y:S01]  /*3580*/  PRMT R93, R93, 0x5410, R89 ;  /* 0x000054105d5d7816 */ /* 0x000fe20000000059 */
[----:B------:R-:W-:Y:S01]  /*3590*/  IMAD.WIDE.U32 R72, R73, 0x4, R76 ;  /* 0x0000000449487825 */ /* 0x000fe200078e004c */
[----:B------:R-:W-:Y:S01]  /*35a0*/  PRMT R97, R97, 0x5410, R68 ;  /* 0x0000541061617816 */ /* 0x000fe20000000044 */
[----:B------:R-:W-:Y:S01]  /*35b0*/  STG.E desc[UR8][R122.64], R101 ;  /* 0x000000657a007986 */ /* 0x000fe2000c101908 */
[----:B------:R-:W-:Y:S01]  /*35c0*/  F2FP.F16.F32.PACK_AB R146, RZ, R146 ;  /* 0x00000092ff92723e */ /* 0x000fe200000000ff */
[----:B------:R-:W-:Y:S01]  /*35d0*/  IMAD.WIDE.U32 R70, R71, 0x4, R76 ;  /* 0x0000000447467825 */ /* 0x000fe200078e004c */
[----:B------:R-:W-:Y:S01]  /*35e0*/  F2FP.F16.F32.PACK_AB R145, RZ, R145 ;  /* 0x00000091ff91723e */ /* 0x000fe200000000ff */
[----:B------:R-:W-:Y:S01]  /*35f0*/  STG.E desc[UR8][R84.64], R105 ;  /* 0x0000006954007986 */ /* 0x000fe2000c101908 */
[----:B------:R-:W-:Y:S01]  /*3600*/  PRMT R86, R86, 0x5410, R144 ;  /* 0x0000541056567816 */ /* 0x000fe20000000090 */
[----:B------:R-:W-:Y:S01]  /*3610*/  IMAD.WIDE.U32 R82, R143, 0x4, R76 ;  /* 0x000000048f527825 */ /* 0x000fe200078e004c */
[----:B------:R-:W-:-:S03]  /*3620*/  PRMT R148, R148, 0x5410, R149 ;  /* 0x0000541094947816 */ /* 0x000fc60000000095 */
[----:B------:R-:W-:Y:S01]  /*3630*/  HFMA2 R97, R27, R97, R57 ;  /* 0x000000611b617231 */ /* 0x000fe20000000039 */
[----:B------:R-:W-:Y:S01]  /*3640*/  PRMT R146, R146, 0x5410, R145 ;  /* 0x0000541092927816 */ /* 0x000fe20000000091 */
[----:B------:R-:W-:Y:S01]  /*3650*/  IMAD.WIDE.U32 R76, R141, 0x4, R76 ;  /* 0x000000048d4c7825 */ /* 0x000fe200078e004c */
[----:B------:R1:W-:Y:S01]  /*3660*/  STG.E desc[UR8][R82.64], R69 ;  /* 0x0000004552007986 */ /* 0x0003e2000c101908 */
[----:B------:R-:W-:-:S03]  /*3670*/  IADD3 R67, PT, PT, R67, R147, RZ ;  /* 0x0000009343437210 */ /* 0x000fc60007ffe0ff */
[----:B------:R2:W-:Y:S01]  /*3680*/  STG.E desc[UR8][R76.64], R87 ;  /* 0x000000574c007986 */ /* 0x0005e2000c101908 */
[----:B0-----:R-:W-:-:S03]  /*3690*/  ISETP.GE.AND P1, PT, R67, UR5, PT ;  /* 0x0000000543007c0c */ /* 0x001fc6000bf26270 */
[----:B------:R0:W-:Y:S01]  /*36a0*/  STG.E desc[UR8][R78.64], R95 ;  /* 0x0000005f4e007986 */ /* 0x0001e2000c101908 */
[----:B-1----:R-:W-:Y:S02]  /*36b0*/  HFMA2 R69, R28, R93, R58 ;  /* 0x0000005d1c457231 */ /* 0x002fe4000000003a */
[----:B------:R-:W-:Y:S01]  /*36c0*/  HFMA2 R83, R31, R146, R61 ;  /* 0x000000921f537231 */ /* 0x000fe2000000003d */
[----:B------:R1:W-:Y:S01]  /*36d0*/  STG.E desc[UR8][R90.64], R97 ;  /* 0x000000615a007986 */ /* 0x0003e2000c101908 */
[----:B--2---:R-:W-:-:S03]  /*36e0*/  HFMA2 R77, R29, R148, R59 ;  /* 0x000000941d4d7231 */ /* 0x004fc6000000003b */
[----:B------:R1:W-:Y:S01]  /*36f0*/  STG.E desc[UR8][R80.64], R69 ;  /* 0x0000004550007986 */ /* 0x0003e2000c101908 */
[----:B0-----:R-:W-:-:S03]  /*3700*/  HFMA2 R79, R30, R86, R60 ;  /* 0x000000561e4f7231 */ /* 0x001fc6000000003c */
[----:B------:R1:W-:Y:S04]  /*3710*/  STG.E desc[UR8][R74.64], R77 ;  /* 0x0000004d4a007986 */ /* 0x0003e8000c101908 */
[----:B------:R1:W-:Y:S04]  /*3720*/  STG.E desc[UR8][R72.64], R79 ;  /* 0x0000004f48007986 */ /* 0x0003e8000c101908 */
[----:B------:R1:W-:Y:S01]  /*3730*/  STG.E desc[UR8][R70.64], R83 ;  /* 0x0000005346007986 */ /* 0x0003e2000c101908 */
[----:B------:R-:W-:Y:S05]  /*3740*/  @!P1 BRA `(.L_x_176) ;  /* 0xffffffcc00809947 */ /* 0x000fea000383ffff */
[----:B------:R-:W-:Y:S05]  /*3750*/  EXIT ;  /* 0x000000000000794d */ /* 0x000fea0003800000 */
.L_x_177:
        /* <DEDUP_REMOVED lines=10> */
.L_x_1020:


//--------------------- .text._ZN10layer_norm13ln_fwd_kernelINS_13Kernel_traitsIffffjLj30720ELj4ELj1ELj4ELj4ENS_18Kernel_traits_baseILj30720EffffjLj128EEEEEEEvNS_9FwdParamsE --------------------------
	.section	.text._ZN10layer_norm13ln_fwd_kernelINS_13Kernel_traitsIffffjLj30720ELj4ELj1ELj4ELj4ENS_18Kernel_traits_baseILj30720EffffjLj128EEEEEEEvNS_9FwdParamsE,"ax",@progbits
	.align	128
        .global         _ZN10layer_norm13ln_fwd_kernelINS_13Kernel_traitsIffffjLj30720ELj4ELj1ELj4ELj4ENS_18Kernel_traits_baseILj30720EffffjLj128EEEEEEEvNS_9FwdParamsE
        .type           _ZN10layer_norm13ln_fwd_kernelINS_13Kernel_traitsIffffjLj30720ELj4ELj1ELj4ELj4ENS_18Kernel_traits_baseILj30720EffffjLj128EEEEEEEvNS_9FwdParamsE,@function
        .size           _ZN10layer_norm13ln_fwd_kernelINS_13Kernel_traitsIffffjLj30720ELj4ELj1ELj4ELj4ENS_18Kernel_traits_baseILj30720EffffjLj128EEEEEEEvNS_9FwdParamsE,(.L_x_1021 - _ZN10layer_norm13ln_fwd_kernelINS_13Kernel_traitsIffffjLj30720ELj4ELj1ELj4ELj4ENS_18Kernel_traits_baseILj30720EffffjLj128EEEEEEEvNS_9FwdParamsE)
        .other          _ZN10layer_norm13ln_fwd_kernelINS_13Kernel_traitsIffffjLj30720ELj4ELj1ELj4ELj4ENS_18Kernel_traits_baseILj30720EffffjLj128EEEEEEEvNS_9FwdParamsE,@"STO_CUDA_ENTRY STV_DEFAULT"
_ZN10layer_norm13ln_fwd_kernelINS_13Kernel_traitsIffffjLj30720ELj4ELj1ELj4ELj4ENS_18Kernel_traits_baseILj30720EffffjLj128EEEEEEEvNS_9FwdParamsE:
.text._ZN10layer_norm13ln_fwd_kernelINS_13Kernel_traitsIffffjLj30720ELj4ELj1ELj4ELj4ENS_18Kernel_traits_baseILj30720EffffjLj128EEEEEEEvNS_9FwdParamsE:
        /* <DEDUP_REMOVED lines=14> */
[----:B-1----:R-:W5:Y:S01]  /*00e0*/  LDG.E R122, desc[UR4][R2.64] ;  /* 0x00000004027a7981 */ /* 0x002f62000c1e1900 */
[----:B--2---:R-:W-:-:S03]  /*00f0*/  IMAD.WIDE.U32 R124, R5, 0x4, R124 ;  /* 0x00000004057c7825 */ /* 0x004fc600078e007c */
[----:B------:R-:W5:Y:S04]  /*0100*/  LDG.E R121, desc[UR4][R2.64+0x800] ;  /* 0x0008000402797981 */ /* 0x000f68000c1e1900 */
        /* <DEDUP_REMOVED lines=118> */
[----:B0-----:R-:W-:Y:S01]  /*0870*/  LOP3.LUT R2, R123, 0x1f, RZ, 0xc0, !PT ;  /* 0x0000001f7b027812 */ /* 0x001fe200078ec0ff */
[----:B------:R-:W-:-:S03]  /*0880*/  HFMA2 R128, -RZ, RZ, 0, 0 ;  /* 0x00000000ff807431 */ /* 0x000fc600000001ff */
[----:B------:R-:W-:Y:S02]  /*0890*/  LOP3.LUT P0, RZ, R2, 0x3, R243, 0xf8, !PT ;  /* 0x0000000302ff7812 */ /* 0x000fe4000780f8f3 */
[----:B------:R-:W-:Y:S02]  /*08a0*/  PLOP3.LUT P1, PT, PT, PT, PT, 0x8, 0x80 ;  /* 0x000000000080781c */ /* 0x000fe40003f2e170 */
[----:B------:R-:W-:Y:S02]  /*08b0*/  ISETP.LT.U32.AND P0, PT, R123, 0x20, !P0 ;  /* 0x000000207b00780c */ /* 0x000fe40004701070 */
[----:B-1----:R-:W-:-:S11]  /*08c0*/  LOP3.LUT R243, R243, 0x3, RZ, 0xc0, !PT ;  /* 0x00000003f3f37812 */ /* 0x002fd600078ec0ff */
.L_x_182:
[----:B0-----:R-:W0:Y:S01]  /*08d0*/  LDC.64 R124, c[0x0][0x390] ;  /* 0x0000e400ff7c7b82 */ /* 0x001e220000000a00 */
[----:B------:R-:W-:-:S04]  /*08e0*/  LOP3.LUT R126, R2, 0x60, R123, 0xf8, !PT ;  /* 0x00000060027e7812 */ /* 0x000fc800078ef87b */
[----:B------:R-:W-:-:S05]  /*08f0*/  LEA R127, R243, R126, 0x7 ;  /* 0x0000007ef37f7211 */ /* 0x000fca00078e38ff */
[----:B------:R-:W-:-:S04]  /*0900*/  IMAD R240, R0, 0x7800, R127 ;  /* 0x0000780000f07824 */ /* 0x000fc800078e027f */
[----:B0-----:R-:W-:-:S05]  /*0910*/  IMAD.WIDE.U32 R140, R240, 0x4, R124 ;  /* 0x00000004f08c7825 */ /* 0x001fca00078e007c */
[----:B------:R-:W2:Y:S01]  /*0920*/  LDG.E R129, desc[UR4][R140.64] ;  /* 0x000000048c817981 */ /* 0x000ea2000c1e1900 */
[----:B------:R-:W-:-:S03]  /*0930*/  IADD3 R135, PT, PT, R240, 0x800, RZ ;  /* 0x00000800f0877810 */ /* 0x000fc60007ffe0ff */
[----:B------:R-:W3:Y:S01]  /*0940*/  LDG.E R130, desc[UR4][R140.64+0x800] ;  /* 0x000800048c827981 */ /* 0x000ee2000c1e1900 */
[C---:B------:R-:W-:Y:S01]  /*0950*/  IADD3 R127, PT, PT, R240.reuse, 0xa00, RZ ;  /* 0x00000a00f07f7810 */ /* 0x040fe20007ffe0ff */
[----:B------:R-:W-:Y:S02]  /*0960*/  IMAD.WIDE.U32 R134, R135, 0x4, R124 ;  /* 0x0000000487867825 */ /* 0x000fe400078e007c */
[----:B------:R-:W4:Y:S01]  /*0970*/  LDG.E R131, desc[UR4][R140.64+0x1000] ;  /* 0x001000048c837981 */ /* 0x000f22000c1e1900 */
[----:B------:R-:W-:-:S03]  /*0980*/  IADD3 R133, PT, PT, R240, 0xc00, RZ ;  /* 0x00000c00f0857810 */ /* 0x000fc60007ffe0ff */
[----:B------:R-:W4:Y:S01]  /*0990*/  LDG.E R132, desc[UR4][R140.64+0x1800] ;  /* 0x001800048c847981 */ /* 0x000f22000c1e1900 */
[--C-:B------:R-:W-:Y:S01]  /*09a0*/  IMAD.WIDE.U32 R126, R127, 0x4, R124.reuse ;  /* 0x000000047f7e7825 */ /* 0x100fe200078e007c */
[C---:B------:R-:W-:Y:S02]  /*09b0*/  IADD3 R136, PT, PT, R240.reuse, 0xe00, RZ ;  /* 0x00000e00f0887810 */ /* 0x040fe40007ffe0ff */
[----:B------:R-:W4:Y:S01]  /*09c0*/  LDG.E R134, desc[UR4][R134.64] ;  /* 0x0000000486867981 */ /* 0x000f22000c1e1900 */
[----:B------:R-:W-:Y:S01]  /*09d0*/  IMAD.WIDE.U32 R138, R133, 0x4, R124 ;  /* 0x00000004858a7825 */ /* 0x000fe200078e007c */
[----:B------:R-:W-:-:S05]  /*09e0*/  IADD3 R137, PT, PT, R240, 0x1000, RZ ;  /* 0x00001000f0897810 */ /* 0x000fca0007ffe0ff */
[----:B------:R0:W4:Y:S04]  /*09f0*/  LDG.E R138, desc[UR4][R138.64] ;  /* 0x000000048a8a7981 */ /* 0x000128000c1e1900 */
[----:B------:R1:W4:Y:S01]  /*0a00*/  LDG.E R135, desc[UR4][R126.64] ;  /* 0x000000047e877981 */ /* 0x000322000c1e1900 */
[----:B------:R-:W-:Y:S01]  /*0a10*/  IMAD.WIDE.U32 R142, R137, 0x4, R124 ;  /* 0x00000004898e7825 */ /* 0x000fe200078e007c */
[----:B0-----:R-:W-:-:S05]  /*0a20*/  IADD3 R139, PT, PT, R240, 0x1200, RZ ;  /* 0x00001200f08b7810 */ /* 0x001fca0007ffe0ff */
[----:B------:R0:W4:Y:S01]  /*0a30*/  LDG.E R142, desc[UR4][R142.64] ;  /* 0x000000048e8e7981 */ /* 0x000122000c1e1900 */
[----:B-1----:R-:W-:Y:S01]  /*0a40*/  IMAD.WIDE.U32 R126, R136, 0x4, R124 ;  /* 0x00000004887e7825 */ /* 0x002fe200078e007c */
[----:B------:R-:W-:-:S04]  /*0a50*/  IADD3 R140, PT, PT, R240, 0x1400, RZ ;  /* 0x00001400f08c7810 */ /* 0x000fc80007ffe0ff */
[----:B------:R1:W4:Y:S01]  /*0a60*/  LDG.E R141, desc[UR4][R126.64] ;  /* 0x000000047e8d7981 */ /* 0x000322000c1e1900 */
[----:B------:R-:W-:Y:S01]  /*0a70*/  IMAD.WIDE.U32 R144, R139, 0x4, R124 ;  /* 0x000000048b907825 */ /* 0x000fe200078e007c */
[C---:B0-----:R-:W-:Y:S02]  /*0a80*/  IADD3 R143, PT, PT, R240.reuse, 0x1600, RZ ;  /* 0x00001600f08f7810 */ /* 0x041fe40007ffe0ff */
[----:B------:R-:W-:-:S03]  /*0a90*/  IADD3 R146, PT, PT, R240, 0x1800, RZ ;  /* 0x00001800f0927810 */ /* 0x000fc60007ffe0ff */
[----:B------:R-:W4:Y:S01]  /*0aa0*/  LDG.E R144, desc[UR4][R144.64] ;  /* 0x0000000490907981 */ /* 0x000f22000c1e1900 */
[----:B-1----:R-:W-:Y:S01]  /*0ab0*/  IMAD.WIDE.U32 R126, R140, 0x4, R124 ;  /* 0x000000048c7e7825 */ /* 0x002fe200078e007c */
[----:B------:R-:W-:-:S03]  /*0ac0*/  IADD3 R147, PT, PT, R240, 0x1a00, RZ ;  /* 0x00001a00f0937810 */ /* 0x000fc60007ffe0ff */
[--C-:B------:R-:W-:Y:S01]  /*0ad0*/  IMAD.WIDE.U32 R148, R143, 0x4, R124.reuse ;  /* 0x000000048f947825 */ /* 0x100fe200078e007c */
[----:B------:R0:W4:Y:S03]  /*0ae0*/  LDG.E R145, desc[UR4][R126.64] ;  /* 0x000000047e917981 */ /* 0x000126000c1e1900 */
[----:B------:R-:W-:Y:S02]  /*0af0*/  IMAD.WIDE.U32 R152, R147, 0x4, R124 ;  /* 0x0000000493987825 */ /* 0x000fe400078e007c */
[----:B------:R1:W4:Y:S01]  /*0b00*/  LDG.E R148, desc[UR4][R148.64] ;  /* 0x0000000494947981 */ /* 0x000322000c1e1900 */
[----:B------:R-:W-:-:S03]  /*0b10*/  IADD3 R150, PT, PT, R240, 0x1e00, RZ ;  /* 0x00001e00f0967810 */ /* 0x000fc60007ffe0ff */
[----:B------:R1:W4:Y:S01]  /*0b20*/  LDG.E R152, desc[UR4][R152.64] ;  /* 0x0000000498987981 */ /* 0x000322000c1e1900 */
[----:B0-----:R-:W-:Y:S01]  /*0b30*/  IMAD.WIDE.U32 R126, R146, 0x4, R124 ;  /* 0x00000004927e7825 */ /* 0x001fe200078e007c */
[----:B-1----:R-:W-:-:S04]  /*0b40*/  IADD3 R149, PT, PT, R240, 0x1c00, RZ ;  /* 0x00001c00f0957810 */ /* 0x002fc80007ffe0ff */
[----:B------:R0:W4:Y:S01]  /*0b50*/  LDG.E R151, desc[UR4][R126.64] ;  /* 0x000000047e977981 */ /* 0x000122000c1e1900 */
[--C-:B------:R-:W-:Y:S01]  /*0b60*/  IMAD.WIDE.U32 R154, R149, 0x4, R124.reuse ;  /* 0x00000004959a7825 */ /* 0x100fe200078e007c */
[C---:B------:R-:W-:Y:S02]  /*0b70*/  IADD3 R153, PT, PT, R240.reuse, 0x2000, RZ ;  /* 0x00002000f0997810 */ /* 0x040fe40007ffe0ff */
[----:B------:R-:W-:Y:S01]  /*0b80*/  IADD3 R156, PT, PT, R240, 0x2200, RZ ;  /* 0x00002200f09c7810 */ /* 0x000fe20007ffe0ff */
[--C-:B0-----:R-:W-:Y:S02]  /*0b90*/  IMAD.WIDE.U32 R126, R150, 0x4, R124.reuse ;  /* 0x00000004967e7825 */ /* 0x101fe400078e007c */
[----:B------:R-:W4:Y:S02]  /*0ba0*/  LDG.E R154, desc[UR4][R154.64] ;  /* 0x000000049a9a7981 */ /* 0x000f24000c1e1900 */
        /* <DEDUP_REMOVED lines=55> */
[----:B------:R-:W-:Y:S01]  /*0f20*/  IMAD.WIDE.U32 R196, R190, 0x4, R124 ;  /* 0x00000004bec47825 */ /* 0x000fe200078e007c */
[C---:B------:R-:W-:Y:S02]  /*0f30*/  IADD3 R193, PT, PT, R240.reuse, 0x4800, RZ ;  /* 0x00004800f0c17810 */ /* 0x040fe40007ffe0ff */
[----:B------:R-:W-:-:S03]  /*0f40*/  IADD3 R194, PT, PT, R240, 0x4a00, RZ ;  /* 0x00004a00f0c27810 */ /* 0x000fc60007ffe0ff */
[----:B------:R1:W4:Y:S01]  /*0f50*/  LDG.E R196, desc[UR4][R196.64] ;  /* 0x00000004c4c47981 */ /* 0x000322000c1e1900 */
[----:B0-----:R-:W-:-:S05]  /*0f60*/  IMAD.WIDE.U32 R126, R189, 0x4, R124 ;  /* 0x00000004bd7e7825 */ /* 0x001fca00078e007c */
[----:B------:R0:W4:Y:S01]  /*0f70*/  LDG.E R195, desc[UR4][R126.64] ;  /* 0x000000047ec37981 */ /* 0x000122000c1e1900 */
[----:B------:R-:W-:Y:S01]  /*0f80*/  IMAD.WIDE.U32 R200, R194, 0x4, R124 ;  /* 0x00000004c2c87825 */ /* 0x000fe200078e007c */
[----:B-1----:R-:W-:-:S03]  /*0f90*/  IADD3 R197, PT, PT, R240, 0x4c00, RZ ;  /* 0x00004c00f0c57810 */ /* 0x002fc60007ffe0ff */
[--C-:B0-----:R-:W-:Y:S01]  /*0fa0*/  IMAD.WIDE.U32 R126, R193, 0x4, R124.reuse ;  /* 0x00000004c17e7825 */ /* 0x101fe200078e007c */
[C---:B------:R-:W-:Y:S01]  /*0fb0*/  IADD3 R198, PT, PT, R240.reuse, 0x4e00, RZ ;  /* 0x00004e00f0c67810 */ /* 0x040fe20007ffe0ff */
[----:B------:R0:W4:Y:S02]  /*0fc0*/  LDG.E R200, desc[UR4][R200.64] ;  /* 0x00000004c8c87981 */ /* 0x000124000c1e1900 */
[----:B------:R-:W-:Y:S02]  /*0fd0*/  IMAD.WIDE.U32 R204, R197, 0x4, R124 ;  /* 0x00000004c5cc7825 */ /* 0x000fe400078e007c */
[----:B------:R1:W4:Y:S01]  /*0fe0*/  LDG.E R199, desc[UR4][R126.64] ;  /* 0x000000047ec77981 */ /* 0x000322000c1e1900 */
[----:B------:R-:W-:-:S03]  /*0ff0*/  IADD3 R202, PT, PT, R240, 0x5200, RZ ;  /* 0x00005200f0ca7810 */ /* 0x000fc60007ffe0ff */
[----:B------:R-:W4:Y:S01]  /*1000*/  LDG.E R204, desc[UR4][R204.64] ;  /* 0x00000004cccc7981 */ /* 0x000f22000c1e1900 */
[----:B0-----:R-:W-:Y:S01]  /*1010*/  IADD3 R201, PT, PT, R240, 0x5000, RZ ;  /* 0x00005000f0c97810 */ /* 0x001fe20007ffe0ff */
[----:B-1----:R-:W-:Y:S01]  /*1020*/  IMAD.WIDE.U32 R126, R198, 0x4, R124 ;  /* 0x00000004c67e7825 */ /* 0x002fe200078e007c */
[----:B------:R-:W-:-:S03]  /*1030*/  IADD3 R203, PT, PT, R240, 0x5400, RZ ;  /* 0x00005400f0cb7810 */ /* 0x000fc60007ffe0ff */
[--C-:B------:R-:W-:Y:S01]  /*1040*/  IMAD.WIDE.U32 R208, R201, 0x4, R124.reuse ;  /* 0x00000004c9d07825 */ /* 0x100fe200078e007c */
[----:B------:R0:W4:Y:S01]  /*1050*/  LDG.E R205, desc[UR4][R126.64] ;  /* 0x000000047ecd7981 */ /* 0x000122000c1e1900 */
[----:B------:R-:W-:Y:S02]  /*1060*/  IADD3 R206, PT, PT, R240, 0x5600, RZ ;  /* 0x00005600f0ce7810 */ /* 0x000fe40007ffe0ff */
[--C-:B------:R-:W-:Y:S02]  /*1070*/  IMAD.WIDE.U32 R210, R203, 0x4, R124.reuse ;  /* 0x00000004cbd27825 */ /* 0x100fe400078e007c */
[----:B------:R-:W4:Y:S02]  /*1080*/  LDG.E R208, desc[UR4][R208.64] ;  /* 0x00000004d0d07981 */ /* 0x000f24000c1e1900 */
[--C-:B0-----:R-:W-:Y:S01]  /*1090*/  IMAD.WIDE.U32 R126, R202, 0x4, R124.reuse ;  /* 0x00000004ca7e7825 */ /* 0x101fe200078e007c */
[----:B------:R-:W-:Y:S01]  /*10a0*/  IADD3 R207, PT, PT, R240, 0x5800, RZ ;  /* 0x00005800f0cf7810 */ /* 0x000fe20007ffe0ff */
[----:B------:R0:W4:Y:S02]  /*10b0*/  LDG.E R210, desc[UR4][R210.64] ;  /* 0x00000004d2d27981 */ /* 0x000124000c1e1900 */
[----:B------:R-:W-:-:S02]  /*10c0*/  IMAD.WIDE.U32 R214, R206, 0x4, R124 ;  /* 0x00000004ced67825 */ /* 0x000fc400078e007c */
[----:B------:R1:W4:Y:S01]  /*10d0*/  LDG.E R209, desc[UR4][R126.64] ;  /* 0x000000047ed17981 */ /* 0x000322000c1e1900 */
[----:B------:R-:W-:-:S03]  /*10e0*/  IADD3 R212, PT, PT, R240, 0x5c00, RZ ;  /* 0x00005c00f0d47810 */ /* 0x000fc60007ffe0ff */
[----:B------:R-:W4:Y:S01]  /*10f0*/  LDG.E R214, desc[UR4][R214.64] ;  /* 0x00000004d6d67981 */ /* 0x000f22000c1e1900 */
[C---:B0-----:R-:W-:Y:S01]  /*1100*/  IADD3 R211, PT, PT, R240.reuse, 0x5a00, RZ ;  /* 0x00005a00f0d37810 */ /* 0x041fe20007ffe0ff */
        /* <DEDUP_REMOVED lines=18> */
[----:B------:R0:W4:Y:S03]  /*1230*/  LDG.E R225, desc[UR4][R126.64] ;  /* 0x000000047ee17981 */ /* 0x000126000c1e1900 */
[--C-:B------:R-:W-:Y:S01]  /*1240*/  IMAD.WIDE.U32 R230, R223, 0x4, R124.reuse ;  /* 0x00000004dfe67825 */ /* 0x100fe200078e007c */
[----:B------:R-:W-:Y:S01]  /*1250*/  IADD3 R226, PT, PT, R240, 0x6a00, RZ ;  /* 0x00006a00f0e27810 */ /* 0x000fe20007ffe0ff */
[----:B------:R-:W4:Y:S04]  /*1260*/  LDG.E R228, desc[UR4][R228.64] ;  /* 0x00000004e4e47981 */ /* 0x000f28000c1e1900 */
[----:B------:R1:W4:Y:S01]  /*1270*/  LDG.E R230, desc[UR4][R230.64] ;  /* 0x00000004e6e67981 */ /* 0x000322000c1e1900 */
[----:B0-----:R-:W-:Y:S01]  /*1280*/  IMAD.WIDE.U32 R126, R222, 0x4, R124 ;  /* 0x00000004de7e7825 */ /* 0x001fe200078e007c */
[----:B------:R-:W-:-:S04]  /*1290*/  IADD3 R227, PT, PT, R240, 0x6c00, RZ ;  /* 0x00006c00f0e37810 */ /* 0x000fc80007ffe0ff */
[----:B------:R0:W4:Y:S01]  /*12a0*/  LDG.E R229, desc[UR4][R126.64] ;  /* 0x000000047ee57981 */ /* 0x000122000c1e1900 */
[----:B-1----:R-:W-:Y:S01]  /*12b0*/  IADD3 R231, PT, PT, R240, 0x6e00, RZ ;  /* 0x00006e00f0e77810 */ /* 0x002fe20007ffe0ff */
[----:B------:R-:W-:Y:S01]  /*12c0*/  IMAD.WIDE.U32 R232, R226, 0x4, R124 ;  /* 0x00000004e2e87825 */ /* 0x000fe200078e007c */
[----:B------:R-:W-:-:S03]  /*12d0*/  IADD3 R236, PT, PT, R240, 0x7200, RZ ;  /* 0x00007200f0ec7810 */ /* 0x000fc60007ffe0ff */
[--C-:B------:R-:W-:Y:S02]  /*12e0*/  IMAD.WIDE.U32 R234, R231, 0x4, R124.reuse ;  /* 0x00000004e7ea7825 */ /* 0x100fe400078e007c */
[----:B------:R-:W4:Y:S02]  /*12f0*/  LDG.E R232, desc[UR4][R232.64] ;  /* 0x00000004e8e87981 */ /* 0x000f24000c1e1900 */
[--C-:B0-----:R-:W-:Y:S02]  /*1300*/  IMAD.WIDE.U32 R126, R227, 0x4, R124.reuse ;  /* 0x00000004e37e7825 */ /* 0x101fe400078e007c */
[----:B------:R0:W4:Y:S02]  /*1310*/  LDG.E R234, desc[UR4][R234.64] ;  /* 0x00000004eaea7981 */ /* 0x000124000c1e1900 */
[----:B------:R-:W-:Y:S02]  /*1320*/  IMAD.WIDE.U32 R238, R236, 0x4, R124 ;  /* 0x00000004ecee7825 */ /* 0x000fe400078e007c */
[----:B------:R1:W4:Y:S01]  /*1330*/  LDG.E R233, desc[UR4][R126.64] ;  /* 0x000000047ee97981 */ /* 0x000322000c1e1900 */
[----:B0-----:R-:W-:-:S03]  /*1340*/  IADD3 R235, PT, PT, R240, 0x7000, RZ ;  /* 0x00007000f0eb7810 */ /* 0x001fc60007ffe0ff */
[----:B------:R0:W4:Y:S02]  /*1350*/  LDG.E R238, desc[UR4][R238.64] ;  /* 0x00000004eeee7981 */ /* 0x000124000c1e1900 */
[----:B-1----:R-:W-:Y:S01]  /*1360*/  IMAD.WIDE.U32 R126, R235, 0x4, R124 ;  /* 0x00000004eb7e7825 */ /* 0x002fe200078e007c */
[----:B0-----:R-:W-:-:S04]  /*1370*/  IADD3 R239, PT, PT, R240, 0x7400, RZ ;  /* 0x00007400f0ef7810 */ /* 0x001fc80007ffe0ff */
[----:B------:R0:W4:Y:S01]  /*1380*/  LDG.E R237, desc[UR4][R126.64] ;  /* 0x000000047eed7981 */ /* 0x000122000c1e1900 */
[----:B------:R-:W-:Y:S01]  /*1390*/  IADD3 R240, PT, PT, R240, 0x7600, RZ ;  /* 0x00007600f0f07810 */ /* 0x000fe20007ffe0ff */
        /* <DEDUP_REMOVED lines=12> */
[----:B------:R-:W-:-:S04]  /*1460*/  FADD.FTZ R245, R142, R245 ;  /* 0x000000f58ef57221 */ /* 0x000fc80000010000 */
[----:B0-----:R-:W-:-:S04]  /*1470*/  FADD.FTZ R126, R144, R245 ;  /* 0x000000f5907e7221 */ /* 0x001fc80000010000 */
        /* <DEDUP_REMOVED lines=208> */
.L_x_179:
[----:B------:R-:W-:Y:S05]  /*2180*/  BSYNC.RECONVERGENT B0 ;  /* 0x0000000000007941 */ /* 0x000fea0003800200 */
.L_x_178:
[----:B------:R-:W-:Y:S01]  /*2190*/  BAR.SYNC.DEFER_BLOCKING 0x0 ;  /* 0x0000000000007b1d */ /* 0x000fe20000010000 */
[----:B------:R-:W-:Y:S02]  /*21a0*/  @P4 IADD3 R247, PT, PT, R247, 0x20, RZ ;  /* 0x00000020f7f74810 */ /* 0x000fe40007ffe0ff */
[----:B0-----:R-:W-:Y:S02]  /*21b0*/  CS2R R124, SRZ ;  /* 0x00000000007c7805 */ /* 0x001fe4000001ff00 */
[----:B------:R-:W-:Y:S02]  /*21c0*/  MOV R245, RZ ;  /* 0x000000ff00f57202 */ /* 0x000fe40000000f00 */
[----:B------:R-:W-:Y:S02]  /*21d0*/  @!P2 LEA R247, R2, R247, 0x3 ;  /* 0x000000f702f7a211 */ /* 0x000fe400078e18ff */
[----:B------:R-:W-:Y:S02]  /*21e0*/  @!P2 MOV R245, 0x44f00000 ;  /* 0x44f0000000f5a802 */ /* 0x000fe40000000f00 */
[----:B------:R-:W-:-:S03]  /*21f0*/  ISETP.NE.AND P3, PT, R123, RZ, PT ;  /* 0x000000ff7b00720c */ /* 0x000fc60003f65270 */
[----:B------:R-:W0:Y:S04]  /*2200*/  SHFL.DOWN PT, R244, R245, 0x2, 0x1f ;  /* 0x08401f00f5f47f89 */ /* 0x000e2800000e0000 */
[----:B------:R-:W1:Y:S01]  /*2210*/  @!P2 LDS.64 R124, [R247] ;  /* 0x00000000f77ca984 */ /* 0x000e620000000a00 */
[----:B0-----:R-:W-:-:S04]  /*2220*/  FADD.FTZ R126, R244, R245 ;  /* 0x000000f5f47e7221 */ /* 0x001fc80000010000 */
[----:B------:R-:W0:Y:S01]  /*2230*/  MUFU.RCP R127, R126 ;  /* 0x0000007e007f7308 */ /* 0x000e220000001000 */
[----:B-1----:R-:W1:Y:S04]  /*2240*/  SHFL.DOWN PT, R249, R124, 0x2, 0x1f ;  /* 0x08401f007cf97f89 */ /* 0x002e6800000e0000 */
[----:B------:R-:W2:Y:S01]  /*2250*/  SHFL.DOWN PT, R246, R125, 0x2, 0x1f ;  /* 0x08401f007df67f89 */ /* 0x000ea200000e0000 */
[----:B-1----:R-:W-:Y:S01]  /*2260*/  FMUL.FTZ R248, R244, R249 ;  /* 0x000000f9f4f87220 */ /* 0x002fe20000410000 */
[----:B------:R-:W-:-:S03]  /*2270*/  FADD.FTZ R249, -R249, R124 ;  /* 0x0000007cf9f97221 */ /* 0x000fc60000010100 */
[----:B------:R-:W-:Y:S01]  /*2280*/  FFMA.FTZ R250, R245, R124, R248 ;  /* 0x0000007cf5fa7223 */ /* 0x000fe200000100f8 */
[----:B------:R-:W-:Y:S01]  /*2290*/  FMUL.FTZ R248, R249, R249 ;  /* 0x000000f9f9f87220 */ /* 0x000fe20000410000 */
[----:B--2---:R-:W-:Y:S02]  /*22a0*/  FADD.FTZ R246, R246, R125 ;  /* 0x0000007df6f67221 */ /* 0x004fe40000010000 */
[C---:B0-----:R-:W-:Y:S01]  /*22b0*/  FMUL.FTZ R247, R127.reuse, R250 ;  /* 0x000000fa7ff77220 */ /* 0x041fe20000410000 */
[----:B------:R-:W-:Y:S02]  /*22c0*/  FMUL.FTZ R249, R248, R245 ;  /* 0x000000f5f8f97220 */ /* 0x000fe40000410000 */
[----:B------:R-:W0:Y:S02]  /*22d0*/  SHFL.DOWN PT, R245, R126, 0x1, 0x1f ;  /* 0x08201f007ef57f89 */ /* 0x000e2400000e0000 */
[----:B------:R-:W-:Y:S02]  /*22e0*/  FMUL.FTZ R249, R244, R249 ;  /* 0x000000f9f4f97220 */ /* 0x000fe40000410000 */
[----:B------:R-:W1:Y:S02]  /*22f0*/  SHFL.DOWN PT, R124, R247, 0x1, 0x1f ;  /* 0x08201f00f77c7f89 */ /* 0x000e6400000e0000 */
[----:B------:R-:W-:-:S05]  /*2300*/  FFMA.FTZ R246, R127, R249, R246 ;  /* 0x000000f97ff67223 */ /* 0x000fca00000100f6 */
[----:B------:R-:W2:Y:S01]  /*2310*/  SHFL.DOWN PT, R127, R246, 0x1, 0x1f ;  /* 0x08201f00f67f7f89 */ /* 0x000ea200000e0000 */
[----:B0-----:R-:W-:Y:S01]  /*2320*/  FADD.FTZ R125, R126, R245 ;  /* 0x000000f57e7d7221 */ /* 0x001fe20000010000 */
[----:B-1----:R-:W-:Y:S01]  /*2330*/  FADD.FTZ R244, R247, -R124 ;  /* 0x8000007cf7f47221 */ /* 0x002fe20000010000 */
[----:B------:R-:W-:-:S04]  /*2340*/  FMUL.FTZ R251, R245, R124 ;  /* 0x0000007cf5fb7220 */ /* 0x000fc80000410000 */
[----:B------:R-:W0:Y:S01]  /*2350*/  MUFU.RCP R125, R125 ;  /* 0x0000007d007d7308 */ /* 0x000e220000001000 */
[----:B------:R-:W-:Y:S01]  /*2360*/  FMUL.FTZ R249, R244, R244 ;  /* 0x000000f4f4f97220 */ /* 0x000fe20000410000 */
[----:B------:R-:W-:Y:S01]  /*2370*/  FFMA.FTZ R248, R126, R247, R251 ;  /* 0x000000f77ef87223 */ /* 0x000fe200000100fb */
[----:B------:R-:W1:Y:S01]  /*2380*/  LDC R244, c[0x0][0x380] ;  /* 0x0000e000fff47b82 */ /* 0x000e620000000800 */
[----:B--2---:R-:W-:Y:S01]  /*2390*/  FADD.FTZ R124, R246, R127 ;  /* 0x0000007ff67c7221 */ /* 0x004fe20000010000 */
[----:B------:R-:W-:-:S04]  /*23a0*/  FMUL.FTZ R126, R126, R249 ;  /* 0x000000f97e7e7220 */ /* 0x000fc80000410000 */
[----:B------:R-:W-:-:S04]  /*23b0*/  FMUL.FTZ R126, R245, R126 ;  /* 0x0000007ef57e7220 */ /* 0x000fc80000410000 */
[C---:B0-----:R-:W-:Y:S01]  /*23c0*/  FFMA.FTZ R126, R125.reuse, R126, R124 ;  /* 0x0000007e7d7e7223 */ /* 0x041fe2000001007c */
[----:B------:R-:W-:-:S04]  /*23d0*/  FMUL.FTZ R124, R125, R248 ;  /* 0x000000f87d7c7220 */ /* 0x000fc80000410000 */
[----:B------:R0:W2:Y:S04]  /*23e0*/  SHFL.IDX PT, R125, R126, RZ, 0x1f ;  /* 0x00001fff7e7d7589 */ /* 0x0000a800000e0000 */
[----:B------:R-:W3:Y:S01]  /*23f0*/  SHFL.IDX PT, R124, R124, RZ, 0x1f ;  /* 0x00001fff7c7c7589 */ /* 0x000ee200000e0000 */
[----:B-1----:R-:W-:Y:S01]  /*2400*/  SHF.L.U32 R246, R244, 0x2, RZ ;  /* 0x00000002f4f67819 */ /* 0x002fe200000006ff */
[----:B0-23--:R-:W-:Y:S06]  /*2410*/  @P3 BRA `(.L_x_180) ;  /* 0x00000000008c3947 */ /* 0x00dfec0003800000 */
[----:B------:R-:W0:Y:S01]  /*2420*/  S2R R247, SR_CTAID.X ;  /* 0x0000000000f77919 */ /* 0x000e220000002500 */
[----:B------:R-:W1:Y:S01]  /*2430*/  LDC.64 R126, c[0x0][0x3c0] ;  /* 0x0000f000ff7e7b82 */ /* 0x000e620000000a00 */
[----:B------:R-:W-:-:S04]  /*2440*/  LOP3.LUT R245, R128, 0x1, RZ, 0xc0, !PT ;  /* 0x0000000180f57812 */ /* 0x000fc800078ec0ff */
[----:B------:R-:W-:-:S04]  /*2450*/  IADD3 R245, PT, PT, -R245, RZ, RZ ;  /* 0x000000fff5f57210 */ /* 0x000fc80007ffe1ff */
[----:B------:R-:W-:Y:S02]  /*2460*/  LOP3.LUT R246, R245, R246, RZ, 0xc0, !PT ;  /* 0x000000f6f5f67212 */ /* 0x000fe400078ec0ff */
[----:B0-----:R-:W-:-:S04]  /*2470*/  LOP3.LUT R245, R247, 0x7ffffffc, RZ, 0xc0, !PT ;  /* 0x7ffffffcf7f57812 */ /* 0x001fc800078ec0ff */
[----:B------:R-:W-:-:S04]  /*2480*/  IADD3 R245, P3, PT, R246, R245, RZ ;  /* 0x000000f5f6f57210 */ /* 0x000fc80007f7e0ff */
[----:B------:R-:W-:Y:S02]  /*2490*/  IADD3.X R246, PT, PT, RZ, RZ, RZ, P3, !PT ;  /* 0x000000fffff67210 */ /* 0x000fe40001ffe4ff */
[----:B-1----:R-:W-:-:S04]  /*24a0*/  LEA R126, P4, R245, R126, 0x3 ;  /* 0x0000007ef57e7211 */ /* 0x002fc800078818ff */
        /* <DEDUP_REMOVED lines=21> */
.L_x_181:
[----:B------:R-:W2:Y:S04]  /*2600*/  LDG.E.STRONG.GPU R126, desc[UR4][R124.64] ;  /* 0x000000047c7e7981 */ /* 0x000ea8000c1ef900 */
[----:B--2---:R-:W-:Y:S01]  /*2610*/  CCTL.IVALL ;  /* 0x00000000ff00798f */ /* 0x004fe20002000000 */
[----:B------:R-:W-:Y:S05]  /*2620*/  YIELD ;  /* 0x0000000000007946 */ /* 0x000fea0003800000 */
[----:B------:R-:W-:-:S13]  /*2630*/  ISETP.NE.AND P3, PT, R126, R245, PT ;  /* 0x000000f57e00720c */ /* 0x000fda0003f65270 */
[----:B------:R-:W-:Y:S05]  /*2640*/  @P3 BRA `(.L_x_181) ;  /* 0xfffffffc00ec3947 */ /* 0x000fea000383ffff */
.L_x_180:
[----:B------:R-:W-:Y:S05]  /*2650*/  WARPSYNC.ALL ;  /* 0x0000000000007948 */ /* 0x000fea0003800000 */
[----:B------:R-:W-:Y:S01]  /*2660*/  SHF.L.U32 R245, R244, 0x2, RZ ;  /* 0x00000002f4f57819 */ /* 0x000fe200000006ff */
[----:B0-----:R-:W0:Y:S01]  /*2670*/  @!P2 S2R R127, SR_CTAID.X ;  /* 0x00000000007fa919 */ /* 0x001e220000002500 */
[----:B------:R-:W1:Y:S01]  /*2680*/  @!P2 LDC.64 R124, c[0x0][0x3c0] ;  /* 0x0000f000ff7cab82 */ /* 0x000e620000000a00 */
[----:B------:R-:W-:-:S07]  /*2690*/  @!P2 LOP3.LUT R126, R128, 0x1, RZ, 0xc0, !PT ;  /* 0x00000001807ea812 */ /* 0x000fce00078ec0ff */
[----:B------:R-:W-:Y:S01]  /*26a0*/  BAR.SYNC.DEFER_BLOCKING 0x0 ;  /* 0x0000000000007b1d */ /* 0x000fe20000010000 */
[----:B------:R-:W-:-:S04]  /*26b0*/  @!P2 IADD3 R126, PT, PT, -R126, RZ, RZ ;  /* 0x000000ff7e7ea210 */ /* 0x000fc80007ffe1ff */
[----:B------:R-:W-:Y:S01]  /*26c0*/  @!P2 LOP3.LUT R126, R126, R245, RZ, 0xc0, !PT ;  /* 0x000000f57e7ea212 */ /* 0x000fe200078ec0ff */
[----:B------:R-:W-:Y:S01]  /*26d0*/  HFMA2 R249, -RZ, RZ, 0, 0 ;  /* 0x00000000fff97431 */ /* 0x000fe200000001ff */
[----:B------:R-:W2:Y:S01]  /*26e0*/  LDCU UR6, c[0x0][0x384] ;  /* 0x00007080ff0677ac */ /* 0x000ea20008000800 */
[----:B0-----:R-:W-:-:S04]  /*26f0*/  @!P2 LOP3.LUT R127, R127, 0x7ffffffc, RZ, 0xc0, !PT ;  /* 0x7ffffffc7f7fa812 */ /* 0x001fc800078ec0ff */
[----:B------:R-:W-:-:S04]  /*2700*/  @!P2 IADD3 R126, P3, PT, R126, R127, RZ ;  /* 0x0000007f7e7ea210 */ /* 0x000fc80007f7e0ff */
[----:B-1----:R-:W-:Y:S02]  /*2710*/  @!P2 LEA R124, P4, R126, R124, 0x3 ;  /* 0x0000007c7e7ca211 */ /* 0x002fe400078818ff */
[----:B------:R-:W-:-:S04]  /*2720*/  @!P2 IADD3.X R127, PT, PT, RZ, RZ, RZ, P3, !PT ;  /* 0x000000ffff7fa210 */ /* 0x000fc80001ffe4ff */
[----:B------:R-:W-:-:S03]  /*2730*/  @!P2 LEA.HI.X R125, R126, R125, R127, 0x3, P4 ;  /* 0x0000007d7e7da211 */ /* 0x000fc600020f1c7f */
[----:B------:R-:W-:Y:S01]  /*2740*/  @!P2 IMAD.WIDE.U32 R126, R2, 0x8, R124 ;  /* 0x00000008027ea825 */ /* 0x000fe200078e007c */
[----:B------:R-:W-:-:S06]  /*2750*/  CS2R R124, SRZ ;  /* 0x00000000007c7805 */ /* 0x000fcc000001ff00 */
[----:B------:R0:W3:Y:S01]  /*2760*/  @!P2 LDG.E.64 R124, desc[UR4][R126.64] ;  /* 0x000000047e7ca981 */ /* 0x0000e2000c1e1b00 */
        /* <DEDUP_REMOVED lines=10> */
[----:B0-----:R-:W-:Y:S01]  /*2810*/  FADD.FTZ R251, -R250, R124 ;  /* 0x0000007cfafb7221 */ /* 0x001fe20000010100 */
[----:B------:R-:W-:-:S03]  /*2820*/  FMUL.FTZ R250, R247, R250 ;  /* 0x000000faf7fa7220 */ /* 0x000fc60000410000 */
[----:B------:R-:W-:Y:S01]  /*2830*/  FMUL.FTZ R252, R251, R251 ;  /* 0x000000fbfbfc7220 */ /* 0x000fe20000410000 */
[----:B---3--:R-:W-:Y:S01]  /*2840*/  FADD.FTZ R127, R248, R125 ;  /* 0x0000007df87f7221 */ /* 0x008fe20000010000 */
[----:B------:R-:W-:Y:S02]  /*2850*/  FFMA.FTZ R251, R249, R124, R250 ;  /* 0x0000007cf9fb7223 */ /* 0x000fe400000100fa */
[----:B------:R-:W-:-:S04]  /*2860*/  FMUL.FTZ R252, R252, R249 ;  /* 0x000000f9fcfc7220 */ /* 0x000fc80000410000 */
[----:B------:R-:W-:-:S04]  /*2870*/  FMUL.FTZ R252, R247, R252 ;  /* 0x000000fcf7fc7220 */ /* 0x000fc80000410000 */
[C---:B-1----:R-:W-:Y:S01]  /*2880*/  FFMA.FTZ R124, R246.reuse, R252, R127 ;  /* 0x000000fcf67c7223 */ /* 0x042fe2000001007f */
[----:B------:R-:W-:Y:S01]  /*2890*/  FMUL.FTZ R246, R246, R251 ;  /* 0x000000fbf6f67220 */ /* 0x000fe20000410000 */
[----:B------:R-:W-:-:S03]  /*28a0*/  FADD.FTZ R127, R245, R126 ;  /* 0x0000007ef57f7221 */ /* 0x000fc60000010000 */
[----:B------:R-:W-:Y:S03]  /*28b0*/  SHFL.DOWN PT, R247, R124, 0x1, 0x1f ;  /* 0x08201f007cf77f89 */ /* 0x000fe600000e0000 */
[----:B------:R-:W0:Y:S01]  /*28c0*/  MUFU.RCP R127, R127 ;  /* 0x0000007f007f7308 */ /* 0x000e220000001000 */
[----:B------:R-:W1:Y:S02]  /*28d0*/  SHFL.DOWN PT, R125, R246, 0x1, 0x1f ;  /* 0x08201f00f67d7f89 */ /* 0x000e6400000e0000 */
[----:B-1----:R-:W-:-:S04]  /*28e0*/  FADD.FTZ R248, R246, -R125 ;  /* 0x8000007df6f87221 */ /* 0x002fc80000010000 */
[----:B------:R-:W-:-:S04]  /*28f0*/  FMUL.FTZ R248, R248, R248 ;  /* 0x000000f8f8f87220 */ /* 0x000fc80000410000 */
[----:B------:R-:W-:Y:S01]  /*2900*/  FMUL.FTZ R249, R245, R248 ;  /* 0x000000f8f5f97220 */ /* 0x000fe20000410000 */
[----:B------:R-:W-:-:S03]  /*2910*/  FADD.FTZ R248, R124, R247 ;  /* 0x000000f77cf87221 */ /* 0x000fc60000010000 */
[C---:B------:R-:W-:Y:S01]  /*2920*/  FMUL.FTZ R249, R126.reuse, R249 ;  /* 0x000000f97ef97220 */ /* 0x040fe20000410000 */
[----:B------:R-:W-:Y:S02]  /*2930*/  FMUL.FTZ R126, R126, R125 ;  /* 0x0000007d7e7e7220 */ /* 0x000fe40000410000 */
[----:B------:R-:W1:Y:S01]  /*2940*/  @P0 LDC.64 R124, c[0x0][0x3a8] ;  /* 0x0000ea00ff7c0b82 */ /* 0x000e620000000a00 */
[----:B0-----:R-:W-:Y:S01]  /*2950*/  FFMA.FTZ R248, R127, R249, R248 ;  /* 0x000000f97ff87223 */ /* 0x001fe200000100f8 */
[----:B------:R-:W-:-:S04]  /*2960*/  FFMA.FTZ R126, R245, R246, R126 ;  /* 0x000000f6f57e7223 */ /* 0x000fc8000001007e */
[----:B------:R0:W3:Y:S01]  /*2970*/  SHFL.IDX PT, R247, R248, RZ, 0x1f ;  /* 0x00001ffff8f77589 */ /* 0x0000e200000e0000 */
[----:B------:R-:W-:Y:S01]  /*2980*/  FMUL.FTZ R245, R127, R126 ;  /* 0x0000007e7ff57220 */ /* 0x000fe20000410000 */
[----:B------:R-:W3:Y:S05]  /*2990*/  LDC R246, c[0x0][0x3d0] ;  /* 0x0000f400fff67b82 */ /* 0x000eea0000000800 */
[----:B------:R-:W4:Y:S01]  /*29a0*/  SHFL.IDX PT, R245, R245, RZ, 0x1f ;  /* 0x00001ffff5f57589 */ /* 0x000f2200000e0000 */
[----:B0-----:R-:W-:Y:S02]  /*29b0*/  LOP3.LUT R248, R2, 0x60, R123, 0xf8, !PT ;  /* 0x0000006002f87812 */ /* 0x001fe400078ef87b */
[----:B------:R-:W0:Y:S01]  /*29c0*/  @P0 LDC.64 R126, c[0x0][0x3a0] ;  /* 0x0000e800ff7e0b82 */ /* 0x000e220000000a00 */
[----:B-1----:R-:W-:-:S04]  /*29d0*/  @P0 IMAD.WIDE R124, R0, 0x4, R124 ;  /* 0x00000004007c0825 */ /* 0x002fc800078e027c */
[----:B---3--:R-:W-:Y:S01]  /*29e0*/  FFMA.FTZ R246, R247, 3.2552085031056776643e-05, R246 ;  /* 0x38088889f7f67823 */ /* 0x008fe200000100f6 */
[----:B------:R-:W-:Y:S01]  /*29f0*/  LEA R247, R243, R248, 0x7 ;  /* 0x000000f8f3f77211 */ /* 0x000fe200078e38ff */
[----:B----4-:R-:W-:-:S04]  /*2a00*/  FADD.FTZ R249, R130, -R245 ;  /* 0x800000f582f97221 */ /* 0x010fc80000010000 */
[----:B------:R-:W1:Y:S01]  /*2a10*/  MUFU.RSQ R246, R246 ;  /* 0x000000f600f67308 */ /* 0x000e620000001400 */
[----:B------:R-:W-:Y:S01]  /*2a20*/  FADD.FTZ R131, R131, -R245 ;  /* 0x800000f583837221 */ /* 0x000fe20000010000 */
[----:B0-----:R-:W-:-:S04]  /*2a30*/  @P0 IMAD.WIDE R126, R0, 0x4, R126 ;  /* 0x00000004007e0825 */ /* 0x001fc800078e027e */
[--C-:B------:R-:W-:Y:S01]  /*2a40*/  FADD.FTZ R129, R129, -R245.reuse ;  /* 0x800000f581817221 */ /* 0x100fe20000010000 */
[--C-:B------:R-:W-:Y:S01]  /*2a50*/  FADD.FTZ R251, R132, -R245.reuse ;  /* 0x800000f584fb7221 */ /* 0x100fe20000010000 */
[----:B------:R-:W-:Y:S01]  /*2a60*/  FADD.FTZ R134, R134, -R245 ;  /* 0x800000f586867221 */ /* 0x000fe20000010000 */
[----:B------:R-:W-:Y:S01]  /*2a70*/  IMAD R247, R0, 0x7800, R247 ;  /* 0x0000780000f77824 */ /* 0x000fe200078e02f7 */
        /* <DEDUP_REMOVED lines=10> */
[----:B-1----:R1:W-:Y:S01]  /*2b20*/  @P0 STG.E desc[UR4][R124.64], R246 ;  /* 0x000000f67c000986 */ /* 0x0023e2000c101904 */
[C---:B------:R-:W-:Y:S01]  /*2b30*/  FMUL.FTZ R129, R246.reuse, R129 ;  /* 0x00000081f6817220 */ /* 0x040fe20000410000 */
[C---:B0-----:R-:W-:Y:S01]  /*2b40*/  FMUL.FTZ R126, R246.reuse, R249 ;  /* 0x000000f9f67e7220 */ /* 0x041fe20000410000 */
[C---:B------:R-:W-:Y:S01]  /*2b50*/  FMUL.FTZ R127, R246.reuse, R131 ;  /* 0x00000083f67f7220 */ /* 0x040fe20000410000 */
[----:B------:R-:W-:Y:S01]  /*2b60*/  FMUL.FTZ R130, R246, R251 ;  /* 0x000000fbf6827220 */ /* 0x000fe20000410000 */
[----:B-----5:R-:W-:Y:S01]  /*2b70*/  FFMA.FTZ R129, R122, R129, R62 ;  /* 0x000000817a817223 */ /* 0x020fe2000001003e */
[----:B------:R-:W-:Y:S01]  /*2b80*/  FFMA.FTZ R131, R121, R126, R61 ;  /* 0x0000007e79837223 */ /* 0x000fe2000001003d */
[----:B------:R-:W-:Y:S01]  /*2b90*/  FFMA.FTZ R249, R120, R127, R60 ;  /* 0x0000007f78f97223 */ /* 0x000fe2000001003c */
[----:B------:R-:W-:Y:S01]  /*2ba0*/  FFMA.FTZ R251, R119, R130, R59 ;  /* 0x0000008277fb7223 */ /* 0x000fe2000001003b */
[----:B------:R-:W-:Y:S01]  /*2bb0*/  IADD3 R130, PT, PT, R247, 0x800, RZ ;  /* 0x00000800f7827810 */ /* 0x000fe20007ffe0ff */
[C---:B------:R-:W-:Y:S01]  /*2bc0*/  FMUL.FTZ R134, R246.reuse, R134 ;  /* 0x00000086f6867220 */ /* 0x040fe20000410000 */
[C---:B------:R-:W-:Y:S01]  /*2bd0*/  FMUL.FTZ R144, R246.reuse, R144 ;  /* 0x00000090f6907220 */ /* 0x040fe20000410000 */
[----:B-1----:R-:W0:Y:S01]  /*2be0*/  LDC.64 R124, c[0x0][0x398] ;  /* 0x0000e600ff7c7b82 */ /* 0x002e220000000a00 */
[----:B------:R-:W-:Y:S01]  /*2bf0*/  FMUL.FTZ R145, R246, R145 ;  /* 0x00000091f6917220 */ /* 0x000fe20000410000 */
[----:B------:R-:W-:Y:S01]  /*2c00*/  FFMA.FTZ R134, R118, R134, R58 ;  /* 0x0000008676867223 */ /* 0x000fe2000001003a */
[C---:B------:R-:W-:Y:S01]  /*2c10*/  FMUL.FTZ R148, R246.reuse, R148 ;  /* 0x00000094f6947220 */ /* 0x040fe20000410000 */
[----:B------:R-:W-:Y:S01]  /*2c20*/  FMUL.FTZ R151, R246, R151 ;  /* 0x00000097f6977220 */ /* 0x000fe20000410000 */
[--C-:B------:R-:W-:Y:S01]  /*2c30*/  FADD.FTZ R158, R158, -R245.reuse ;  /* 0x800000f59e9e7221 */ /* 0x100fe20000010000 */
[C---:B------:R-:W-:Y:S01]  /*2c40*/  FMUL.FTZ R152, R246.reuse, R152 ;  /* 0x00000098f6987220 */ /* 0x040fe20000410000 */
[--C-:B------:R-:W-:Y:S01]  /*2c50*/  FADD.FTZ R161, R161, -R245.reuse ;  /* 0x800000f5a1a17221 */ /* 0x100fe20000010000 */
[----:B------:R-:W-:Y:S01]  /*2c60*/  FMUL.FTZ R154, R246, R154 ;  /* 0x0000009af69a7220 */ /* 0x000fe20000410000 */
[----:B------:R-:W-:Y:S01]  /*2c70*/  FFMA.FTZ R145, R112, R145, R52 ;  /* 0x0000009170917223 */ /* 0x000fe20000010034 */
[--C-:B------:R-:W-:Y:S01]  /*2c80*/  FADD.FTZ R162, R162, -R245.reuse ;  /* 0x800000f5a2a27221 */ /* 0x100fe20000010000 */
[--C-:B------:R-:W-:Y:S01]  /*2c90*/  FADD.FTZ R164, R164, -R245.reuse ;  /* 0x800000f5a4a47221 */ /* 0x100fe20000010000 */
[C---:B------:R-:W-:Y:S01]  /*2ca0*/  FMUL.FTZ R155, R246.reuse, R155 ;  /* 0x0000009bf69b7220 */ /* 0x040fe20000410000 */
[C---:B------:R-:W-:Y:S01]  /*2cb0*/  FMUL.FTZ R158, R246.reuse, R158 ;  /* 0x0000009ef69e7220 */ /* 0x040fe20000410000 */
[--C-:B------:R-:W-:Y:S01]  /*2cc0*/  FADD.FTZ R165, R165, -R245.reuse ;  /* 0x800000f5a5a57221 */ /* 0x100fe20000010000 */
[----:B------:R-:W-:Y:S01]  /*2cd0*/  FMUL.FTZ R161, R246, R161 ;  /* 0x000000a1f6a17220 */ /* 0x000fe20000410000 */
[--C-:B------:R-:W-:Y:S01]  /*2ce0*/  FADD.FTZ R168, R168, -R245.reuse ;  /* 0x800000f5a8a87221 */ /* 0x100fe20000010000 */
[C---:B------:R-:W-:Y:S01]  /*2cf0*/  FMUL.FTZ R162, R246.reuse, R162 ;  /* 0x000000a2f6a27220 */ /* 0x040fe20000410000 */
[----:B------:R-:W-:Y:S01]  /*2d00*/  FADD.FTZ R171, R171, -R245 ;  /* 0x800000f5abab7221 */ /* 0x000fe20000010000 */
[----:B------:R-:W-:Y:S01]  /*2d10*/  FMUL.FTZ R164, R246, R164 ;  /* 0x000000a4f6a47220 */ /* 0x000fe20000410000 */
[----:B------:R-:W-:Y:S01]  /*2d20*/  FFMA.FTZ R155, R107, R155, R47 ;  /* 0x0000009b6b9b7223 */ /* 0x000fe2000001002f */
[--C-:B------:R-:W-:Y:S01]  /*2d30*/  FADD.FTZ R172, R172, -R245.reuse ;  /* 0x800000f5acac7221 */ /* 0x100fe20000010000 */
[----:B------:R-:W-:Y:S01]  /*2d40*/  FADD.FTZ R174, R174, -R245 ;  /* 0x800000f5aeae7221 */ /* 0x000fe20000010000 */
[----:B------:R-:W-:Y:S01]  /*2d50*/  FMUL.FTZ R165, R246, R165 ;  /* 0x000000a5f6a57220 */ /* 0x000fe20000410000 */
[C---:B0-----:R-:W-:Y:S01]  /*2d60*/  IMAD.WIDE.U32 R126, R247.reuse, 0x4, R124 ;  /* 0x00000004f77e7825 */ /* 0x041fe200078e007c */
[----:B------:R-:W-:-:S03]  /*2d70*/  IADD3 R247, PT, PT, R247, 0xa00, RZ ;  /* 0x00000a00f7f77810 */ /* 0x000fc60007ffe0ff */
[C---:B------:R-:W-:Y:S01]  /*2d80*/  FMUL.FTZ R168, R246.reuse, R168 ;  /* 0x000000a8f6a87220 */ /* 0x040fe20000410000 */
[C---:B------:R-:W-:Y:S01]  /*2d90*/  FMUL.FTZ R171, R246.reuse, R171 ;  /* 0x000000abf6ab7220 */ /* 0x040fe20000410000 */
[C---:B------:R-:W-:Y:S01]  /*2da0*/  FMUL.FTZ R172, R246.reuse, R172 ;  /* 0x000000acf6ac7220 */ /* 0x040fe20000410000 */
[----:B------:R-:W-:Y:S01]  /*2db0*/  STG.E desc[UR4][R126.64], R129 ;  /* 0x000000817e007986 */ /* 0x000fe2000c101904 */
[--C-:B------:R-:W-:Y:S01]  /*2dc0*/  FADD.FTZ R175, R175, -R245.reuse ;  /* 0x800000f5afaf7221 */ /* 0x100fe20000010000 */
[----:B------:R-:W-:Y:S01]  /*2dd0*/  FMUL.FTZ R174, R246, R174 ;  /* 0x000000aef6ae7220 */ /* 0x000fe20000410000 */
[----:B------:R-:W-:Y:S01]  /*2de0*/  FFMA.FTZ R165, R102, R165, R42 ;  /* 0x000000a566a57223 */ /* 0x000fe2000001002a */
[----:B------:R0:W-:Y:S01]  /*2df0*/  STG.E desc[UR4][R126.64+0x800], R131 ;  /* 0x000800837e007986 */ /* 0x0001e2000c101904 */
[--C-:B------:R-:W-:Y:S01]  /*2e00*/  FADD.FTZ R178, R178, -R245.reuse ;  /* 0x800000f5b2b27221 */ /* 0x100fe20000010000 */
[--C-:B------:R-:W-:Y:S01]  /*2e10*/  FADD.FTZ R181, R181, -R245.reuse ;  /* 0x800000f5b5b57221 */ /* 0x100fe20000010000 */
[--C-:B------:R-:W-:Y:S01]  /*2e20*/  FADD.FTZ R182, R182, -R245.reuse ;  /* 0x800000f5b6b67221 */ /* 0x100fe20000010000 */
[----:B------:R-:W-:Y:S01]  /*2e30*/  STG.E desc[UR4][R126.64+0x1000], R249 ;  /* 0x001000f97e007986 */ /* 0x000fe2000c101904 */
[--C-:B------:R-:W-:Y:S01]  /*2e40*/  FADD.FTZ R184, R184, -R245.reuse ;  /* 0x800000f5b8b87221 */ /* 0x100fe20000010000 */
[C---:B------:R-:W-:Y:S01]  /*2e50*/  FMUL.FTZ R175, R246.reuse, R175 ;  /* 0x000000aff6af7220 */ /* 0x040fe20000410000 */
[--C-:B------:R-:W-:Y:S01]  /*2e60*/  FADD.FTZ R185, R185, -R245.reuse ;  /* 0x800000f5b9b97221 */ /* 0x100fe20000010000 */
[----:B------:R1:W-:Y:S01]  /*2e70*/  STG.E desc[UR4][R126.64+0x1800], R251 ;  /* 0x001800fb7e007986 */ /* 0x0003e2000c101904 */
[----:B------:R-:W-:Y:S01]  /*2e80*/  FMUL.FTZ R178, R246, R178 ;  /* 0x000000b2f6b27220 */ /* 0x000fe20000410000 */
[--C-:B------:R-:W-:Y:S01]  /*2e90*/  FADD.FTZ R188, R188, -R245.reuse ;  /* 0x800000f5bcbc7221 */ /* 0x100fe20000010000 */
[----:B------:R-:W-:Y:S01]  /*2ea0*/  FMUL.FTZ R181, R246, R181 ;  /* 0x000000b5f6b57220 */ /* 0x000fe20000410000 */
[--C-:B0-----:R-:W-:Y:S01]  /*2eb0*/  FADD.FTZ R131, R138, -R245.reuse ;  /* 0x800000f58a837221 */ /* 0x101fe20000010000 */
[--C-:B------:R-:W-:Y:S01]  /*2ec0*/  FADD.FTZ R191, R191, -R245.reuse ;  /* 0x800000f5bfbf7221 */ /* 0x100fe20000010000 */
[----:B------:R-:W-:Y:S01]  /*2ed0*/  FMUL.FTZ R182, R246, R182 ;  /* 0x000000b6f6b67220 */ /* 0x000fe20000410000 */
[----:B------:R-:W-:Y:S01]  /*2ee0*/  FADD.FTZ R192, R192, -R245 ;  /* 0x800000f5c0c07221 */ /* 0x000fe20000010000 */
[C---:B------:R-:W-:Y:S01]  /*2ef0*/  FMUL.FTZ R131, R246.reuse, R131 ;  /* 0x00000083f6837220 */ /* 0x040fe20000410000 */
[----:B------:R-:W-:Y:S01]  /*2f00*/  FMUL.FTZ R184, R246, R184 ;  /* 0x000000b8f6b87220 */ /* 0x000fe20000410000 */
[----:B------:R-:W-:Y:S01]  /*2f10*/  FFMA.FTZ R175, R97, R175, R37 ;  /* 0x000000af61af7223 */ /* 0x000fe20000010025 */
[----:B------:R-:W-:Y:S01]  /*2f20*/  FADD.FTZ R195, R195, -R245 ;  /* 0x800000f5c3c37221 */ /* 0x000fe20000010000 */
[----:B-1----:R-:W-:-:S04]  /*2f30*/  IMAD.WIDE.U32 R126, R130, 0x4, R124 ;  /* 0x00000004827e7825 */ /* 0x002fc800078e007c */
[----:B------:R-:W-:Y:S01]  /*2f40*/  FMUL.FTZ R130, R246, R135 ;  /* 0x00000087f6827220 */ /* 0x000fe20000410000 */
[----:B------:R-:W-:Y:S01]  /*2f50*/  FFMA.FTZ R131, R116, R131, R56 ;  /* 0x0000008374837223 */ /* 0x000fe20000010038 */
[----:B------:R-:W-:Y:S01]  /*2f60*/  FMUL.FTZ R185, R246, R185 ;  /* 0x000000b9f6b97220 */ /* 0x000fe20000410000 */
[----:B------:R-:W-:Y:S01]  /*2f70*/  FADD.FTZ R196, R196, -R245 ;  /* 0x800000f5c4c47221 */ /* 0x000fe20000010000 */
[----:B------:R0:W-:Y:S01]  /*2f80*/  STG.E desc[UR4][R126.64], R134 ;  /* 0x000000867e007986 */ /* 0x0001e2000c101904 */
[----:B------:R-:W-:Y:S01]  /*2f90*/  FFMA.FTZ R129, R117, R130, R57 ;  /* 0x0000008275817223 */ /* 0x000fe20000010039 */
[----:B------:R-:W-:Y:S01]  /*2fa0*/  FMUL.FTZ R130, R246, R141 ;  /* 0x0000008df6827220 */ /* 0x000fe20000410000 */
[----:B------:R-:W-:-:S04]  /*2fb0*/  IMAD.WIDE.U32 R140, R140, 0x4, R124 ;  /* 0x000000048c8c7825 */ /* 0x000fc800078e007c */
[C---:B------:R-:W-:Y:S01]  /*2fc0*/  FMUL.FTZ R188, R246.reuse, R188 ;  /* 0x000000bcf6bc7220 */ /* 0x040fe20000410000 */
[----:B------:R-:W-:Y:S01]  /*2fd0*/  FFMA.FTZ R181, R95, R181, R35 ;  /* 0x000000b55fb57223 */ /* 0x000fe20000010023 */
[--C-:B------:R-:W-:Y:S01]  /*2fe0*/  FADD.FTZ R199, R199, -R245.reuse ;  /* 0x800000f5c7c77221 */ /* 0x100fe20000010000 */
[----:B------:R-:W-:Y:S01]  /*2ff0*/  FMUL.FTZ R191, R246, R191 ;  /* 0x000000bff6bf7220 */ /* 0x000fe20000410000 */
[--C-:B------:R-:W-:Y:S01]  /*3000*/  FADD.FTZ R200, R200, -R245.reuse ;  /* 0x800000f5c8c87221 */ /* 0x100fe20000010000 */
[----:B------:R-:W-:Y:S01]  /*3010*/  FMUL.FTZ R192, R246, R192 ;  /* 0x000000c0f6c07220 */ /* 0x000fe20000410000 */
[----:B------:R-:W-:Y:S01]  /*3020*/  FADD.FTZ R204, R204, -R245 ;  /* 0x800000f5cccc7221 */ /* 0x000fe20000010000 */
[----:B------:R-:W-:Y:S01]  /*3030*/  FMUL.FTZ R195, R246, R195 ;  /* 0x000000c3f6c37220 */ /* 0x000fe20000410000 */
[----:B0-----:R-:W-:-:S04]  /*3040*/  IMAD.WIDE.U32 R126, R247, 0x4, R124 ;  /* 0x00000004f77e7825 */ /* 0x001fc800078e007c */
[----:B------:R-:W-:Y:S01]  /*3050*/  FFMA.FTZ R185, R92, R185, R32 ;  /* 0x000000b95cb97223 */ /* 0x000fe20000010020 */
[----:B------:R-:W-:Y:S01]  /*3060*/  FADD.FTZ R205, R205, -R245 ;  /* 0x800000f5cdcd7221 */ /* 0x000fe20000010000 */
[----:B------:R-:W-:Y:S01]  /*3070*/  FMUL.FTZ R196, R246, R196 ;  /* 0x000000c4f6c47220 */ /* 0x000fe20000410000 */
[----:B------:R-:W-:Y:S01]  /*3080*/  IMAD.WIDE.U32 R134, R149, 0x4, R124 ;  /* 0x0000000495867825 */ /* 0x000fe200078e007c */
[----:B------:R0:W-:Y:S03]  /*3090*/  STG.E desc[UR4][R126.64], R129 ;  /* 0x000000817e007986 */ /* 0x0001e6000c101904 */
[--C-:B------:R-:W-:Y:S01]  /*30a0*/  FADD.FTZ R208, R208, -R245.reuse ;  /* 0x800000f5d0d07221 */ /* 0x100fe20000010000 */
[----:B------:R-:W-:Y:S01]  /*30b0*/  FMUL.FTZ R199, R246, R199 ;  /* 0x000000c7f6c77220 */ /* 0x000fe20000410000 */
[----:B------:R-:W-:Y:S01]  /*30c0*/  FFMA.FTZ R191, R90, R191, R30 ;  /* 0x000000bf5abf7223 */ /* 0x000fe2000001001e */
[--C-:B------:R-:W-:Y:S01]  /*30d0*/  FADD.FTZ R209, R209, -R245.reuse ;  /* 0x800000f5d1d17221 */ /* 0x100fe20000010000 */
[----:B------:R-:W-:Y:S01]  /*30e0*/  FMUL.FTZ R200, R246, R200 ;  /* 0x000000c8f6c87220 */ /* 0x000fe20000410000 */
[--C-:B------:R-:W-:Y:S01]  /*30f0*/  FADD.FTZ R210, R210, -R245.reuse ;  /* 0x800000f5d2d27221 */ /* 0x100fe20000010000 */
[----:B------:R-:W-:Y:S01]  /*3100*/  FMUL.FTZ R204, R246, R204 ;  /* 0x000000ccf6cc7220 */ /* 0x000fe20000410000 */
[----:B------:R-:W-:Y:S01]  /*3110*/  FFMA.FTZ R195, R88, R195, R28 ;  /* 0x000000c358c37223 */ /* 0x000fe2000001001c */
[--C-:B------:R-:W-:Y:S01]  /*3120*/  FADD.FTZ R214, R214, -R245.reuse ;  /* 0x800000f5d6d67221 */ /* 0x100fe20000010000 */
[----:B------:R-:W-:Y:S01]  /*3130*/  FMUL.FTZ R205, R246, R205 ;  /* 0x000000cdf6cd7220 */ /* 0x000fe20000410000 */
[----:B------:R-:W-:Y:S01]  /*3140*/  FADD.FTZ R215, R215, -R245 ;  /* 0x800000f5d7d77221 */ /* 0x000fe20000010000 */
[----:B0-----:R-:W-:-:S04]  /*3150*/  IMAD.WIDE.U32 R126, R133, 0x4, R124 ;  /* 0x00000004857e7825 */ /* 0x001fc800078e007c */
[----:B------:R-:W-:Y:S01]  /*3160*/  FADD.FTZ R129, R142, -R245 ;  /* 0x800000f58e817221 */ /* 0x000fe20000010000 */
[----:B------:R-:W-:Y:S01]  /*3170*/  FFMA.FTZ R133, R115, R130, R55 ;  /* 0x0000008273857223 */ /* 0x000fe20000010037 */
[----:B------:R-:W-:Y:S01]  /*3180*/  FMUL.FTZ R208, R246, R208 ;  /* 0x000000d0f6d07220 */ /* 0x000fe20000410000 */
[----:B------:R-:W-:Y:S01]  /*3190*/  FFMA.FTZ R199, R86, R199, R26 ;  /* 0x000000c756c77223 */ /* 0x000fe2000001001a */
[----:B------:R0:W-:Y:S01]  /*31a0*/  STG.E desc[UR4][R126.64], R131 ;  /* 0x000000837e007986 */ /* 0x0001e2000c101904 */
[----:B------:R-:W-:Y:S01]  /*31b0*/  FMUL.FTZ R129, R246, R129 ;  /* 0x00000081f6817220 */ /* 0x000fe20000410000 */
[--C-:B------:R-:W-:Y:S01]  /*31c0*/  FADD.FTZ R218, R218, -R245.reuse ;  /* 0x800000f5dada7221 */ /* 0x100fe20000010000 */
[----:B------:R-:W-:Y:S01]  /*31d0*/  FMUL.FTZ R209, R246, R209 ;  /* 0x000000d1f6d17220 */ /* 0x000fe20000410000 */
[--C-:B------:R-:W-:Y:S01]  /*31e0*/  FADD.FTZ R219, R219, -R245.reuse ;  /* 0x800000f5dbdb7221 */ /* 0x100fe20000010000 */
[----:B------:R-:W-:Y:S01]  /*31f0*/  FFMA.FTZ R129, R114, R129, R54 ;  /* 0x0000008172817223 */ /* 0x000fe20000010036 */
[----:B------:R-:W-:Y:S01]  /*3200*/  FMUL.FTZ R210, R246, R210 ;  /* 0x000000d2f6d27220 */ /* 0x000fe20000410000 */
[----:B------:R-:W-:Y:S01]  /*3210*/  FADD.FTZ R220, R220, -R245 ;  /* 0x800000f5dcdc7221 */ /* 0x000fe20000010000 */
[----:B------:R-:W-:Y:S01]  /*3220*/  FMUL.FTZ R214, R246, R214 ;  /* 0x000000d6f6d67220 */ /* 0x000fe20000410000 */
[----:B------:R-:W-:Y:S01]  /*3230*/  FFMA.FTZ R205, R83, R205, R23 ;  /* 0x000000cd53cd7223 */ /* 0x000fe20000010017 */
[----:B------:R-:W-:Y:S01]  /*3240*/  FADD.FTZ R224, R224, -R245 ;  /* 0x800000f5e0e07221 */ /* 0x000fe20000010000 */
[----:B------:R-:W-:Y:S01]  /*3250*/  FMUL.FTZ R215, R246, R215 ;  /* 0x000000d7f6d77220 */ /* 0x000fe20000410000 */
[----:B0-----:R-:W-:-:S04]  /*3260*/  IMAD.WIDE.U32 R126, R136, 0x4, R124 ;  /* 0x00000004887e7825 */ /* 0x001fc800078e007c */
[----:B------:R-:W-:Y:S01]  /*3270*/  FADD.FTZ R225, R225, -R245 ;  /* 0x800000f5e1e17221 */ /* 0x000fe20000010000 */
[----:B------:R-:W-:Y:S01]  /*3280*/  FMUL.FTZ R218, R246, R218 ;  /* 0x000000daf6da7220 */ /* 0x000fe20000410000 */
[----:B------:R-:W-:Y:S01]  /*3290*/  FFMA.FTZ R209, R81, R209, R21 ;  /* 0x000000d151d17223 */ /* 0x000fe20000010015 */
[----:B------:R-:W-:Y:S01]  /*32a0*/  IMAD.WIDE.U32 R130, R146, 0x4, R124 ;  /* 0x0000000492827825 */ /* 0x000fe200078e007c */
[----:B------:R0:W-:Y:S03]  /*32b0*/  STG.E desc[UR4][R126.64], R133 ;  /* 0x000000857e007986 */ /* 0x0001e6000c101904 */
[--C-:B------:R-:W-:Y:S01]  /*32c0*/  FADD.FTZ R228, R228, -R245.reuse ;  /* 0x800000f5e4e47221 */ /* 0x100fe20000010000 */
[C---:B------:R-:W-:Y:S01]  /*32d0*/  FMUL.FTZ R219, R246.reuse, R219 ;  /* 0x000000dbf6db7220 */ /* 0x040fe20000410000 */
[--C-:B------:R-:W-:Y:S01]  /*32e0*/  FADD.FTZ R229, R229, -R245.reuse ;  /* 0x800000f5e5e57221 */ /* 0x100fe20000010000 */
[----:B------:R-:W-:Y:S01]  /*32f0*/  FMUL.FTZ R220, R246, R220 ;  /* 0x000000dcf6dc7220 */ /* 0x000fe20000410000 */
[--C-:B------:R-:W-:Y:S01]  /*3300*/  FADD.FTZ R230, R230, -R245.reuse ;  /* 0x800000f5e6e67221 */ /* 0x100fe20000010000 */
[----:B------:R-:W-:Y:S01]  /*3310*/  FMUL.FTZ R224, R246, R224 ;  /* 0x000000e0f6e07220 */ /* 0x000fe20000410000 */
[----:B------:R-:W-:Y:S01]  /*3320*/  FFMA.FTZ R215, R78, R215, R18 ;  /* 0x000000d74ed77223 */ /* 0x000fe20000010012 */
[--C-:B------:R-:W-:Y:S01]  /*3330*/  FADD.FTZ R232, R232, -R245.reuse ;  /* 0x800000f5e8e87221 */ /* 0x100fe20000010000 */
[C---:B------:R-:W-:Y:S01]  /*3340*/  FMUL.FTZ R225, R246.reuse, R225 ;  /* 0x000000e1f6e17220 */ /* 0x040fe20000410000 */
[----:B------:R-:W-:Y:S01]  /*3350*/  FADD.FTZ R233, R233, -R245 ;  /* 0x800000f5e9e97221 */ /* 0x000fe20000010000 */
[----:B------:R-:W-:Y:S01]  /*3360*/  FMUL.FTZ R228, R246, R228 ;  /* 0x000000e4f6e47220 */ /* 0x000fe20000410000 */
[----:B0-----:R-:W-:-:S04]  /*3370*/  IMAD.WIDE.U32 R126, R137, 0x4, R124 ;  /* 0x00000004897e7825 */ /* 0x001fc800078e007c */
[----:B------:R-:W-:Y:S01]  /*3380*/  FFMA.FTZ R137, R111, R148, R51 ;  /* 0x000000946f897223 */ /* 0x000fe20000010033 */
[----:B------:R-:W-:Y:S01]  /*3390*/  FFMA.FTZ R219, R76, R219, R16 ;  /* 0x000000db4cdb7223 */ /* 0x000fe20000010010 */
[----:B------:R-:W-:Y:S01]  /*33a0*/  FADD.FTZ R234, R234, -R245 ;  /* 0x800000f5eaea7221 */ /* 0x000fe20000010000 */
[----:B------:R-:W-:Y:S01]  /*33b0*/  IMAD.WIDE.U32 R132, R147, 0x4, R124 ;  /* 0x0000000493847825 */ /* 0x000fe200078e007c */
[----:B------:R0:W-:Y:S03]  /*33c0*/  STG.E desc[UR4][R126.64], R129 ;  /* 0x000000817e007986 */ /* 0x0001e6000c101904 */
[----:B------:R-:W-:Y:S01]  /*33d0*/  FFMA.FTZ R147, R108, R154, R48 ;  /* 0x0000009a6c937223 */ /* 0x000fe20000010030 */
[----:B------:R-:W-:Y:S01]  /*33e0*/  FMUL.FTZ R229, R246, R229 ;  /* 0x000000e5f6e57220 */ /* 0x000fe20000410000 */
[----:B------:R-:W-:-:S04]  /*33f0*/  IMAD.WIDE.U32 R148, R193, 0x4, R124 ;  /* 0x00000004c1947825 */ /* 0x000fc800078e007c */
[----:B------:R-:W-:Y:S01]  /*3400*/  FFMA.FTZ R193, R89, R192, R29 ;  /* 0x000000c059c17223 */ /* 0x000fe2000001001d */
[--C-:B------:R-:W-:Y:S01]  /*3410*/  FADD.FTZ R237, R237, -R245.reuse ;  /* 0x800000f5eded7221 */ /* 0x100fe20000010000 */
[----:B------:R-:W-:Y:S01]  /*3420*/  FMUL.FTZ R230, R246, R230 ;  /* 0x000000e6f6e67220 */ /* 0x000fe20000410000 */
[----:B------:R-:W-:Y:S01]  /*3430*/  FADD.FTZ R238, R238, -R245 ;  /* 0x800000f5eeee7221 */ /* 0x000fe20000010000 */
[C---:B------:R-:W-:Y:S01]  /*3440*/  FMUL.FTZ R232, R246.reuse, R232 ;  /* 0x000000e8f6e87220 */ /* 0x040fe20000410000 */
[----:B------:R-:W-:Y:S01]  /*3450*/  FFMA.FTZ R225, R73, R225, R13 ;  /* 0x000000e149e17223 */ /* 0x000fe2000001000d */
[----:B------:R-:W-:Y:S01]  /*3460*/  FADD.FTZ R241, R241, -R245 ;  /* 0x800000f5f1f17221 */ /* 0x000fe20000010000 */
[----:B------:R-:W-:Y:S01]  /*3470*/  FMUL.FTZ R233, R246, R233 ;  /* 0x000000e9f6e97220 */ /* 0x000fe20000410000 */
[----:B0-----:R-:W-:-:S04]  /*3480*/  IMAD.WIDE.U32 R126, R139, 0x4, R124 ;  /* 0x000000048b7e7825 */ /* 0x001fc800078e007c */
[----:B------:R-:W-:Y:S01]  /*3490*/  FFMA.FTZ R129, R113, R144, R53 ;  /* 0x0000009071817223 */ /* 0x000fe20000010035 */
[----:B------:R-:W-:Y:S01]  /*34a0*/  FFMA.FTZ R139, R110, R151, R50 ;  /* 0x000000976e8b7223 */ /* 0x000fe20000010032 */
[----:B------:R-:W-:Y:S01]  /*34b0*/  FADD.FTZ R242, R242, -R245 ;  /* 0x800000f5f2f27221 */ /* 0x000fe20000010000 */
[----:B------:R-:W-:-:S04]  /*34c0*/  IMAD.WIDE.U32 R150, R150, 0x4, R124 ;  /* 0x0000000496967825 */ /* 0x000fc800078e007c */
[C---:B------:R-:W-:Y:S01]  /*34d0*/  FMUL.FTZ R234, R246.reuse, R234 ;  /* 0x000000eaf6ea7220 */ /* 0x040fe20000410000 */
[----:B------:R0:W-:Y:S01]  /*34e0*/  STG.E desc[UR4][R126.64], R129 ;  /* 0x000000817e007986 */ /* 0x0001e2000c101904 */
[----:B------:R-:W-:Y:S01]  /*34f0*/  FFMA.FTZ R229, R71, R229, R11 ;  /* 0x000000e547e57223 */ /* 0x000fe2000001000b */
[C---:B------:R-:W-:Y:S01]  /*3500*/  FMUL.FTZ R237, R246.reuse, R237 ;  /* 0x000000edf6ed7220 */ /* 0x040fe20000410000 */
[C---:B------:R-:W-:Y:S01]  /*3510*/  FMUL.FTZ R238, R246.reuse, R238 ;  /* 0x000000eef6ee7220 */ /* 0x040fe20000410000 */
[----:B------:R1:W-:Y:S01]  /*3520*/  STG.E desc[UR4][R140.64], R145 ;  /* 0x000000918c007986 */ /* 0x0003e2000c101904 */
[----:B------:R-:W-:Y:S01]  /*3530*/  FMUL.FTZ R241, R246, R241 ;  /* 0x000000f1f6f17220 */ /* 0x000fe20000410000 */
[----:B------:R-:W-:Y:S01]  /*3540*/  FFMA.FTZ R233, R68, R233, R8 ;  /* 0x000000e944e97223 */ /* 0x000fe20000010008 */
[----:B------:R-:W-:Y:S01]  /*3550*/  FMUL.FTZ R242, R246, R242 ;  /* 0x000000f2f6f27220 */ /* 0x000fe20000410000 */
[----:B------:R-:W-:-:S04]  /*3560*/  IMAD.WIDE.U32 R246, R235, 0x4, R124 ;  /* 0x00000004ebf67825 */ /* 0x000fc800078e007c */
[----:B------:R-:W-:Y:S01]  /*3570*/  FFMA.FTZ R237, R66, R237, R6 ;  /* 0x000000ed42ed7223 */ /* 0x000fe20000010006 */
[----:B------:R-:W-:Y:S01]  /*3580*/  FFMA.FTZ R241, R64, R241, R4 ;  /* 0x000000f140f17223 */ /* 0x000fe20000010004 */
[----:B------:R-:W-:Y:S01]  /*3590*/  IADD3 R0, PT, PT, R0, R244, RZ ;  /* 0x000000f400007210 */ /* 0x000fe20007ffe0ff */
[----:B0-----:R-:W-:-:S04]  /*35a0*/  IMAD.WIDE.U32 R126, R143, 0x4, R124 ;  /* 0x000000048f7e7825 */ /* 0x001fc800078e007c */
[----:B------:R-:W-:Y:S01]  /*35b0*/  FFMA.FTZ R143, R109, R152, R49 ;  /* 0x000000986d8f7223 */ /* 0x000fe20000010031 */
[----:B------:R-:W-:Y:S01]  /*35c0*/  FFMA.FTZ R129, R106, R158, R46 ;  /* 0x0000009e6a817223 */ /* 0x000fe2000001002e */
[----:B--2---:R-:W-:Y:S01]  /*35d0*/  ISETP.GE.AND P2, PT, R0, UR6, PT ;  /* 0x0000000600007c0c */ /* 0x004fe2000bf46270 */
[----:B-1----:R-:W-:Y:S01]  /*35e0*/  FFMA.FTZ R141, R103, R164, R43 ;  /* 0x000000a4678d7223 */ /* 0x002fe2000001002b */
[----:B------:R0:W-:Y:S01]  /*35f0*/  STG.E desc[UR4][R126.64], R137 ;  /* 0x000000897e007986 */ /* 0x0001e2000c101904 */
[----:B------:R-:W-:Y:S01]  /*3600*/  FFMA.FTZ R145, R99, R172, R39 ;  /* 0x000000ac63917223 */ /* 0x000fe20000010027 */
[--C-:B------:R-:W-:Y:S02]  /*3610*/  IMAD.WIDE.U32 R248, R236, 0x4, R124.reuse ;  /* 0x00000004ecf87825 */ /* 0x100fe400078e007c */
[----:B------:R1:W-:Y:S02]  /*3620*/  STG.E desc[UR4][R130.64], R139 ;  /* 0x0000008b82007986 */ /* 0x0003e4000c101904 */
[----:B------:R-:W-:-:S02]  /*3630*/  IMAD.WIDE.U32 R250, R239, 0x4, R124 ;  /* 0x00000004effa7825 */ /* 0x000fc400078e007c */
[----:B------:R2:W-:Y:S02]  /*3640*/  STG.E desc[UR4][R132.64], R143 ;  /* 0x0000008f84007986 */ /* 0x0005e4000c101904 */
[----:B0-----:R-:W-:-:S04]  /*3650*/  IMAD.WIDE.U32 R126, R153, 0x4, R124 ;  /* 0x00000004997e7825 */ /* 0x001fc800078e007c */
[----:B------:R-:W-:Y:S01]  /*3660*/  FFMA.FTZ R137, R105, R161, R45 ;  /* 0x000000a169897223 */ /* 0x000fe2000001002d */
[----:B------:R0:W-:Y:S01]  /*3670*/  STG.E desc[UR4][R134.64], R147 ;  /* 0x0000009386007986 */ /* 0x0001e2000c101904 */
[----:B-1----:R-:W-:-:S04]  /*3680*/  IMAD.WIDE.U32 R130, R156, 0x4, R124 ;  /* 0x000000049c827825 */ /* 0x002fc800078e007c */
[----:B------:R-:W-:Y:S01]  /*3690*/  FFMA.FTZ R139, R104, R162, R44 ;  /* 0x000000a2688b7223 */ /* 0x000fe2000001002c */
[----:B------:R1:W-:Y:S01]  /*36a0*/  STG.E desc[UR4][R150.64], R155 ;  /* 0x0000009b96007986 */ /* 0x0003e2000c101904 */
[----:B--2---:R-:W-:-:S04]  /*36b0*/  IMAD.WIDE.U32 R132, R157, 0x4, R124 ;  /* 0x000000049d847825 */ /* 0x004fc800078e007c */
[----:B------:R-:W-:Y:S01]  /*36c0*/  FFMA.FTZ R143, R101, R168, R41 ;  /* 0x000000a8658f7223 */ /* 0x000fe20000010029 */
[----:B------:R2:W-:Y:S01]  /*36d0*/  STG.E desc[UR4][R126.64], R129 ;  /* 0x000000817e007986 */ /* 0x0005e2000c101904 */
[----:B------:R-:W-:-:S03]  /*36e0*/  IMAD.WIDE.U32 R160, R160, 0x4, R124 ;  /* 0x00000004a0a07825 */ /* 0x000fc600078e007c */
[----:B------:R3:W-:Y:S01]  /*36f0*/  STG.E desc[UR4][R130.64], R137 ;  /* 0x0000008982007986 */ /* 0x0007e2000c101904 */
[----:B0-----:R-:W-:Y:S01]  /*3700*/  FFMA.FTZ R147, R98, R174, R38 ;  /* 0x000000ae62937223 */ /* 0x001fe20000010026 */
[--C-:B------:R-:W-:Y:S02]  /*3710*/  IMAD.WIDE.U32 R134, R159, 0x4, R124.reuse ;  /* 0x000000049f867825 */ /* 0x100fe400078e007c */
[----:B------:R0:W-:Y:S02]  /*3720*/  STG.E desc[UR4][R132.64], R139 ;  /* 0x0000008b84007986 */ /* 0x0001e4000c101904 */
[----:B-1----:R-:W-:-:S04]  /*3730*/  IMAD.WIDE.U32 R150, R194, 0x4, R124 ;  /* 0x00000004c2967825 */ /* 0x002fc800078e007c */
[----:B--2---:R-:W-:Y:S01]  /*3740*/  FFMA.FTZ R129, R100, R171, R40 ;  /* 0x000000ab64817223 */ /* 0x004fe20000010028 */
[----:B------:R1:W-:Y:S01]  /*3750*/  STG.E desc[UR4][R134.64], R141 ;  /* 0x0000008d86007986 */ /* 0x0003e2000c101904 */
[----:B------:R-:W-:-:S03]  /*3760*/  IMAD.WIDE.U32 R126, R163, 0x4, R124 ;  /* 0x00000004a37e7825 */ /* 0x000fc600078e007c */
[----:B------:R-:W-:Y:S01]  /*3770*/  STG.E desc[UR4][R160.64], R165 ;  /* 0x000000a5a0007986 */ /* 0x000fe2000c101904 */
[----:B---3--:R-:W-:-:S03]  /*3780*/  IMAD.WIDE.U32 R130, R166, 0x4, R124 ;  /* 0x00000004a6827825 */ /* 0x008fc600078e007c */
[----:B------:R2:W-:Y:S01]  /*3790*/  STG.E desc[UR4][R126.64], R143 ;  /* 0x0000008f7e007986 */ /* 0x0005e2000c101904 */
[----:B0-----:R-:W-:-:S03]  /*37a0*/  IMAD.WIDE.U32 R132, R167, 0x4, R124 ;  /* 0x00000004a7847825 */ /* 0x001fc600078e007c */
[----:B------:R0:W-:Y:S01]  /*37b0*/  STG.E desc[UR4][R130.64], R129 ;  /* 0x0000008182007986 */ /* 0x0001e2000c101904 */
[----:B-1----:R-:W-:-:S03]  /*37c0*/  IMAD.WIDE.U32 R134, R169, 0x4, R124 ;  /* 0x00000004a9867825 */ /* 0x002fc600078e007c */
[----:B------:R1:W-:Y:S01]  /*37d0*/  STG.E desc[UR4][R132.64], R145 ;  /* 0x0000009184007986 */ /* 0x0003e2000c101904 */
[----:B------:R-:W-:-:S03]  /*37e0*/  IMAD.WIDE.U32 R170, R170, 0x4, R124 ;  /* 0x00000004aaaa7825 */ /* 0x000fc600078e007c */
[----:B------:R3:W-:Y:S01]  /*37f0*/  STG.E desc[UR4][R134.64], R147 ;  /* 0x0000009386007986 */ /* 0x0007e2000c101904 */
[----:B--2---:R-:W-:-:S04]  /*3800*/  IMAD.WIDE.U32 R126, R173, 0x4, R124 ;  /* 0x00000004ad7e7825 */ /* 0x004fc800078e007c */
[----:B0-----:R-:W-:Y:S01]  /*3810*/  FFMA.FTZ R129, R96, R178, R36 ;  /* 0x000000b260817223 */ /* 0x001fe20000010024 */
[--C-:B------:R-:W-:Y:S01]  /*3820*/  IMAD.WIDE.U32 R130, R176, 0x4, R124.reuse ;  /* 0x00000004b0827825 */ /* 0x100fe200078e007c */
[----:B------:R-:W-:Y:S03]  /*3830*/  STG.E desc[UR4][R170.64], R175 ;  /* 0x000000afaa007986 */ /* 0x000fe6000c101904 */
[--C-:B-1----:R-:W-:Y:S01]  /*3840*/  IMAD.WIDE.U32 R132, R177, 0x4, R124.reuse ;  /* 0x00000004b1847825 */ /* 0x102fe200078e007c */
[----:B------:R0:W-:Y:S03]  /*3850*/  STG.E desc[UR4][R126.64], R129 ;  /* 0x000000817e007986 */ /* 0x0001e6000c101904 */
[----:B---3--:R-:W-:-:S04]  /*3860*/  IMAD.WIDE.U32 R134, R179, 0x4, R124 ;  /* 0x00000004b3867825 */ /* 0x008fc800078e007c */
[----:B------:R-:W-:Y:S01]  /*3870*/  FFMA.FTZ R179, R94, R182, R34 ;  /* 0x000000b65eb37223 */ /* 0x000fe20000010022 */
[----:B------:R1:W-:Y:S01]  /*3880*/  STG.E desc[UR4][R130.64], R181 ;  /* 0x000000b582007986 */ /* 0x0003e2000c101904 */
[----:B------:R-:W-:-:S04]  /*3890*/  IMAD.WIDE.U32 R138, R183, 0x4, R124 ;  /* 0x00000004b78a7825 */ /* 0x000fc800078e007c */
[----:B------:R-:W-:Y:S01]  /*38a0*/  FFMA.FTZ R183, R93, R184, R33 ;  /* 0x000000b85db77223 */ /* 0x000fe20000010021 */
[----:B------:R2:W-:Y:S01]  /*38b0*/  STG.E desc[UR4][R132.64], R179 ;  /* 0x000000b384007986 */ /* 0x0005e2000c101904 */
[----:B------:R-:W-:-:S04]  /*38c0*/  IMAD.WIDE.U32 R136, R180, 0x4, R124 ;  /* 0x00000004b4887825 */ /* 0x000fc800078e007c */
[----:B0-----:R-:W-:Y:S01]  /*38d0*/  FFMA.FTZ R127, R87, R196, R27 ;  /* 0x000000c4577f7223 */ /* 0x001fe2000001001b */
[----:B------:R0:W-:Y:S01]  /*38e0*/  STG.E desc[UR4][R134.64], R183 ;  /* 0x000000b786007986 */ /* 0x0001e2000c101904 */
[----:B------:R-:W-:Y:S01]  /*38f0*/  FFMA.FTZ R129, R85, R200, R25 ;  /* 0x000000c855817223 */ /* 0x000fe20000010019 */
[----:B------:R-:W-:-:S04]  /*3900*/  IMAD.WIDE.U32 R144, R189, 0x4, R124 ;  /* 0x00000004bd907825 */ /* 0x000fc800078e007c */
[----:B------:R-:W-:Y:S01]  /*3910*/  FFMA.FTZ R189, R91, R188, R31 ;  /* 0x000000bc5bbd7223 */ /* 0x000fe2000001001f */
[----:B------:R3:W-:Y:S01]  /*3920*/  STG.E desc[UR4][R136.64], R185 ;  /* 0x000000b988007986 */ /* 0x0007e2000c101904 */
[----:B-1----:R-:W-:Y:S01]  /*3930*/  FFMA.FTZ R131, R84, R204, R24 ;  /* 0x000000cc54837223 */ /* 0x002fe20000010018 */
[----:B------:R-:W-:Y:S02]  /*3940*/  IMAD.WIDE.U32 R140, R186, 0x4, R124 ;  /* 0x00000004ba8c7825 */ /* 0x000fe400078e007c */
[----:B------:R-:W-:Y:S02]  /*3950*/  STG.E desc[UR4][R138.64], R189 ;  /* 0x000000bd8a007986 */ /* 0x000fe4000c101904 */
[----:B--2---:R-:W-:Y:S01]  /*3960*/  FFMA.FTZ R133, R82, R208, R22 ;  /* 0x000000d052857223 */ /* 0x004fe20000010016 */
[----:B------:R-:W-:Y:S01]  /*3970*/  IMAD.WIDE.U32 R142, R187, 0x4, R124 ;  /* 0x00000004bb8e7825 */ /* 0x000fe200078e007c */
[----:B------:R-:W-:Y:S03]  /*3980*/  STG.E desc[UR4][R140.64], R191 ;  /* 0x000000bf8c007986 */ /* 0x000fe6000c101904 */
[----:B0-----:R-:W-:Y:S01]  /*3990*/  FFMA.FTZ R135, R80, R210, R20 ;  /* 0x000000d250877223 */ /* 0x001fe20000010014 */
[----:B------:R-:W-:Y:S01]  /*39a0*/  IMAD.WIDE.U32 R146, R190, 0x4, R124 ;  /* 0x00000004be927825 */ /* 0x000fe200078e007c */
[----:B------:R-:W-:Y:S03]  /*39b0*/  STG.E desc[UR4][R142.64], R193 ;  /* 0x000000c18e007986 */ /* 0x000fe6000c101904 */
[----:B---3--:R-:W-:Y:S01]  /*39c0*/  FFMA.FTZ R137, R79, R214, R19 ;  /* 0x000000d64f897223 */ /* 0x008fe20000010013 */
[--C-:B------:R-:W-:Y:S01]  /*39d0*/  IMAD.WIDE.U32 R152, R197, 0x4, R124.reuse ;  /* 0x00000004c5987825 */ /* 0x100fe200078e007c */
[----:B------:R-:W-:Y:S03]  /*39e0*/  STG.E desc[UR4][R144.64], R195 ;  /* 0x000000c390007986 */ /* 0x000fe6000c101904 */
[--C-:B------:R-:W-:Y:S01]  /*39f0*/  IMAD.WIDE.U32 R154, R198, 0x4, R124.reuse ;  /* 0x00000004c69a7825 */ /* 0x100fe200078e007c */
[----:B------:R0:W-:Y:S03]  /*3a00*/  STG.E desc[UR4][R146.64], R127 ;  /* 0x0000007f92007986 */ /* 0x0001e6000c101904 */
[--C-:B------:R-:W-:Y:S01]  /*3a10*/  IMAD.WIDE.U32 R156, R201, 0x4, R124.reuse ;  /* 0x00000004c99c7825 */ /* 0x100fe200078e007c */
[----:B------:R-:W-:Y:S03]  /*3a20*/  STG.E desc[UR4][R148.64], R199 ;  /* 0x000000c794007986 */ /* 0x000fe6000c101904 */
[--C-:B------:R-:W-:Y:S01]  /*3a30*/  IMAD.WIDE.U32 R158, R202, 0x4, R124.reuse ;  /* 0x00000004ca9e7825 */ /* 0x100fe200078e007c */
[----:B------:R1:W-:Y:S03]  /*3a40*/  STG.E desc[UR4][R150.64], R129 ;  /* 0x0000008196007986 */ /* 0x0003e6000c101904 */
[----:B------:R-:W-:Y:S01]  /*3a50*/  IMAD.WIDE.U32 R160, R203, 0x4, R124 ;  /* 0x00000004cba07825 */ /* 0x000fe200078e007c */
[----:B------:R2:W-:Y:S03]  /*3a60*/  STG.E desc[UR4][R152.64], R131 ;  /* 0x0000008398007986 */ /* 0x0005e6000c101904 */
[----:B0-----:R-:W-:Y:S01]  /*3a70*/  FFMA.FTZ R127, R77, R218, R17 ;  /* 0x000000da4d7f7223 */ /* 0x001fe20000010011 */
[--C-:B------:R-:W-:Y:S01]  /*3a80*/  IMAD.WIDE.U32 R162, R206, 0x4, R124.reuse ;  /* 0x00000004cea27825 */ /* 0x100fe200078e007c */
[----:B------:R-:W-:Y:S03]  /*3a90*/  STG.E desc[UR4][R154.64], R205 ;  /* 0x000000cd9a007986 */ /* 0x000fe6000c101904 */
[----:B------:R-:W-:Y:S01]  /*3aa0*/  IMAD.WIDE.U32 R164, R207, 0x4, R124 ;  /* 0x00000004cfa47825 */ /* 0x000fe200078e007c */
[----:B------:R0:W-:Y:S03]  /*3ab0*/  STG.E desc[UR4][R156.64], R133 ;  /* 0x000000859c007986 */ /* 0x0001e6000c101904 */
[----:B-1----:R-:W-:Y:S01]  /*3ac0*/  FFMA.FTZ R129, R75, R220, R15 ;  /* 0x000000dc4b817223 */ /* 0x002fe2000001000f */
[----:B------:R-:W-:Y:S01]  /*3ad0*/  IMAD.WIDE.U32 R166, R211, 0x4, R124 ;  /* 0x00000004d3a67825 */ /* 0x000fe200078e007c */
[----:B------:R-:W-:Y:S03]  /*3ae0*/  STG.E desc[UR4][R158.64], R209 ;  /* 0x000000d19e007986 */ /* 0x000fe6000c101904 */
[----:B--2---:R-:W-:Y:S01]  /*3af0*/  FFMA.FTZ R131, R74, R224, R14 ;  /* 0x000000e04a837223 */ /* 0x004fe2000001000e */
        /* <DEDUP_REMOVED lines=19> */
[----:B------:R0:W-:Y:S03]  /*3c30*/  STG.E desc[UR4][R186.64], R225 ;  /* 0x000000e1ba007986 */ /* 0x0001e6000c101904 */
[----:B------:R-:W-:Y:S01]  /*3c40*/  IMAD.WIDE.U32 R222, R227, 0x4, R124 ;  /* 0x00000004e3de7825 */ /* 0x000fe200078e007c */
[----:B------:R0:W-:Y:S03]  /*3c50*/  STG.E desc[UR4][R202.64], R133 ;  /* 0x00000085ca007986 */ /* 0x0001e6000c101904 */
[----:B-1----:R-:W-:Y:S01]  /*3c60*/  FFMA.FTZ R129, R65, R238, R5 ;  /* 0x000000ee41817223 */ /* 0x002fe20000010005 */
[----:B------:R-:W-:Y:S01]  /*3c70*/  IMAD.WIDE.U32 R226, R231, 0x4, R124 ;  /* 0x00000004e7e27825 */ /* 0x000fe200078e007c */
[----:B------:R0:W-:Y:S03]  /*3c80*/  STG.E desc[UR4][R206.64], R229 ;  /* 0x000000e5ce007986 */ /* 0x0001e6000c101904 */
[----:B--2---:R-:W-:Y:S01]  /*3c90*/  FFMA.FTZ R131, R63, R242, R3 ;  /* 0x000000f23f837223 */ /* 0x004fe20000010003 */
[----:B------:R-:W-:Y:S01]  /*3ca0*/  IMAD.WIDE.U32 R124, R240, 0x4, R124 ;  /* 0x00000004f07c7825 */ /* 0x000fe200078e007c */
[----:B------:R0:W-:Y:S04]  /*3cb0*/  STG.E desc[UR4][R212.64], R135 ;  /* 0x00000087d4007986 */ /* 0x0001e8000c101904 */
[----:B------:R0:W-:Y:S04]  /*3cc0*/  STG.E desc[UR4][R216.64], R137 ;  /* 0x00000089d8007986 */ /* 0x0001e8000c101904 */
[----:B------:R0:W-:Y:S04]  /*3cd0*/  STG.E desc[UR4][R222.64], R233 ;  /* 0x000000e9de007986 */ /* 0x0001e8000c101904 */
[----:B------:R0:W-:Y:S04]  /*3ce0*/  STG.E desc[UR4][R226.64], R127 ;  /* 0x0000007fe2007986 */ /* 0x0001e8000c101904 */
[----:B------:R0:W-:Y:S04]  /*3cf0*/  STG.E desc[UR4][R246.64], R237 ;  /* 0x000000edf6007986 */ /* 0x0001e8000c101904 */
[----:B------:R0:W-:Y:S04]  /*3d00*/  STG.E desc[UR4][R248.64], R129 ;  /* 0x00000081f8007986 */ /* 0x0001e8000c101904 */
[----:B------:R0:W-:Y:S04]  /*3d10*/  STG.E desc[UR4][R250.64], R241 ;  /* 0x000000f1fa007986 */ /* 0x0001e8000c101904 */
[----:B------:R0:W-:Y:S01]  /*3d20*/  STG.E desc[UR4][R124.64], R131 ;  /* 0x000000837c007986 */ /* 0x0001e2000c101904 */
[----:B------:R-:W-:Y:S05]  /*3d30*/  @!P2 BRA `(.L_x_182) ;  /* 0xffffffc800e4a947 */ /* 0x000fea000383ffff */
[----:B------:R-:W-:Y:S05]  /*3d40*/  EXIT ;  /* 0x000000000000794d */ /* 0x000fea0003800000 */
.L_x_183:
        /* <DEDUP_REMOVED lines=11> */
.L_x_1021:


//--------------------- .text._ZN10layer_norm13ln_fwd_kernelINS_13Kernel_traitsI13__nv_bfloat16fS2_fjLj25600ELj4ELj1ELj4ELj4ENS_18Kernel_traits_baseILj25600ES2_fS2_fjLj128EEEEEEEvNS_9FwdParamsE --------------------------
	.section	.text._ZN10layer_norm13ln_fwd_kernelINS_13Kernel_traitsI13__nv_bfloat16fS2_fjLj25600ELj4ELj1ELj4ELj4ENS_18Kernel_traits_baseILj25600ES2_fS2_fjLj128EEEEEEEvNS_9FwdParamsE,"ax",@progbits
	.align	128
        .global         _ZN10layer_norm13ln_fwd_kernelINS_13Kernel_traitsI13__nv_bfloat16fS2_fjLj25600ELj4ELj1ELj4ELj4ENS_18Kernel_traits_baseILj25600ES2_fS2_fjLj128EEEEEEEvNS_9FwdParamsE
        .type           _ZN10layer_norm13ln_fwd_kernelINS_13Kernel_traitsI13__nv_bfloat16fS2_fjLj25600ELj4ELj1ELj4ELj4ENS_18Kernel_traits_baseILj25600ES2_fS2_fjLj128EEEEEEEvNS_9FwdParamsE,@function
        .size           _ZN10layer_norm13ln_fwd_kernelINS_13Kernel_traitsI13__nv_bfloat16fS2_fjLj25600ELj4ELj1ELj4ELj4ENS_18Kernel_traits_baseILj25600ES2_fS2_fjLj128EEEEEEEvNS_9FwdParamsE,(.L_x_1022 - _ZN10layer_norm13ln_fwd_kernelINS_13Kernel_traitsI13__nv_bfloat16fS2_fjLj25600ELj4ELj1ELj4ELj4ENS_18Kernel_traits_baseILj25600ES2_fS2_fjLj128EEEEEEEvNS_9FwdParamsE)
        .other          _ZN10layer_norm13ln_fwd_kernelINS_13Kernel_traitsI13__nv_bfloat16fS2_fjLj25600ELj4ELj1ELj4ELj4ENS_18Kernel_traits_baseILj25600ES2_fS2_fjLj128EEEEEEEvNS_9FwdParamsE,@"STO_CUDA_ENTRY STV_DEFAULT"
_ZN10layer_norm13ln_fwd_kernelINS_13Kernel_traitsI13__nv_bfloat16fS2_fjLj25600ELj4ELj1ELj4ELj4ENS_18Kernel_traits_baseILj25600ES2_fS2_fjLj128EEEEEEEvNS_9FwdParamsE:
.text._ZN10layer_norm13ln_fwd_kernelINS_13Kernel_traitsI13__nv_bfloat16fS2_fjLj25600ELj4ELj1ELj4ELj4ENS_18Kernel_traits_baseILj25600ES2_fS2_fjLj128EEEEEEEvNS_9FwdParamsE:
        /* <DEDUP_REMOVED lines=14> */
[----:B-1----:R0:W5:Y:S01]  /*00e0*/  LDG.E.U16 R252, desc[UR6][R2.64] ;  /* 0x0000000602fc7981 */ /* 0x002162000c1e1500 */
[----:B--2---:R-:W-:-:S03]  /*00f0*/  IMAD.WIDE.U32 R4, R7, 0x2, R4 ;  /* 0x0000000207047825 */ /* 0x004fc600078e0004 */
        /* <DEDUP_REMOVED lines=99> */
[----:B------:R-:W-:Y:S01]  /*0730*/  LOP3.LUT R9, R8, 0x1f, RZ, 0xc0, !PT ;  /* 0x0000001f08097812 */ /* 0x000fe200078ec0ff */
[----:B------:R-:W-:-:S03]  /*0740*/  HFMA2 R48, -RZ, RZ, 0, 0 ;  /* 0x00000000ff307431 */ /* 0x000fc600000001ff */
[----:B------:R-:W-:Y:S01]  /*0750*/  LOP3.LUT P0, RZ, R9, 0x3, R6, 0xf8, !PT ;  /* 0x0000000309ff7812 */ /* 0x000fe2000780f806 */
[----:B------:R-:W-:-:S03]  /*0760*/  UPLOP3.LUT UP0, UPT, UPT, UPT, UPT, 0x40, 0x4 ;  /* 0x000000000004789c */ /* 0x000fc60003f0e870 */
[----:B------:R-:W-:-:S13]  /*0770*/  ISETP.LT.U32.AND P0, PT, R8, 0x20, !P0 ;  /* 0x000000200800780c */ /* 0x000fda0004701070 */
.L_x_186:
[----:B---3--:R-:W1:Y:S01]  /*0780*/  S2R R0, SR_TID.X ;  /* 0x0000000000007919 */ /* 0x008e620000002100 */
[----:B0-----:R-:W0:Y:S01]  /*0790*/  LDC.64 R2, c[0x0][0x390] ;  /* 0x0000e400ff027b82 */ /* 0x001e220000000a00 */
[----:B------:R-:W2:Y:S01]  /*07a0*/  S2R R107, SR_TID.X ;  /* 0x00000000006b7919 */ /* 0x000ea20000002100 */
[----:B------:R-:W3:Y:S06]  /*07b0*/  S2R R105, SR_CTAID.X ;  /* 0x0000000000697919 */ /* 0x000eec0000002500 */
[----:B------:R-:W4:Y:S01]  /*07c0*/  S2UR UR5, SR_CgaCtaId ;  /* 0x00000000000579c3 */ /* 0x000f220000008800 */
[----:B------:R-:W-:-:S07]  /*07d0*/  UMOV UR4, 0x400 ;  /* 0x0000040000047882 */ /* 0x000fce0000000000 */
[----:B------:R-:W4:Y:S01]  /*07e0*/  LDC R103, c[0x0][0x380] ;  /* 0x0000e000ff677b82 */ /* 0x000f220000000800 */
[----:B-1----:R-:W-:-:S04]  /*07f0*/  LOP3.LUT R87, R0, 0x1f, RZ, 0xc0, !PT ;  /* 0x0000001f00577812 */ /* 0x002fc800078ec0ff */
[----:B--2---:R-:W-:Y:S02]  /*0800*/  LOP3.LUT R0, R87, 0x60, R107, 0xf8, !PT ;  /* 0x0000006057007812 */ /* 0x004fe400078ef86b */
[----:B---3--:R-:W-:-:S04]  /*0810*/  LOP3.LUT R105, R105, 0x3, RZ, 0xc0, !PT ;  /* 0x0000000369697812 */ /* 0x008fc800078ec0ff */
[----:B------:R-:W-:-:S05]  /*0820*/  LEA R0, R105, R0, 0x7 ;  /* 0x0000000069007211 */ /* 0x000fca00078e38ff */
[----:B------:R-:W-:-:S04]  /*0830*/  IMAD R172, R49, 0x6400, R0 ;  /* 0x0000640031ac7824 */ /* 0x000fc800078e0200 */
[C-C-:B0-----:R-:W-:Y:S01]  /*0840*/  IMAD.WIDE.U32 R4, R172.reuse, 0x4, R2.reuse ;  /* 0x00000004ac047825 */ /* 0x141fe200078e0002 */
[C---:B------:R-:W-:Y:S02]  /*0850*/  IADD3 R170, PT, PT, R172.reuse, 0x400, RZ ;  /* 0x00000400acaa7810 */ /* 0x040fe40007ffe0ff */
[----:B------:R-:W-:Y:S02]  /*0860*/  IADD3 R168, PT, PT, R172, 0x600, RZ ;  /* 0x00000600aca87810 */ /* 0x000fe40007ffe0ff */
[----:B------:R-:W2:Y:S01]  /*0870*/  LDG.E R0, desc[UR6][R4.64] ;  /* 0x0000000604007981 */ /* 0x000ea2000c1e1900 */
[--C-:B------:R-:W-:Y:S01]  /*0880*/  IMAD.WIDE.U32 R6, R170, 0x4, R2.reuse ;  /* 0x00000004aa067825 */ /* 0x100fe200078e0002 */
[----:B------:R-:W-:Y:S02]  /*0890*/  IADD3 R166, PT, PT, R172, 0x800, RZ ;  /* 0x00000800aca67810 */ /* 0x000fe40007ffe0ff */
[----:B------:R-:W3:Y:S01]  /*08a0*/  LDG.E R8, desc[UR6][R4.64+0x800] ;  /* 0x0008000604087981 */ /* 0x000ee2000c1e1900 */
[----:B------:R-:W-:Y:S01]  /*08b0*/  IMAD.WIDE.U32 R14, R168, 0x4, R2 ;  /* 0x00000004a80e7825 */ /* 0x000fe200078e0002 */
[----:B------:R-:W-:-:S02]  /*08c0*/  IADD3 R156, PT, PT, R172, 0xa00, RZ ;  /* 0x00000a00ac9c7810 */ /* 0x000fc40007ffe0ff */
[----:B------:R0:W4:Y:S01]  /*08d0*/  LDG.E R9, desc[UR6][R6.64] ;  /* 0x0000000606097981 */ /* 0x000122000c1e1900 */
[--C-:B------:R-:W-:Y:S01]  /*08e0*/  IMAD.WIDE.U32 R16, R166, 0x4, R2.reuse ;  /* 0x00000004a6107825 */ /* 0x100fe200078e0002 */
[----:B------:R-:W-:Y:S02]  /*08f0*/  IADD3 R164, PT, PT, R172, 0xc00, RZ ;  /* 0x00000c00aca47810 */ /* 0x000fe40007ffe0ff */
[----:B------:R-:W4:Y:S01]  /*0900*/  LDG.E R10, desc[UR6][R14.64] ;  /* 0x000000060e0a7981 */ /* 0x000f22000c1e1900 */
[--C-:B------:R-:W-:Y:S01]  /*0910*/  IMAD.WIDE.U32 R18, R156, 0x4, R2.reuse ;  /* 0x000000049c127825 */ /* 0x100fe200078e0002 */
[----:B------:R-:W-:Y:S02]  /*0920*/  IADD3 R162, PT, PT, R172, 0xe00, RZ ;  /* 0x00000e00aca27810 */ /* 0x000fe40007ffe0ff */
[----:B------:R1:W4:Y:S01]  /*0930*/  LDG.E R11, desc[UR6][R16.64] ;  /* 0x00000006100b7981 */ /* 0x000322000c1e1900 */
[----:B------:R-:W-:Y:S01]  /*0940*/  IMAD.WIDE.U32 R20, R164, 0x4, R2 ;  /* 0x00000004a4147825 */ /* 0x000fe200078e0002 */
[----:B------:R-:W-:-:S02]  /*0950*/  IADD3 R160, PT, PT, R172, 0x1000, RZ ;  /* 0x00001000aca07810 */ /* 0x000fc40007ffe0ff */
[----:B------:R1:W4:Y:S01]  /*0960*/  LDG.E R12, desc[UR6][R18.64] ;  /* 0x00000006120c7981 */ /* 0x000322000c1e1900 */
[--C-:B0-----:R-:W-:Y:S01]  /*0970*/  IMAD.WIDE.U32 R6, R162, 0x4, R2.reuse ;  /* 0x00000004a2067825 */ /* 0x101fe200078e0002 */
[----:B------:R-:W-:Y:S02]  /*0980*/  IADD3 R158, PT, PT, R172, 0x1200, RZ ;  /* 0x00001200ac9e7810 */ /* 0x000fe40007ffe0ff */
[----:B------:R-:W4:Y:S01]  /*0990*/  LDG.E R13, desc[UR6][R20.64] ;  /* 0x00000006140d7981 */ /* 0x000f22000c1e1900 */
[--C-:B------:R-:W-:Y:S01]  /*09a0*/  IMAD.WIDE.U32 R4, R160, 0x4, R2.reuse ;  /* 0x00000004a0047825 */ /* 0x100fe200078e0002 */
[----:B------:R-:W-:Y:S02]  /*09b0*/  IADD3 R146, PT, PT, R172, 0x1400, RZ ;  /* 0x00001400ac927810 */ /* 0x000fe40007ffe0ff */
[----:B------:R-:W4:Y:S01]  /*09c0*/  LDG.E R14, desc[UR6][R6.64] ;  /* 0x00000006060e7981 */ /* 0x000f22000c1e1900 */
[----:B-1----:R-:W-:Y:S01]  /*09d0*/  IMAD.WIDE.U32 R16, R158, 0x4, R2 ;  /* 0x000000049e107825 */ /* 0x002fe200078e0002 */
[----:B------:R-:W-:-:S02]  /*09e0*/  IADD3 R154, PT, PT, R172, 0x1600, RZ ;  /* 0x00001600ac9a7810 */ /* 0x000fc40007ffe0ff */
[----:B------:R0:W4:Y:S01]  /*09f0*/  LDG.E R15, desc[UR6][R4.64] ;  /* 0x00000006040f7981 */ /* 0x000122000c1e1900 */
[----:B------:R-:W-:-:S03]  /*0a00*/  IADD3 R152, PT, PT, R172, 0x1800, RZ ;  /* 0x00001800ac987810 */ /* 0x000fc60007ffe0ff */
[----:B------:R-:W4:Y:S01]  /*0a10*/  LDG.E R16, desc[UR6][R16.64] ;  /* 0x0000000610107981 */ /* 0x000f22000c1e1900 */
[----:B------:R-:W-:-:S04]  /*0a20*/  IMAD.WIDE.U32 R18, R154, 0x4, R2 ;  /* 0x000000049a127825 */ /* 0x000fc800078e0002 */
[--C-:B0-----:R-:W-:Y:S01]  /*0a30*/  IMAD.WIDE.U32 R4, R146, 0x4, R2.reuse ;  /* 0x0000000492047825 */ /* 0x101fe200078e0002 */
[----:B------:R-:W-:Y:S01]  /*0a40*/  IADD3 R150, PT, PT, R172, 0x1a00, RZ ;  /* 0x00001a00ac967810 */ /* 0x000fe20007ffe0ff */
[----:B------:R-:W4:Y:S04]  /*0a50*/  LDG.E R18, desc[UR6][R18.64] ;  /* 0x0000000612127981 */ /* 0x000f28000c1e1900 */
[----:B------:R0:W4:Y:S01]  /*0a60*/  LDG.E R17, desc[UR6][R4.64] ;  /* 0x0000000604117981 */ /* 0x000122000c1e1900 */
[----:B------:R-:W-:Y:S01]  /*0a70*/  IMAD.WIDE.U32 R6, R152, 0x4, R2 ;  /* 0x0000000498067825 */ /* 0x000fe200078e0002 */
[C---:B------:R-:W-:Y:S02]  /*0a80*/  IADD3 R148, PT, PT, R172.reuse, 0x1c00, RZ ;  /* 0x00001c00ac947810 */ /* 0x040fe40007ffe0ff */
[----:B------:R-:W-:-:S02]  /*0a90*/  IADD3 R136, PT, PT, R172, 0x1e00, RZ ;  /* 0x00001e00ac887810 */ /* 0x000fc40007ffe0ff */
        /* <DEDUP_REMOVED lines=103> */
[----:B0-----:R-:W-:-:S05]  /*1110*/  IMAD.WIDE.U32 R4, R82, 0x4, R2 ;  /* 0x0000000452047825 */ /* 0x001fca00078e0002 */
[----:B------:R0:W4:Y:S01]  /*1120*/  LDG.E R93, desc[UR6][R4.64] ;  /* 0x00000006045d7981 */ /* 0x000122000c1e1900 */
[----:B-1----:R-:W-:-:S04]  /*1130*/  IMAD.WIDE.U32 R6, R237, 0x4, R2 ;  /* 0x00000004ed067825 */ /* 0x002fc800078e0002 */
[----:B------:R-:W-:Y:S01]  /*1140*/  IMAD.WIDE.U32 R2, R233, 0x4, R2 ;  /* 0x00000004e9027825 */ /* 0x000fe200078e0002 */
[----:B------:R-:W4:Y:S04]  /*1150*/  LDG.E R95, desc[UR6][R6.64] ;  /* 0x00000006065f7981 */ /* 0x000f28000c1e1900 */
        /* <DEDUP_REMOVED lines=8> */
[----:B0-----:R-:W-:-:S04]  /*11e0*/  FADD.FTZ R4, R14, R85 ;  /* 0x000000550e047221 */ /* 0x001fc80000010000 */
[----:B------:R-:W-:-:S04]  /*11f0*/  FADD.FTZ R5, R15, R4 ;  /* 0x000000040f057221 */ /* 0x000fc80000010000 */
        /* <DEDUP_REMOVED lines=51> */
[----:B------:R-:W-:-:S04]  /*1530*/  FMUL.FTZ R2, R2, 0.00062499998603016138077 ;  /* 0x3a23d70a02027820 */ /* 0x000fc80000410000 */
        /* <DEDUP_REMOVED lines=107> */
[----:B------:R-:W-:Y:S01]  /*1bf0*/  ISETP.NE.AND P2, PT, R87, RZ, PT ;  /* 0x000000ff5700720c */ /* 0x000fe20003f45270 */
[----:B------:R-:W-:Y:S01]  /*1c00*/  ULEA UR4, UR5, UR4, 0x18 ;  /* 0x0000000405047291 */ /* 0x000fe2000f8ec0ff */
[----:B0-----:R-:W-:-:S05]  /*1c10*/  FADD.FTZ R7, R6, R7 ;  /* 0x0000000706077221 */ /* 0x001fca0000010000 */
[----:B------:R-:W0:Y:S06]  /*1c20*/  SHFL.BFLY PT, R174, R7, 0x10, 0x1f ;  /* 0x0e001f0007ae7f89 */ /* 0x000e2c00000e0000 */
[----:B------:R-:W-:Y:S01]  /*1c30*/  @!P2 SHF.R.U32.HI R4, RZ, 0x2, R107 ;  /* 0x00000002ff04a819 */ /* 0x000fe2000001166b */
[----:B------:R-:W-:-:S03]  /*1c40*/  @UP0 UIADD3 UR4, UPT, UPT, UR4, 0x20, URZ ;  /* 0x0000002004040890 */ /* 0x000fc6000fffe0ff */
[----:B------:R-:W-:Y:S02]  /*1c50*/  @!P2 LOP3.LUT R6, R4, 0xf8, RZ, 0xc0, !PT ;  /* 0x000000f80406a812 */ /* 0x000fe400078ec0ff */
[----:B------:R-:W-:Y:S01]  /*1c60*/  ISETP.GT.U32.AND P1, PT, R87, 0x3, PT ;  /* 0x000000035700780c */ /* 0x000fe20003f24070 */
[----:B0-----:R-:W-:-:S05]  /*1c70*/  FADD.FTZ R3, R7, R174 ;  /* 0x000000ae07037221 */ /* 0x001fca0000010000 */
[----:B------:R-:W-:Y:S01]  /*1c80*/  @!P2 STS.64 [R6+UR4], R2 ;  /* 0x000000020600a988 */ /* 0x000fe20008000a04 */
[----:B------:R-:W-:-:S06]  /*1c90*/  CS2R R4, SRZ ;  /* 0x0000000000047805 */ /* 0x000fcc000001ff00 */
[----:B------:R-:W-:Y:S01]  /*1ca0*/  @!P1 LEA R85, R87, UR4, 0x3 ;  /* 0x0000000457559c11 */ /* 0x000fe2000f8e18ff */
[----:B------:R-:W-:Y:S01]  /*1cb0*/  BAR.SYNC.DEFER_BLOCKING 0x0 ;  /* 0x0000000000007b1d */ /* 0x000fe20000010000 */
[----:B------:R-:W-:-:S05]  /*1cc0*/  MOV R7, RZ ;  /* 0x000000ff00077202 */ /* 0x000fca0000000f00 */
[----:B------:R-:W0:Y:S01]  /*1cd0*/  @!P1 LDS.64 R4, [R85] ;  /* 0x0000000055049984 */ /* 0x000e220000000a00 */
[----:B------:R-:W-:-:S05]  /*1ce0*/  @!P1 MOV R7, 0x44c80000 ;  /* 0x44c8000000079802 */ /* 0x000fca0000000f00 */
[----:B------:R-:W1:Y:S04]  /*1cf0*/  SHFL.DOWN PT, R174, R7, 0x2, 0x1f ;  /* 0x08401f0007ae7f89 */ /* 0x000e6800000e0000 */
[----:B0-----:R-:W0:Y:S01]  /*1d00*/  SHFL.DOWN PT, R87, R4, 0x2, 0x1f ;  /* 0x08401f0004577f89 */ /* 0x001e2200000e0000 */
[----:B-1----:R-:W-:-:S03]  /*1d10*/  FADD.FTZ R99, R174, R7 ;  /* 0x00000007ae637221 */ /* 0x002fc60000010000 */
[----:B------:R-:W1:Y:S01]  /*1d20*/  SHFL.DOWN PT, R234, R5, 0x2, 0x1f ;  /* 0x08401f0005ea7f89 */ /* 0x000e6200000e0000 */
[----:B------:R-:W2:Y:S03]  /*1d30*/  MUFU.RCP R101, R99 ;  /* 0x0000006300657308 */ /* 0x000ea60000001000 */
[----:B------:R-:W3:Y:S01]  /*1d40*/  SHFL.DOWN PT, R6, R99, 0x1, 0x1f ;  /* 0x08201f0063067f89 */ /* 0x000ee200000e0000 */
[----:B0-----:R-:W-:Y:S01]  /*1d50*/  FMUL.FTZ R236, R174, R87 ;  /* 0x00000057aeec7220 */ /* 0x001fe20000410000 */
[----:B------:R-:W-:-:S03]  /*1d60*/  FADD.FTZ R87, -R87, R4 ;  /* 0x0000000457577221 */ /* 0x000fc60000010100 */
[----:B------:R-:W-:Y:S01]  /*1d70*/  FFMA.FTZ R236, R7, R4, R236 ;  /* 0x0000000407ec7223 */ /* 0x000fe200000100ec */
[----:B------:R-:W-:-:S03]  /*1d80*/  FMUL.FTZ R2, R87, R87 ;  /* 0x0000005757027220 */ /* 0x000fc60000410000 */
[----:B--2---:R-:W-:Y:S01]  /*1d90*/  FMUL.FTZ R236, R101, R236 ;  /* 0x000000ec65ec7220 */ /* 0x004fe20000410000 */
[----:B------:R-:W-:Y:S01]  /*1da0*/  FMUL.FTZ R7, R2, R7 ;  /* 0x0000000702077220 */ /* 0x000fe20000410000 */
[----:B-1----:R-:W-:-:S03]  /*1db0*/  FADD.FTZ R234, R234, R5 ;  /* 0x00000005eaea7221 */ /* 0x002fc60000010000 */
[----:B------:R-:W0:Y:S01]  /*1dc0*/  SHFL.DOWN PT, R85, R236, 0x1, 0x1f ;  /* 0x08201f00ec557f89 */ /* 0x000e2200000e0000 */
[----:B------:R-:W-:-:S04]  /*1dd0*/  FMUL.FTZ R7, R174, R7 ;  /* 0x00000007ae077220 */ /* 0x000fc80000410000 */
[----:B------:R-:W-:Y:S01]  /*1de0*/  FFMA.FTZ R7, R101, R7, R234 ;  /* 0x0000000765077223 */ /* 0x000fe200000100ea */
[----:B---3--:R-:W-:Y:S01]  /*1df0*/  FADD.FTZ R5, R99, R6 ;  /* 0x0000000663057221 */ /* 0x008fe20000010000 */
[----:B------:R-:W1:Y:S03]  /*1e00*/  S2R R101, SR_CTAID.X ;  /* 0x0000000000657919 */ /* 0x000e660000002500 */
[----:B------:R-:W2:Y:S02]  /*1e10*/  SHFL.DOWN PT, R4, R7, 0x1, 0x1f ;  /* 0x08201f0007047f89 */ /* 0x000ea400000e0000 */
[----:B------:R-:W3:Y:S01]  /*1e20*/  MUFU.RCP R5, R5 ;  /* 0x0000000500057308 */ /* 0x000ee20000001000 */
[----:B0-----:R-:W-:Y:S01]  /*1e30*/  FADD.FTZ R2, R236, -R85 ;  /* 0x80000055ec027221 */ /* 0x001fe20000010000 */
[----:B------:R-:W-:-:S03]  /*1e40*/  FMUL.FTZ R234, R6, R85 ;  /* 0x0000005506ea7220 */ /* 0x000fc60000410000 */
[----:B------:R-:W-:Y:S02]  /*1e50*/  FMUL.FTZ R174, R2, R2 ;  /* 0x0000000202ae7220 */ /* 0x000fe40000410000 */
[----:B------:R-:W0:Y:S02]  /*1e60*/  LDC.64 R2, c[0x0][0x3c0] ;  /* 0x0000f000ff027b82 */ /* 0x000e240000000a00 */
[C---:B------:R-:W-:Y:S01]  /*1e70*/  FMUL.FTZ R85, R99.reuse, R174 ;  /* 0x000000ae63557220 */ /* 0x040fe20000410000 */
[----:B------:R-:W-:Y:S01]  /*1e80*/  FFMA.FTZ R234, R99, R236, R234 ;  /* 0x000000ec63ea7223 */ /* 0x000fe200000100ea */
[----:B--2---:R-:W-:Y:S02]  /*1e90*/  FADD.FTZ R4, R7, R4 ;  /* 0x0000000407047221 */ /* 0x004fe40000010000 */
[----:B------:R-:W-:Y:S01]  /*1ea0*/  FMUL.FTZ R85, R6, R85 ;  /* 0x0000005506557220 */ /* 0x000fe20000410000 */
[----:B------:R-:W-:Y:S01]  /*1eb0*/  LOP3.LUT R87, R48, 0x1, RZ, 0xc0, !PT ;  /* 0x0000000130577812 */ /* 0x000fe200078ec0ff */
[----:B---3--:R-:W-:-:S02]  /*1ec0*/  FMUL.FTZ R234, R5, R234 ;  /* 0x000000ea05ea7220 */ /* 0x008fc40000410000 */
[----:B------:R-:W-:Y:S01]  /*1ed0*/  FFMA.FTZ R5, R5, R85, R4 ;  /* 0x0000005505057223 */ /* 0x000fe20000010004 */
[----:B------:R-:W-:Y:S02]  /*1ee0*/  IADD3 R7, PT, PT, -R87, RZ, RZ ;  /* 0x000000ff57077210 */ /* 0x000fe40007ffe1ff */
[----:B------:R-:W-:Y:S01]  /*1ef0*/  SHF.L.U32 R6, R103, 0x2, RZ ;  /* 0x0000000267067819 */ /* 0x000fe200000006ff */
[----:B------:R-:W-:Y:S03]  /*1f00*/  SHFL.IDX PT, R4, R234, RZ, 0x1f ;  /* 0x00001fffea047589 */ /* 0x000fe600000e0000 */
[----:B------:R-:W-:Y:S01]  /*1f10*/  LOP3.LUT R6, R7, R6, RZ, 0xc0, !PT ;  /* 0x0000000607067212 */ /* 0x000fe200078ec0ff */
[----:B------:R-:W2:Y:S01]  /*1f20*/  SHFL.IDX PT, R5, R5, RZ, 0x1f ;  /* 0x00001fff05057589 */ /* 0x000ea200000e0000 */
[----:B-1----:R-:W-:Y:S02]  /*1f30*/  LOP3.LUT R7, R101, 0x7ffffffc, RZ, 0xc0, !PT ;  /* 0x7ffffffc65077812 */ /* 0x002fe400078ec0ff */
[----:B------:R-:W-:-:S02]  /*1f40*/  ISETP.NE.AND P2, PT, R107, RZ, PT ;  /* 0x000000ff6b00720c */ /* 0x000fc40003f45270 */
[----:B------:R-:W-:-:S04]  /*1f50*/  IADD3 R6, P3, PT, R6, R7, RZ ;  /* 0x0000000706067210 */ /* 0x000fc80007f7e0ff */
[----:B------:R-:W-:Y:S02]  /*1f60*/  IADD3.X R7, PT, PT, RZ, RZ, RZ, P3, !PT ;  /* 0x000000ffff077210 */ /* 0x000fe40001ffe4ff */
[----:B0-----:R-:W-:-:S04]  /*1f70*/  LEA R2, P3, R6, R2, 0x3 ;  /* 0x0000000206027211 */ /* 0x001fc800078618ff */
[----:B------:R-:W-:-:S03]  /*1f80*/  LEA.HI.X R3, R6, R3, R7, 0x3, P3 ;  /* 0x0000000306037211 */ /* 0x000fc600018f1c07 */
[----:B------:R-:W-:-:S05]  /*1f90*/  @!P2 IMAD.WIDE.U32 R6, R105, 0x8, R2 ;  /* 0x000000086906a825 */ /* 0x000fca00078e0002 */
[----:B--2---:R0:W-:Y:S01]  /*1fa0*/  @!P2 STG.E.64 desc[UR6][R6.64], R4 ;  /* 0x000000040600a986 */ /* 0x0041e2000c101b06 */
[----:B------:R-:W-:Y:S05]  /*1fb0*/  @P2 BRA `(.L_x_184) ;  /* 0x0000000000542947 */ /* 0x000fea0003800000 */
[----:B0-----:R-:W0:Y:S01]  /*1fc0*/  LDC.64 R4, c[0x0][0x3c8] ;  /* 0x0000f200ff047b82 */ /* 0x001e220000000a00 */
[----:B------:R-:W-:Y:S02]  /*1fd0*/  ISETP.NE.AND P2, PT, R87, RZ, PT ;  /* 0x000000ff5700720c */ /* 0x000fe40003f45270 */
[----:B------:R-:W-:Y:S02]  /*1fe0*/  MOV R7, 0xffffffff ;  /* 0xffffffff00077802 */ /* 0x000fe40000000f00 */
[----:B------:R-:W-:Y:S02]  /*1ff0*/  SEL R6, R103, RZ, P2 ;  /* 0x000000ff67067207 */ /* 0x000fe40001000000 */
[----:B------:R-:W-:Y:S02]  /*2000*/  ISETP.GT.U32.AND P2, PT, R48, 0x1, PT ;  /* 0x000000013000780c */ /* 0x000fe40003f44070 */
[----:B------:R-:W-:Y:S02]  /*2010*/  LEA.HI R85, P3, R101, R6, RZ, 0x1e ;  /* 0x0000000665557211 */ /* 0x000fe4000787f0ff */
[----:B------:R-:W-:-:S02]  /*2020*/  SEL R7, R7, 0x1, P2 ;  /* 0x0000000107077807 */ /* 0x000fc40001000000 */
[----:B------:R-:W-:Y:S02]  /*2030*/  LEA.HI.X.SX32 R6, R6, RZ, 0x1, P3 ;  /* 0x000000ff06067211 */ /* 0x000fe400018f0eff */
        /* <DEDUP_REMOVED lines=8> */
.L_x_185:
[----:B------:R-:W2:Y:S04]  /*20c0*/  LDG.E.STRONG.GPU R6, desc[UR6][R4.64] ;  /* 0x0000000604067981 */ /* 0x000ea8000c1ef900 */
[----:B--2---:R-:W-:Y:S01]  /*20d0*/  CCTL.IVALL ;  /* 0x00000000ff00798f */ /* 0x004fe20002000000 */
[----:B------:R-:W-:Y:S05]  /*20e0*/  YIELD ;  /* 0x0000000000007946 */ /* 0x000fea0003800000 */
[----:B------:R-:W-:-:S13]  /*20f0*/  ISETP.NE.AND P2, PT, R6, R85, PT ;  /* 0x000000550600720c */ /* 0x000fda0003f45270 */
[----:B------:R-:W-:Y:S05]  /*2100*/  @P2 BRA `(.L_x_185) ;  /* 0xfffffffc00ec2947 */ /* 0x000fea000383ffff */
.L_x_184:
[----:B------:R-:W-:Y:S05]  /*2110*/  WARPSYNC.ALL ;  /* 0x0000000000007948 */ /* 0x000fea0003800000 */
[----:B0-----:R-:W0:Y:S01]  /*2120*/  S2R R6, SR_TID.X ;  /* 0x0000000000067919 */ /* 0x001e220000002100 */
[----:B------:R-:W-:Y:S01]  /*2130*/  CS2R R4, SRZ ;  /* 0x0000000000047805 */ /* 0x000fe2000001ff00 */
[----:B------:R-:W-:Y:S01]  /*2140*/  BAR.SYNC.DEFER_BLOCKING 0x0 ;  /* 0x0000000000007b1d */ /* 0x000fe20000010000 */
[----:B------:R-:W-:-:S05]  /*2150*/  HFMA2 R7, -RZ, RZ, 0, 0 ;  /* 0x00000000ff077431 */ /* 0x000fca00000001ff */
[----:B------:R-:W1:Y:S01]  /*2160*/  LDCU UR4, c[0x0][0x384] ;  /* 0x00007080ff0477ac */ /* 0x000e620008000800 */
[----:B0-----:R-:W-:-:S05]  /*2170*/  LOP3.LUT R6, R6, 0x1f, RZ, 0xc0, !PT ;  /* 0x0000001f06067812 */ /* 0x001fca00078ec0ff */
[----:B------:R-:W-:-:S05]  /*2180*/  @!P1 IMAD.WIDE.U32 R2, R6, 0x8, R2 ;  /* 0x0000000806029825 */ /* 0x000fca00078e0002 */
[----:B------:R-:W2:Y:S01]  /*2190*/  @!P1 LDG.E.64 R4, desc[UR6][R2.64] ;  /* 0x0000000602049981 */ /* 0x000ea2000c1e1b00 */
[----:B------:R-:W-:Y:S01]  /*21a0*/  @!P1 MOV R7, 0x45c80000 ;  /* 0x45c8000000079802 */ /* 0x000fe20000000f00 */
[----:B------:R-:W-:Y:S01]  /*21b0*/  UPLOP3.LUT UP0, UPT, UPT, UPT, UP0, 0x40, 0x4 ;  /* 0x000000000004789c */ /* 0x000fe20003f0e800 */
[----:B------:R-:W-:-:S03]  /*21c0*/  IADD3 R48, PT, PT, R48, 0x1, RZ ;  /* 0x0000000130307810 */ /* 0x000fc60007ffe0ff */
[----:B------:R-:W0:Y:S01]  /*21d0*/  SHFL.DOWN PT, R6, R7, 0x2, 0x1f ;  /* 0x08401f0007067f89 */ /* 0x000e2200000e0000 */
[----:B------:R-:W-:Y:S01]  /*21e0*/  LOP3.LUT R48, R48, 0x3, RZ, 0xc0, !PT ;  /* 0x0000000330307812 */ /* 0x000fe200078ec0ff */
[----:B0-----:R-:W-:-:S04]  /*21f0*/  FADD.FTZ R87, R6, R7 ;  /* 0x0000000706577221 */ /* 0x001fc80000010000 */
[----:B------:R-:W0:Y:S01]  /*2200*/  MUFU.RCP R99, R87 ;  /* 0x0000005700637308 */ /* 0x000e220000001000 */
        /* <DEDUP_REMOVED lines=13> */
[----:B------:R-:W2:Y:S03]  /*22e0*/  MUFU.RCP R4, R4 ;  /* 0x0000000400047308 */ /* 0x000ea60000001000 */
[----:B------:R-:W-:-:S05]  /*22f0*/  FFMA.FTZ R7, R99, R7, R174 ;  /* 0x0000000763077223 */ /* 0x000fca00000100ae */
[----:B------:R-:W3:Y:S01]  /*2300*/  SHFL.DOWN PT, R2, R7, 0x1, 0x1f ;  /* 0x08201f0007027f89 */ /* 0x000ee200000e0000 */
[----:B0-----:R-:W-:-:S04]  /*2310*/  FADD.FTZ R5, R234, -R3 ;  /* 0x80000003ea057221 */ /* 0x001fc80000010000 */
[----:B------:R-:W-:-:S04]  /*2320*/  FMUL.FTZ R6, R5, R5 ;  /* 0x0000000505067220 */ /* 0x000fc80000410000 */
[----:B------:R-:W-:Y:S01]  /*2330*/  FMUL.FTZ R85, R87, R6 ;  /* 0x0000000657557220 */ /* 0x000fe20000410000 */
[----:B---3--:R-:W-:-:S03]  /*2340*/  FADD.FTZ R5, R7, R2 ;  /* 0x0000000207057221 */ /* 0x008fc60000010000 */
[C---:B------:R-:W-:Y:S01]  /*2350*/  FMUL.FTZ R85, R236.reuse, R85 ;  /* 0x00000055ec557220 */ /* 0x040fe20000410000 */
[----:B------:R-:W0:Y:S01]  /*2360*/  LDC R2, c[0x0][0x3d0] ;  /* 0x0000f400ff027b82 */ /* 0x000e220000000800 */
[----:B------:R-:W-:Y:S02]  /*2370*/  FMUL.FTZ R236, R236, R3 ;  /* 0x00000003ecec7220 */ /* 0x000fe40000410000 */
[----:B--2---:R-:W-:Y:S02]  /*2380*/  FFMA.FTZ R5, R4, R85, R5 ;  /* 0x0000005504057223 */ /* 0x004fe40000010005 */
[----:B------:R-:W-:-:S04]  /*2390*/  FFMA.FTZ R87, R87, R234, R236 ;  /* 0x000000ea57577223 */ /* 0x000fc800000100ec */
[----:B------:R-:W0:Y:S01]  /*23a0*/  SHFL.IDX PT, R5, R5, RZ, 0x1f ;  /* 0x00001fff05057589 */ /* 0x000e2200000e0000 */
[----:B------:R-:W-:-:S06]  /*23b0*/  FMUL.FTZ R85, R4, R87 ;  /* 0x0000005704557220 */ /* 0x000fcc0000410000 */
[----:B------:R-:W2:Y:S01]  /*23c0*/  SHFL.IDX PT, R85, R85, RZ, 0x1f ;  /* 0x00001fff55557589 */ /* 0x000ea200000e0000 */
[----:B0-----:R-:W-:-:S06]  /*23d0*/  FFMA.FTZ R87, R5, 3.9062499126885086298e-05, R2 ;  /* 0x3823d70a05577823 */ /* 0x001fcc0000010002 */
[----:B------:R-:W0:Y:S01]  /*23e0*/  MUFU.RSQ R87, R87 ;  /* 0x0000005700577308 */ /* 0x000e220000001400 */
        /* <DEDUP_REMOVED lines=16> */
[----:B0-----:R-:W-:Y:S01]  /*24f0*/  FMUL.FTZ R2, R87, R8 ;  /* 0x0000000857027220 */ /* 0x001fe20000410000 */
        /* <DEDUP_REMOVED lines=73> */
[----:B------:R-:W-:Y:S01]  /*2990*/  FMUL.FTZ R45, R87, R46 ;  /* 0x0000002e572d7220 */ /* 0x000fe20000410000 */
[--C-:B------:R-:W-:Y:S01]  /*29a0*/  FADD.FTZ R46, R81, -R85.reuse ;  /* 0x80000055512e7221 */ /* 0x100fe20000010000 */
[C---:B------:R-:W-:Y:S01]  /*29b0*/  FMUL.FTZ R234, R87.reuse, R80 ;  /* 0x0000005057ea7220 */ /* 0x040fe20000410000 */
[C---:B------:R-:W-:Y:S01]  /*29c0*/  FMUL.FTZ R47, R87.reuse, R78 ;  /* 0x0000004e572f7220 */ /* 0x040fe20000410000 */
[----:B------:R-:W0:Y:S01]  /*29d0*/  @P0 LDC.64 R80, c[0x0][0x3a0] ;  /* 0x0000e800ff500b82 */ /* 0x000e220000000a00 */
[----:B------:R-:W-:Y:S01]  /*29e0*/  FMUL.FTZ R235, R87, R174 ;  /* 0x000000ae57eb7220 */ /* 0x000fe20000410000 */
[--C-:B------:R-:W-:Y:S01]  /*29f0*/  FADD.FTZ R0, R0, -R85.reuse ;  /* 0x8000005500007221 */ /* 0x100fe20000010000 */
[----:B------:R-:W-:Y:S01]  /*2a00*/  F2FP.BF16.F32.PACK_AB R2, RZ, R2 ;  /* 0x00000002ff02723e */ /* 0x000fe200000010ff */
[----:B------:R-:W-:Y:S01]  /*2a10*/  FADD.FTZ R236, R97, -R85 ;  /* 0x8000005561ec7221 */ /* 0x000fe20000010000 */
[----:B------:R-:W-:Y:S01]  /*2a20*/  F2FP.BF16.F32.PACK_AB R3, RZ, R3 ;  /* 0x00000003ff03723e */ /* 0x000fe200000010ff */
[----:B------:R-:W-:Y:S01]  /*2a30*/  FMUL.FTZ R0, R87, R0 ;  /* 0x0000000057007220 */ /* 0x000fe20000410000 */
[----:B------:R-:W-:Y:S01]  /*2a40*/  F2FP.BF16.F32.PACK_AB R4, RZ, R4 ;  /* 0x00000004ff04723e */ /* 0x000fe200000010ff */
[----:B------:R-:W2:Y:S01]  /*2a50*/  @P0 LDC.64 R78, c[0x0][0x3a8] ;  /* 0x0000ea00ff4e0b82 */ /* 0x000ea20000000a00 */
[----:B------:R-:W-:Y:S01]  /*2a60*/  F2FP.BF16.F32.PACK_AB R5, RZ, R5 ;  /* 0x00000005ff05723e */ /* 0x000fe200000010ff */
[----:B-----5:R-:W-:Y:S01]  /*2a70*/  HFMA2.BF16_V2 R2, R250.H0_H0, R2.H0_H0, R249.H0_H0 ;  /* 0x20000002fa027231 */ /* 0x020fe200002408f9 */
[----:B------:R-:W-:Y:S01]  /*2a80*/  F2FP.BF16.F32.PACK_AB R0, RZ, R0 ;  /* 0x00000000ff00723e */ /* 0x000fe200000010ff */
[----:B------:R-:W-:Y:S01]  /*2a90*/  HFMA2.BF16_V2 R3, R248.H0_H0, R3.H0_H0, R247.H0_H0 ;  /* 0x20000003f8037231 */ /* 0x000fe200002408f7 */
[----:B------:R-:W-:Y:S01]  /*2aa0*/  F2FP.BF16.F32.PACK_AB R6, RZ, R6 ;  /* 0x00000006ff06723e */ /* 0x000fe200000010ff */
[----:B------:R-:W-:Y:S01]  /*2ab0*/  HFMA2.BF16_V2 R4, R246.H0_H0, R4.H0_H0, R245.H0_H0 ;  /* 0x20000004f6047231 */ /* 0x000fe200002408f5 */
[----:B------:R-:W-:Y:S01]  /*2ac0*/  F2FP.BF16.F32.PACK_AB R7, RZ, R7 ;  /* 0x00000007ff07723e */ /* 0x000fe200000010ff */
[----:B------:R-:W3:Y:S01]  /*2ad0*/  LDC.64 R174, c[0x0][0x398] ;  /* 0x0000e600ffae7b82 */ /* 0x000ee20000000a00 */
[----:B------:R-:W-:Y:S01]  /*2ae0*/  HFMA2.BF16_V2 R0, R252.H0_H0, R0.H0_H0, R251.H0_H0 ;  /* 0x20000000fc007231 */ /* 0x000fe200002408fb */
[----:B------:R-:W-:Y:S01]  /*2af0*/  F2FP.BF16.F32.PACK_AB R8, RZ, R8 ;  /* 0x00000008ff08723e */ /* 0x000fe200000010ff */
[----:B------:R-:W-:Y:S01]  /*2b00*/  HFMA2.BF16_V2 R5, R244.H0_H0, R5.H0_H0, R243.H0_H0 ;  /* 0x20000005f4057231 */ /* 0x000fe200002408f3 */
[----:B------:R-:W-:Y:S01]  /*2b10*/  F2FP.BF16.F32.PACK_AB R9, RZ, R9 ;  /* 0x00000009ff09723e */ /* 0x000fe200000010ff */
[----:B------:R-:W-:Y:S01]  /*2b20*/  HFMA2.BF16_V2 R6, R242.H0_H0, R6.H0_H0, R241.H0_H0 ;  /* 0x20000006f2067231 */ /* 0x000fe200002408f1 */
[----:B------:R-:W-:Y:S01]  /*2b30*/  F2FP.BF16.F32.PACK_AB R10, RZ, R10 ;  /* 0x0000000aff0a723e */ /* 0x000fe200000010ff */
[----:B------:R-:W-:-:S02]  /*2b40*/  HFMA2.BF16_V2 R7, R240.H0_H0, R7.H0_H0, R239.H0_H0 ;  /* 0x20000007f0077231 */ /* 0x000fc400002408ef */
[----:B0-----:R-:W-:Y:S01]  /*2b50*/  @P0 IMAD.WIDE R80, R49, 0x4, R80 ;  /* 0x0000000431500825 */ /* 0x001fe200078e0250 */
[----:B------:R-:W-:-:S03]  /*2b60*/  F2FP.BF16.F32.PACK_AB R11, RZ, R11 ;  /* 0x0000000bff0b723e */ /* 0x000fc600000010ff */
[----:B------:R-:W-:Y:S01]  /*2b70*/  HFMA2.BF16_V2 R8, R238.H0_H0, R8.H0_H0, R190.H0_H0 ;  /* 0x20000008ee087231 */ /* 0x000fe200002408be */
[----:B------:R-:W-:Y:S01]  /*2b80*/  F2FP.BF16.F32.PACK_AB R12, RZ, R12 ;  /* 0x0000000cff0c723e */ /* 0x000fe200000010ff */
[----:B------:R-:W-:Y:S01]  /*2b90*/  HFMA2.BF16_V2 R9, R232.H0_H0, R9.H0_H0, R189.H0_H0 ;  /* 0x20000009e8097231 */ /* 0x000fe200002408bd */
[----:B------:R0:W-:Y:S01]  /*2ba0*/  @P0 STG.E desc[UR6][R80.64], R85 ;  /* 0x0000005550000986 */ /* 0x0001e2000c101906 */
[----:B------:R-:W-:Y:S01]  /*2bb0*/  F2FP.BF16.F32.PACK_AB R13, RZ, R13 ;  /* 0x0000000dff0d723e */ /* 0x000fe200000010ff */
[----:B------:R-:W-:Y:S02]  /*2bc0*/  HFMA2.BF16_V2 R10, R231.H0_H0, R10.H0_H0, R188.H0_H0 ;  /* 0x2000000ae70a7231 */ /* 0x000fe400002408bc */
[----:B--2---:R-:W-:Y:S01]  /*2bd0*/  @P0 IMAD.WIDE R78, R49, 0x4, R78 ;  /* 0x00000004314e0825 */ /* 0x004fe200078e024e */
[----:B------:R-:W-:-:S03]  /*2be0*/  F2FP.BF16.F32.PACK_AB R14, RZ, R14 ;  /* 0x0000000eff0e723e */ /* 0x000fc600000010ff */
[----:B------:R-:W-:Y:S01]  /*2bf0*/  HFMA2.BF16_V2 R11, R230.H0_H0, R11.H0_H0, R187.H0_H0 ;  /* 0x2000000be60b7231 */ /* 0x000fe200002408bb */
[----:B------:R-:W-:Y:S01]  /*2c00*/  F2FP.BF16.F32.PACK_AB R15, RZ, R15 ;  /* 0x0000000fff0f723e */ /* 0x000fe200000010ff */
[----:B------:R-:W-:Y:S01]  /*2c10*/  HFMA2.BF16_V2 R12, R229.H0_H0, R12.H0_H0, R186.H0_H0 ;  /* 0x2000000ce50c7231 */ /* 0x000fe200002408ba */
[----:B------:R2:W-:Y:S01]  /*2c20*/  @P0 STG.E desc[UR6][R78.64], R87 ;  /* 0x000000574e000986 */ /* 0x0005e2000c101906 */
[----:B------:R-:W-:Y:S01]  /*2c30*/  F2FP.BF16.F32.PACK_AB R16, RZ, R16 ;  /* 0x00000010ff10723e */ /* 0x000fe200000010ff */
[----:B------:R-:W-:Y:S02]  /*2c40*/  HFMA2.BF16_V2 R13, R228.H0_H0, R13.H0_H0, R185.H0_H0 ;  /* 0x2000000de40d7231 */ /* 0x000fe400002408b9 */
[----:B---3--:R-:W-:Y:S01]  /*2c50*/  IMAD.WIDE.U32 R172, R172, 0x2, R174 ;  /* 0x00000002acac7825 */ /* 0x008fe200078e00ae */
[----:B------:R-:W-:-:S03]  /*2c60*/  F2FP.BF16.F32.PACK_AB R17, RZ, R17 ;  /* 0x00000011ff11723e */ /* 0x000fc600000010ff */
[----:B------:R-:W-:Y:S01]  /*2c70*/  HFMA2.BF16_V2 R14, R227.H0_H0, R14.H0_H0, R184.H0_H0 ;  /* 0x2000000ee30e7231 */ /* 0x000fe200002408b8 */
[----:B------:R-:W-:Y:S01]  /*2c80*/  F2FP.BF16.F32.PACK_AB R18, RZ, R18 ;  /* 0x00000012ff12723e */ /* 0x000fe200000010ff */
        /* <DEDUP_REMOVED lines=87> */
[----:B------:R-:W-:Y:S01]  /*3200*/  FMUL.FTZ R46, R87, R46 ;  /* 0x0000002e572e7220 */ /* 0x000fe20000410000 */
[--C-:B------:R-:W-:Y:S01]  /*3210*/  IMAD.WIDE.U32 R128, R128, 0x2, R174.reuse ;  /* 0x0000000280807825 */ /* 0x100fe200078e00ae */
[----:B------:R3:W-:Y:S01]  /*3220*/  STG.E.U16 desc[UR6][R132.64], R23 ;  /* 0x0000001784007986 */ /* 0x0007e2000c101506 */
[----:B------:R-:W-:Y:S02]  /*3230*/  F2FP.BF16.F32.PACK_AB R41, RZ, R41 ;  /* 0x00000029ff29723e */ /* 0x000fe400000010ff */
[----:B------:R-:W-:Y:S02]  /*3240*/  HFMA2.BF16_V2 R36, R205.H0_H0, R36.H0_H0, R64.H0_H0 ;  /* 0x20000024cd247231 */ /* 0x000fe40000240840 */
[----:B------:R-:W-:Y:S01]  /*3250*/  IMAD.WIDE.U32 R116, R116, 0x2, R174 ;  /* 0x0000000274747825 */ /* 0x000fe200078e00ae */
[----:B------:R3:W-:Y:S01]  /*3260*/  STG.E.U16 desc[UR6][R130.64], R24 ;  /* 0x0000001882007986 */ /* 0x0007e2000c101506 */
[----:B------:R-:W-:Y:S02]  /*3270*/  F2FP.BF16.F32.PACK_AB R42, RZ, R42 ;  /* 0x0000002aff2a723e */ /* 0x000fe400000010ff */
[----:B------:R-:W-:-:S02]  /*3280*/  HFMA2.BF16_V2 R37, R204.H0_H0, R37.H0_H0, R63.H0_H0 ;  /* 0x20000025cc257231 */ /* 0x000fc4000024083f */
        /* <DEDUP_REMOVED lines=11> */
[----:B------:R-:W-:Y:S01]  /*3340*/  FMUL.FTZ R236, R87, R236 ;  /* 0x000000ec57ec7220 */ /* 0x000fe20000410000 */
[--C-:B------:R-:W-:Y:S01]  /*3350*/  IMAD.WIDE.U32 R118, R118, 0x2, R174.reuse ;  /* 0x0000000276767825 */ /* 0x100fe200078e00ae */
[----:B------:R3:W-:Y:S03]  /*3360*/  STG.E.U16 desc[UR6][R122.64], R28 ;  /* 0x0000001c7a007986 */ /* 0x0007e6000c101506 */
[----:B------:R-:W-:Y:S01]  /*3370*/  HFMA2.BF16_V2 R40, R201.H0_H0, R40.H0_H0, R60.H0_H0 ;  /* 0x20000028c9287231 */ /* 0x000fe2000024083c */
[----:B------:R-:W-:Y:S01]  /*3380*/  F2FP.BF16.F32.PACK_AB R46, RZ, R46 ;  /* 0x0000002eff2e723e */ /* 0x000fe200000010ff */
[--C-:B------:R-:W-:Y:S01]  /*3390*/  IMAD.WIDE.U32 R106, R106, 0x2, R174.reuse ;  /* 0x000000026a6a7825 */ /* 0x100fe200078e00ae */
[----:B------:R3:W-:Y:S03]  /*33a0*/  STG.E.U16 desc[UR6][R120.64], R29 ;  /* 0x0000001d78007986 */ /* 0x0007e6000c101506 */
[----:B------:R-:W-:Y:S01]  /*33b0*/  HFMA2.BF16_V2 R41, R200.H0_H0, R41.H0_H0, R59.H0_H0 ;  /* 0x20000029c8297231 */ /* 0x000fe2000024083b */
[----:B------:R-:W-:Y:S01]  /*33c0*/  F2FP.BF16.F32.PACK_AB R47, RZ, R47 ;  /* 0x0000002fff2f723e */ /* 0x000fe200000010ff */
[----:B0-----:R-:W-:Y:S01]  /*33d0*/  IMAD.WIDE.U32 R80, R237, 0x2, R174 ;  /* 0x00000002ed507825 */ /* 0x001fe200078e00ae */
[----:B------:R3:W-:Y:S01]  /*33e0*/  STG.E.U16 desc[UR6][R118.64], R30 ;  /* 0x0000001e76007986 */ /* 0x0007e2000c101506 */
[----:B------:R-:W0:Y:S02]  /*33f0*/  LDC R237, c[0x0][0x380] ;  /* 0x0000e000ffed7b82 */ /* 0x000e240000000800 */
        /* <DEDUP_REMOVED lines=14> */
[----:B------:R3:W-:Y:S03]  /*34e0*/  STG.E.U16 desc[UR6][R110.64], R34 ;  /* 0x000000226e007986 */ /* 0x0007e6000c101506 */
[----:B------:R-:W-:-:S02]  /*34f0*/  HFMA2.BF16_V2 R46, R195.H0_H0, R46.H0_H0, R54.H0_H0 ;  /* 0x2000002ec32e7231 */ /* 0x000fc40000240836 */
[--C-:B------:R-:W-:Y:S01]  /*3500*/  IMAD.WIDE.U32 R96, R96, 0x2, R174.reuse ;  /* 0x0000000260607825 */ /* 0x100fe200078e00ae */
[----:B------:R3:W-:Y:S03]  /*3510*/  STG.E.U16 desc[UR6][R108.64], R35 ;  /* 0x000000236c007986 */ /* 0x0007e6000c101506 */
[----:B------:R-:W-:Y:S02]  /*3520*/  HFMA2.BF16_V2 R47, R194.H0_H0, R47.H0_H0, R53.H0_H0 ;  /* 0x2000002fc22f7231 */ /* 0x000fe40000240835 */
[--C-:B------:R-:W-:Y:S01]  /*3530*/  IMAD.WIDE.U32 R104, R104, 0x2, R174.reuse ;  /* 0x0000000268687825 */ /* 0x100fe200078e00ae */
[----:B------:R3:W-:Y:S03]  /*3540*/  STG.E.U16 desc[UR6][R96.64], R36 ;  /* 0x0000002460007986 */ /* 0x0007e6000c101506 */
[----:B------:R-:W-:Y:S01]  /*3550*/  HFMA2.BF16_V2 R234, R193.H0_H0, R234.H0_H0, R52.H0_H0 ;  /* 0x200000eac1ea7231 */ /* 0x000fe20000240834 */
[----:B0-----:R-:W-:Y:S01]  /*3560*/  IADD3 R49, PT, PT, R49, R237, RZ ;  /* 0x000000ed31317210 */ /* 0x001fe20007ffe0ff */
[--C-:B------:R-:W-:Y:S01]  /*3570*/  IMAD.WIDE.U32 R102, R102, 0x2, R174.reuse ;  /* 0x0000000266667825 */ /* 0x100fe200078e00ae */
[----:B------:R3:W-:Y:S03]  /*3580*/  STG.E.U16 desc[UR6][R104.64], R37 ;  /* 0x0000002568007986 */ /* 0x0007e6000c101506 */
[----:B------:R-:W-:Y:S01]  /*3590*/  HFMA2.BF16_V2 R235, R192.H0_H0, R235.H0_H0, R51.H0_H0 ;  /* 0x200000ebc0eb7231 */ /* 0x000fe20000240833 */
[----:B-1----:R-:W-:Y:S01]  /*35a0*/  ISETP.GE.AND P1, PT, R49, UR4, PT ;  /* 0x0000000431007c0c */ /* 0x002fe2000bf26270 */
[----:B------:R-:W-:Y:S01]  /*35b0*/  IMAD.WIDE.U32 R100, R100, 0x2, R174 ;  /* 0x0000000264647825 */ /* 0x000fe200078e00ae */
[----:B------:R3:W-:Y:S03]  /*35c0*/  STG.E.U16 desc[UR6][R102.64], R38 ;  /* 0x0000002666007986 */ /* 0x0007e6000c101506 */
[----:B------:R-:W-:-:S02]  /*35d0*/  HFMA2.BF16_V2 R236, R191.H0_H0, R236.H0_H0, R50.H0_H0 ;  /* 0x200000ecbfec7231 */ /* 0x000fc40000240832 */
[--C-:B------:R-:W-:Y:S01]  /*35e0*/  IMAD.WIDE.U32 R98, R98, 0x2, R174.reuse ;  /* 0x0000000262627825 */ /* 0x100fe200078e00ae */
[----:B------:R3:W-:Y:S03]  /*35f0*/  STG.E.U16 desc[UR6][R100.64], R39 ;  /* 0x0000002764007986 */ /* 0x0007e6000c101506 */
[--C-:B--2---:R-:W-:Y:S01]  /*3600*/  IMAD.WIDE.U32 R86, R86, 0x2, R174.reuse ;  /* 0x0000000256567825 */ /* 0x104fe200078e00ae */
[----:B------:R3:W-:Y:S03]  /*3610*/  STG.E.U16 desc[UR6][R98.64], R40 ;  /* 0x0000002862007986 */ /* 0x0007e6000c101506 */
[--C-:B------:R-:W-:Y:S01]  /*3620*/  IMAD.WIDE.U32 R94, R94, 0x2, R174.reuse ;  /* 0x000000025e5e7825 */ /* 0x100fe200078e00ae */
        /* <DEDUP_REMOVED lines=13> */
[----:B------:R-:W-:Y:S01]  /*3700*/  IMAD.WIDE.U32 R174, R233, 0x2, R174 ;  /* 0x00000002e9ae7825 */ /* 0x000fe200078e00ae */
[----:B------:R3:W-:Y:S04]  /*3710*/  STG.E.U16 desc[UR6][R82.64], R234 ;  /* 0x000000ea52007986 */ /* 0x0007e8000c101506 */
[----:B------:R3:W-:Y:S04]  /*3720*/  STG.E.U16 desc[UR6][R80.64], R235 ;  /* 0x000000eb50007986 */ /* 0x0007e8000c101506 */
[----:B------:R3:W-:Y:S01]  /*3730*/  STG.E.U16 desc[UR6][R174.64], R236 ;  /* 0x000000ecae007986 */ /* 0x0007e2000c101506 */
[----:B------:R-:W-:Y:S05]  /*3740*/  @!P1 BRA `(.L_x_186) ;  /* 0xffffffd0000c9947 */ /* 0x000fea000383ffff */
[----:B------:R-:W-:Y:S05]  /*3750*/  EXIT ;  /* 0x000000000000794d */ /* 0x000fea0003800000 */
.L_x_187:
        /* <DEDUP_REMOVED lines=10> */
.L_x_1022:


//--------------------- .text._ZN10layer_norm13ln_fwd_kernelINS_13Kernel_traitsI13__nv_bfloat16S2_S2_fjLj25600ELj2ELj1ELj4ELj8ENS_18Kernel_traits_baseILj25600ES2_S2_S2_fjLj128EEEEEEEvNS_9FwdParamsE --------------------------
	.section	.text._ZN10layer_norm13ln_fwd_kernelINS_13Kernel_traitsI13__nv_bfloat16S2_S2_fjLj25600ELj2ELj1ELj4ELj8ENS_18Kernel_traits_baseILj25600ES2_S2_S2_fjLj128EEEEEEEvNS_9FwdParamsE,"ax",@progbits
	.align	128
        .global         _ZN10layer_norm13ln_fwd_kernelINS_13Kernel_traitsI13__nv_bfloat16S2_S2_fjLj25600ELj2ELj1ELj4ELj8ENS_18Kernel_traits_baseILj25600ES2_S2_S2_fjLj128EEEEEEEvNS_9FwdParamsE
        .type           _ZN10layer_norm13ln_fwd_kernelINS_13Kernel_traitsI13__nv_bfloat16S2_S2_fjLj25600ELj2ELj1ELj4ELj8ENS_18Kernel_traits_baseILj25600ES2_S2_S2_fjLj128EEEEEEEvNS_9FwdParamsE,@function
        .size           _ZN10layer_norm13ln_fwd_kernelINS_13Kernel_traitsI13__nv_bfloat16S2_S2_fjLj25600ELj2ELj1ELj4ELj8ENS_18Kernel_traits_baseILj25600ES2_S2_S2_fjLj128EEEEEEEvNS_9FwdParamsE,(.L_x_1023 - _ZN10layer_norm13ln_fwd_kernelINS_13Kernel_traitsI13__nv_bfloat16S2_S2_fjLj25600ELj2ELj1ELj4ELj8ENS_18Kernel_traits_baseILj25600ES2_S2_S2_fjLj128EEEEEEEvNS_9FwdParamsE)
        .other          _ZN10layer_norm13ln_fwd_kernelINS_13Kernel_traitsI13__nv_bfloat16S2_S2_fjLj25600ELj2ELj1ELj4ELj8ENS_18Kernel_traits_baseILj25600ES2_S2_S2_fjLj128EEEEEEEvNS_9FwdParamsE,@"STO_CUDA_ENTRY STV_DEFAULT"
_ZN10layer_norm13ln_fwd_kernelINS_13Kernel_traitsI13__nv_bfloat16S2_S2_fjLj25600ELj2ELj1ELj4ELj8ENS_18Kernel_traits_baseILj25600ES2_S2_S2_fjLj128EEEEEEEvNS_9FwdParamsE:
.text._ZN10layer_norm13ln_fwd_kernelINS_13Kernel_traitsI13__nv_bfloat16S2_S2_fjLj25600ELj2ELj1ELj4ELj8ENS_18Kernel_traits_baseILj25600ES2_S2_S2_fjLj128EEEEEEEvNS_9FwdParamsE:
        /* <DEDUP_REMOVED lines=52> */
[----:B------:R-:W4:Y:S01]  /*0340*/  LDG.E.64 R230, desc[UR4][R4.64+0xc000] ;  /* 0x00c0000404e67981 */ /* 0x000f22000c1e1b00 */
        /* <DEDUP_REMOVED lines=8> */
[----:B------:R-:W-:-:S03]  /*03d0*/  HFMA2 R71, -RZ, RZ, 0, 0 ;  /* 0x00000000ff477431 */ /* 0x000fc600000001ff */
[----:B------:R-:W5:Y:S04]  /*03e0*/  LDG.E.64 R84, desc[UR4][R4.64+0xb000] ;  /* 0x00b0000404547981 */ /* 0x000f68000c1e1b00 */
[----:B------:R-:W5:Y:S04]  /*03f0*/  LDG.E.64 R82, desc[UR4][R4.64+0xa800] ;  /* 0x00a8000404527981 */ /* 0x000f68000c1e1b00 */
[----:B------:R-:W5:Y:S04]  /*0400*/  LDG.E.64 R80, desc[UR4][R4.64+0xa000] ;  /* 0x00a0000404507981 */ /* 0x000f68000c1e1b00 */
[----:B------:R-:W5:Y:S04]  /*0410*/  LDG.E.64 R78, desc[UR4][R4.64+0x9800] ;  /* 0x00980004044e7981 */ /* 0x000f68000c1e1b00 */
[----:B------:R-:W5:Y:S04]  /*0420*/  LDG.E.64 R76, desc[UR4][R4.64+0x9000] ;  /* 0x00900004044c7981 */ /* 0x000f68000c1e1b00 */
[----:B------:R1:W5:Y:S01]  /*0430*/  LDG.E.64 R74, desc[UR4][R4.64+0x8800] ;  /* 0x00880004044a7981 */ /* 0x000362000c1e1b00 */
[----:B------:R-:W-:-:S02]  /*0440*/  PLOP3.LUT P1, PT, PT, PT, PT, 0x8, 0x80 ;  /* 0x000000000080781c */ /* 0x000fc40003f2e170 */
[----:B------:R-:W-:Y:S02]  /*0450*/  ISETP.LT.U32.AND P0, PT, R8, 0x20, !P0 ;  /* 0x000000200800780c */ /* 0x000fe40004701070 */
[----:B---3--:R-:W-:Y:S02]  /*0460*/  SHF.R.U64 R0, R150, 0x10, R151 ;  /* 0x0000001096007819 */ /* 0x008fe40000001297 */
[----:B--2---:R-:W-:Y:S02]  /*0470*/  SHF.R.U64 R0, R146, 0x10, R147 ;  /* 0x0000001092007819 */ /* 0x004fe40000001293 */
[----:B----4-:R-:W-:Y:S02]  /*0480*/  SHF.R.U64 R0, R142, 0x10, R143 ;  /* 0x000000108e007819 */ /* 0x010fe4000000128f */
[----:B------:R-:W-:Y:S02]  /*0490*/  SHF.R.U64 R0, R138, 0x10, R139 ;  /* 0x000000108a007819 */ /* 0x000fe4000000128b */
[----:B------:R-:W-:-:S02]  /*04a0*/  SHF.R.U64 R0, R134, 0x10, R135 ;  /* 0x0000001086007819 */ /* 0x000fc40000001287 */
[----:B------:R-:W-:Y:S02]  /*04b0*/  SHF.R.U64 R0, R130, 0x10, R131 ;  /* 0x0000001082007819 */ /* 0x000fe40000001283 */
[----:B------:R-:W-:Y:S02]  /*04c0*/  SHF.R.U64 R252, R126, 0x10, R127 ;  /* 0x000000107efc7819 */ /* 0x000fe4000000127f */
[----:B------:R-:W-:-:S04]  /*04d0*/  SHF.R.U64 R0, R124, 0x10, R125 ;  /* 0x000000107c007819 */ /* 0x000fc8000000127d */
[----:B------:R-:W-:Y:S02]  /*04e0*/  PRMT R252, R0, 0x5410, R252 ;  /* 0x0000541000fc7816 */ /* 0x000fe400000000fc */
        /* <DEDUP_REMOVED lines=25> */
[----:B------:R-:W-:Y:S02]  /*0680*/  SHF.R.U64 R0, R218, 0x10, R219 ;  /* 0x00000010da007819 */ /* 0x000fe400000012db */
[--C-:B0-----:R-:W-:Y:S02]  /*0690*/  SHF.R.U64 R2, R148, 0x10, R149.reuse ;  /* 0x0000001094027819 */ /* 0x101fe40000001295 */
[----:B------:R-:W-:Y:S02]  /*06a0*/  SHF.R.U32.HI R3, RZ, 0x10, R149 ;  /* 0x00000010ff037819 */ /* 0x000fe40000011695 */
[----:B------:R-:W-:-:S02]  /*06b0*/  SHF.R.U32.HI R3, RZ, 0x10, R147 ;  /* 0x00000010ff037819 */ /* 0x000fc40000011693 */
[----:B------:R-:W-:Y:S02]  /*06c0*/  SHF.R.U64 R2, R144, 0x10, R145 ;  /* 0x0000001090027819 */ /* 0x000fe40000001291 */
[----:B------:R-:W-:Y:S02]  /*06d0*/  SHF.R.U32.HI R3, RZ, 0x10, R143 ;  /* 0x00000010ff037819 */ /* 0x000fe4000001168f */
[----:B------:R-:W-:Y:S02]  /*06e0*/  SHF.R.U64 R2, R140, 0x10, R141 ;  /* 0x000000108c027819 */ /* 0x000fe4000000128d */
[----:B------:R-:W-:Y:S02]  /*06f0*/  SHF.R.U32.HI R3, RZ, 0x10, R139 ;  /* 0x00000010ff037819 */ /* 0x000fe4000001168b */
[----:B------:R-:W-:Y:S02]  /*0700*/  SHF.R.U64 R2, R136, 0x10, R137 ;  /* 0x0000001088027819 */ /* 0x000fe40000001289 */
[----:B------:R-:W-:-:S02]  /*0710*/  PRMT R236, R0, 0x5410, R236 ;  /* 0x0000541000ec7816 */ /* 0x000fc400000000ec */
[----:B------:R-:W-:Y:S02]  /*0720*/  SHF.R.U32.HI R3, RZ, 0x10, R135 ;  /* 0x00000010ff037819 */ /* 0x000fe40000011687 */
[----:B------:R-:W-:Y:S02]  /*0730*/  SHF.R.U64 R2, R132, 0x10, R133 ;  /* 0x0000001084027819 */ /* 0x000fe40000001285 */
[----:B------:R-:W-:Y:S02]  /*0740*/  SHF.R.U64 R235, R220, 0x10, R221 ;  /* 0x00000010dceb7819 */ /* 0x000fe400000012dd */
[----:B------:R-:W-:Y:S02]  /*0750*/  SHF.R.U64 R0, R222, 0x10, R223 ;  /* 0x00000010de007819 */ /* 0x000fe400000012df */
[----:B------:R-:W-:Y:S02]  /*0760*/  SHF.R.U32.HI R3, RZ, 0x10, R131 ;  /* 0x00000010ff037819 */ /* 0x000fe40000011683 */
[----:B------:R-:W-:-:S02]  /*0770*/  SHF.R.U64 R2, R128, 0x10, R129 ;  /* 0x0000001080027819 */ /* 0x000fc40000001281 */
[----:B------:R-:W-:Y:S02]  /*0780*/  SHF.R.U32.HI R2, RZ, 0x10, R127 ;  /* 0x00000010ff027819 */ /* 0x000fe4000001167f */
[----:B------:R-:W-:Y:S02]  /*0790*/  SHF.R.U32.HI R3, RZ, 0x10, R125 ;  /* 0x00000010ff037819 */ /* 0x000fe4000001167d */
[----:B------:R-:W-:Y:S02]  /*07a0*/  SHF.R.U32.HI R2, RZ, 0x10, R123 ;  /* 0x00000010ff027819 */ /* 0x000fe4000001167b */
[----:B------:R-:W-:Y:S02]  /*07b0*/  SHF.R.U32.HI R3, RZ, 0x10, R121 ;  /* 0x00000010ff037819 */ /* 0x000fe40000011679 */
[----:B------:R-:W-:Y:S02]  /*07c0*/  SHF.R.U32.HI R2, RZ, 0x10, R119 ;  /* 0x00000010ff027819 */ /* 0x000fe40000011677 */
[----:B------:R-:W-:-:S02]  /*07d0*/  SHF.R.U32.HI R3, RZ, 0x10, R117 ;  /* 0x00000010ff037819 */ /* 0x000fc40000011675 */
[----:B------:R-:W-:Y:S02]  /*07e0*/  PRMT R235, R0, 0x5410, R235 ;  /* 0x0000541000eb7816 */ /* 0x000fe400000000eb */
[----:B------:R-:W-:Y:S02]  /*07f0*/  SHF.R.U32.HI R2, RZ, 0x10, R115 ;  /* 0x00000010ff027819 */ /* 0x000fe40000011673 */
[----:B------:R-:W-:Y:S02]  /*0800*/  SHF.R.U32.HI R3, RZ, 0x10, R113 ;  /* 0x00000010ff037819 */ /* 0x000fe40000011671 */
[----:B------:R-:W-:Y:S02]  /*0810*/  SHF.R.U64 R234, R224, 0x10, R225 ;  /* 0x00000010e0ea7819 */ /* 0x000fe400000012e1 */
[----:B------:R-:W-:Y:S02]  /*0820*/  SHF.R.U64 R0, R226, 0x10, R227 ;  /* 0x00000010e2007819 */ /* 0x000fe400000012e3 */
[----:B------:R-:W-:-:S02]  /*0830*/  SHF.R.U32.HI R2, RZ, 0x10, R111 ;  /* 0x00000010ff027819 */ /* 0x000fc4000001166f */
[----:B------:R-:W-:Y:S02]  /*0840*/  SHF.R.U32.HI R3, RZ, 0x10, R109 ;  /* 0x00000010ff037819 */ /* 0x000fe4000001166d */
[----:B------:R-:W-:Y:S02]  /*0850*/  SHF.R.U32.HI R2, RZ, 0x10, R107 ;  /* 0x00000010ff027819 */ /* 0x000fe4000001166b */
[----:B------:R-:W-:Y:S02]  /*0860*/  SHF.R.U32.HI R3, RZ, 0x10, R105 ;  /* 0x00000010ff037819 */ /* 0x000fe40000011669 */
[----:B------:R-:W-:Y:S02]  /*0870*/  SHF.R.U32.HI R2, RZ, 0x10, R103 ;  /* 0x00000010ff027819 */ /* 0x000fe40000011667 */
[----:B------:R-:W-:Y:S02]  /*0880*/  SHF.R.U32.HI R3, RZ, 0x10, R101 ;  /* 0x00000010ff037819 */ /* 0x000fe40000011665 */
[----:B------:R-:W-:-:S02]  /*0890*/  SHF.R.U32.HI R2, RZ, 0x10, R99 ;  /* 0x00000010ff027819 */ /* 0x000fc40000011663 */
[----:B------:R-:W-:Y:S02]  /*08a0*/  SHF.R.U32.HI R3, RZ, 0x10, R211 ;  /* 0x00000010ff037819 */ /* 0x000fe400000116d3 */
[----:B------:R-:W-:Y:S02]  /*08b0*/  PRMT R234, R0, 0x5410, R234 ;  /* 0x0000541000ea7816 */ /* 0x000fe400000000ea */
[----:B-1----:R-:W-:Y:S02]  /*08c0*/  SHF.R.U32.HI R4, RZ, 0x10, R145 ;  /* 0x00000010ff047819 */ /* 0x002fe40000011691 */
[----:B------:R-:W-:Y:S02]  /*08d0*/  SHF.R.U32.HI R2, RZ, 0x10, R213 ;  /* 0x00000010ff027819 */ /* 0x000fe400000116d5 */
[----:B------:R-:W-:Y:S02]  /*08e0*/  SHF.R.U32.HI R3, RZ, 0x10, R215 ;  /* 0x00000010ff037819 */ /* 0x000fe400000116d7 */
[----:B------:R-:W-:-:S02]  /*08f0*/  SHF.R.U64 R233, R228, 0x10, R229 ;  /* 0x00000010e4e97819 */ /* 0x000fc400000012e5 */
[----:B------:R-:W-:Y:S02]  /*0900*/  SHF.R.U64 R0, R230, 0x10, R231 ;  /* 0x00000010e6007819 */ /* 0x000fe400000012e7 */
[----:B------:R-:W-:Y:S02]  /*0910*/  SHF.R.U32.HI R4, RZ, 0x10, R141 ;  /* 0x00000010ff047819 */ /* 0x000fe4000001168d */
[----:B------:R-:W-:Y:S02]  /*0920*/  SHF.R.U32.HI R2, RZ, 0x10, R217 ;  /* 0x00000010ff027819 */ /* 0x000fe400000116d9 */
[----:B------:R-:W-:Y:S02]  /*0930*/  SHF.R.U32.HI R3, RZ, 0x10, R219 ;  /* 0x00000010ff037819 */ /* 0x000fe400000116db */
[----:B------:R-:W-:Y:S02]  /*0940*/  SHF.R.U32.HI R4, RZ, 0x10, R137 ;  /* 0x00000010ff047819 */ /* 0x000fe40000011689 */
        /* <DEDUP_REMOVED lines=8> */
[----:B------:R-:W-:Y:S02]  /*09d0*/  SHF.R.U32.HI R3, RZ, 0x10, R231 ;  /* 0x00000010ff037819 */ /* 0x000fe400000116e7 */
[----:B------:R-:W-:-:S07]  /*09e0*/  PRMT R233, R0, 0x5410, R233 ;  /* 0x0000541000e97816 */ /* 0x000fce00000000e9 */
.L_x_194:
[----:B------:R-:W0:Y:S01]  /*09f0*/  S2R R232, SR_TID.X ;  /* 0x0000000000e87919 */ /* 0x000e220000002100 */
[----:B--2---:R-:W1:Y:S01]  /*0a00*/  LDC.64 R178, c[0x0][0x390] ;  /* 0x0000e400ffb27b82 */ /* 0x004e620000000a00 */
[----:B------:R-:W2:Y:S01]  /*0a10*/  S2R R243, SR_CTAID.X ;  /* 0x0000000000f37919 */ /* 0x000ea20000002500 */
[----:B0-----:R-:W-:Y:S02]  /*0a20*/  LOP3.LUT R0, R232, 0x7f, RZ, 0xc0, !PT ;  /* 0x0000007fe8007812 */ /* 0x001fe400078ec0ff */
[----:B--2---:R-:W-:-:S04]  /*0a30*/  SHF.L.U32 R3, R243, 0x7, RZ ;  /* 0x00000007f3037819 */ /* 0x004fc800000006ff */
[----:B------:R-:W-:-:S05]  /*0a40*/  LOP3.LUT R3, R0, 0x80, R3, 0xf8, !PT ;  /* 0x0000008000037812 */ /* 0x000fca00078ef803 */
[----:B------:R-:W-:-:S04]  /*0a50*/  IMAD R70, R72, 0x1900, R3 ;  /* 0x0000190048467824 */ /* 0x000fc800078e0203 */
[C---:B-1----:R-:W-:Y:S01]  /*0a60*/  IMAD.WIDE.U32 R20, R70.reuse, 0x8, R178 ;  /* 0x0000000846147825 */ /* 0x042fe200078e00b2 */
[----:B------:R-:W-:-:S05]  /*0a70*/  IADD3 R69, PT, PT, R70, 0x100, RZ ;  /* 0x0000010046457810 */ /* 0x000fca0007ffe0ff */
[----:B------:R-:W2:Y:S01]  /*0a80*/  LDG.E.64 R20, desc[UR4][R20.64] ;  /* 0x0000000414147981 */ /* 0x000ea2000c1e1b00 */
[----:B------:R-:W-:-:S06]  /*0a90*/  IMAD.WIDE.U32 R18, R69, 0x8, R178 ;  /* 0x0000000845127825 */ /* 0x000fcc00078e00b2 */
[----:B------:R-:W3:Y:S01]  /*0aa0*/  LDG.E.64 R18, desc[UR4][R18.64] ;  /* 0x0000000412127981 */ /* 0x000ee2000c1e1b00 */
[----:B------:R-:W-:-:S04]  /*0ab0*/  VIADD R68, R70, 0x200 ;  /* 0x0000020046447836 */ /* 0x000fc80000000000 */
[----:B------:R-:W-:Y:S01]  /*0ac0*/  IMAD.WIDE.U32 R16, R68, 0x8, R178 ;  /* 0x0000000844107825 */ /* 0x000fe200078e00b2 */
[----:B------:R-:W-:-:S05]  /*0ad0*/  IADD3 R67, PT, PT, R70, 0x300, RZ ;  /* 0x0000030046437810 */ /* 0x000fca0007ffe0ff */
[----:B------:R-:W4:Y:S01]  /*0ae0*/  LDG.E.64 R16, desc[UR4][R16.64] ;  /* 0x0000000410107981 */ /* 0x000f22000c1e1b00 */
        /* <DEDUP_REMOVED lines=9> */
[----:B------:R-:W-:-:S06]  /*0b80*/  IMAD.WIDE.U32 R8, R64, 0x8, R178 ;  /* 0x0000000840087825 */ /* 0x000fcc00078e00b2 */
[----:B------:R-:W4:Y:S01]  /*0b90*/  LDG.E.64 R8, desc[UR4][R8.64] ;  /* 0x0000000408087981 */ /* 0x000f22000c1e1b00 */
        /* <DEDUP_REMOVED lines=19> */
[----:B------:R-:W-:-:S06]  /*0cd0*/  IMAD.WIDE.U32 R156, R57, 0x8, R178 ;  /* 0x00000008399c7825 */ /* 0x000fcc00078e00b2 */
[----:B------:R-:W4:Y:S01]  /*0ce0*/  LDG.E.64 R156, desc[UR4][R156.64] ;  /* 0x000000049c9c7981 */ /* 0x000f22000c1e1b00 */
[----:B------:R-:W-:-:S05]  /*0cf0*/  IADD3 R56, PT, PT, R70, 0xe00, RZ ;  /* 0x00000e0046387810 */ /* 0x000fca0007ffe0ff */
        /* <DEDUP_REMOVED lines=30> */
[----:B------:R-:W-:-:S06]  /*0ee0*/  IMAD.WIDE.U32 R178, R27, 0x8, R178 ;  /* 0x000000081bb27825 */ /* 0x000fcc00078e00b2 */
[----:B------:R-:W4:Y:S01]  /*0ef0*/  LDG.E.64 R178, desc[UR4][R178.64] ;  /* 0x00000004b2b27981 */ /* 0x000f22000c1e1b00 */
[C---:B--2---:R-:W-:Y:S02]  /*0f00*/  SHF.L.U32 R50, R20.reuse, 0x10, RZ ;  /* 0x0000001014327819 */ /* 0x044fe400000006ff */
[----:B------:R-:W-:-:S03]  /*0f10*/  SHF.R.U64 R49, R20, 0x10, R21 ;  /* 0x0000001014317819 */ /* 0x000fc60000001215 */
[----:B------:R-:W-:Y:S01]  /*0f20*/  FADD.FTZ R0, RZ, R50 ;  /* 0x00000032ff007221 */ /* 0x000fe20000010000 */
[----:B------:R-:W-:Y:S01]  /*0f30*/  SHF.L.U32 R49, R49, 0x10, RZ ;  /* 0x0000001031317819 */ /* 0x000fe200000006ff */
[----:B------:R-:W-:Y:S01]  /*0f40*/  IMAD.U32 R48, R21, 0x10000, RZ ;  /* 0x0001000015307824 */ /* 0x000fe200078e00ff */
[----:B------:R-:W-:-:S03]  /*0f50*/  SHF.R.U32.HI R46, RZ, 0x10, R21 ;  /* 0x00000010ff2e7819 */ /* 0x000fc60000011615 */
[----:B------:R-:W-:Y:S01]  /*0f60*/  FADD.FTZ R21, R49, R0 ;  /* 0x0000000031157221 */ /* 0x000fe20000010000 */
[----:B------:R-:W-:-:S03]  /*0f70*/  SHF.L.U32 R46, R46, 0x10, RZ ;  /* 0x000000102e2e7819 */ /* 0x000fc600000006ff */
[----:B------:R-:W-:Y:S01]  /*0f80*/  FADD.FTZ R21, R48, R21 ;  /* 0x0000001530157221 */ /* 0x000fe20000010000 */
[C---:B---3--:R-:W-:Y:S02]  /*0f90*/  SHF.L.U32 R45, R18.reuse, 0x10, RZ ;  /* 0x00000010122d7819 */ /* 0x048fe400000006ff */
[----:B------:R-:W-:Y:S01]  /*0fa0*/  SHF.R.U64 R44, R18, 0x10, R19 ;  /* 0x00000010122c7819 */ /* 0x000fe20000001213 */
[----:B------:R-:W-:-:S03]  /*0fb0*/  FADD.FTZ R0, R46, R21 ;  /* 0x000000152e007221 */ /* 0x000fc60000010000 */
[----:B------:R-:W-:Y:S01]  /*0fc0*/  SHF.L.U32 R44, R44, 0x10, RZ ;  /* 0x000000102c2c7819 */ /* 0x000fe200000006ff */
[----:B------:R-:W-:Y:S01]  /*0fd0*/  FADD.FTZ R21, R45, R0 ;  /* 0x000000002d157221 */ /* 0x000fe20000010000 */
[----:B------:R-:W-:Y:S01]  /*0fe0*/  SHF.R.U32.HI R41, RZ, 0x10, R19 ;  /* 0x00000010ff297819 */ /* 0x000fe20000011613 */
[----:B------:R-:W-:Y:S02]  /*0ff0*/  IMAD.U32 R43, R19, 0x10000, RZ ;  /* 0x00010000132b7824 */ /* 0x000fe400078e00ff */
[----:B------:R-:W-:Y:S01]  /*1000*/  FADD.FTZ R0, R44, R21 ;  /* 0x000000152c007221 */ /* 0x000fe20000010000 */
[----:B------:R-:W-:-:S03]  /*1010*/  SHF.L.U32 R41, R41, 0x10, RZ ;  /* 0x0000001029297819 */ /* 0x000fc600000006ff */
[----:B------:R-:W-:Y:S01]  /*1020*/  FADD.FTZ R0, R43, R0 ;  /* 0x000000002b007221 */ /* 0x000fe20000010000 */
[C---:B----4-:R-:W-:Y:S02]  /*1030*/  SHF.L.U32 R40, R16.reuse, 0x10, RZ ;  /* 0x0000001010287819 */ /* 0x050fe400000006ff */
        /* <DEDUP_REMOVED lines=9> */
[C---:B------:R-:W-:Y:S02]  /*10d0*/  SHF.L.U32 R35, R14.reuse, 0x10, RZ ;  /* 0x000000100e237819 */ /* 0x040fe400000006ff */
        /* <DEDUP_REMOVED lines=34> */
[----:B------:R-:W-:Y:S02]  /*1300*/  SHF.L.U32 R19, R9, 0x10, RZ ;  /* 0x0000001009137819 */ /* 0x000fe400000006ff */
[----:B------:R-:W-:Y:S01]  /*1310*/  SHF.R.U32.HI R18, RZ, 0x10, R9 ;  /* 0x00000010ff127819 */ /* 0x000fe20000011609 */
[----:B------:R-:W-:Y:S01]  /*1320*/  FADD.FTZ R0, R20, R0 ;  /* 0x0000000014007221 */ /* 0x000fe20000010000 */
[----:B------:R-:W-:-:S03]  /*1330*/  SHF.L.U32 R17, R6, 0x10, RZ ;  /* 0x0000001006117819 */ /* 0x000fc600000006ff */
[----:B------:R-:W-:Y:S02]  /*1340*/  IMAD.U32 R18, R18, 0x10000, RZ ;  /* 0x0001000012127824 */ /* 0x000fe400078e00ff */
[----:B------:R-:W-:Y:S01]  /*1350*/  FADD.FTZ R0, R19, R0 ;  /* 0x0000000013007221 */ /* 0x000fe20000010000 */
[----:B------:R-:W-:-:S03]  /*1360*/  SHF.R.U64 R16, R6, 0x10, R7 ;  /* 0x0000001006107819 */ /* 0x000fc60000001207 */
[----:B------:R-:W-:Y:S01]  /*1370*/  FADD.FTZ R0, R18, R0 ;  /* 0x0000000012007221 */ /* 0x000fe20000010000 */
[----:B------:R-:W-:-:S03]  /*1380*/  SHF.L.U32 R16, R16, 0x10, RZ ;  /* 0x0000001010107819 */ /* 0x000fc600000006ff */
[----:B------:R-:W-:Y:S01]  /*1390*/  FADD.FTZ R0, R17, R0 ;  /* 0x0000000011007221 */ /* 0x000fe20000010000 */
[----:B------:R-:W-:Y:S02]  /*13a0*/  SHF.L.U32 R15, R7, 0x10, RZ ;  /* 0x00000010070f7819 */ /* 0x000fe400000006ff */
[----:B------:R-:W-:Y:S01]  /*13b0*/  SHF.R.U32.HI R14, RZ, 0x10, R7 ;  /* 0x00000010ff0e7819 */ /* 0x000fe20000011607 */
[----:B------:R-:W-:-:S03]  /*13c0*/  FADD.FTZ R0, R16, R0 ;  /* 0x0000000010007221 */ /* 0x000fc60000010000 */
[----:B------:R-:W-:Y:S01]  /*13d0*/  SHF.L.U32 R14, R14, 0x10, RZ ;  /* 0x000000100e0e7819 */ /* 0x000fe200000006ff */
[----:B------:R-:W-:Y:S01]  /*13e0*/  FADD.FTZ R0, R15, R0 ;  /* 0x000000000f007221 */ /* 0x000fe20000010000 */
[C---:B------:R-:W-:Y:S01]  /*13f0*/  SHF.R.U64 R12, R4.reuse, 0x10, R5 ;  /* 0x00000010040c7819 */ /* 0x040fe20000001205 */
[----:B------:R-:W-:Y:S02]  /*1400*/  IMAD.U32 R13, R4, 0x10000, RZ ;  /* 0x00010000040d7824 */ /* 0x000fe400078e00ff */
        /* <DEDUP_REMOVED lines=8> */
[C---:B------:R-:W-:Y:S02]  /*1490*/  SHF.L.U32 R9, R2.reuse, 0x10, RZ ;  /* 0x0000001002097819 */ /* 0x040fe400000006ff */
[----:B------:R-:W-:Y:S01]  /*14a0*/  SHF.R.U64 R8, R2, 0x10, R3 ;  /* 0x0000001002087819 */ /* 0x000fe20000001203 */
[----:B------:R-:W-:Y:S01]  /*14b0*/  FADD.FTZ R0, R10, R0 ;  /* 0x000000000a007221 */ /* 0x000fe20000010000 */
[----:B------:R-:W-:-:S03]  /*14c0*/  SHF.L.U32 R7, R3, 0x10, RZ ;  /* 0x0000001003077819 */ /* 0x000fc600000006ff */
[----:B------:R-:W-:Y:S02]  /*14d0*/  IMAD.U32 R8, R8, 0x10000, RZ ;  /* 0x0001000008087824 */ /* 0x000fe400078e00ff */
[----:B------:R-:W-:Y:S01]  /*14e0*/  FADD.FTZ R0, R9, R0 ;  /* 0x0000000009007221 */ /* 0x000fe20000010000 */
[----:B------:R-:W-:-:S03]  /*14f0*/  SHF.R.U32.HI R6, RZ, 0x10, R3 ;  /* 0x00000010ff067819 */ /* 0x000fc60000011603 */
        /* <DEDUP_REMOVED lines=20> */
[----:B------:R-:W-:-:S04]  /*1640*/  FADD.FTZ R180, R152, R180 ;  /* 0x000000b498b47221 */ /* 0x000fc80000010000 */
[----:B------:R-:W-:Y:S02]  /*1650*/  IMAD.U32 R153, R153, 0x10000, RZ ;  /* 0x0001000099997824 */ /* 0x000fe400078e00ff */
        /* <DEDUP_REMOVED lines=8> */
[----:B------:R-:W-:-:S03]  /*16e0*/  FADD.FTZ R183, R181, R182 ;  /* 0x000000b6b5b77221 */ /* 0x000fc60000010000 */
[----:B------:R-:W-:Y:S01]  /*16f0*/  SHF.L.U32 R182, R155, 0x10, RZ ;  /* 0x000000109bb67819 */ /* 0x000fe200000006ff */
[----:B------:R-:W-:Y:S01]  /*1700*/  FADD.FTZ R183, R154, R183 ;  /* 0x000000b79ab77221 */ /* 0x000fe20000010000 */
[C---:B------:R-:W-:Y:S01]  /*1710*/  IMAD.U32 R155, R156.reuse, 0x10000, RZ ;  /* 0x000100009c9b7824 */ /* 0x040fe200078e00ff */
[----:B------:R-:W-:Y:S02]  /*1720*/  SHF.R.U64 R156, R156, 0x10, R157 ;  /* 0x000000109c9c7819 */ /* 0x000fe4000000129d */
[----:B------:R-:W-:Y:S02]  /*1730*/  FADD.FTZ R184, R182, R183 ;  /* 0x000000b7b6b87221 */ /* 0x000fe40000010000 */
[----:B------:R-:W-:Y:S02]  /*1740*/  SHF.L.U32 R183, R156, 0x10, RZ ;  /* 0x000000109cb77819 */ /* 0x000fe400000006ff */
[----:B------:R-:W-:Y:S01]  /*1750*/  FADD.FTZ R184, R155, R184 ;  /* 0x000000b89bb87221 */ /* 0x000fe20000010000 */
[----:B------:R-:W-:-:S02]  /*1760*/  SHF.L.U32 R156, R157, 0x10, RZ ;  /* 0x000000109d9c7819 */ /* 0x000fc400000006ff */
        /* <DEDUP_REMOVED lines=69> */
[----:B------:R-:W-:Y:S01]  /*1bc0*/  IMAD.U32 R170, R171, 0x10000, RZ ;  /* 0x00010000abaa7824 */ /* 0x000fe200078e00ff */
[----:B------:R-:W-:Y:S02]  /*1bd0*/  SHF.R.U32.HI R171, RZ, 0x10, R171 ;  /* 0x00000010ffab7819 */ /* 0x000fe400000116ab */
[----:B------:R-:W-:Y:S02]  /*1be0*/  FADD.FTZ R158, R201, R158 ;  /* 0x0000009ec99e7221 */ /* 0x000fe40000010000 */
[----:B------:R-:W-:Y:S02]  /*1bf0*/  SHF.L.U32 R171, R171, 0x10, RZ ;  /* 0x00000010abab7819 */ /* 0x000fe400000006ff */
[----:B------:R-:W-:Y:S01]  /*1c00*/  FADD.FTZ R158, R170, R158 ;  /* 0x0000009eaa9e7221 */ /* 0x000fe20000010000 */
[----:B------:R-:W-:-:S02]  /*1c10*/  SHF.L.U32 R202, R172, 0x10, RZ ;  /* 0x00000010acca7819 */ /* 0x000fc400000006ff */
        /* <DEDUP_REMOVED lines=50> */
[----:B------:R-:W-:-:S04]  /*1f40*/  FMUL.FTZ R158, R158, 0.00031249999301508069038 ;  /* 0x39a3d70a9e9e7820 */ /* 0x000fc80000410000 */
        /* <DEDUP_REMOVED lines=212> */
[----:B0-----:R-:W-:-:S05]  /*2c90*/  FADD.FTZ R159, R159, R160 ;  /* 0x000000a09f9f7221 */ /* 0x001fca0000010000 */
[----:B-1----:R-:W-:Y:S05]  /*2ca0*/  @P2 BRA `(.L_x_189) ;  /* 0x0000000000242947 */ /* 0x002fea0003800000 */
        /* <DEDUP_REMOVED lines=9> */
.L_x_189:
[----:B------:R-:W-:Y:S05]  /*2d40*/  BSYNC.RECONVERGENT B0 ;  /* 0x0000000000007941 */ /* 0x000fea0003800200 */
.L_x_188:
[----:B------:R-:W-:Y:S01]  /*2d50*/  LOP3.LUT R244, R246, 0x1f, RZ, 0xc0, !PT ;  /* 0x0000001ff6f47812 */ /* 0x000fe200078ec0ff */
[----:B------:R-:W-:Y:S01]  /*2d60*/  BAR.SYNC.DEFER_BLOCKING 0x0 ;  /* 0x0000000000007b1d */ /* 0x000fe20000010000 */
[----:B------:R-:W-:Y:S01]  /*2d70*/  IMAD.MOV.U32 R232, RZ, RZ, RZ ;  /* 0x000000ffffe87224 */ /* 0x000fe200078e00ff */
[----:B0-----:R-:W-:Y:S02]  /*2d80*/  CS2R R158, SRZ ;  /* 0x00000000009e7805 */ /* 0x001fe4000001ff00 */
[----:B------:R-:W-:Y:S02]  /*2d90*/  ISETP.GT.U32.AND P2, PT, R244, 0x3, PT ;  /* 0x00000003f400780c */ /* 0x000fe40003f44070 */
[----:B------:R-:W-:Y:S11]  /*2da0*/  BSSY.RECONVERGENT B0, `(.L_x_190) ;  /* 0x000000b000007945 */ /* 0x000ff60003800200 */
[----:B------:R-:W-:Y:S05]  /*2db0*/  @P2 BRA `(.L_x_191) ;  /* 0x0000000000242947 */ /* 0x000fea0003800000 */
[----:B------:R-:W0:Y:S01]  /*2dc0*/  S2R R158, SR_CgaCtaId ;  /* 0x00000000009e7919 */ /* 0x000e220000008800 */
[----:B------:R-:W-:Y:S02]  /*2dd0*/  MOV R159, 0x400 ;  /* 0x00000400009f7802 */ /* 0x000fe40000000f00 */
[----:B------:R-:W-:Y:S02]  /*2de0*/  MOV R232, 0x45480000 ;  /* 0x4548000000e87802 */ /* 0x000fe40000000f00 */
[----:B0-----:R-:W-:Y:S02]  /*2df0*/  LEA R158, R158, R159, 0x18 ;  /* 0x0000009f9e9e7211 */ /* 0x001fe400078ec0ff */
[----:B------:R-:W-:Y:S02]  /*2e00*/  SHF.L.U32 R159, R246, 0x3, RZ ;  /* 0x00000003f69f7819 */ /* 0x000fe400000006ff */
[----:B------:R-:W-:Y:S02]  /*2e10*/  @P1 IADD3 R158, PT, PT, R158, 0x20, RZ ;  /* 0x000000209e9e1810 */ /* 0x000fe40007ffe0ff */
[----:B------:R-:W-:-:S04]  /*2e20*/  LOP3.LUT R159, R159, 0xf8, RZ, 0xc0, !PT ;  /* 0x000000f89f9f7812 */ /* 0x000fc800078ec0ff */
[----:B------:R-:W-:-:S06]  /*2e30*/  IADD3 R158, PT, PT, R158, R159, RZ ;  /* 0x0000009f9e9e7210 */ /* 0x000fcc0007ffe0ff */
[----:B------:R-:W0:Y:S02]  /*2e40*/  LDS.64 R158, [R158] ;  /* 0x000000009e9e7984 */ /* 0x000e240000000a00 */
.L_x_191:
[----:B------:R-:W-:Y:S05]  /*2e50*/  BSYNC.RECONVERGENT B0 ;  /* 0x0000000000007941 */ /* 0x000fea0003800200 */
.L_x_190:
[----:B0-----:R-:W-:Y:S01]  /*2e60*/  SHFL.DOWN PT, R160, R158, 0x2, 0x1f ;  /* 0x08401f009ea07f89 */ /* 0x001fe200000e0000 */
[----:B------:R-:W0:Y:S01]  /*2e70*/  LDC R245, c[0x0][0x380] ;  /* 0x0000e000fff57b82 */ /* 0x000e220000000800 */
[----:B------:R-:W-:Y:S02]  /*2e80*/  ISETP.NE.AND P3, PT, R246, RZ, PT ;  /* 0x000000fff600720c */ /* 0x000fe40003f65270 */
[----:B------:R-:W1:Y:S01]  /*2e90*/  SHFL.DOWN PT, R161, R232, 0x2, 0x1f ;  /* 0x08401f00e8a17f89 */ /* 0x000e6200000e0000 */
[----:B------:R-:W-:Y:S01]  /*2ea0*/  ISETP.GT.U32.AND P2, PT, R244, 0x1, PT ;  /* 0x00000001f400780c */ /* 0x000fe20003f44070 */
[C---:B-1----:R-:W-:Y:S01]  /*2eb0*/  FMUL.FTZ R242, R161.reuse, R160 ;  /* 0x000000a0a1f27220 */ /* 0x042fe20000410000 */
[----:B------:R-:W-:Y:S01]  /*2ec0*/  FADD.FTZ R237, R161, R232 ;  /* 0x000000e8a1ed7221 */ /* 0x000fe20000010000 */
[----:B------:R-:W-:Y:S02]  /*2ed0*/  FADD.FTZ R160, -R160, R158 ;  /* 0x0000009ea0a07221 */ /* 0x000fe40000010100 */
[----:B------:R-:W-:Y:S01]  /*2ee0*/  FFMA.FTZ R242, R232, R158, R242 ;  /* 0x0000009ee8f27223 */ /* 0x000fe200000100f2 */
[----:B------:R-:W1:Y:S01]  /*2ef0*/  MUFU.RCP R241, R237 ;  /* 0x000000ed00f17308 */ /* 0x000e620000001000 */
[----:B------:R-:W2:Y:S01]  /*2f00*/  SHFL.DOWN PT, R158, R159, 0x2, 0x1f ;  /* 0x08401f009f9e7f89 */ /* 0x000ea200000e0000 */
[----:B------:R-:W-:-:S04]  /*2f10*/  FMUL.FTZ R160, R160, R160 ;  /* 0x000000a0a0a07220 */ /* 0x000fc80000410000 */
[----:B------:R-:W-:-:S04]  /*2f20*/  FMUL.FTZ R160, R160, R232 ;  /* 0x000000e8a0a07220 */ /* 0x000fc80000410000 */
[----:B------:R-:W-:Y:S02]  /*2f30*/  FMUL.FTZ R161, R161, R160 ;  /* 0x000000a0a1a17220 */ /* 0x000fe40000410000 */
[----:B------:R-:W3:Y:S01]  /*2f40*/  SHFL.DOWN PT, R160, R237, 0x1, 0x1f ;  /* 0x08201f00eda07f89 */ /* 0x000ee200000e0000 */
[----:B-1----:R-:W-:-:S05]  /*2f50*/  FMUL.FTZ R242, R241, R242 ;  /* 0x000000f2f1f27220 */ /* 0x002fca0000410000 */
[----:B------:R-:W1:Y:S01]  /*2f60*/  SHFL.DOWN PT, R232, R242, 0x1, 0x1f ;  /* 0x08201f00f2e87f89 */ /* 0x000e6200000e0000 */
[----:B--2---:R-:W-:-:S04]  /*2f70*/  FADD.FTZ R158, R158, R159 ;  /* 0x0000009f9e9e7221 */ /* 0x004fc80000010000 */
[----:B------:R-:W-:-:S05]  /*2f80*/  FFMA.FTZ R161, R241, R161, R158 ;  /* 0x000000a1f1a17223 */ /* 0x000fca000001009e */
[----:B------:R-:W2:Y:S01]  /*2f90*/  SHFL.DOWN PT, R159, R161, 0x1, 0x1f ;  /* 0x08201f00a19f7f89 */ /* 0x000ea200000e0000 */
[----:B---3--:R-:W-:-:S06]  /*2fa0*/  FADD.FTZ R158, R237, R160 ;  /* 0x000000a0ed9e7221 */ /* 0x008fcc0000010000 */
[----:B------:R-:W3:Y:S01]  /*2fb0*/  MUFU.RCP R158, R158 ;  /* 0x0000009e009e7308 */ /* 0x000ee20000001000 */
[----:B-1----:R-:W-:Y:S01]  /*2fc0*/  FADD.FTZ R241, R242, -R232 ;  /* 0x800000e8f2f17221 */ /* 0x002fe20000010000 */
[----:B------:R-:W-:-:S03]  /*2fd0*/  FMUL.FTZ R232, R160, R232 ;  /* 0x000000e8a0e87220 */ /* 0x000fc60000410000 */
[----:B------:R-:W-:Y:S01]  /*2fe0*/  FMUL.FTZ R241, R241, R241 ;  /* 0x000000f1f1f17220 */ /* 0x000fe20000410000 */
[----:B------:R-:W-:-:S03]  /*2ff0*/  FFMA.FTZ R232, R237, R242, R232 ;  /* 0x000000f2ede87223 */ /* 0x000fc600000100e8 */
[----:B------:R-:W-:-:S04]  /*3000*/  FMUL.FTZ R241, R237, R241 ;  /* 0x000000f1edf17220 */ /* 0x000fc80000410000 */
[----:B------:R-:W-:Y:S01]  /*3010*/  FMUL.FTZ R241, R160, R241 ;  /* 0x000000f1a0f17220 */ /* 0x000fe20000410000 */
[----:B--2---:R-:W-:-:S04]  /*3020*/  FADD.FTZ R159, R161, R159 ;  /* 0x0000009fa19f7221 */ /* 0x004fc80000010000 */
[C---:B---3--:R-:W-:Y:S01]  /*3030*/  FFMA.FTZ R159, R158.reuse, R241, R159 ;  /* 0x000000f19e9f7223 */ /* 0x048fe2000001009f */
[----:B------:R-:W-:Y:S01]  /*3040*/  FMUL.FTZ R158, R158, R232 ;  /* 0x000000e89e9e7220 */ /* 0x000fe20000410000 */
[----:B0-----:R-:W-:-:S04]  /*3050*/  IMAD.SHL.U32 R241, R245, 0x2, RZ ;  /* 0x00000002f5f17824 */ /* 0x001fc800078e00ff */
[----:B------:R-:W0:Y:S04]  /*3060*/  SHFL.IDX PT, R159, R159, RZ, 0x1f ;  /* 0x00001fff9f9f7589 */ /* 0x000e2800000e0000 */
[----:B------:R-:W1:Y:S01]  /*3070*/  SHFL.IDX PT, R158, R158, RZ, 0x1f ;  /* 0x00001fff9e9e7589 */ /* 0x000e6200000e0000 */
[----:B------:R-:W-:Y:S05]  /*3080*/  @P3 BRA `(.L_x_192) ;  /* 0x0000000000943947 */ /* 0x000fea0003800000 */
[----:B------:R-:W-:Y:S01]  /*3090*/  LOP3.LUT R160, R71, 0x1, RZ, 0xc0, !PT ;  /* 0x0000000147a07812 */ /* 0x000fe200078ec0ff */
[----:B------:R-:W2:Y:S01]  /*30a0*/  LDCU.64 UR6, c[0x0][0x3c8] ;  /* 0x00007900ff0677ac */ /* 0x000ea20008000a00 */
        /* <DEDUP_REMOVED lines=12> */
[----:B01----:R0:W-:Y:S02]  /*3170*/  STG.E.64 desc[UR4][R160.64], R158 ;  /* 0x0000009ea0007986 */ /* 0x0031e4000c101b04 */
[----:B0-----:R-:W-:Y:S02]  /*3180*/  LOP3.LUT R158, R71, 0x1, RZ, 0xc0, !PT ;  /* 0x00000001479e7812 */ /* 0x001fe400078ec0ff */
[----:B------:R-:W-:-:S03]  /*3190*/  SHF.R.U32.HI R159, RZ, 0x1, R243 ;  /* 0x00000001ff9f7819 */ /* 0x000fc600000116f3 */
[----:B------:R-:W-:-:S05]  /*31a0*/  IMAD.MOV R158, RZ, RZ, -R158 ;  /* 0x000000ffff9e7224 */ /* 0x000fca00078e0a9e */
[----:B------:R-:W-:-:S04]  /*31b0*/  LOP3.LUT R160, R158, R245, RZ, 0xc0, !PT ;  /* 0x000000f59ea07212 */ /* 0x000fc800078ec0ff */
[----:B------:R-:W-:-:S04]  /*31c0*/  IADD3 R159, P3, PT, R159, R160, RZ ;  /* 0x000000a09f9f7210 */ /* 0x000fc80007f7e0ff */
[----:B------:R-:W-:Y:S02]  /*31d0*/  LEA.HI.X.SX32 R160, R160, RZ, 0x1, P3 ;  /* 0x000000ffa0a07211 */ /* 0x000fe400018f0eff */
[----:B--2---:R-:W-:-:S04]  /*31e0*/  LEA R158, P3, R159, UR6, 0x2 ;  /* 0x000000069f9e7c11 */ /* 0x004fc8000f8610ff */
[----:B------:R-:W-:Y:S01]  /*31f0*/  LEA.HI.X R159, R159, UR7, R160, 0x2, P3 ;  /* 0x000000079f9f7c11 */ /* 0x000fe200098f14a0 */
[----:B------:R-:W-:Y:S01]  /*3200*/  HFMA2 R160, -RZ, RZ, 0, 5.9604644775390625e-08 ;  /* 0x00000001ffa07431 */ /* 0x000fe200000001ff */
[----:B------:R-:W-:-:S04]  /*3210*/  ISETP.GT.U32.AND P3, PT, R71, 0x1, PT ;  /* 0x000000014700780c */ /* 0x000fc80003f64070 */
[----:B------:R-:W-:Y:S02]  /*3220*/  SEL R160, R160, 0xffffffff, !P3 ;  /* 0xffffffffa0a07807 */ /* 0x000fe40005800000 */
[----:B------:R-:W-:Y:S01]  /*3230*/  ISETP.GE.U32.AND P3, PT, R71, 0x2, PT ;  /* 0x000000024700780c */ /* 0x000fe20003f66070 */
[----:B------:R-:W-:Y:S06]  /*3240*/  MEMBAR.ALL.GPU ;  /* 0x0000000000007992 */ /* 0x000fec000000a000 */
[----:B------:R-:W-:-:S00]  /*3250*/  ERRBAR ;  /* 0x00000000000079ab */ /* 0x000fc00000000000 */
[----:B------:R-:W-:Y:S06]  /*3260*/  CGAERRBAR ;  /* 0x00000000000075ab */ /* 0x000fec0000000000 */
[----:B------:R0:W-:Y:S02]  /*3270*/  REDG.E.ADD.S32.STRONG.GPU desc[UR4][R158.64], R160 ;  /* 0x000000a09e00798e */ /* 0x0001e4000c12e304 */
[----:B0-----:R-:W-:-:S07]  /*3280*/  SEL R160, RZ, 0x2, P3 ;  /* 0x00000002ffa07807 */ /* 0x001fce0001800000 */
.L_x_193:
[----:B------:R-:W2:Y:S04]  /*3290*/  LDG.E.STRONG.GPU R161, desc[UR4][R158.64] ;  /* 0x000000049ea17981 */ /* 0x000ea8000c1ef900 */
[----:B--2---:R-:W-:Y:S01]  /*32a0*/  CCTL.IVALL ;  /* 0x00000000ff00798f */ /* 0x004fe20002000000 */
[----:B------:R-:W-:Y:S05]  /*32b0*/  YIELD ;  /* 0x0000000000007946 */ /* 0x000fea0003800000 */
[----:B------:R-:W-:-:S13]  /*32c0*/  ISETP.NE.AND P3, PT, R161, R160, PT ;  /* 0x000000a0a100720c */ /* 0x000fda0003f65270 */
[----:B------:R-:W-:Y:S05]  /*32d0*/  @P3 BRA `(.L_x_193) ;  /* 0xfffffffc00ec3947 */ /* 0x000fea000383ffff */
.L_x_192:
[----:B------:R-:W-:Y:S05]  /*32e0*/  WARPSYNC.ALL ;  /* 0x0000000000007948 */ /* 0x000fea0003800000 */
[----:B------:R-:W2:Y:S01]  /*32f0*/  S2R R232, SR_TID.X ;  /* 0x0000000000e87919 */ /* 0x000ea20000002100 */
[----:B01----:R-:W0:Y:S01]  /*3300*/  @!P2 LDC.64 R158, c[0x0][0x3c0] ;  /* 0x0000f000ff9eab82 */ /* 0x003e220000000a00 */
[----:B------:R-:W-:Y:S01]  /*3310*/  @!P2 LOP3.LUT R160, R71, 0x1, RZ, 0xc0, !PT ;  /* 0x0000000147a0a812 */ /* 0x000fe200078ec0ff */
[----:B------:R-:W1:Y:S01]  /*3320*/  LDCU UR6, c[0x0][0x384] ;  /* 0x00007080ff0677ac */ /* 0x000e620008000800 */
[----:B------:R-:W-:Y:S02]  /*3330*/  @!P2 LOP3.LUT R161, R243, 0x7ffffffe, RZ, 0xc0, !PT ;  /* 0x7ffffffef3a1a812 */ /* 0x000fe400078ec0ff */
[----:B------:R-:W-:-:S04]  /*3340*/  @!P2 IADD3 R160, PT, PT, -R160, RZ, RZ ;  /* 0x000000ffa0a0a210 */ /* 0x000fc80007ffe1ff */
[----:B------:R-:W-:-:S04]  /*3350*/  @!P2 LOP3.LUT R160, R160, R241, RZ, 0xc0, !PT ;  /* 0x000000f1a0a0a212 */ /* 0x000fc800078ec0ff */
[----:B------:R-:W-:-:S04]  /*3360*/  @!P2 IADD3 R160, P3, PT, R160, R161, RZ ;  /* 0x000000a1a0a0a210 */ /* 0x000fc80007f7e0ff */
[----:B------:R-:W-:Y:S02]  /*3370*/  @!P2 IADD3.X R161, PT, PT, RZ, RZ, RZ, P3, !PT ;  /* 0x000000ffffa1a210 */ /* 0x000fe40001ffe4ff */
[----:B0-----:R-:W-:-:S04]  /*3380*/  @!P2 LEA R158, P4, R160, R158, 0x3 ;  /* 0x0000009ea09ea211 */ /* 0x001fc800078818ff */
[----:B------:R-:W-:Y:S02]  /*3390*/  @!P2 LEA.HI.X R159, R160, R159, R161, 0x3, P4 ;  /* 0x0000009fa09fa211 */ /* 0x000fe400020f1ca1 */
[----:B--2---:R-:W-:-:S04]  /*33a0*/  @!P2 SHF.L.U32 R160, R232, 0x3, RZ ;  /* 0x00000003e8a0a819 */ /* 0x004fc800000006ff */
[----:B------:R-:W-:-:S04]  /*33b0*/  @!P2 LOP3.LUT R160, R160, 0xf8, RZ, 0xc0, !PT ;  /* 0x000000f8a0a0a812 */ /* 0x000fc800078ec0ff */
[----:B------:R-:W-:Y:S02]  /*33c0*/  @!P2 IADD3 R158, P3, PT, R160, R158, RZ ;  /* 0x0000009ea09ea210 */ /* 0x000fe40007f7e0ff */
[----:B------:R-:W-:-:S03]  /*33d0*/  CS2R R160, SRZ ;  /* 0x0000000000a07805 */ /* 0x000fc6000001ff00 */
[----:B------:R-:W-:Y:S01]  /*33e0*/  @!P2 IMAD.X R159, RZ, RZ, R159, P3 ;  /* 0x000000ffff9fa224 */ /* 0x000fe200018e069f */
[----:B------:R-:W-:Y:S06]  /*33f0*/  BAR.SYNC.DEFER_BLOCKING 0x0 ;  /* 0x0000000000007b1d */ /* 0x000fec0000010000 */
[----:B------:R0:W2:Y:S01]  /*3400*/  @!P2 LDG.E.64 R160, desc[UR4][R158.64] ;  /* 0x000000049ea0a981 */ /* 0x0000a2000c1e1b00 */
[----:B-----5:R-:W-:Y:S02]  /*3410*/  SHF.R.U32.HI R245, RZ, 0x10, R89 ;  /* 0x00000010fff57819 */ /* 0x020fe40000011659 */
[----:B------:R-:W-:-:S02]  /*3420*/  SHF.R.U32.HI R246, RZ, 0x10, R77 ;  /* 0x00000010fff67819 */ /* 0x000fc4000001164d */
[----:B------:R-:W-:Y:S02]  /*3430*/  SHF.R.U32.HI R244, RZ, 0x10, R79 ;  /* 0x00000010fff47819 */ /* 0x000fe4000001164f */
[----:B------:R-:W-:Y:S02]  /*3440*/  SHF.R.U32.HI R243, RZ, 0x10, R81 ;  /* 0x00000010fff37819 */ /* 0x000fe40000011651 */
[----:B------:R-:W-:Y:S02]  /*3450*/  SHF.R.U32.HI R242, RZ, 0x10, R83 ;  /* 0x00000010fff27819 */ /* 0x000fe40000011653 */
[----:B0-----:R-:W-:Y:S02]  /*3460*/  MOV R158, RZ ;  /* 0x000000ff009e7202 */ /* 0x001fe40000000f00 */
[----:B------:R-:W-:Y:S02]  /*3470*/  @!P2 MOV R158, 0x46480000 ;  /* 0x46480000009ea802 */ /* 0x000fe40000000f00 */
[----:B------:R-:W-:-:S02]  /*3480*/  IADD3 R71, PT, PT, R71, 0x1, RZ ;  /* 0x0000000147477810 */ /* 0x000fc40007ffe0ff */
[----:B------:R-:W-:Y:S01]  /*3490*/  PLOP3.LUT P1, PT, P1, PT, PT, 0x8, 0x80 ;  /* 0x000000000080781c */ /* 0x000fe20000f2e170 */
[----:B------:R-:W0:Y:S01]  /*34a0*/  SHFL.DOWN PT, R159, R158, 0x1, 0x1f ;  /* 0x08201f009e9f7f89 */ /* 0x000e2200000e0000 */
[----:B------:R-:W-:Y:S01]  /*34b0*/  LOP3.LUT R71, R71, 0x3, RZ, 0xc0, !PT ;  /* 0x0000000347477812 */ /* 0x000fe200078ec0ff */
[----:B0-----:R-:W-:-:S06]  /*34c0*/  FADD.FTZ R232, R159, R158 ;  /* 0x0000009e9fe87221 */ /* 0x001fcc0000010000 */
[----:B------:R-:W0:Y:S01]  /*34d0*/  MUFU.RCP R232, R232 ;  /* 0x000000e800e87308 */ /* 0x000e220000001000 */
[----:B--2---:R-:W2:Y:S02]  /*34e0*/  SHFL.DOWN PT, R237, R161, 0x1, 0x1f ;  /* 0x08201f00a1ed7f89 */ /* 0x004ea400000e0000 */
[----:B--2---:R-:W-:Y:S02]  /*34f0*/  FADD.FTZ R237, R237, R161 ;  /* 0x000000a1eded7221 */ /* 0x004fe40000010000 */
[----:B------:R-:W2:Y:S02]  /*3500*/  SHFL.DOWN PT, R161, R160, 0x1, 0x1f ;  /* 0x08201f00a0a17f89 */ /* 0x000ea400000e0000 */
[----:B--2---:R-:W-:-:S04]  /*3510*/  FADD.FTZ R241, -R161, R160 ;  /* 0x000000a0a1f17221 */ /* 0x004fc80000010100 */
[----:B------:R-:W-:-:S04]  /*3520*/  FMUL.FTZ R241, R241, R241 ;  /* 0x000000f1f1f17220 */ /* 0x000fc80000410000 */
[----:B------:R-:W-:-:S04]  /*3530*/  FMUL.FTZ R241, R241, R158 ;  /* 0x0000009ef1f17220 */ /* 0x000fc80000410000 */
[C---:B------:R-:W-:Y:S01]  /*3540*/  FMUL.FTZ R241, R159.reuse, R241 ;  /* 0x000000f19ff17220 */ /* 0x040fe20000410000 */
[----:B------:R-:W-:-:S03]  /*3550*/  FMUL.FTZ R159, R159, R161 ;  /* 0x000000a19f9f7220 */ /* 0x000fc60000410000 */
[----:B0-----:R-:W-:Y:S01]  /*3560*/  FFMA.FTZ R237, R232, R241, R237 ;  /* 0x000000f1e8ed7223 */ /* 0x001fe200000100ed */
[----:B------:R-:W-:Y:S02]  /*3570*/  FFMA.FTZ R159, R158, R160, R159 ;  /* 0x000000a09e9f7223 */ /* 0x000fe4000001009f */
[----:B------:R-:W0:Y:S02]  /*3580*/  LDC R158, c[0x0][0x3d0] ;  /* 0x0000f400ff9e7b82 */ /* 0x000e240000000800 */
[----:B------:R-:W-:Y:S01]  /*3590*/  FMUL.FTZ R159, R232, R159 ;  /* 0x0000009fe89f7220 */ /* 0x000fe20000410000 */
[----:B------:R-:W0:Y:S05]  /*35a0*/  SHFL.IDX PT, R237, R237, RZ, 0x1f ;  /* 0x00001fffeded7589 */ /* 0x000e2a00000e0000 */
[----:B------:R-:W2:Y:S01]  /*35b0*/  SHFL.IDX PT, R159, R159, RZ, 0x1f ;  /* 0x00001fff9f9f7589 */ /* 0x000ea200000e0000 */
[----:B0-----:R-:W-:Y:S01]  /*35c0*/  FFMA.FTZ R158, R237, 3.9062499126885086298e-05, R158 ;  /* 0x3823d70aed9e7823 */ /* 0x001fe2000001009e */
[----:B--2---:R-:W-:-:S05]  /*35d0*/  FADD.FTZ R48, R48, -R159 ;  /* 0x8000009f30307221 */ /* 0x004fca0000010000 */
        /* <DEDUP_REMOVED lines=51> */
[--C-:B------:R-:W-:Y:S01]  /*3910*/  FADD.FTZ R15, R15, -R159.reuse ;  /* 0x8000009f0f0f7221 */ /* 0x100fe20000010000 */
[----:B------:R-:W-:Y:S01]  /*3920*/  F2FP.BF16.F32.PACK_AB R21, RZ, R20 ;  /* 0x00000014ff15723e */ /* 0x000fe200000010ff */
[----:B------:R-:W-:Y:S01]  /*3930*/  FMUL.FTZ R16, R158, R16 ;  /* 0x000000109e107220 */ /* 0x000fe20000410000 */
[----:B------:R-:W-:Y:S01]  /*3940*/  F2FP.BF16.F32.PACK_AB R20, RZ, R19 ;  /* 0x00000013ff14723e */ /* 0x000fe200000010ff */
[--C-:B------:R-:W-:Y:S01]  /*3950*/  FADD.FTZ R14, R14, -R159.reuse ;  /* 0x8000009f0e0e7221 */ /* 0x100fe20000010000 */
[----:B------:R-:W-:Y:S01]  /*3960*/  F2FP.BF16.F32.PACK_AB R19, RZ, R160 ;  /* 0x000000a0ff13723e */ /* 0x000fe200000010ff */
[----:B------:R-:W-:Y:S01]  /*3970*/  FMUL.FTZ R160, R158, R15 ;  /* 0x0000000f9ea07220 */ /* 0x000fe20000410000 */
[--C-:B------:R-:W-:Y:S01]  /*3980*/  FADD.FTZ R12, R12, -R159.reuse ;  /* 0x8000009f0c0c7221 */ /* 0x100fe20000010000 */
[--C-:B------:R-:W-:Y:S01]  /*3990*/  FADD.FTZ R11, R11, -R159.reuse ;  /* 0x8000009f0b0b7221 */ /* 0x100fe20000010000 */
[--C-:B------:R-:W-:Y:S01]  /*39a0*/  FADD.FTZ R10, R10, -R159.reuse ;  /* 0x8000009f0a0a7221 */ /* 0x100fe20000010000 */
[----:B------:R-:W-:Y:S01]  /*39b0*/  FMUL.FTZ R14, R158, R14 ;  /* 0x0000000e9e0e7220 */ /* 0x000fe20000410000 */
[--C-:B------:R-:W-:Y:S01]  /*39c0*/  FADD.FTZ R50, R50, -R159.reuse ;  /* 0x8000009f32327221 */ /* 0x100fe20000010000 */
[----:B------:R-:W-:Y:S01]  /*39d0*/  F2FP.BF16.F32.PACK_AB R15, RZ, R16 ;  /* 0x00000010ff0f723e */ /* 0x000fe200000010ff */
[C---:B------:R-:W-:Y:S01]  /*39e0*/  FMUL.FTZ R12, R158.reuse, R12 ;  /* 0x0000000c9e0c7220 */ /* 0x040fe20000410000 */
[----:B------:R-:W-:Y:S01]  /*39f0*/  F2FP.BF16.F32.PACK_AB R16, RZ, R160 ;  /* 0x000000a0ff10723e */ /* 0x000fe200000010ff */
[C---:B------:R-:W-:Y:S01]  /*3a00*/  FMUL.FTZ R11, R158.reuse, R11 ;  /* 0x0000000b9e0b7220 */ /* 0x040fe20000410000 */
[----:B------:R-:W-:Y:S01]  /*3a10*/  FMUL.FTZ R160, R158, R10 ;  /* 0x0000000a9ea07220 */ /* 0x000fe20000410000 */
[--C-:B------:R-:W-:Y:S01]  /*3a20*/  FADD.FTZ R8, R8, -R159.reuse ;  /* 0x8000009f08087221 */ /* 0x100fe20000010000 */
[----:B------:R-:W-:Y:S01]  /*3a30*/  FMUL.FTZ R50, R158, R50 ;  /* 0x000000329e327220 */ /* 0x000fe20000410000 */
[----:B------:R-:W-:Y:S01]  /*3a40*/  F2FP.BF16.F32.PACK_AB R10, RZ, R14 ;  /* 0x0000000eff0a723e */ /* 0x000fe200000010ff */
[--C-:B------:R-:W-:Y:S01]  /*3a50*/  FADD.FTZ R7, R7, -R159.reuse ;  /* 0x8000009f07077221 */ /* 0x100fe20000010000 */
[----:B------:R-:W-:Y:S01]  /*3a60*/  F2FP.BF16.F32.PACK_AB R14, RZ, R12 ;  /* 0x0000000cff0e723e */ /* 0x000fe200000010ff */
[--C-:B------:R-:W-:Y:S01]  /*3a70*/  FADD.FTZ R2, R2, -R159.reuse ;  /* 0x8000009f02027221 */ /* 0x100fe20000010000 */
[----:B------:R-:W-:Y:S01]  /*3a80*/  F2FP.BF16.F32.PACK_AB R12, RZ, R11 ;  /* 0x0000000bff0c723e */ /* 0x000fe200000010ff */
[----:B------:R-:W-:Y:S01]  /*3a90*/  FMUL.FTZ R8, R158, R8 ;  /* 0x000000089e087220 */ /* 0x000fe20000410000 */
[----:B------:R-:W-:Y:S01]  /*3aa0*/  F2FP.BF16.F32.PACK_AB R11, RZ, R160 ;  /* 0x000000a0ff0b723e */ /* 0x000fe200000010ff */
[--C-:B------:R-:W-:Y:S01]  /*3ab0*/  FADD.FTZ R152, R152, -R159.reuse ;  /* 0x8000009f98987221 */ /* 0x100fe20000010000 */
[----:B------:R-:W-:Y:S01]  /*3ac0*/  FMUL.FTZ R160, R158, R7 ;  /* 0x000000079ea07220 */ /* 0x000fe20000410000 */
[----:B------:R-:W-:Y:S01]  /*3ad0*/  F2FP.BF16.F32.PACK_AB R48, RZ, R50 ;  /* 0x00000032ff30723e */ /* 0x000fe200000010ff */
[--C-:B------:R-:W-:Y:S01]  /*3ae0*/  FADD.FTZ R4, R4, -R159.reuse ;  /* 0x8000009f04047221 */ /* 0x100fe20000010000 */
[----:B------:R-:W-:Y:S01]  /*3af0*/  F2FP.BF16.F32.PACK_AB R50, RZ, R161 ;  /* 0x000000a1ff32723e */ /* 0x000fe200000010ff */
[--C-:B------:R-:W-:Y:S01]  /*3b00*/  FADD.FTZ R0, R0, -R159.reuse ;  /* 0x8000009f00007221 */ /* 0x100fe20000010000 */
[C---:B------:R-:W-:Y:S01]  /*3b10*/  FMUL.FTZ R2, R158.reuse, R2 ;  /* 0x000000029e027220 */ /* 0x040fe20000410000 */
[--C-:B------:R-:W-:Y:S01]  /*3b20*/  FADD.FTZ R183, R183, -R159.reuse ;  /* 0x8000009fb7b77221 */ /* 0x100fe20000010000 */
[C---:B------:R-:W-:Y:S01]  /*3b30*/  FMUL.FTZ R161, R158.reuse, R152 ;  /* 0x000000989ea17220 */ /* 0x040fe20000410000 */
[----:B------:R-:W-:Y:S01]  /*3b40*/  F2FP.BF16.F32.PACK_AB R7, RZ, R8 ;  /* 0x00000008ff07723e */ /* 0x000fe200000010ff */
[C---:B------:R-:W-:Y:S01]  /*3b50*/  FMUL.FTZ R4, R158.reuse, R4 ;  /* 0x000000049e047220 */ /* 0x040fe20000410000 */
[----:B------:R-:W-:Y:S01]  /*3b60*/  F2FP.BF16.F32.PACK_AB R8, RZ, R160 ;  /* 0x000000a0ff08723e */ /* 0x000fe200000010ff */
[--C-:B------:R-:W-:Y:S01]  /*3b70*/  FADD.FTZ R181, R181, -R159.reuse ;  /* 0x8000009fb5b57221 */ /* 0x100fe20000010000 */
[----:B------:R-:W-:Y:S01]  /*3b80*/  FMUL.FTZ R160, R158, R0 ;  /* 0x000000009ea07220 */ /* 0x000fe20000410000 */
[--C-:B------:R-:W-:Y:S01]  /*3b90*/  FADD.FTZ R156, R156, -R159.reuse ;  /* 0x8000009f9c9c7221 */ /* 0x100fe20000010000 */
[----:B------:R-:W-:Y:S01]  /*3ba0*/  FMUL.FTZ R183, R158, R183 ;  /* 0x000000b79eb77220 */ /* 0x000fe20000410000 */
[----:B------:R-:W-:Y:S01]  /*3bb0*/  F2FP.BF16.F32.PACK_AB R0, RZ, R2 ;  /* 0x00000002ff00723e */ /* 0x000fe200000010ff */
[--C-:B------:R-:W-:Y:S01]  /*3bc0*/  FADD.FTZ R192, R192, -R159.reuse ;  /* 0x8000009fc0c07221 */ /* 0x100fe20000010000 */
[----:B------:R-:W-:Y:S01]  /*3bd0*/  F2FP.BF16.F32.PACK_AB R2, RZ, R161 ;  /* 0x000000a1ff02723e */ /* 0x000fe200000010ff */
[--C-:B------:R-:W-:Y:S01]  /*3be0*/  FADD.FTZ R73, R73, -R159.reuse ;  /* 0x8000009f49497221 */ /* 0x100fe20000010000 */
[--C-:B------:R-:W-:Y:S01]  /*3bf0*/  FADD.FTZ R185, R185, -R159.reuse ;  /* 0x8000009fb9b97221 */ /* 0x100fe20000010000 */
[--C-:B------:R-:W-:Y:S01]  /*3c00*/  FADD.FTZ R153, R153, -R159.reuse ;  /* 0x8000009f99997221 */ /* 0x100fe20000010000 */
[--C-:B------:R-:W-:Y:S01]  /*3c10*/  FADD.FTZ R180, R180, -R159.reuse ;  /* 0x8000009fb4b47221 */ /* 0x100fe20000010000 */
[----:B------:R-:W-:Y:S01]  /*3c20*/  FMUL.FTZ R161, R158, R181 ;  /* 0x000000b59ea17220 */ /* 0x000fe20000410000 */
[--C-:B------:R-:W-:Y:S01]  /*3c30*/  FADD.FTZ R188, R188, -R159.reuse ;  /* 0x8000009fbcbc7221 */ /* 0x100fe20000010000 */
[----:B------:R-:W-:Y:S01]  /*3c40*/  F2FP.BF16.F32.PACK_AB R152, RZ, R4 ;  /* 0x00000004ff98723e */ /* 0x000fe200000010ff */
[--C-:B------:R-:W-:Y:S01]  /*3c50*/  FADD.FTZ R154, R154, -R159.reuse ;  /* 0x8000009f9a9a7221 */ /* 0x100fe20000010000 */
[----:B------:R-:W-:Y:S01]  /*3c60*/  FMUL.FTZ R181, R158, R156 ;  /* 0x0000009c9eb57220 */ /* 0x000fe20000410000 */
        /* <DEDUP_REMOVED lines=18> */
[--C-:B------:R-:W-:Y:S01]  /*3d90*/  FADD.FTZ R182, R182, -R159.reuse ;  /* 0x8000009fb6b67221 */ /* 0x100fe20000010000 */
[----:B------:R-:W-:Y:S01]  /*3da0*/  F2FP.BF16.F32.PACK_AB R162, RZ, R192 ;  /* 0x000000c0ffa2723e */ /* 0x000fe200000010ff */
[--C-:B------:R-:W-:Y:S01]  /*3db0*/  FADD.FTZ R197, R197, -R159.reuse ;  /* 0x8000009fc5c57221 */ /* 0x100fe20000010000 */
[--C-:B------:R-:W-:Y:S01]  /*3dc0*/  FADD.FTZ R198, R198, -R159.reuse ;  /* 0x8000009fc6c67221 */ /* 0x100fe20000010000 */
[--C-:B------:R-:W-:Y:S01]  /*3dd0*/  FADD.FTZ R155, R155, -R159.reuse ;  /* 0x8000009f9b9b7221 */ /* 0x100fe20000010000 */
[--C-:B------:R-:W-:Y:S01]  /*3de0*/  FADD.FTZ R190, R190, -R159.reuse ;  /* 0x8000009fbebe7221 */ /* 0x100fe20000010000 */
        /* <DEDUP_REMOVED lines=9> */
[--C-:B------:R-:W-:Y:S01]  /*3e80*/  FADD.FTZ R199, R199, -R159.reuse ;  /* 0x8000009fc7c77221 */ /* 0x100fe20000010000 */
[----:B------:R-:W-:Y:S01]  /*3e90*/  FMUL.FTZ R180, R158, R182 ;  /* 0x000000b69eb47220 */ /* 0x000fe20000410000 */
[--C-:B------:R-:W-:Y:S01]  /*3ea0*/  FADD.FTZ R187, R187, -R159.reuse ;  /* 0x8000009fbbbb7221 */ /* 0x100fe20000010000 */
[--C-:B------:R-:W-:Y:S01]  /*3eb0*/  FADD.FTZ R194, R194, -R159.reuse ;  /* 0x8000009fc2c27221 */ /* 0x100fe20000010000 */
[C---:B------:R-:W-:Y:S01]  /*3ec0*/  FMUL.FTZ R195, R158.reuse, R197 ;  /* 0x000000c59ec37220 */ /* 0x040fe20000410000 */
        /* <DEDUP_REMOVED lines=11> */
[--C-:B------:R-:W-:Y:S01]  /*3f80*/  FADD.FTZ R163, R163, -R159.reuse ;  /* 0x8000009fa3a37221 */ /* 0x100fe20000010000 */
[C---:B------:R-:W-:Y:S01]  /*3f90*/  FMUL.FTZ R194, R158.reuse, R194 ;  /* 0x000000c29ec27220 */ /* 0x040fe20000410000 */
[----:B------:R-:W-:Y:S01]  /*3fa0*/  F2FP.BF16.F32.PACK_AB R197, RZ, R165 ;  /* 0x000000a5ffc5723e */ /* 0x000fe200000010ff */
[--C-:B------:R-:W-:Y:S01]  /*3fb0*/  FADD.FTZ R173, R173, -R159.reuse ;  /* 0x8000009fadad7221 */ /* 0x100fe20000010000 */
[----:B------:R-:W-:Y:S01]  /*3fc0*/  FMUL.FTZ R187, R158, R189 ;  /* 0x000000bd9ebb7220 */ /* 0x000fe20000410000 */
[----:B------:R-:W-:Y:S01]  /*3fd0*/  F2FP.BF16.F32.PACK_AB R165, RZ, R195 ;  /* 0x000000c3ffa5723e */ /* 0x000fe200000010ff */
[--C-:B------:R-:W-:Y:S01]  /*3fe0*/  FADD.FTZ R204, R204, -R159.reuse ;  /* 0x8000009fcccc7221 */ /* 0x100fe20000010000 */
[----:B------:R-:W-:Y:S01]  /*3ff0*/  F2FP.BF16.F32.PACK_AB R198, RZ, R198 ;  /* 0x000000c6ffc6723e */ /* 0x000fe200000010ff */
[--C-:B------:R-:W-:Y:S01]  /*4000*/  FADD.FTZ R166, R166, -R159.reuse ;  /* 0x8000009fa6a67221 */ /* 0x100fe20000010000 */
[----:B------:R-:W-:Y:S01]  /*4010*/  F2FP.BF16.F32.PACK_AB R189, RZ, R190 ;  /* 0x000000beffbd723e */ /* 0x000fe200000010ff */
[C---:B------:R-:W-:Y:S01]  /*4020*/  FMUL.FTZ R196, R158.reuse, R196 ;  /* 0x000000c49ec47220 */ /* 0x040fe20000410000 */
[----:B------:R-:W-:Y:S01]  /*4030*/  FMUL.FTZ R195, R158, R169 ;  /* 0x000000a99ec37220 */ /* 0x000fe20000410000 */
[----:B------:R-:W-:Y:S01]  /*4040*/  F2FP.BF16.F32.PACK_AB R190, RZ, R191 ;  /* 0x000000bfffbe723e */ /* 0x000fe200000010ff */
[--C-:B------:R-:W-:Y:S01]  /*4050*/  FADD.FTZ R200, R200, -R159.reuse ;  /* 0x8000009fc8c87221 */ /* 0x100fe20000010000 */
[----:B------:R-:W-:Y:S01]  /*4060*/  F2FP.BF16.F32.PACK_AB R169, RZ, R167 ;  /* 0x000000a7ffa9723e */ /* 0x000fe200000010ff */
[----:B------:R-:W-:Y:S01]  /*4070*/  FMUL.FTZ R191, R158, R163 ;  /* 0x000000a39ebf7220 */ /* 0x000fe20000410000 */
[----:B------:R-:W-:Y:S01]  /*4080*/  F2FP.BF16.F32.PACK_AB R167, RZ, R199 ;  /* 0x000000c7ffa7723e */ /* 0x000fe200000010ff */
[--C-:B------:R-:W-:Y:S01]  /*4090*/  FADD.FTZ R170, R170, -R159.reuse ;  /* 0x8000009faaaa7221 */ /* 0x100fe20000010000 */
[--C-:B------:R-:W-:Y:S01]  /*40a0*/  FADD.FTZ R205, R205, -R159.reuse ;  /* 0x8000009fcdcd7221 */ /* 0x100fe20000010000 */
[----:B------:R-:W-:Y:S01]  /*40b0*/  FMUL.FTZ R173, R158, R173 ;  /* 0x000000ad9ead7220 */ /* 0x000fe20000410000 */
[----:B------:R-:W-:Y:S01]  /*40c0*/  F2FP.BF16.F32.PACK_AB R163, RZ, R194 ;  /* 0x000000c2ffa3723e */ /* 0x000fe200000010ff */
[--C-:B------:R-:W-:Y:S01]  /*40d0*/  FADD.FTZ R202, R202, -R159.reuse ;  /* 0x8000009fcaca7221 */ /* 0x100fe20000010000 */
[C---:B------:R-:W-:Y:S01]  /*40e0*/  FMUL.FTZ R199, R158.reuse, R204 ;  /* 0x000000cc9ec77220 */ /* 0x040fe20000410000 */
[C---:B------:R-:W-:Y:S01]  /*40f0*/  FMUL.FTZ R194, R158.reuse, R166 ;  /* 0x000000a69ec27220 */ /* 0x040fe20000410000 */
[----:B------:R-:W-:Y:S01]  /*4100*/  FADD.FTZ R177, R177, -R159 ;  /* 0x8000009fb1b17221 */ /* 0x000fe20000010000 */
[----:B------:R-:W-:Y:S01]  /*4110*/  HFMA2.BF16_V2 R198, R245.H0_H0, R198.H0_H0, R246.H0_H0 ;  /* 0x200000c6f5c67231 */ /* 0x000fe200002408f6 */
[----:B------:R-:W-:Y:S01]  /*4120*/  F2FP.BF16.F32.PACK_AB R166, RZ, R196 ;  /* 0x000000c4ffa6723e */ /* 0x000fe200000010ff */
[C---:B------:R-:W-:Y:S01]  /*4130*/  FMUL.FTZ R232, R158.reuse, R200 ;  /* 0x000000c89ee87220 */ /* 0x040fe20000410000 */
[----:B------:R-:W-:Y:S01]  /*4140*/  SHF.R.U32.HI R246, RZ, 0x10, R151 ;  /* 0x00000010fff67819 */ /* 0x000fe20000011697 */
[----:B------:R-:W-:Y:S01]  /*4150*/  FADD.FTZ R171, R171, -R159 ;  /* 0x8000009fabab7221 */ /* 0x000fe20000010000 */
[----:B------:R-:W-:Y:S01]  /*4160*/  SHF.R.U32.HI R245, RZ, 0x10, R149 ;  /* 0x00000010fff57819 */ /* 0x000fe20000011695 */
[C---:B------:R-:W-:Y:S01]  /*4170*/  FMUL.FTZ R196, R158.reuse, R170 ;  /* 0x000000aa9ec47220 */ /* 0x040fe20000410000 */
[C---:B------:R-:W-:Y:S01]  /*4180*/  FMUL.FTZ R200, R158.reuse, R205 ;  /* 0x000000cd9ec87220 */ /* 0x040fe20000410000 */
[----:B------:R-:W-:Y:S01]  /*4190*/  FMUL.FTZ R170, R158, R202 ;  /* 0x000000ca9eaa7220 */ /* 0x000fe20000410000 */
[----:B------:R-:W-:Y:S01]  /*41a0*/  F2FP.BF16.F32.PACK_AB R205, RZ, R173 ;  /* 0x000000adffcd723e */ /* 0x000fe200000010ff */
[----:B------:R-:W-:Y:S01]  /*41b0*/  FADD.FTZ R26, R26, -R159 ;  /* 0x8000009f1a1a7221 */ /* 0x000fe20000010000 */
[----:B------:R-:W-:Y:S01]  /*41c0*/  F2FP.BF16.F32.PACK_AB R173, RZ, R199 ;  /* 0x000000c7ffad723e */ /* 0x000fe200000010ff */
[C---:B------:R-:W-:Y:S01]  /*41d0*/  FMUL.FTZ R202, R158.reuse, R177 ;  /* 0x000000b19eca7220 */ /* 0x040fe20000410000 */
[----:B------:R-:W-:Y:S01]  /*41e0*/  SHF.R.U32.HI R199, RZ, 0x10, R87 ;  /* 0x00000010ffc77819 */ /* 0x000fe20000011657 */
[----:B------:R-:W-:Y:S01]  /*41f0*/  FMUL.FTZ R237, R158, R171 ;  /* 0x000000ab9eed7220 */ /* 0x000fe20000410000 */
[----:B------:R-:W-:Y:S01]  /*4200*/  SHF.R.U32.HI R177, RZ, 0x10, R75 ;  /* 0x00000010ffb17819 */ /* 0x000fe2000001164b */
[----:B------:R-:W-:-:S02]  /*4210*/  HFMA2.BF16_V2 R50, R246.H0_H0, R50.H0_H0, R245.H0_H0 ;  /* 0x20000032f6327231 */ /* 0x000fc400002408f5 */
[--C-:B------:R-:W-:Y:S01]  /*4220*/  FADD.FTZ R201, R201, -R159.reuse ;  /* 0x8000009fc9c97221 */ /* 0x100fe20000010000 */
[----:B------:R-:W-:Y:S01]  /*4230*/  FADD.FTZ R203, R203, -R159 ;  /* 0x8000009fcbcb7221 */ /* 0x000fe20000010000 */
[----:B------:R-:W-:Y:S01]  /*4240*/  SHF.R.U32.HI R246, RZ, 0x10, R143 ;  /* 0x00000010fff67819 */ /* 0x000fe2000001168f */
[----:B------:R-:W-:Y:S01]  /*4250*/  FMUL.FTZ R26, R158, R26 ;  /* 0x0000001a9e1a7220 */ /* 0x000fe20000410000 */
[----:B------:R-:W-:Y:S01]  /*4260*/  SHF.R.U32.HI R245, RZ, 0x10, R141 ;  /* 0x00000010fff57819 */ /* 0x000fe2000001168d */
[--C-:B------:R-:W-:Y:S01]  /*4270*/  FADD.FTZ R207, R207, -R159.reuse ;  /* 0x8000009fcfcf7221 */ /* 0x100fe20000010000 */
[--C-:B------:R-:W-:Y:S01]  /*4280*/  FADD.FTZ R175, R175, -R159.reuse ;  /* 0x8000009fafaf7221 */ /* 0x100fe20000010000 */
[----:B------:R-:W-:Y:S01]  /*4290*/  HFMA2.BF16_V2 R199, R199.H0_H0, R197.H0_H0, R177.H0_H0 ;  /* 0x200000c5c7c77231 */ /* 0x000fe200002408b1 */
[----:B------:R-:W-:Y:S01]  /*42a0*/  F2FP.BF16.F32.PACK_AB R232, RZ, R232 ;  /* 0x000000e8ffe8723e */ /* 0x000fe200000010ff */
[--C-:B------:R-:W-:Y:S01]  /*42b0*/  FADD.FTZ R172, R172, -R159.reuse ;  /* 0x8000009facac7221 */ /* 0x100fe20000010000 */
[C---:B------:R-:W-:Y:S01]  /*42c0*/  FMUL.FTZ R201, R158.reuse, R201 ;  /* 0x000000c99ec97220 */ /* 0x040fe20000410000 */
[----:B------:R-:W-:Y:S01]  /*42d0*/  F2FP.BF16.F32.PACK_AB R237, RZ, R237 ;  /* 0x000000edffed723e */ /* 0x000fe200000010ff */
[----:B------:R-:W-:Y:S01]  /*42e0*/  FMUL.FTZ R203, R158, R203 ;  /* 0x000000cb9ecb7220 */ /* 0x000fe20000410000 */
[----:B------:R-:W-:Y:S01]  /*42f0*/  FADD.FTZ R206, R206, -R159 ;  /* 0x8000009fcece7221 */ /* 0x000fe20000010000 */
[----:B------:R-:W-:Y:S01]  /*4300*/  SHF.R.U32.HI R197, RZ, 0x10, R91 ;  /* 0x00000010ffc57819 */ /* 0x000fe2000001165b */
[----:B------:R-:W-:Y:S01]  /*4310*/  FADD.FTZ R176, R176, -R159 ;  /* 0x8000009fb0b07221 */ /* 0x000fe20000010000 */
[----:B------:R-:W-:Y:S01]  /*4320*/  SHF.R.U32.HI R177, RZ, 0x10, R93 ;  /* 0x00000010ffb17819 */ /* 0x000fe2000001165d */
[C---:B------:R-:W-:Y:S01]  /*4330*/  FMUL.FTZ R207, R158.reuse, R207 ;  /* 0x000000cf9ecf7220 */ /* 0x040fe20000410000 */
[----:B------:R-:W-:Y:S01]  /*4340*/  HFMA2.BF16_V2 R38, R246.H0_H0, R38.H0_H0, R245.H0_H0 ;  /* 0x20000026f6267231 */ /* 0x000fe200002408f5 */
[----:B------:R-:W-:Y:S01]  /*4350*/  F2FP.BF16.F32.PACK_AB R26, RZ, R26 ;  /* 0x0000001aff1a723e */ /* 0x000fe200000010ff */
[----:B------:R-:W-:Y:S01]  /*4360*/  FADD.FTZ R31, R31, -R159 ;  /* 0x8000009f1f1f7221 */ /* 0x000fe20000010000 */
[----:B------:R-:W-:Y:S01]  /*4370*/  SHF.R.U32.HI R246, RZ, 0x10, R135 ;  /* 0x00000010fff67819 */ /* 0x000fe20000011687 */
[C---:B------:R-:W-:Y:S01]  /*4380*/  FMUL.FTZ R241, R158.reuse, R175 ;  /* 0x000000af9ef17220 */ /* 0x040fe20000410000 */
[----:B------:R-:W-:Y:S01]  /*4390*/  SHF.R.U32.HI R245, RZ, 0x10, R133 ;  /* 0x00000010fff57819 */ /* 0x000fe20000011685 */
[C---:B------:R-:W-:Y:S01]  /*43a0*/  FMUL.FTZ R171, R158.reuse, R172 ;  /* 0x000000ac9eab7220 */ /* 0x040fe20000410000 */
[C---:B------:R-:W-:Y:S01]  /*43b0*/  FMUL.FTZ R175, R158.reuse, R206 ;  /* 0x000000ce9eaf7220 */ /* 0x040fe20000410000 */
[----:B------:R-:W-:Y:S01]  /*43c0*/  F2FP.BF16.F32.PACK_AB R172, RZ, R201 ;  /* 0x000000c9ffac723e */ /* 0x000fe200000010ff */
[----:B------:R-:W-:Y:S01]  /*43d0*/  FMUL.FTZ R206, R158, R176 ;  /* 0x000000b09ece7220 */ /* 0x000fe20000410000 */
[----:B------:R-:W-:Y:S01]  /*43e0*/  F2FP.BF16.F32.PACK_AB R204, RZ, R203 ;  /* 0x000000cbffcc723e */ /* 0x000fe200000010ff */
[----:B------:R-:W-:Y:S01]  /*43f0*/  HFMA2.BF16_V2 R197, R197.H0_H0, R232.H0_H0, R244.H0_H0 ;  /* 0x200000e8c5c57231 */ /* 0x000fe200002408f4 */
[----:B------:R-:W-:Y:S01]  /*4400*/  F2FP.BF16.F32.PACK_AB R203, RZ, R200 ;  /* 0x000000c8ffcb723e */ /* 0x000fe200000010ff */
[----:B------:R-:W-:Y:S01]  /*4410*/  HFMA2.BF16_V2 R177, R177.H0_H0, R237.H0_H0, R243.H0_H0 ;  /* 0x200000edb1b17231 */ /* 0x000fe200002408f3 */
[----:B------:R-:W-:Y:S01]  /*4420*/  F2FP.BF16.F32.PACK_AB R176, RZ, R207 ;  /* 0x000000cfffb0723e */ /* 0x000fe200000010ff */
[----:B------:R-:W-:Y:S01]  /*4430*/  FADD.FTZ R201, R208, -R159 ;  /* 0x8000009fd0c97221 */ /* 0x000fe20000010000 */
[----:B------:R-:W-:Y:S01]  /*4440*/  SHF.R.U32.HI R244, RZ, 0x10, R147 ;  /* 0x00000010fff47819 */ /* 0x000fe20000011693 */
[----:B------:R-:W-:Y:S01]  /*4450*/  FMUL.FTZ R31, R158, R31 ;  /* 0x0000001f9e1f7220 */ /* 0x000fe20000410000 */
[----:B------:R-:W-:Y:S01]  /*4460*/  SHF.R.U32.HI R243, RZ, 0x10, R145 ;  /* 0x00000010fff37819 */ /* 0x000fe20000011691 */
[--C-:B------:R-:W-:Y:S01]  /*4470*/  FADD.FTZ R200, R209, -R159.reuse ;  /* 0x8000009fd1c87221 */ /* 0x100fe20000010000 */
[--C-:B------:R-:W-:Y:S01]  /*4480*/  FADD.FTZ R208, R178, -R159.reuse ;  /* 0x8000009fb2d07221 */ /* 0x100fe20000010000 */
[----:B------:R-:W-:Y:S01]  /*4490*/  FADD.FTZ R207, R179, -R159 ;  /* 0x8000009fb3cf7221 */ /* 0x000fe20000010000 */
[----:B------:R-:W-:Y:S01]  /*44a0*/  HFMA2.BF16_V2 R26, R246.H0_H0, R26.H0_H0, R245.H0_H0 ;  /* 0x2000001af61a7231 */ /* 0x000fe200002408f5 */
[----:B------:R-:W-:Y:S01]  /*44b0*/  F2FP.BF16.F32.PACK_AB R241, RZ, R241 ;  /* 0x000000f1fff1723e */ /* 0x000fe200000010ff */
[----:B------:R-:W-:Y:S01]  /*44c0*/  HFMA2.BF16_V2 R43, R244.H0_H0, R43.H0_H0, R243.H0_H0 ;  /* 0x2000002bf42b7231 */ /* 0x000fe200002408f3 */
[----:B------:R-:W-:Y:S01]  /*44d0*/  SHF.R.U32.HI R179, RZ, 0x10, R95 ;  /* 0x00000010ffb37819 */ /* 0x000fe2000001165f */
[----:B------:R-:W-:Y:S01]  /*44e0*/  FADD.FTZ R6, R6, -R159 ;  /* 0x8000009f06067221 */ /* 0x000fe20000010000 */
[----:B------:R-:W-:Y:S01]  /*44f0*/  SHF.R.U32.HI R178, RZ, 0x10, R97 ;  /* 0x00000010ffb27819 */ /* 0x000fe20000011661 */
[----:B------:R-:W-:Y:S01]  /*4500*/  FADD.FTZ R49, R49, -R159 ;  /* 0x8000009f31317221 */ /* 0x000fe20000010000 */
[----:B------:R-:W-:Y:S01]  /*4510*/  SHF.R.U32.HI R209, RZ, 0x10, R85 ;  /* 0x00000010ffd17819 */ /* 0x000fe20000011655 */
[----:B------:R-:W-:Y:S01]  /*4520*/  HFMA2.BF16_V2 R179, R179.H0_H0, R205.H0_H0, R242.H0_H0 ;  /* 0x200000cdb3b37231 */ /* 0x000fe200002408f2 */
[----:B------:R-:W-:Y:S01]  /*4530*/  SHF.R.U32.HI R246, RZ, 0x10, R127 ;  /* 0x00000010fff67819 */ /* 0x000fe2000001167f */
[C---:B------:R-:W-:Y:S01]  /*4540*/  FMUL.FTZ R6, R158.reuse, R6 ;  /* 0x000000069e067220 */ /* 0x040fe20000410000 */
[----:B------:R-:W-:Y:S01]  /*4550*/  SHF.R.U32.HI R245, RZ, 0x10, R125 ;  /* 0x00000010fff57819 */ /* 0x000fe2000001167d */
[----:B------:R-:W-:Y:S01]  /*4560*/  HFMA2.BF16_V2 R178, R178.H0_H0, R241.H0_H0, R209.H0_H0 ;  /* 0x200000f1b2b27231 */ /* 0x000fe200002408d1 */
[----:B------:R-:W-:Y:S01]  /*4570*/  F2FP.BF16.F32.PACK_AB R31, RZ, R31 ;  /* 0x0000001fff1f723e */ /* 0x000fe200000010ff */
[C---:B------:R-:W-:Y:S01]  /*4580*/  FMUL.FTZ R49, R158.reuse, R49 ;  /* 0x000000319e317220 */ /* 0x040fe20000410000 */
[----:B------:R-:W-:Y:S01]  /*4590*/  SHF.R.U32.HI R244, RZ, 0x10, R139 ;  /* 0x00000010fff47819 */ /* 0x000fe2000001168b */
[----:B------:R-:W-:Y:S01]  /*45a0*/  HFMA2.BF16_V2 R19, R246.H0_H0, R19.H0_H0, R245.H0_H0 ;  /* 0x20000013f6137231 */ /* 0x000fe200002408f5 */
[----:B------:R-:W-:Y:S01]  /*45b0*/  SHF.R.U32.HI R243, RZ, 0x10, R137 ;  /* 0x00000010fff37819 */ /* 0x000fe20000011689 */
[----:B------:R-:W-:Y:S01]  /*45c0*/  FMUL.FTZ R207, R158, R207 ;  /* 0x000000cf9ecf7220 */ /* 0x000fe20000410000 */
[----:B------:R-:W-:Y:S01]  /*45d0*/  SHF.R.U32.HI R246, RZ, 0x10, R119 ;  /* 0x00000010fff67819 */ /* 0x000fe20000011677 */
[----:B------:R-:W-:Y:S01]  /*45e0*/  FADD.FTZ R45, R45, -R159 ;  /* 0x8000009f2d2d7221 */ /* 0x000fe20000010000 */
[----:B------:R-:W-:Y:S01]  /*45f0*/  SHF.R.U32.HI R241, RZ, 0x10, R123 ;  /* 0x00000010fff17819 */ /* 0x000fe2000001167b */
[----:B------:R-:W-:Y:S01]  /*4600*/  HFMA2.BF16_V2 R31, R244.H0_H0, R31.H0_H0, R243.H0_H0 ;  /* 0x2000001ff41f7231 */ /* 0x000fe200002408f3 */
[----:B------:R-:W-:Y:S01]  /*4610*/  SHF.R.U32.HI R242, RZ, 0x10, R121 ;  /* 0x00000010fff27819 */ /* 0x000fe20000011679 */
[----:B------:R-:W-:Y:S01]  /*4620*/  FADD.FTZ R44, R44, -R159 ;  /* 0x8000009f2c2c7221 */ /* 0x000fe20000010000 */
[----:B------:R-:W-:Y:S01]  /*4630*/  SHF.R.U32.HI R237, RZ, 0x10, R117 ;  /* 0x00000010ffed7819 */ /* 0x000fe20000011675 */
[C---:B------:R-:W-:Y:S01]  /*4640*/  FMUL.FTZ R45, R158.reuse, R45 ;  /* 0x0000002d9e2d7220 */ /* 0x040fe20000410000 */
[----:B------:R-:W-:Y:S01]  /*4650*/  SHF.R.U32.HI R244, RZ, 0x10, R131 ;  /* 0x00000010fff47819 */ /* 0x000fe20000011683 */
[----:B------:R-:W-:Y:S01]  /*4660*/  HFMA2.BF16_V2 R10, R241.H0_H0, R10.H0_H0, R242.H0_H0 ;  /* 0x2000000af10a7231 */ /* 0x000fe200002408f2 */
[----:B------:R-:W-:Y:S01]  /*4670*/  SHF.R.U32.HI R243, RZ, 0x10, R129 ;  /* 0x00000010fff37819 */ /* 0x000fe20000011681 */
[----:B------:R-:W-:Y:S01]  /*4680*/  HFMA2.BF16_V2 R11, R246.H0_H0, R11.H0_H0, R237.H0_H0 ;  /* 0x2000000bf60b7231 */ /* 0x000fe200002408ed */
        /* <DEDUP_REMOVED lines=25> */
[C---:B------:R-:W-:Y:S01]  /*4820*/  FMUL.FTZ R35, R158.reuse, R35 ;  /* 0x000000239e237220 */ /* 0x040fe20000410000 */
[----:B------:R-:W-:Y:S01]  /*4830*/  F2FP.BF16.F32.PACK_AB R155, RZ, R155 ;  /* 0x0000009bff9b723e */ /* 0x000fe200000010ff */
[C---:B------:R-:W-:Y:S01]  /*4840*/  FMUL.FTZ R34, R158.reuse, R34 ;  /* 0x000000229e227220 */ /* 0x040fe20000410000 */
[----:B------:R-:W-:Y:S01]  /*4850*/  SHF.R.U32.HI R242, RZ, 0x10, R99 ;  /* 0x00000010fff27819 */ /* 0x000fe20000011663 */
[----:B------:R-:W-:Y:S01]  /*4860*/  HFMA2.BF16_V2 R157, R237.H0_H0, R157.H0_H0, R241.H0_H0 ;  /* 0x2000009ded9d7231 */ /* 0x000fe200002408f1 */
[----:B------:R-:W-:Y:S01]  /*4870*/  SHF.R.U32.HI R243, RZ, 0x10, R211 ;  /* 0x00000010fff37819 */ /* 0x000fe200000116d3 */
[----:B------:R-:W-:Y:S01]  /*4880*/  FADD.FTZ R25, R25, -R159 ;  /* 0x8000009f19197221 */ /* 0x000fe20000010000 */
[----:B------:R-:W-:Y:S01]  /*4890*/  SHF.R.U32.HI R237, RZ, 0x10, R221 ;  /* 0x00000010ffed7819 */ /* 0x000fe200000116dd */
[----:B------:R-:W-:Y:S01]  /*48a0*/  FADD.FTZ R9, R9, -R159 ;  /* 0x8000009f09097221 */ /* 0x000fe20000010000 */
        /* <DEDUP_REMOVED lines=9> */
[----:B------:R-:W-:Y:S01]  /*4940*/  FADD.FTZ R5, R5, -R159 ;  /* 0x8000009f05057221 */ /* 0x000fe20000010000 */
[----:B------:R-:W-:Y:S01]  /*4950*/  SHF.R.U32.HI R237, RZ, 0x10, R225 ;  /* 0x00000010ffed7819 */ /* 0x000fe200000116e1 */
[----:B------:R-:W-:Y:S01]  /*4960*/  HFMA2.BF16_V2 R188, R242.H0_H0, R188.H0_H0, R243.H0_H0 ;  /* 0x200000bcf2bc7231 */ /* 0x000fe200002408f3 */
[----:B------:R-:W-:Y:S01]  /*4970*/  SHF.R.U32.HI R241, RZ, 0x10, R227 ;  /* 0x00000010fff17819 */ /* 0x000fe200000116e3 */
[C---:B------:R-:W-:Y:S01]  /*4980*/  FMUL.FTZ R208, R158.reuse, R208 ;  /* 0x000000d09ed07220 */ /* 0x040fe20000410000 */
[----:B------:R-:W-:Y:S01]  /*4990*/  F2FP.BF16.F32.PACK_AB R49, RZ, R49 ;  /* 0x00000031ff31723e */ /* 0x000fe200000010ff */
[----:B------:R-:W-:Y:S01]  /*49a0*/  FMUL.FTZ R5, R158, R5 ;  /* 0x000000059e057220 */ /* 0x000fe20000410000 */
[----:B------:R-:W-:Y:S01]  /*49b0*/  F2FP.BF16.F32.PACK_AB R207, RZ, R207 ;  /* 0x000000cfffcf723e */ /* 0x000fe200000010ff */
[----:B------:R-:W-:Y:S01]  /*49c0*/  HFMA2.BF16_V2 R202, R237.H0_H0, R202.H0_H0, R241.H0_H0 ;  /* 0x200000caedca7231 */ /* 0x000fe200002408f1 */
[----:B------:R-:W-:Y:S01]  /*49d0*/  SHF.R.U32.HI R242, RZ, 0x10, R229 ;  /* 0x00000010fff27819 */ /* 0x000fe200000116e5 */
[----:B------:R-:W-:Y:S01]  /*49e0*/  FADD.FTZ R186, R186, -R159 ;  /* 0x8000009fbaba7221 */ /* 0x000fe20000010000 */
[----:B------:R-:W-:Y:S01]  /*49f0*/  SHF.R.U32.HI R243, RZ, 0x10, R231 ;  /* 0x00000010fff37819 */ /* 0x000fe200000116e7 */
[----:B------:R-:W-:Y:S01]  /*4a00*/  FADD.FTZ R174, R174, -R159 ;  /* 0x8000009faeae7221 */ /* 0x000fe20000010000 */
[----:B------:R-:W-:Y:S01]  /*4a10*/  SHF.R.U64 R237, R148, 0x10, R149 ;  /* 0x0000001094ed7819 */ /* 0x000fe20000001295 */
[----:B------:R-:W-:Y:S01]  /*4a20*/  FMUL.FTZ R186, R158, R186 ;  /* 0x000000ba9eba7220 */ /* 0x000fe20000410000 */
[----:B------:R-:W-:Y:S01]  /*4a30*/  PRMT R232, R48, 0x5410, R49 ;  /* 0x0000541030e87816 */ /* 0x000fe20000000031 */
[----:B------:R-:W-:Y:S01]  /*4a40*/  HFMA2.BF16_V2 R49, R242.H0_H0, R207.H0_H0, R243.H0_H0 ;  /* 0x200000cff2317231 */ /* 0x000fe200002408f3 */
[----:B------:R-:W-:Y:S01]  /*4a50*/  F2FP.BF16.F32.PACK_AB R45, RZ, R45 ;  /* 0x0000002dff2d723e */ /* 0x000fe200000010ff */
[C---:B------:R-:W-:Y:S01]  /*4a60*/  FMUL.FTZ R174, R158.reuse, R174 ;  /* 0x000000ae9eae7220 */ /* 0x040fe20000410000 */
[----:B------:R-:W-:Y:S01]  /*4a70*/  F2FP.BF16.F32.PACK_AB R44, RZ, R44 ;  /* 0x0000002cff2c723e */ /* 0x000fe200000010ff */
[----:B------:R-:W-:Y:S01]  /*4a80*/  FMUL.FTZ R201, R158, R201 ;  /* 0x000000c99ec97220 */ /* 0x000fe20000410000 */
[----:B------:R-:W-:Y:S01]  /*4a90*/  PRMT R207, R148, 0x5410, R237 ;  /* 0x0000541094cf7816 */ /* 0x000fe200000000ed */
[----:B------:R-:W-:Y:S01]  /*4aa0*/  FMUL.FTZ R200, R158, R200 ;  /* 0x000000c89ec87220 */ /* 0x000fe20000410000 */
[----:B------:R-:W-:Y:S01]  /*4ab0*/  F2FP.BF16.F32.PACK_AB R196, RZ, R196 ;  /* 0x000000c4ffc4723e */ /* 0x000fe200000010ff */
[----:B------:R-:W-:Y:S01]  /*4ac0*/  HFMA2.BF16_V2 R46, R151.H0_H0, R46.H0_H0, R149.H0_H0 ;  /* 0x2000002e972e7231 */ /* 0x000fe20000240895 */
[----:B------:R-:W-:Y:S01]  /*4ad0*/  SHF.R.U64 R237, R146, 0x10, R147 ;  /* 0x0000001092ed7819 */ /* 0x000fe20000001293 */
[----:B------:R-:W-:Y:S01]  /*4ae0*/  HFMA2.BF16_V2 R41, R147.H0_H0, R41.H0_H0, R145.H0_H0 ;  /* 0x2000002993297231 */ /* 0x000fe20000240891 */
[----:B------:R-:W-:Y:S01]  /*4af0*/  SHF.R.U64 R242, R144, 0x10, R145 ;  /* 0x0000001090f27819 */ /* 0x000fe20000001291 */
[----:B------:R-:W-:Y:S01]  /*4b00*/  HFMA2.BF16_V2 R205, R93.H0_H0, R196.H0_H0, R81.H0_H0 ;  /* 0x200000c45dcd7231 */ /* 0x000fe20000240851 */
[----:B------:R-:W-:Y:S01]  /*4b10*/  F2FP.BF16.F32.PACK_AB R206, RZ, R206 ;  /* 0x000000ceffce723e */ /* 0x000fe200000010ff */
[----:B------:R-:W-:Y:S01]  /*4b20*/  FADD.FTZ R33, R33, -R159 ;  /* 0x8000009f21217221 */ /* 0x000fe20000010000 */
[----:B------:R-:W-:Y:S01]  /*4b30*/  SHF.R.U64 R241, R150, 0x10, R151 ;  /* 0x0000001096f17819 */ /* 0x000fe20000001297 */
[----:B------:R-:W-:Y:S01]  /*4b40*/  HFMA2.BF16_V2 R39, R143.H0_H0, R39.H0_H0, R141.H0_H0 ;  /* 0x200000278f277231 */ /* 0x000fe2000024088d */
[----:B------:R-:W-:Y:S01]  /*4b50*/  PRMT R45, R45, 0x5410, R44 ;  /* 0x000054102d2d7816 */ /* 0x000fe2000000002c */
[----:B------:R-:W-:Y:S01]  /*4b60*/  HFMA2.BF16_V2 R196, R225.H0_H0, R206.H0_H0, R227.H0_H0 ;  /* 0x200000cee1c47231 */ /* 0x000fe200002408e3 */
[----:B------:R-:W-:Y:S01]  /*4b70*/  PRMT R36, R36, 0x5410, R40 ;  /* 0x0000541024247816 */ /* 0x000fe20000000028 */
[----:B------:R-:W-:Y:S01]  /*4b80*/  FMUL.FTZ R33, R158, R33 ;  /* 0x000000219e217220 */ /* 0x000fe20000410000 */
[----:B------:R-:W-:Y:S01]  /*4b90*/  PRMT R44, R146, 0x5410, R237 ;  /* 0x00005410922c7816 */ /* 0x000fe200000000ed */
[----:B------:R-:W-:Y:S01]  /*4ba0*/  HFMA2.BF16_V2 R29, R135.H0_H0, R29.H0_H0, R133.H0_H0 ;  /* 0x2000001d871d7231 */ /* 0x000fe20000240885 */
[----:B------:R-:W-:Y:S01]  /*4bb0*/  PRMT R40, R144, 0x5410, R242 ;  /* 0x0000541090287816 */ /* 0x000fe200000000f2 */
[----:B------:R-:W-:Y:S01]  /*4bc0*/  HFMA2.BF16_V2 R24, R131.H0_H0, R24.H0_H0, R129.H0_H0 ;  /* 0x2000001883187231 */ /* 0x000fe20000240881 */
[----:B------:R-:W-:Y:S01]  /*4bd0*/  SHF.R.U64 R237, R140, 0x10, R141 ;  /* 0x000000108ced7819 */ /* 0x000fe2000000128d */
[----:B------:R-:W-:Y:S01]  /*4be0*/  HFMA2.BF16_V2 R20, R127.H0_H0, R20.H0_H0, R125.H0_H0 ;  /* 0x200000147f147231 */ /* 0x000fe2000024087d */
[----:B------:R-:W-:Y:S01]  /*4bf0*/  PRMT R206, R150, 0x5410, R241 ;  /* 0x0000541096ce7816 */ /* 0x000fe200000000f1 */
[----:B------:R-:W-:Y:S01]  /*4c00*/  HFMA2.BF16_V2 R209, R44, R45, R40 ;  /* 0x0000002d2cd17231 */ /* 0x000fe20000200028 */
[----:B------:R-:W-:Y:S01]  /*4c10*/  SHF.R.U64 R241, R142, 0x10, R143 ;  /* 0x000000108ef17819 */ /* 0x000fe2000000128f */
[----:B------:R-:W-:Y:S01]  /*4c20*/  FADD.FTZ R3, R3, -R159 ;  /* 0x8000009f03037221 */ /* 0x000fe20000010000 */
[----:B------:R-:W-:Y:S01]  /*4c30*/  F2FP.BF16.F32.PACK_AB R17, RZ, R17 ;  /* 0x00000011ff11723e */ /* 0x000fe200000010ff */
[----:B------:R-:W-:Y:S01]  /*4c40*/  HFMA2.BF16_V2 R16, R123.H0_H0, R16.H0_H0, R121.H0_H0 ;  /* 0x200000107b107231 */ /* 0x000fe20000240879 */
[----:B------:R-:W-:Y:S01]  /*4c50*/  F2FP.BF16.F32.PACK_AB R13, RZ, R13 ;  /* 0x0000000dff0d723e */ /* 0x000fe200000010ff */
[----:B------:R-:W-:Y:S01]  /*4c60*/  HFMA2.BF16_V2 R232, R206, R232, R207 ;  /* 0x000000e8cee87231 */ /* 0x000fe200002000cf */
[----:B------:R-:W-:Y:S01]  /*4c70*/  F2FP.BF16.F32.PACK_AB R35, RZ, R35 ;  /* 0x00000023ff23723e */ /* 0x000fe200000010ff */
[----:B------:R-:W-:Y:S01]  /*4c80*/  FMUL.FTZ R3, R158, R3 ;  /* 0x000000039e037220 */ /* 0x000fe20000410000 */
[----:B------:R-:W-:Y:S01]  /*4c90*/  F2FP.BF16.F32.PACK_AB R34, RZ, R34 ;  /* 0x00000022ff22723e */ /* 0x000fe200000010ff */
[----:B------:R-:W-:Y:S01]  /*4ca0*/  HFMA2.BF16_V2 R8, R115.H0_H0, R8.H0_H0, R113.H0_H0 ;  /* 0x2000000873087231 */ /* 0x000fe20000240871 */
[----:B------:R-:W-:Y:S01]  /*4cb0*/  PRMT R44, R140, 0x5410, R237 ;  /* 0x000054108c2c7816 */ /* 0x000fe200000000ed */
[----:B------:R-:W-:Y:S01]  /*4cc0*/  HFMA2.BF16_V2 R12, R119.H0_H0, R12.H0_H0, R117.H0_H0 ;  /* 0x2000000c770c7231 */ /* 0x000fe20000240875 */
[----:B------:R-:W-:Y:S01]  /*4cd0*/  SHF.R.U64 R237, R138, 0x10, R139 ;  /* 0x000000108aed7819 */ /* 0x000fe2000000128b */
[----:B------:R-:W-:Y:S01]  /*4ce0*/  HFMA2.BF16_V2 R153, R103.H0_H0, R153.H0_H0, R101.H0_H0 ;  /* 0x2000009967997231 */ /* 0x000fe20000240865 */
[----:B------:R-:W-:Y:S01]  /*4cf0*/  SHF.R.U64 R242, R136, 0x10, R137 ;  /* 0x0000001088f27819 */ /* 0x000fe20000001289 */
[----:B------:R-:W-:Y:S01]  /*4d00*/  FADD.FTZ R168, R168, -R159 ;  /* 0x8000009fa8a87221 */ /* 0x000fe20000010000 */
[----:B------:R-:W-:Y:S01]  /*4d10*/  PRMT R40, R142, 0x5410, R241 ;  /* 0x000054108e287816 */ /* 0x000fe200000000f1 */
[----:B------:R-:W-:Y:S01]  /*4d20*/  HFMA2.BF16_V2 R165, R89.H0_H0, R165.H0_H0, R77.H0_H0 ;  /* 0x200000a559a57231 */ /* 0x000fe2000024084d */
[----:B------:R-:W-:Y:S01]  /*4d30*/  PRMT R17, R17, 0x5410, R15 ;  /* 0x0000541011117816 */ /* 0x000fe2000000000f */
[----:B------:R-:W-:Y:S01]  /*4d40*/  FMUL.FTZ R168, R158, R168 ;  /* 0x000000a89ea87220 */ /* 0x000fe20000410000 */
[----:B------:R-:W-:Y:S01]  /*4d50*/  PRMT R13, R13, 0x5410, R14 ;  /* 0x000054100d0d7816 */ /* 0x000fe2000000000e */
[----:B------:R-:W-:Y:S01]  /*4d60*/  IMAD.U32 R38, R38, 0x10000, RZ ;  /* 0x0001000026267824 */ /* 0x000fe200078e00ff */
[----:B------:R-:W-:Y:S01]  /*4d70*/  PRMT R35, R35, 0x5410, R34 ;  /* 0x0000541023237816 */ /* 0x000fe20000000022 */
[----:B------:R-:W-:Y:S01]  /*4d80*/  HFMA2.BF16_V2 R40, R40, R36, R44 ;  /* 0x0000002428287231 */ /* 0x000fe2000020002c */
[----:B------:R-:W-:Y:S01]  /*4d90*/  PRMT R28, R28, 0x5410, R30 ;  /* 0x000054101c1c7816 */ /* 0x000fe2000000001e */
[----:B------:R-:W-:Y:S01]  /*4da0*/  HFMA2.BF16_V2 R204, R95.H0_H0, R204.H0_H0, R83.H0_H0 ;  /* 0x200000cc5fcc7231 */ /* 0x000fe20000240853 */
[--C-:B------:R-:W-:Y:S01]  /*4db0*/  PRMT R15, R122, 0x7610, R251.reuse ;  /* 0x000076107a0f7816 */ /* 0x100fe200000000fb */
[----:B------:R-:W-:Y:S01]  /*4dc0*/  HFMA2.BF16_V2 R203, R97.H0_H0, R203.H0_H0, R85.H0_H0 ;  /* 0x200000cb61cb7231 */ /* 0x000fe20000240855 */
[----:B------:R-:W-:Y:S01]  /*4dd0*/  PRMT R14, R120, 0x5410, R251 ;  /* 0x00005410780e7816 */ /* 0x000fe200000000fb */
[----:B------:R-:W-:Y:S01]  /*4de0*/  IMAD.U32 R178, R178, 0x10000, RZ ;  /* 0x00010000b2b27824 */ /* 0x000fe200078e00ff */
[----:B------:R-:W-:Y:S01]  /*4df0*/  PRMT R34, R138, 0x5410, R237 ;  /* 0x000054108a227816 */ /* 0x000fe200000000ed */
[----:B------:R-:W-:Y:S01]  /*4e00*/  IMAD.U32 R180, R180, 0x10000, RZ ;  /* 0x00010000b4b47824 */ /* 0x000fe200078e00ff */
[----:B------:R-:W-:Y:S01]  /*4e10*/  PRMT R30, R136, 0x5410, R242 ;  /* 0x00005410881e7816 */ /* 0x000fe200000000f2 */
[----:B------:R-:W-:Y:S01]  /*4e20*/  HFMA2.BF16_V2 R44, R15, R17, R14 ;  /* 0x000000110f2c7231 */ /* 0x000fe2000020000e */
[----:B------:R-:W-:Y:S01]  /*4e30*/  SHF.R.U64 R237, R132, 0x10, R133 ;  /* 0x0000001084ed7819 */ /* 0x000fe20000001285 */
[----:B------:R-:W-:Y:S01]  /*4e40*/  IMAD.U32 R199, R199, 0x10000, RZ ;  /* 0x00010000c7c77824 */ /* 0x000fe200078e00ff */
[----:B------:R-:W-:Y:S01]  /*4e50*/  SHF.R.U64 R241, R134, 0x10, R135 ;  /* 0x0000001086f17819 */ /* 0x000fe20000001287 */
[----:B------:R-:W-:Y:S01]  /*4e60*/  HFMA2.BF16_V2 R30, R34, R35, R30 ;  /* 0x00000023221e7231 */ /* 0x000fe2000020001e */
[----:B------:R-:W-:-:S02]  /*4e70*/  PRMT R14, R118, 0x7610, R250 ;  /* 0x00007610760e7816 */ /* 0x000fc400000000fa */
[----:B------:R-:W-:Y:S02]  /*4e80*/  PRMT R15, R116, 0x5410, R250 ;  /* 0x00005410740f7816 */ /* 0x000fe400000000fa */
[----:B------:R-:W-:Y:S02]  /*4e90*/  F2FP.BF16.F32.PACK_AB R25, RZ, R25 ;  /* 0x00000019ff19723e */ /* 0x000fe400000010ff */
[----:B------:R-:W-:Y:S02]  /*4ea0*/  PRMT R34, R134, 0x5410, R241 ;  /* 0x0000541086227816 */ /* 0x000fe400000000f1 */
[----:B------:R-:W-:Y:S01]  /*4eb0*/  PRMT R35, R132, 0x5410, R237 ;  /* 0x0000541084237816 */ /* 0x000fe200000000ed */
[----:B------:R-:W-:Y:S01]  /*4ec0*/  HFMA2.BF16_V2 R207, R14, R13, R15 ;  /* 0x0000000d0ecf7231 */ /* 0x000fe2000020000f */
[----:B------:R-:W-:Y:S02]  /*4ed0*/  F2FP.BF16.F32.PACK_AB R9, RZ, R9 ;  /* 0x00000009ff09723e */ /* 0x000fe400000010ff */
[----:B------:R-:W-:-:S02]  /*4ee0*/  SHF.R.U64 R241, R130, 0x10, R131 ;  /* 0x0000001082f17819 */ /* 0x000fc40000001283 */
[----:B------:R-:W-:Y:S01]  /*4ef0*/  SHF.R.U64 R237, R128, 0x10, R129 ;  /* 0x0000001080ed7819 */ /* 0x000fe20000001281 */
[----:B------:R-:W-:Y:S01]  /*4f00*/  HFMA2.BF16_V2 R45, R34, R28, R35 ;  /* 0x0000001c222d7231 */ /* 0x000fe20000200023 */
[----:B------:R-:W-:Y:S02]  /*4f10*/  PRMT R25, R25, 0x5410, R22 ;  /* 0x0000541019197816 */ /* 0x000fe40000000016 */
[----:B------:R-:W-:Y:S02]  /*4f20*/  PRMT R18, R18, 0x5410, R21 ;  /* 0x0000541012127816 */ /* 0x000fe40000000015 */
[----:B------:R-:W-:Y:S02]  /*4f30*/  F2FP.BF16.F32.PACK_AB R208, RZ, R208 ;  /* 0x000000d0ffd0723e */ /* 0x000fe400000010ff */
[----:B------:R-:W-:Y:S02]  /*4f40*/  PRMT R22, R130, 0x5410, R241 ;  /* 0x0000541082167816 */ /* 0x000fe400000000f1 */
[----:B------:R-:W-:Y:S01]  /*4f50*/  PRMT R21, R128, 0x5410, R237 ;  /* 0x0000541080157816 */ /* 0x000fe200000000ed */
[----:B------:R-:W-:Y:S01]  /*4f60*/  HFMA2.BF16_V2 R48, R229.H0_H0, R208.H0_H0, R231.H0_H0 ;  /* 0x200000d0e5307231 */ /* 0x000fe200002408e7 */
[----:B------:R-:W-:Y:S01]  /*4f70*/  PRMT R9, R9, 0x5410, R7 ;  /* 0x0000541009097816 */ /* 0x000fe20000000007 */
[----:B------:R-:W0:Y:S01]  /*4f80*/  LDC R237, c[0x0][0x380] ;  /* 0x0000e000ffed7b82 */ /* 0x000e220000000800 */
[--C-:B------:R-:W-:Y:S01]  /*4f90*/  PRMT R7, R114, 0x7610, R249.reuse ;  /* 0x0000761072077816 */ /* 0x100fe200000000f9 */
[----:B------:R-:W-:Y:S01]  /*4fa0*/  HFMA2.BF16_V2 R25, R22, R25, R21 ;  /* 0x0000001916197231 */ /* 0x000fe20000200015 */
[----:B------:R-:W-:-:S02]  /*4fb0*/  PRMT R13, R112, 0x5410, R249 ;  /* 0x00005410700d7816 */ /* 0x000fc400000000f9 */
[----:B------:R-:W-:Y:S02]  /*4fc0*/  F2FP.BF16.F32.PACK_AB R5, RZ, R5 ;  /* 0x00000005ff05723e */ /* 0x000fe400000010ff */
[--C-:B------:R-:W-:Y:S01]  /*4fd0*/  PRMT R21, R126, 0x7610, R252.reuse ;  /* 0x000076107e157816 */ /* 0x100fe200000000fc */
[----:B------:R-:W-:Y:S01]  /*4fe0*/  HFMA2.BF16_V2 R208, R7, R9, R13 ;  /* 0x0000000907d07231 */ /* 0x000fe2000020000d */
[----:B------:R-:W-:Y:S02]  /*4ff0*/  PRMT R22, R124, 0x5410, R252 ;  /* 0x000054107c167816 */ /* 0x000fe400000000fc */
[----:B------:R-:W-:Y:S02]  /*5000*/  PRMT R5, R5, 0x5410, R152 ;  /* 0x0000541005057816 */ /* 0x000fe40000000098 */
[--C-:B------:R-:W-:Y:S02]  /*5010*/  PRMT R7, R110, 0x7610, R248.reuse ;  /* 0x000076106e077816 */ /* 0x100fe400000000f8 */
[----:B------:R-:W-:Y:S01]  /*5020*/  PRMT R9, R108, 0x5410, R248 ;  /* 0x000054106c097816 */ /* 0x000fe200000000f8 */
[----:B------:R-:W-:Y:S01]  /*5030*/  HFMA2.BF16_V2 R18, R21, R18, R22 ;  /* 0x0000001215127231 */ /* 0x000fe20000200016 */
[----:B------:R-:W-:-:S02]  /*5040*/  PRMT R4, R4, 0x5410, R2 ;  /* 0x0000541004047816 */ /* 0x000fc40000000002 */
[--C-:B------:R-:W-:Y:S01]  /*5050*/  PRMT R2, R106, 0x7610, R247.reuse ;  /* 0x000076106a027816 */ /* 0x100fe200000000f7 */
[----:B------:R-:W-:Y:S01]  /*5060*/  HFMA2.BF16_V2 R22, R7, R5, R9 ;  /* 0x0000000507167231 */ /* 0x000fe20000200009 */
        /* <DEDUP_REMOVED lines=8> */
[--C-:B------:R-:W-:Y:S01]  /*50f0*/  PRMT R5, R210, 0x5410, R239.reuse ;  /* 0x00005410d2057816 */ /* 0x100fe200000000ef */
[----:B------:R-:W-:Y:S01]  /*5100*/  HFMA2.BF16_V2 R152, R2, R73, R4 ;  /* 0x0000004902987231 */ /* 0x000fe20000200004 */
[----:B------:R-:W-:Y:S02]  /*5110*/  PRMT R161, R182, 0x5410, R156 ;  /* 0x00005410b6a17816 */ /* 0x000fe4000000009c */
[----:B------:R-:W-:Y:S02]  /*5120*/  PRMT R4, R98, 0x7610, R239 ;  /* 0x0000761062047816 */ /* 0x000fe400000000ef */
[----:B------:R-:W-:-:S02]  /*5130*/  F2FP.BF16.F32.PACK_AB R184, RZ, R184 ;  /* 0x000000b8ffb8723e */ /* 0x000fc400000010ff */
[----:B------:R-:W-:Y:S01]  /*5140*/  F2FP.BF16.F32.PACK_AB R186, RZ, R186 ;  /* 0x000000baffba723e */ /* 0x000fe200000010ff */
[----:B------:R-:W-:Y:S01]  /*5150*/  HFMA2.BF16_V2 R161, R4, R161, R5 ;  /* 0x000000a104a17231 */ /* 0x000fe20000200005 */
[----:B------:R-:W-:Y:S02]  /*5160*/  PRMT R4, R212, 0x7610, R238 ;  /* 0x00007610d4047816 */ /* 0x000fe400000000ee */
[----:B------:R-:W-:Y:S02]  /*5170*/  PRMT R2, R184, 0x5410, R186 ;  /* 0x00005410b8027816 */ /* 0x000fe400000000ba */
[----:B------:R-:W-:Y:S02]  /*5180*/  PRMT R5, R214, 0x5410, R238 ;  /* 0x00005410d6057816 */ /* 0x000fe400000000ee */
[----:B------:R-:W-:Y:S02]  /*5190*/  F2FP.BF16.F32.PACK_AB R185, RZ, R185 ;  /* 0x000000b9ffb9723e */ /* 0x000fe400000010ff */
[----:B------:R-:W-:Y:S01]  /*51a0*/  PRMT R7, R218, 0x5410, R236 ;  /* 0x00005410da077816 */ /* 0x000fe200000000ec */
[----:B------:R-:W-:Y:S01]  /*51b0*/  HFMA2.BF16_V2 R2, R4, R2, R5 ;  /* 0x0000000204027231 */ /* 0x000fe20000200005 */
[----:B------:R-:W-:-:S02]  /*51c0*/  PRMT R156, R185, 0x5410, R189 ;  /* 0x00005410b99c7816 */ /* 0x000fc400000000bd */
[----:B------:R-:W-:Y:S02]  /*51d0*/  PRMT R5, R216, 0x7610, R236 ;  /* 0x00007610d8057816 */ /* 0x000fe400000000ec */
[----:B------:R-:W-:Y:S02]  /*51e0*/  PRMT R4, R162, 0x5410, R190 ;  /* 0x00005410a2047816 */ /* 0x000fe400000000be */
[----:B------:R-:W-:Y:S01]  /*51f0*/  F2FP.BF16.F32.PACK_AB R194, RZ, R194 ;  /* 0x000000c2ffc2723e */ /* 0x000fe200000010ff */
[----:B------:R-:W-:Y:S01]  /*5200*/  HFMA2.BF16_V2 R156, R5, R156, R7 ;  /* 0x0000009c059c7231 */ /* 0x000fe20000200007 */
[--C-:B------:R-:W-:Y:S02]  /*5210*/  PRMT R5, R220, 0x7610, R235.reuse ;  /* 0x00007610dc057816 */ /* 0x100fe400000000eb */
[----:B------:R-:W-:Y:S02]  /*5220*/  PRMT R7, R222, 0x5410, R235 ;  /* 0x00005410de077816 */ /* 0x000fe400000000eb */
[----:B------:R-:W-:-:S02]  /*5230*/  SHF.R.U64 R9, R76, 0x10, R77 ;  /* 0x000000104c097819 */ /* 0x000fc4000000124d */
[----:B------:R-:W-:Y:S01]  /*5240*/  F2FP.BF16.F32.PACK_AB R191, RZ, R191 ;  /* 0x000000bfffbf723e */ /* 0x000fe200000010ff */
[----:B------:R-:W-:Y:S01]  /*5250*/  HFMA2.BF16_V2 R4, R5, R4, R7 ;  /* 0x0000000405047231 */ /* 0x000fe20000200007 */
[----:B------:R-:W-:Y:S02]  /*5260*/  SHF.R.U64 R5, R88, 0x10, R89 ;  /* 0x0000001058057819 */ /* 0x000fe40000001259 */
[----:B------:R-:W-:Y:S02]  /*5270*/  SHF.R.U64 R7, R86, 0x10, R87 ;  /* 0x0000001056077819 */ /* 0x000fe40000001257 */
[----:B------:R-:W-:Y:S02]  /*5280*/  SHF.R.U64 R13, R74, 0x10, R75 ;  /* 0x000000104a0d7819 */ /* 0x000fe4000000124b */
[----:B------:R-:W-:Y:S02]  /*5290*/  PRMT R166, R166, 0x5410, R194 ;  /* 0x00005410a6a67816 */ /* 0x000fe400000000c2 */
[----:B------:R-:W-:-:S02]  /*52a0*/  PRMT R5, R88, 0x5410, R5 ;  /* 0x0000541058057816 */ /* 0x000fc40000000005 */
[----:B------:R-:W-:Y:S02]  /*52b0*/  PRMT R9, R76, 0x5410, R9 ;  /* 0x000054104c097816 */ /* 0x000fe40000000009 */
[----:B------:R-:W-:Y:S02]  /*52c0*/  PRMT R191, R191, 0x5410, R164 ;  /* 0x00005410bfbf7816 */ /* 0x000fe400000000a4 */
[----:B------:R-:W-:Y:S02]  /*52d0*/  PRMT R7, R86, 0x5410, R7 ;  /* 0x0000541056077816 */ /* 0x000fe40000000007 */
[----:B------:R-:W-:Y:S01]  /*52e0*/  PRMT R13, R74, 0x5410, R13 ;  /* 0x000054104a0d7816 */ /* 0x000fe2000000000d */
[----:B------:R-:W-:Y:S01]  /*52f0*/  HFMA2.BF16_V2 R5, R5, R166, R9 ;  /* 0x000000a605057231 */ /* 0x000fe20000200009 */
[----:B------:R-:W-:Y:S02]  /*5300*/  F2FP.BF16.F32.PACK_AB R195, RZ, R195 ;  /* 0x000000c3ffc3723e */ /* 0x000fe400000010ff */
[----:B------:R-:W-:Y:S01]  /*5310*/  SHF.R.U64 R9, R92, 0x10, R93 ;  /* 0x000000105c097819 */ /* 0x000fe2000000125d */
[----:B------:R-:W-:Y:S01]  /*5320*/  HFMA2.BF16_V2 R7, R7, R191, R13 ;  /* 0x000000bf07077231 */ /* 0x000fe2000020000d */
[----:B------:R-:W-:-:S02]  /*5330*/  SHF.R.U64 R14, R80, 0x10, R81 ;  /* 0x00000010500e7819 */ /* 0x000fc40000001251 */
[----:B------:R-:W-:Y:S02]  /*5340*/  SHF.R.U64 R13, R90, 0x10, R91 ;  /* 0x000000105a0d7819 */ /* 0x000fe4000000125b */
[----:B------:R-:W-:Y:S02]  /*5350*/  SHF.R.U64 R15, R78, 0x10, R79 ;  /* 0x000000104e0f7819 */ /* 0x000fe4000000124f */
[----:B------:R-:W-:Y:S02]  /*5360*/  PRMT R195, R195, 0x5410, R172 ;  /* 0x00005410c3c37816 */ /* 0x000fe400000000ac */
[----:B------:R-:W-:Y:S02]  /*5370*/  PRMT R9, R92, 0x5410, R9 ;  /* 0x000054105c097816 */ /* 0x000fe40000000009 */
[----:B------:R-:W-:Y:S02]  /*5380*/  PRMT R14, R80, 0x5410, R14 ;  /* 0x00005410500e7816 */ /* 0x000fe4000000000e */
[----:B------:R-:W-:-:S02]  /*5390*/  PRMT R169, R169, 0x5410, R167 ;  /* 0x00005410a9a97816 */ /* 0x000fc400000000a7 */
[----:B------:R-:W-:Y:S02]  /*53a0*/  PRMT R13, R90, 0x5410, R13 ;  /* 0x000054105a0d7816 */ /* 0x000fe4000000000d */
[----:B------:R-:W-:Y:S01]  /*53b0*/  PRMT R15, R78, 0x5410, R15 ;  /* 0x000054104e0f7816 */ /* 0x000fe2000000000f */
[----:B------:R-:W-:Y:S01]  /*53c0*/  HFMA2.BF16_V2 R9, R9, R195, R14 ;  /* 0x000000c309097231 */ /* 0x000fe2000020000e */
[----:B------:R-:W-:Y:S02]  /*53d0*/  F2FP.BF16.F32.PACK_AB R174, RZ, R174 ;  /* 0x000000aeffae723e */ /* 0x000fe400000010ff */
[----:B------:R-:W-:Y:S01]  /*53e0*/  SHF.R.U64 R17, R96, 0x10, R97 ;  /* 0x0000001060117819 */ /* 0x000fe20000001261 */
[----:B------:R-:W-:Y:S01]  /*53f0*/  HFMA2.BF16_V2 R13, R13, R169, R15 ;  /* 0x000000a90d0d7231 */ /* 0x000fe2000020000f */
[----:B------:R-:W-:Y:S02]  /*5400*/  SHF.R.U64 R21, R84, 0x10, R85 ;  /* 0x0000001054157819 */ /* 0x000fe40000001255 */
[----:B------:R-:W-:-:S02]  /*5410*/  F2FP.BF16.F32.PACK_AB R170, RZ, R170 ;  /* 0x000000aaffaa723e */ /* 0x000fc400000010ff */
[----:B------:R-:W-:Y:S02]  /*5420*/  F2FP.BF16.F32.PACK_AB R171, RZ, R171 ;  /* 0x000000abffab723e */ /* 0x000fe400000010ff */
[----:B------:R-:W-:Y:S02]  /*5430*/  SHF.R.U64 R15, R94, 0x10, R95 ;  /* 0x000000105e0f7819 */ /* 0x000fe4000000125f */
[----:B------:R-:W-:Y:S02]  /*5440*/  SHF.R.U64 R14, R82, 0x10, R83 ;  /* 0x00000010520e7819 */ /* 0x000fe40000001253 */
[----:B------:R-:W-:Y:S02]  /*5450*/  PRMT R36, R173, 0x5410, R174 ;  /* 0x00005410ad247816 */ /* 0x000fe400000000ae */
[----:B------:R-:W-:Y:S02]  /*5460*/  PRMT R17, R96, 0x5410, R17 ;  /* 0x0000541060117816 */ /* 0x000fe40000000011 */
[----:B------:R-:W-:-:S02]  /*5470*/  PRMT R21, R84, 0x5410, R21 ;  /* 0x0000541054157816 */ /* 0x000fc40000000015 */
[----:B------:R-:W-:Y:S02]  /*5480*/  PRMT R170, R170, 0x5410, R171 ;  /* 0x00005410aaaa7816 */ /* 0x000fe400000000ab */
[----:B------:R-:W-:Y:S02]  /*5490*/  PRMT R15, R94, 0x5410, R15 ;  /* 0x000054105e0f7816 */ /* 0x000fe4000000000f */
[----:B------:R-:W-:Y:S01]  /*54a0*/  PRMT R14, R82, 0x5410, R14 ;  /* 0x00005410520e7816 */ /* 0x000fe2000000000e */
[----:B------:R-:W-:Y:S01]  /*54b0*/  HFMA2.BF16_V2 R36, R17, R36, R21 ;  /* 0x0000002411247231 */ /* 0x000fe20000200015 */
[----:B------:R-:W-:Y:S02]  /*54c0*/  F2FP.BF16.F32.PACK_AB R175, RZ, R175 ;  /* 0x000000afffaf723e */ /* 0x000fe400000010ff */
[----:B------:R-:W-:Y:S01]  /*54d0*/  PRMT R34, R232, 0x7632, R34 ;  /* 0x00007632e8227816 */ /* 0x000fe20000000022 */
[----:B------:R-:W-:Y:S01]  /*54e0*/  HFMA2.BF16_V2 R15, R15, R170, R14 ;  /* 0x000000aa0f0f7231 */ /* 0x000fe2000020000e */
[----:B------:R-:W-:-:S02]  /*54f0*/  PRMT R175, R175, 0x5410, R176 ;  /* 0x00005410afaf7816 */ /* 0x000fc400000000b0 */
[--C-:B------:R-:W-:Y:S02]  /*5500*/  PRMT R14, R224, 0x7610, R234.reuse ;  /* 0x00007610e00e7816 */ /* 0x100fe400000000ea */
[----:B------:R-:W-:Y:S02]  /*5510*/  PRMT R17, R226, 0x5410, R234 ;  /* 0x00005410e2117816 */ /* 0x000fe400000000ea */
[----:B------:R-:W-:Y:S02]  /*5520*/  F2FP.BF16.F32.PACK_AB R201, RZ, R201 ;  /* 0x000000c9ffc9723e */ /* 0x000fe400000010ff */
[----:B------:R-:W-:Y:S01]  /*5530*/  F2FP.BF16.F32.PACK_AB R200, RZ, R200 ;  /* 0x000000c8ffc8723e */ /* 0x000fe200000010ff */
[----:B------:R-:W-:Y:S01]  /*5540*/  HFMA2.BF16_V2 R17, R14, R175, R17 ;  /* 0x000000af0e117231 */ /* 0x000fe20000200011 */
[----:B------:R-:W-:Y:S02]  /*5550*/  LOP3.LUT R34, R34, 0xffff, RZ, 0xc0, !PT ;  /* 0x0000ffff22227812 */ /* 0x000fe400078ec0ff */
[----:B------:R-:W-:-:S02]  /*5560*/  PRMT R73, R46, 0x7610, R73 ;  /* 0x000076102e497816 */ /* 0x000fc40000000049 */
[----:B------:R-:W-:Y:S01]  /*5570*/  PRMT R21, R209, 0x7632, R21 ;  /* 0x00007632d1157816 */ /* 0x000fe20000000015 */
[----:B------:R-:W-:Y:S01]  /*5580*/  IMAD.WIDE.U32 R34, R34, 0x10000, RZ ;  /* 0x0001000022227825 */ /* 0x000fe200078e00ff */
[----:B------:R-:W-:Y:S02]  /*5590*/  PRMT R46, R201, 0x5410, R200 ;  /* 0x00005410c92e7816 */ /* 0x000fe400000000c8 */
[--C-:B------:R-:W-:Y:S02]  /*55a0*/  PRMT R14, R228, 0x7610, R233.reuse ;  /* 0x00007610e40e7816 */ /* 0x100fe400000000e9 */
[----:B------:R-:W-:Y:S02]  /*55b0*/  PRMT R28, R230, 0x5410, R233 ;  /* 0x00005410e61c7816 */ /* 0x000fe400000000e9 */
[----:B------:R-:W-:Y:S02]  /*55c0*/  LOP3.LUT R21, R21, 0xffff, RZ, 0xc0, !PT ;  /* 0x0000ffff15157812 */ /* 0x000fe400078ec0ff */
[----:B------:R-:W-:Y:S01]  /*55d0*/  LOP3.LUT R73, R35, 0xffff, R73, 0xf8, !PT ;  /* 0x0000ffff23497812 */ /* 0x000fe200078ef849 */
[----:B------:R-:W-:Y:S01]  /*55e0*/  HFMA2.BF16_V2 R46, R14, R46, R28 ;  /* 0x0000002e0e2e7231 */ /* 0x000fe2000020001c */
[----:B------:R-:W-:Y:S01]  /*55f0*/  LOP3.LUT R14, R34, 0xffff, R232, 0xf8, !PT ;  /* 0x0000ffff220e7812 */ /* 0x000fe200078ef8e8 */
[----:B------:R-:W-:Y:S01]  /*5600*/  IMAD.WIDE.U32 R34, R21, 0x10000, RZ ;  /* 0x0001000015227825 */ /* 0x000fe200078e00ff */
[----:B------:R-:W-:-:S02]  /*5610*/  PRMT R166, R41, 0x7610, R166 ;  /* 0x0000761029a67816 */ /* 0x000fc400000000a6 */
[----:B------:R-:W-:Y:S02]  /*5620*/  PRMT R41, R30, 0x7632, R41 ;  /* 0x000076321e297816 */ /* 0x000fe40000000029 */
[----:B------:R-:W-:Y:S02]  /*5630*/  PRMT R21, R40, 0x7632, R21 ;  /* 0x0000763228157816 */ /* 0x000fe40000000015 */
[----:B------:R-:W-:Y:S02]  /*5640*/  F2FP.BF16.F32.PACK_AB R33, RZ, R33 ;  /* 0x00000021ff21723e */ /* 0x000fe400000010ff */
[----:B------:R-:W-:Y:S02]  /*5650*/  LOP3.LUT R28, R34, 0xffff, R209, 0xf8, !PT ;  /* 0x0000ffff221c7812 */ /* 0x000fe400078ef8d1 */
[----:B------:R-:W-:Y:S01]  /*5660*/  LOP3.LUT R41, R41, 0xffff, RZ, 0xc0, !PT ;  /* 0x0000ffff29297812 */ /* 0x000fe200078ec0ff */
[----:B------:R-:W-:Y:S01]  /*5670*/  HFMA2.BF16_V2 R33, R139.H0_H0, R33.H0_H0, R137.H0_H0 ;  /* 0x200000218b217231 */ /* 0x000fe20000240889 */
[----:B------:R-:W-:-:S02]  /*5680*/  LOP3.LUT R34, R21, 0xffff, RZ, 0xc0, !PT ;  /* 0x0000ffff15227812 */ /* 0x000fc400078ec0ff */
[----:B------:R-:W-:Y:S02]  /*5690*/  PRMT R21, R45, 0x7632, R21 ;  /* 0x000076322d157816 */ /* 0x000fe40000000015 */
[----:B------:R-:W-:Y:S01]  /*56a0*/  PRMT R162, R40, 0x7610, R162 ;  /* 0x0000761028a27816 */ /* 0x000fe200000000a2 */
[----:B------:R-:W-:Y:S01]  /*56b0*/  IMAD.WIDE.U32 R40, R41, 0x10000, RZ ;  /* 0x0001000029287825 */ /* 0x000fe200078e00ff */
[----:B------:R-:W-:Y:S02]  /*56c0*/  LOP3.LUT R166, R35, 0xffff, R166, 0xf8, !PT ;  /* 0x0000ffff23a67812 */ /* 0x000fe400078ef8a6 */
[----:B------:R-:W-:Y:S01]  /*56d0*/  LOP3.LUT R21, R21, 0xffff, RZ, 0xc0, !PT ;  /* 0x0000ffff15157812 */ /* 0x000fe200078ec0ff */
[----:B------:R-:W-:Y:S01]  /*56e0*/  IMAD.WIDE.U32 R34, R34, 0x10000, RZ ;  /* 0x0001000022227825 */ /* 0x000fe200078e00ff */
[----:B------:R-:W-:Y:S02]  /*56f0*/  LOP3.LUT R30, R40, 0xffff, R30, 0xf8, !PT ;  /* 0x0000ffff281e7812 */ /* 0x000fe400078ef81e */
[----:B------:R-:W-:Y:S01]  /*5700*/  LOP3.LUT R33, R41, 0xffff, R33, 0xf8, !PT ;  /* 0x0000ffff29217812 */ /* 0x000fe200078ef821 */
[----:B------:R-:W-:Y:S01]  /*5710*/  IMAD.WIDE.U32 R40, R21, 0x10000, RZ ;  /* 0x0001000015287825 */ /* 0x000fe200078e00ff */
[----:B------:R-:W-:-:S02]  /*5720*/  LOP3.LUT R35, R35, 0xffff, R39, 0xf8, !PT ;  /* 0x0000ffff23237812 */ /* 0x000fc400078ef827 */
[----:B------:R-:W-:Y:S02]  /*5730*/  PRMT R39, R29, 0x7610, R39 ;  /* 0x000076101d277816 */ /* 0x000fe40000000027 */
[----:B------:R-:W-:Y:S02]  /*5740*/  PRMT R29, R18, 0x7632, R29 ;  /* 0x00007632121d7816 */ /* 0x000fe4000000001d */
[----:B------:R-:W-:Y:S02]  /*5750*/  PRMT R21, R25, 0x7632, R21 ;  /* 0x0000763219157816 */ /* 0x000fe40000000015 */
[--C-:B------:R-:W-:Y:S02]  /*5760*/  LOP3.LUT R40, R40, 0xffff, R45.reuse, 0xf8, !PT ;  /* 0x0000ffff28287812 */ /* 0x100fe400078ef82d */
[----:B------:R-:W-:Y:S02]  /*5770*/  PRMT R45, R24, 0x7610, R45 ;  /* 0x00007610182d7816 */ /* 0x000fe4000000002d */
[----:B------:R-:W-:-:S02]  /*5780*/  LOP3.LUT R24, R29, 0xffff, RZ, 0xc0, !PT ;  /* 0x0000ffff1d187812 */ /* 0x000fc400078ec0ff */
[----:B------:R-:W-:Y:S02]  /*5790*/  LOP3.LUT R21, R21, 0xffff, RZ, 0xc0, !PT ;  /* 0x0000ffff15157812 */ /* 0x000fe400078ec0ff */
[----:B------:R-:W-:Y:S02]  /*57a0*/  PRMT R29, R44, 0x7632, R29 ;  /* 0x000076322c1d7816 */ /* 0x000fe4000000001d */
[--C-:B------:R-:W-:Y:S02]  /*57b0*/  LOP3.LUT R34, R34, 0xffff, R162.reuse, 0xf8, !PT ;  /* 0x0000ffff22227812 */ /* 0x100fe400078ef8a2 */
[--C-:B------:R-:W-:Y:S02]  /*57c0*/  LOP3.LUT R41, R41, 0xffff, R39.reuse, 0xf8, !PT ;  /* 0x0000ffff29297812 */ /* 0x100fe400078ef827 */
[----:B------:R-:W-:Y:S01]  /*57d0*/  PRMT R162, R25, 0x7610, R162 ;  /* 0x0000761019a27816 */ /* 0x000fe200000000a2 */
[----:B------:R-:W-:Y:S01]  /*57e0*/  IMAD.WIDE.U32 R24, R24, 0x10000, RZ ;  /* 0x0001000018187825 */ /* 0x000fe200078e00ff */
[----:B------:R-:W-:-:S02]  /*57f0*/  PRMT R39, R20, 0x7610, R39 ;  /* 0x0000761014277816 */ /* 0x000fc40000000027 */
[----:B------:R-:W-:Y:S01]  /*5800*/  LOP3.LUT R29, R29, 0xffff, RZ, 0xc0, !PT ;  /* 0x0000ffff1d1d7812 */ /* 0x000fe200078ec0ff */
[----:B------:R-:W-:Y:S01]  /*5810*/  IMAD.WIDE.U32 R20, R21, 0x10000, RZ ;  /* 0x0001000015147825 */ /* 0x000fe200078e00ff */
[----:B------:R-:W-:Y:S02]  /*5820*/  LOP3.LUT R18, R24, 0xffff, R18, 0xf8, !PT ;  /* 0x0000ffff18127812 */ /* 0x000fe400078ef812 */
[----:B------:R-:W-:Y:S01]  /*5830*/  LOP3.LUT R39, R25, 0xffff, R39, 0xf8, !PT ;  /* 0x0000ffff19277812 */ /* 0x000fe200078ef827 */
[----:B------:R-:W-:Y:S01]  /*5840*/  IMAD.WIDE.U32 R24, R29, 0x10000, RZ ;  /* 0x000100001d187825 */ /* 0x000fe200078e00ff */
[--C-:B------:R-:W-:Y:S02]  /*5850*/  LOP3.LUT R21, R21, 0xffff, R45.reuse, 0xf8, !PT ;  /* 0x0000ffff15157812 */ /* 0x100fe400078ef82d */
[----:B------:R-:W-:Y:S02]  /*5860*/  PRMT R45, R44, 0x7610, R45 ;  /* 0x000076102c2d7816 */ /* 0x000fe4000000002d */
[----:B------:R-:W-:-:S02]  /*5870*/  PRMT R29, R208, 0x7632, R29 ;  /* 0x00007632d01d7816 */ /* 0x000fc4000000001d */
[----:B------:R-:W-:Y:S02]  /*5880*/  PRMT R167, R16, 0x7610, R167 ;  /* 0x0000761010a77816 */ /* 0x000fe400000000a7 */
[----:B------:R-:W-:Y:S02]  /*5890*/  LOP3.LUT R16, R24, 0xffff, R45, 0xf8, !PT ;  /* 0x0000ffff18107812 */ /* 0x000fe400078ef82d */
[----:B------:R-:W-:Y:S02]  /*58a0*/  LOP3.LUT R24, R29, 0xffff, RZ, 0xc0, !PT ;  /* 0x0000ffff1d187812 */ /* 0x000fe400078ec0ff */
[----:B------:R-:W-:Y:S02]  /*58b0*/  PRMT R44, R207, 0x7632, R44 ;  /* 0x00007632cf2c7816 */ /* 0x000fe4000000002c */
[----:B------:R-:W-:Y:S02]  /*58c0*/  F2FP.BF16.F32.PACK_AB R3, RZ, R3 ;  /* 0x00000003ff03723e */ /* 0x000fe400000010ff */
[----:B------:R-:W-:-:S02]  /*58d0*/  PRMT R29, R22, 0x7632, R29 ;  /* 0x00007632161d7816 */ /* 0x000fc4000000001d */
[----:B------:R-:W-:Y:S01]  /*58e0*/  LOP3.LUT R167, R25, 0xffff, R167, 0xf8, !PT ;  /* 0x0000ffff19a77812 */ /* 0x000fe200078ef8a7 */
[----:B------:R-:W-:Y:S01]  /*58f0*/  IMAD.WIDE.U32 R24, R24, 0x10000, RZ ;  /* 0x0001000018187825 */ /* 0x000fe200078e00ff */
[----:B------:R-:W-:-:S03]  /*5900*/  LOP3.LUT R44, R44, 0xffff, RZ, 0xc0, !PT ;  /* 0x0000ffff2c2c7812 */ /* 0x000fc600078ec0ff */
[----:B------:R-:W-:Y:S01]  /*5910*/  HFMA2.BF16_V2 R3, R111.H0_H0, R3.H0_H0, R109.H0_H0 ;  /* 0x200000036f037231 */ /* 0x000fe2000024086d */
[----:B------:R-:W-:Y:S02]  /*5920*/  PRMT R184, R8, 0x7610, R184 ;  /* 0x0000761008b87816 */ /* 0x000fe400000000b8 */
[----:B------:R-:W-:Y:S01]  /*5930*/  LOP3.LUT R29, R29, 0xffff, RZ, 0xc0, !PT ;  /* 0x0000ffff1d1d7812 */ /* 0x000fe200078ec0ff */
[----:B------:R-:W-:Y:S01]  /*5940*/  IMAD.WIDE.U32 R44, R44, 0x10000, RZ ;  /* 0x000100002c2c7825 */ /* 0x000fe200078e00ff */
[----:B------:R-:W-:Y:S02]  /*5950*/  LOP3.LUT R8, R24, 0xffff, R208, 0xf8, !PT ;  /* 0x0000ffff18087812 */ /* 0x000fe400078ef8d0 */
[----:B------:R-:W-:Y:S01]  /*5960*/  LOP3.LUT R184, R25, 0xffff, R184, 0xf8, !PT ;  /* 0x0000ffff19b87812 */ /* 0x000fe200078ef8b8 */
[----:B------:R-:W-:Y:S01]  /*5970*/  IMAD.WIDE.U32 R24, R29, 0x10000, RZ ;  /* 0x000100001d187825 */ /* 0x000fe200078e00ff */
[----:B------:R-:W-:Y:S02]  /*5980*/  PRMT R185, R3, 0x7610, R185 ;  /* 0x0000761003b97816 */ /* 0x000fe400000000b9 */
[----:B------:R-:W-:-:S02]  /*5990*/  PRMT R3, R206, 0x7632, R3 ;  /* 0x00007632ce037816 */ /* 0x000fc40000000003 */
[----:B------:R-:W-:Y:S02]  /*59a0*/  PRMT R176, R12, 0x7610, R176 ;  /* 0x000076100cb07816 */ /* 0x000fe400000000b0 */
[----:B------:R-:W-:Y:S02]  /*59b0*/  LOP3.LUT R12, R44, 0xffff, R207, 0xf8, !PT ;  /* 0x0000ffff2c0c7812 */ /* 0x000fe400078ef8cf */
[----:B------:R-:W-:Y:S02]  /*59c0*/  PRMT R44, R152, 0x7632, R44 ;  /* 0x00007632982c7816 */ /* 0x000fe4000000002c */
[----:B------:R-:W-:Y:S02]  /*59d0*/  LOP3.LUT R22, R24, 0xffff, R22, 0xf8, !PT ;  /* 0x0000ffff18167812 */ /* 0x000fe400078ef816 */
[----:B------:R-:W-:Y:S02]  /*59e0*/  F2FP.BF16.F32.PACK_AB R160, RZ, R160 ;  /* 0x000000a0ffa0723e */ /* 0x000fe400000010ff */
[----:B------:R-:W-:-:S02]  /*59f0*/  LOP3.LUT R24, R3, 0xffff, RZ, 0xc0, !PT ;  /* 0x0000ffff03187812 */ /* 0x000fc400078ec0ff */
[----:B------:R-:W-:Y:S01]  /*5a00*/  LOP3.LUT R44, R44, 0xffff, RZ, 0xc0, !PT ;  /* 0x0000ffff2c2c7812 */ /* 0x000fe200078ec0ff */
[----:B------:R-:W-:Y:S01]  /*5a10*/  HFMA2.BF16_V2 R160, R107.H0_H0, R160.H0_H0, R105.H0_H0 ;  /* 0x200000a06ba07231 */ /* 0x000fe20000240869 */
[----:B------:R-:W-:Y:S01]  /*5a20*/  LOP3.LUT R185, R25, 0xffff, R185, 0xf8, !PT ;  /* 0x0000ffff19b97812 */ /* 0x000fe200078ef8b9 */
[----:B------:R-:W-:Y:S01]  /*5a30*/  IMAD.WIDE.U32 R24, R24, 0x10000, RZ ;  /* 0x0001000018187825 */ /* 0x000fe200078e00ff */
[----:B------:R-:W-:Y:S02]  /*5a40*/  PRMT R29, R161, 0x7632, R29 ;  /* 0x00007632a11d7816 */ /* 0x000fe4000000001d */
[----:B------:R-:W-:Y:S01]  /*5a50*/  LOP3.LUT R176, R45, 0xffff, R176, 0xf8, !PT ;  /* 0x0000ffff2db07812 */ /* 0x000fe200078ef8b0 */
[----:B------:R-:W-:Y:S01]  /*5a60*/  IMAD.WIDE.U32 R44, R44, 0x10000, RZ ;  /* 0x000100002c2c7825 */ /* 0x000fe200078e00ff */
[----:B------:R-:W-:Y:S02]  /*5a70*/  PRMT R3, R152, 0x7610, R3 ;  /* 0x0000761098037816 */ /* 0x000fe40000000003 */
[----:B------:R-:W-:-:S02]  /*5a80*/  LOP3.LUT R152, R29, 0xffff, RZ, 0xc0, !PT ;  /* 0x0000ffff1d987812 */ /* 0x000fc400078ec0ff */
[----:B------:R-:W-:Y:S02]  /*5a90*/  F2FP.BF16.F32.PACK_AB R181, RZ, R181 ;  /* 0x000000b5ffb5723e */ /* 0x000fe400000010ff */
[--C-:B------:R-:W-:Y:S02]  /*5aa0*/  LOP3.LUT R25, R25, 0xffff, R160.reuse, 0xf8, !PT ;  /* 0x0000ffff19197812 */ /* 0x100fe400078ef8a0 */
[----:B------:R-:W-:Y:S01]  /*5ab0*/  F2FP.BF16.F32.PACK_AB R183, RZ, R183 ;  /* 0x000000b7ffb7723e */ /* 0x000fe200000010ff */
[----:B------:R-:W-:Y:S01]  /*5ac0*/  HFMA2.BF16_V2 R181, R99.H0_H0, R181.H0_H0, R211.H0_H0 ;  /* 0x200000b563b57231 */ /* 0x000fe200002408d3 */
[----:B------:R-:W-:Y:S02]  /*5ad0*/  PRMT R160, R2, 0x7632, R160 ;  /* 0x0000763202a07816 */ /* 0x000fe400000000a0 */
[----:B------:R-:W-:Y:S01]  /*5ae0*/  LOP3.LUT R45, R45, 0xffff, R153, 0xf8, !PT ;  /* 0x0000ffff2d2d7812 */ /* 0x000fe200078ef899 */
[----:B------:R-:W-:Y:S01]  /*5af0*/  IMAD.WIDE.U32 R152, R152, 0x10000, RZ ;  /* 0x0001000098987825 */ /* 0x000fe200078e00ff */
[----:B------:R-:W-:-:S03]  /*5b00*/  LOP3.LUT R160, R160, 0xffff, RZ, 0xc0, !PT ;  /* 0x0000ffffa0a07812 */ /* 0x000fc600078ec0ff */
[----:B------:R-:W-:Y:S01]  /*5b10*/  HFMA2.BF16_V2 R183, R213.H0_H0, R183.H0_H0, R215.H0_H0 ;  /* 0x200000b7d5b77231 */ /* 0x000fe200002408d7 */
[----:B------:R-:W-:Y:S02]  /*5b20*/  PRMT R29, R4, 0x7632, R29 ;  /* 0x00007632041d7816 */ /* 0x000fe4000000001d */
[----:B------:R-:W-:Y:S01]  /*5b30*/  LOP3.LUT R152, R152, 0xffff, R161, 0xf8, !PT ;  /* 0x0000ffff98987812 */ /* 0x000fe200078ef8a1 */
[----:B------:R-:W-:Y:S01]  /*5b40*/  IMAD.WIDE.U32 R160, R160, 0x10000, RZ ;  /* 0x00010000a0a07825 */ /* 0x000fe200078e00ff */
[--C-:B------:R-:W-:Y:S02]  /*5b50*/  LOP3.LUT R153, R153, 0xffff, R181.reuse, 0xf8, !PT ;  /* 0x0000ffff99997812 */ /* 0x100fe400078ef8b5 */
[----:B------:R-:W-:Y:S02]  /*5b60*/  PRMT R181, R183, 0x7610, R181 ;  /* 0x00007610b7b57816 */ /* 0x000fe400000000b5 */
[----:B------:R-:W-:Y:S02]  /*5b70*/  PRMT R164, R2, 0x7610, R164 ;  /* 0x0000761002a47816 */ /* 0x000fe400000000a4 */
[----:B------:R-:W-:-:S02]  /*5b80*/  LOP3.LUT R29, R29, 0xffff, RZ, 0xc0, !PT ;  /* 0x0000ffff1d1d7812 */ /* 0x000fc400078ec0ff */
[----:B------:R-:W-:Y:S02]  /*5b90*/  F2FP.BF16.F32.PACK_AB R192, RZ, R192 ;  /* 0x000000c0ffc0723e */ /* 0x000fe400000010ff */
[--C-:B------:R-:W-:Y:S02]  /*5ba0*/  LOP3.LUT R44, R44, 0xffff, R3.reuse, 0xf8, !PT ;  /* 0x0000ffff2c2c7812 */ /* 0x100fe400078ef803 */
[--C-:B------:R-:W-:Y:S01]  /*5bb0*/  LOP3.LUT R20, R20, 0xffff, R162.reuse, 0xf8, !PT ;  /* 0x0000ffff14147812 */ /* 0x100fe200078ef8a2 */
[----:B------:R-:W-:Y:S01]  /*5bc0*/  HFMA2.BF16_V2 R192, R221.H0_H0, R192.H0_H0, R223.H0_H0 ;  /* 0x200000c0ddc07231 */ /* 0x000fe200002408df */
[C---:B------:R-:W-:Y:S02]  /*5bd0*/  PRMT R3, R156.reuse, 0x7632, R3 ;  /* 0x000076329c037816 */ /* 0x040fe40000000003 */
[----:B------:R-:W-:Y:S02]  /*5be0*/  PRMT R162, R156, 0x7610, R162 ;  /* 0x000076109ca27816 */ /* 0x000fe400000000a2 */
[----:B------:R-:W-:-:S02]  /*5bf0*/  LOP3.LUT R156, R160, 0xffff, R164, 0xf8, !PT ;  /* 0x0000ffffa09c7812 */ /* 0x000fc400078ef8a4 */
[----:B------:R-:W-:Y:S01]  /*5c00*/  LOP3.LUT R181, R161, 0xffff, R181, 0xf8, !PT ;  /* 0x0000ffffa1b57812 */ /* 0x000fe200078ef8b5 */
[----:B------:R-:W-:Y:S01]  /*5c10*/  IMAD.WIDE.U32 R160, R29, 0x10000, RZ ;  /* 0x000100001da07825 */ /* 0x000fe200078e00ff */
[----:B------:R-:W-:Y:S02]  /*5c20*/  LOP3.LUT R3, R3, 0xffff, RZ, 0xc0, !PT ;  /* 0x0000ffff03037812 */ /* 0x000fe400078ec0ff */
[----:B------:R-:W-:Y:S02]  /*5c30*/  PRMT R29, R7, 0x7632, R29 ;  /* 0x00007632071d7816 */ /* 0x000fe4000000001d */
[----:B------:R-:W-:Y:S01]  /*5c40*/  PRMT R164, R5, 0x7632, R164 ;  /* 0x0000763205a47816 */ /* 0x000fe200000000a4 */
[----:B------:R-:W-:Y:S01]  /*5c50*/  IMAD.WIDE.U32 R2, R3, 0x10000, RZ ;  /* 0x0001000003027825 */ /* 0x000fe200078e00ff */
[----:B------:R-:W-:Y:S02]  /*5c60*/  LOP3.LUT R4, R160, 0xffff, R4, 0xf8, !PT ;  /* 0x0000ffffa0047812 */ /* 0x000fe400078ef804 */
[----:B------:R-:W-:-:S02]  /*5c70*/  PRMT R186, R192, 0x7610, R186 ;  /* 0x00007610c0ba7816 */ /* 0x000fc400000000ba */
[----:B------:R-:W-:Y:S02]  /*5c80*/  LOP3.LUT R160, R29, 0xffff, RZ, 0xc0, !PT ;  /* 0x0000ffff1da07812 */ /* 0x000fe400078ec0ff */
[----:B------:R-:W-:Y:S02]  /*5c90*/  LOP3.LUT R164, R164, 0xffff, RZ, 0xc0, !PT ;  /* 0x0000ffffa4a47812 */ /* 0x000fe400078ec0ff */
[----:B------:R-:W-:Y:S02]  /*5ca0*/  F2FP.BF16.F32.PACK_AB R168, RZ, R168 ;  /* 0x000000a8ffa8723e */ /* 0x000fe400000010ff */
[----:B------:R-:W-:Y:S02]  /*5cb0*/  PRMT R169, R13, 0x7632, R169 ;  /* 0x000076320da97816 */ /* 0x000fe400000000a9 */
[----:B------:R-:W-:Y:S01]  /*5cc0*/  LOP3.LUT R186, R161, 0xffff, R186, 0xf8, !PT ;  /* 0x0000ffffa1ba7812 */ /* 0x000fe200078ef8ba */
[----:B------:R-:W-:Y:S01]  /*5cd0*/  IMAD.WIDE.U32 R160, R160, 0x10000, RZ ;  /* 0x00010000a0a07825 */ /* 0x000fe200078e00ff */
[----:B------:R-:W-:-:S03]  /*5ce0*/  LOP3.LUT R2, R2, 0xffff, R162, 0xf8, !PT ;  /* 0x0000ffff02027812 */ /* 0x000fc600078ef8a2 */
[----:B------:R-:W-:Y:S01]  /*5cf0*/  HFMA2.BF16_V2 R168, R91.H0_H0, R168.H0_H0, R79.H0_H0 ;  /* 0x200000a85ba87231 */ /* 0x000fe2000024084f */
[----:B------:R-:W-:Y:S01]  /*5d00*/  PRMT R29, R165, 0x7610, R29 ;  /* 0x00007610a51d7816 */ /* 0x000fe2000000001d */
[----:B------:R-:W-:Y:S01]  /*5d10*/  IMAD.WIDE.U32 R164, R164, 0x10000, RZ ;  /* 0x00010000a4a47825 */ /* 0x000fe200078e00ff */
[----:B------:R-:W-:Y:S02]  /*5d20*/  PRMT R162, R5, 0x7610, R162 ;  /* 0x0000761005a27816 */ /* 0x000fe400000000a2 */
[----:B------:R-:W-:Y:S02]  /*5d30*/  LOP3.LUT R5, R169, 0xffff, RZ, 0xc0, !PT ;  /* 0x0000ffffa9057812 */ /* 0x000fe400078ec0ff */
[----:B------:R-:W-:Y:S02]  /*5d40*/  LOP3.LUT R160, R160, 0xffff, R7, 0xf8, !PT ;  /* 0x0000ffffa0a07812 */ /* 0x000fe400078ef807 */
[----:B------:R-:W-:Y:S02]  /*5d50*/  LOP3.LUT R162, R164, 0xffff, R162, 0xf8, !PT ;  /* 0x0000ffffa4a27812 */ /* 0x000fe400078ef8a2 */
[----:B------:R-:W-:Y:S01]  /*5d60*/  LOP3.LUT R7, R165, 0xffff, R29, 0xf8, !PT ;  /* 0x0000ffffa5077812 */ /* 0x000fe200078ef81d */
[----:B------:R-:W-:Y:S01]  /*5d70*/  IMAD.WIDE.U32 R164, R5, 0x10000, RZ ;  /* 0x0001000005a47825 */ /* 0x000fe200078e00ff */
[----:B------:R-:W-:-:S02]  /*5d80*/  PRMT R5, R168, 0x7610, R5 ;  /* 0x00007610a8057816 */ /* 0x000fc40000000005 */
[----:B------:R-:W-:Y:S02]  /*5d90*/  PRMT R168, R9, 0x7632, R168 ;  /* 0x0000763209a87816 */ /* 0x000fe400000000a8 */
[----:B------:R-:W-:Y:S02]  /*5da0*/  PRMT R174, R17, 0x7632, R174 ;  /* 0x0000763211ae7816 */ /* 0x000fe400000000ae */
[----:B------:R-:W-:Y:S02]  /*5db0*/  LOP3.LUT R168, R168, 0xffff, RZ, 0xc0, !PT ;  /* 0x0000ffffa8a87812 */ /* 0x000fe400078ec0ff */
[----:B------:R-:W-:Y:S02]  /*5dc0*/  PRMT R170, R15, 0x7632, R170 ;  /* 0x000076320faa7816 */ /* 0x000fe400000000aa */
[----:B------:R-:W-:Y:S01]  /*5dd0*/  PRMT R182, R46, 0x7632, R182 ;  /* 0x000076322eb67816 */ /* 0x000fe200000000b6 */
[----:B------:R-:W-:Y:S01]  /*5de0*/  IMAD.WIDE.U32 R168, R168, 0x10000, RZ ;  /* 0x00010000a8a87825 */ /* 0x000fe200078e00ff */
[----:B------:R-:W-:-:S02]  /*5df0*/  LOP3.LUT R174, R174, 0xffff, RZ, 0xc0, !PT ;  /* 0x0000ffffaeae7812 */ /* 0x000fc400078ec0ff */
[----:B------:R-:W-:Y:S02]  /*5e00*/  LOP3.LUT R170, R170, 0xffff, RZ, 0xc0, !PT ;  /* 0x0000ffffaaaa7812 */ /* 0x000fe400078ec0ff */
[----:B------:R-:W-:Y:S01]  /*5e10*/  LOP3.LUT R182, R182, 0xffff, RZ, 0xc0, !PT ;  /* 0x0000ffffb6b67812 */ /* 0x000fe200078ec0ff */
[----:B------:R-:W-:Y:S01]  /*5e20*/  IMAD.WIDE.U32 R174, R174, 0x10000, RZ ;  /* 0x00010000aeae7825 */ /* 0x000fe200078e00ff */
[--C-:B------:R-:W-:Y:S02]  /*5e30*/  LOP3.LUT R168, R168, 0xffff, R9.reuse, 0xf8, !PT ;  /* 0x0000ffffa8a87812 */ /* 0x100fe400078ef809 */
[----:B------:R-:W-:Y:S01]  /*5e40*/  PRMT R9, R50, 0x7610, R9 ;  /* 0x0000761032097816 */ /* 0x000fe20000000009 */
[----:B------:R-:W-:Y:S01]  /*5e50*/  IMAD.WIDE.U32 R170, R170, 0x10000, RZ ;  /* 0x00010000aaaa7825 */ /* 0x000fe200078e00ff */
[--C-:B------:R-:W-:Y:S02]  /*5e60*/  LOP3.LUT R165, R165, 0xffff, R5.reuse, 0xf8, !PT ;  /* 0x0000ffffa5a57812 */ /* 0x100fe400078ef805 */
[----:B------:R-:W-:Y:S01]  /*5e70*/  PRMT R5, R48, 0x7610, R5 ;  /* 0x0000761030057816 */ /* 0x000fe20000000005 */
[----:B------:R-:W-:Y:S01]  /*5e80*/  IMAD.WIDE.U32 R182, R182, 0x10000, RZ ;  /* 0x00010000b6b67825 */ /* 0x000fe200078e00ff */
[----:B------:R-:W-:-:S02]  /*5e90*/  SHF.L.U32 R9, R9, 0x10, RZ ;  /* 0x0000001009097819 */ /* 0x000fc400000006ff */
[----:B------:R-:W-:Y:S02]  /*5ea0*/  LOP3.LUT R48, R174, 0xffff, R17, 0xf8, !PT ;  /* 0x0000ffffae307812 */ /* 0x000fe400078ef811 */
[----:B------:R-:W-:Y:S02]  /*5eb0*/  LOP3.LUT R170, R170, 0xffff, R15, 0xf8, !PT ;  /* 0x0000ffffaaaa7812 */ /* 0x000fe400078ef80f */
[----:B------:R-:W-:Y:S02]  /*5ec0*/  LOP3.LUT R174, R182, 0xffff, R46, 0xf8, !PT ;  /* 0x0000ffffb6ae7812 */ /* 0x000fe400078ef82e */
[--C-:B------:R-:W-:Y:S02]  /*5ed0*/  LOP3.LUT R182, R183, 0xffff, R5.reuse, 0xf8, !PT ;  /* 0x0000ffffb7b67812 */ /* 0x100fe400078ef805 */
[----:B------:R-:W-:Y:S02]  /*5ee0*/  LOP3.LUT R15, R73, R9, RZ, 0xfc, !PT ;  /* 0x00000009490f7212 */ /* 0x000fe400078efcff */
[----:B------:R-:W-:-:S02]  /*5ef0*/  PRMT R5, R10, 0x7610, R5 ;  /* 0x000076100a057816 */ /* 0x000fc40000000005 */
[----:B------:R-:W-:Y:S02]  /*5f00*/  PRMT R9, R11, 0x7610, R9 ;  /* 0x000076100b097816 */ /* 0x000fe40000000009 */
[----:B------:R-:W2:Y:S01]  /*5f10*/  @P0 LDC.64 R10, c[0x0][0x3a0] ;  /* 0x0000e800ff0a0b82 */ /* 0x000ea20000000a00 */
[----:B------:R-:W-:Y:S01]  /*5f20*/  SHF.L.U32 R19, R19, 0x10, RZ ;  /* 0x0000001013137819 */ /* 0x000fe200000006ff */
[----:B------:R-:W-:Y:S01]  /*5f30*/  IMAD.U32 R5, R5, 0x10000, RZ ;  /* 0x0001000005057824 */ /* 0x000fe200078e00ff */
[----:B------:R-:W-:Y:S02]  /*5f40*/  LOP3.LUT R35, R35, R38, RZ, 0xfc, !PT ;  /* 0x0000002623237212 */ /* 0x000fe400078efcff */
[----:B------:R-:W-:Y:S02]  /*5f50*/  LOP3.LUT R19, R39, R19, RZ, 0xfc, !PT ;  /* 0x0000001327137212 */ /* 0x000fe400078efcff */
[----:B------:R-:W-:Y:S01]  /*5f60*/  PRMT R172, R36, 0x7632, R172 ;  /* 0x0000763224ac7816 */ /* 0x000fe200000000ac */
[----:B------:R-:W3:Y:S01]  /*5f70*/  @P0 LDC.64 R38, c[0x0][0x3a8] ;  /* 0x0000ea00ff260b82 */ /* 0x000ee20000000a00 */
[----:B------:R-:W-:-:S02]  /*5f80*/  SHF.L.U32 R9, R9, 0x10, RZ ;  /* 0x0000001009097819 */ /* 0x000fc400000006ff */
[----:B------:R-:W-:Y:S02]  /*5f90*/  SHF.L.U32 R163, R163, 0x10, RZ ;  /* 0x00000010a3a37819 */ /* 0x000fe400000006ff */
[----:B------:R-:W-:Y:S02]  /*5fa0*/  SHF.L.U32 R6, R6, 0x10, RZ ;  /* 0x0000001006067819 */ /* 0x000fe400000006ff */
[----:B------:R-:W-:Y:S02]  /*5fb0*/  SHF.L.U32 R198, R198, 0x10, RZ ;  /* 0x00000010c6c67819 */ /* 0x000fe400000006ff */
[----:B------:R-:W-:Y:S02]  /*5fc0*/  LOP3.LUT R172, R172, 0xffff, RZ, 0xc0, !PT ;  /* 0x0000ffffacac7812 */ /* 0x000fe400078ec0ff */
[----:B------:R-:W-:Y:S02]  /*5fd0*/  LOP3.LUT R164, R164, 0xffff, R13, 0xf8, !PT ;  /* 0x0000ffffa4a47812 */ /* 0x000fe400078ef80d */
[----:B------:R-:W-:Y:S01]  /*5fe0*/  SHF.L.U32 R43, R43, 0x10, RZ ;  /* 0x000000102b2b7819 */ /* 0x000fe200000006ff */
[----:B------:R-:W-:Y:S01]  /*5ff0*/  IMAD.WIDE.U32 R172, R172, 0x10000, RZ ;  /* 0x00010000acac7825 */ /* 0x000fe200078e00ff */
[----:B------:R-:W-:-:S02]  /*6000*/  LOP3.LUT R17, R167, R5, RZ, 0xfc, !PT ;  /* 0x00000005a7117212 */ /* 0x000fc400078efcff */
[----:B------:R-:W-:Y:S01]  /*6010*/  LOP3.LUT R13, R176, R9, RZ, 0xfc, !PT ;  /* 0x00000009b00d7212 */ /* 0x000fe200078efcff */
[----:B--2---:R-:W-:Y:S01]  /*6020*/  @P0 IMAD.WIDE R10, R72, 0x4, R10 ;  /* 0x00000004480a0825 */ /* 0x004fe200078e020a */
[----:B------:R-:W-:Y:S02]  /*6030*/  SHF.L.U32 R154, R154, 0x10, RZ ;  /* 0x000000109a9a7819 */ /* 0x000fe400000006ff */
[----:B------:R-:W-:Y:S02]  /*6040*/  SHF.L.U32 R155, R155, 0x10, RZ ;  /* 0x000000109b9b7819 */ /* 0x000fe400000006ff */
[----:B------:R2:W-:Y:S01]  /*6050*/  @P0 STG.E desc[UR4][R10.64], R159 ;  /* 0x0000009f0a000986 */ /* 0x0005e2000c101904 */
[----:B---3--:R-:W-:Y:S01]  /*6060*/  @P0 IMAD.WIDE R38, R72, 0x4, R38 ;  /* 0x0000000448260825 */ /* 0x008fe200078e0226 */
[----:B------:R-:W-:Y:S02]  /*6070*/  LOP3.LUT R5, R186, R163, RZ, 0xfc, !PT ;  /* 0x000000a3ba057212 */ /* 0x000fe400078efcff */
[----:B------:R-:W-:-:S02]  /*6080*/  SHF.L.U32 R31, R31, 0x10, RZ ;  /* 0x000000101f1f7819 */ /* 0x000fc400000006ff */
[----:B------:R-:W-:Y:S01]  /*6090*/  LOP3.LUT R9, R184, R6, RZ, 0xfc, !PT ;  /* 0x00000006b8097212 */ /* 0x000fe200078efcff */
[----:B------:R3:W-:Y:S01]  /*60a0*/  @P0 STG.E desc[UR4][R38.64], R158 ;  /* 0x0000009e26000986 */ /* 0x0007e2000c101904 */
[----:B------:R-:W-:Y:S02]  /*60b0*/  LOP3.LUT R163, R7, R198, RZ, 0xfc, !PT ;  /* 0x000000c607a37212 */ /* 0x000fe400078efcff */
[----:B------:R-:W-:Y:S01]  /*60c0*/  SHF.L.U32 R26, R26, 0x10, RZ ;  /* 0x000000101a1a7819 */ /* 0x000fe200000006ff */
[----:B--2---:R-:W2:Y:S01]  /*60d0*/  LDC.64 R10, c[0x0][0x398] ;  /* 0x0000e600ff0a7b82 */ /* 0x004ea20000000a00 */
[----:B------:R-:W-:Y:S02]  /*60e0*/  F2FP.BF16.F32.PACK_AB R187, RZ, R187 ;  /* 0x000000bbffbb723e */ /* 0x000fe400000010ff */
[----:B------:R-:W-:Y:S02]  /*60f0*/  LOP3.LUT R29, R166, R43, RZ, 0xfc, !PT ;  /* 0x0000002ba61d7212 */ /* 0x000fe400078efcff */
[----:B------:R-:W-:Y:S01]  /*6100*/  SHF.L.U32 R23, R23, 0x10, RZ ;  /* 0x0000001017177819 */ /* 0x000fe200000006ff */
[----:B------:R-:W-:Y:S01]  /*6110*/  HFMA2.BF16_V2 R187, R217.H0_H0, R187.H0_H0, R219.H0_H0 ;  /* 0x200000bbd9bb7231 */ /* 0x000fe200002408db */
[----:B------:R-:W-:-:S02]  /*6120*/  LOP3.LUT R25, R25, R154, RZ, 0xfc, !PT ;  /* 0x0000009a19197212 */ /* 0x000fc400078efcff */
[----:B------:R-:W-:Y:S02]  /*6130*/  LOP3.LUT R153, R153, R155, RZ, 0xfc, !PT ;  /* 0x0000009b99997212 */ /* 0x000fe400078efcff */
[----:B------:R-:W-:Y:S02]  /*6140*/  F2FP.BF16.F32.PACK_AB R193, RZ, R193 ;  /* 0x000000c1ffc1723e */ /* 0x000fe400000010ff */
[----:B------:R-:W-:Y:S02]  /*6150*/  LOP3.LUT R31, R33, R31, RZ, 0xfc, !PT ;  /* 0x0000001f211f7212 */ /* 0x000fe400078efcff */
[----:B------:R-:W-:Y:S01]  /*6160*/  LOP3.LUT R169, R169, 0xffff, R205, 0xf8, !PT ;  /* 0x0000ffffa9a97812 */ /* 0x000fe200078ef8cd */
[----:B------:R-:W-:Y:S01]  /*6170*/  HFMA2.BF16_V2 R193, R87.H0_H0, R193.H0_H0, R75.H0_H0 ;  /* 0x200000c157c17231 */ /* 0x000fe2000024084b */
[----:B------:R-:W-:Y:S02]  /*6180*/  LOP3.LUT R41, R41, R26, RZ, 0xfc, !PT ;  /* 0x0000001a29297212 */ /* 0x000fe400078efcff */
[----:B------:R-:W-:-:S02]  /*6190*/  SHF.L.U32 R177, R177, 0x10, RZ ;  /* 0x00000010b1b17819 */ /* 0x000fc400000006ff */
[----:B------:R-:W-:Y:S02]  /*61a0*/  LOP3.LUT R21, R21, R23, RZ, 0xfc, !PT ;  /* 0x0000001715157212 */ /* 0x000fe400078efcff */
[----:B------:R-:W-:Y:S01]  /*61b0*/  SHF.L.U32 R0, R0, 0x10, RZ ;  /* 0x0000001000007819 */ /* 0x000fe200000006ff */
[----:B--2---:R-:W-:Y:S01]  /*61c0*/  IMAD.WIDE.U32 R6, R70, 0x8, R10 ;  /* 0x0000000846067825 */ /* 0x004fe200078e000a */
[----:B------:R-:W-:Y:S02]  /*61d0*/  LOP3.LUT R171, R171, 0xffff, R204, 0xf8, !PT ;  /* 0x0000ffffabab7812 */ /* 0x000fe400078ef8cc */
[----:B------:R-:W-:Y:S01]  /*61e0*/  LOP3.LUT R173, R173, 0xffff, R203, 0xf8, !PT ;  /* 0x0000ffffadad7812 */ /* 0x000fe200078ef8cb */
[--C-:B---3--:R-:W-:Y:S01]  /*61f0*/  IMAD.WIDE.U32 R38, R69, 0x8, R10.reuse ;  /* 0x0000000845267825 */ /* 0x108fe200078e000a */
[----:B------:R2:W-:Y:S01]  /*6200*/  STG.E.64 desc[UR4][R6.64], R14 ;  /* 0x0000000e06007986 */ /* 0x0005e2000c101b04 */
[----:B------:R-:W-:Y:S02]  /*6210*/  SHF.L.U32 R179, R179, 0x10, RZ ;  /* 0x00000010b3b37819 */ /* 0x000fe400000006ff */
[----:B------:R-:W-:Y:S01]  /*6220*/  IMAD.WIDE.U32 R68, R68, 0x8, R10 ;  /* 0x0000000844447825 */ /* 0x000fe200078e000a */
[----:B------:R2:W-:Y:S01]  /*6230*/  STG.E.64 desc[UR4][R38.64], R28 ;  /* 0x0000001c26007986 */ /* 0x0005e2000c101b04 */
[----:B------:R-:W-:-:S02]  /*6240*/  SHF.L.U32 R157, R157, 0x10, RZ ;  /* 0x000000109d9d7819 */ /* 0x000fc400000006ff */
[--C-:B------:R-:W-:Y:S01]  /*6250*/  IMAD.WIDE.U32 R154, R67, 0x8, R10.reuse ;  /* 0x00000008439a7825 */ /* 0x100fe200078e000a */
[----:B------:R2:W-:Y:S01]  /*6260*/  STG.E.64 desc[UR4][R68.64], R34 ;  /* 0x0000002244007986 */ /* 0x0005e2000c101b04 */
[----:B------:R-:W-:Y:S02]  /*6270*/  LOP3.LUT R169, R169, R177, RZ, 0xfc, !PT ;  /* 0x000000b1a9a97212 */ /* 0x000fe400078efcff */
[----:B------:R-:W-:Y:S01]  /*6280*/  IMAD.WIDE.U32 R66, R66, 0x8, R10 ;  /* 0x0000000842427825 */ /* 0x000fe200078e000a */
[----:B------:R2:W-:Y:S01]  /*6290*/  STG.E.64 desc[UR4][R154.64], R30 ;  /* 0x0000001e9a007986 */ /* 0x0005e2000c101b04 */
[----:B------:R-:W-:Y:S02]  /*62a0*/  LOP3.LUT R175, R175, 0xffff, R196, 0xf8, !PT ;  /* 0x0000ffffafaf7812 */ /* 0x000fe400078ef8c4 */
[--C-:B------:R-:W-:Y:S01]  /*62b0*/  IMAD.WIDE.U32 R158, R65, 0x8, R10.reuse ;  /* 0x00000008419e7825 */ /* 0x100fe200078e000a */
[----:B------:R-:W-:Y:S01]  /*62c0*/  LOP3.LUT R23, R185, R0, RZ, 0xfc, !PT ;  /* 0x00000000b9177212 */ /* 0x000fe200078efcff */
[----:B------:R2:W-:Y:S01]  /*62d0*/  STG.E.64 desc[UR4][R66.64], R40 ;  /* 0x0000002842007986 */ /* 0x0005e2000c101b04 */
[----:B------:R-:W-:Y:S01]  /*62e0*/  SHF.L.U32 R202, R202, 0x10, RZ ;  /* 0x00000010caca7819 */ /* 0x000fe200000006ff */
[--C-:B------:R-:W-:Y:S01]  /*62f0*/  IMAD.WIDE.U32 R64, R64, 0x8, R10.reuse ;  /* 0x0000000840407825 */ /* 0x100fe200078e000a */
[----:B------:R-:W-:Y:S01]  /*6300*/  SHF.L.U32 R0, R49, 0x10, RZ ;  /* 0x0000001031007819 */ /* 0x000fe200000006ff */
[----:B------:R2:W-:Y:S01]  /*6310*/  STG.E.64 desc[UR4][R158.64], R20 ;  /* 0x000000149e007986 */ /* 0x0005e2000c101b04 */
[----:B------:R-:W-:Y:S01]  /*6320*/  LOP3.LUT R171, R171, R179, RZ, 0xfc, !PT ;  /* 0x000000b3abab7212 */ /* 0x000fe200078efcff */
[----:B------:R-:W-:Y:S01]  /*6330*/  IMAD.WIDE.U32 R166, R63, 0x8, R10 ;  /* 0x000000083fa67825 */ /* 0x000fe200078e000a */
[----:B------:R-:W-:Y:S01]  /*6340*/  LOP3.LUT R173, R173, R178, RZ, 0xfc, !PT ;  /* 0x000000b2adad7212 */ /* 0x000fe200078efcff */
[----:B------:R2:W-:Y:S01]  /*6350*/  STG.E.64 desc[UR4][R64.64], R18 ;  /* 0x0000001240007986 */ /* 0x0005e2000c101b04 */
[----:B------:R-:W-:Y:S01]  /*6360*/  LOP3.LUT R24, R24, 0xffff, R206, 0xf8, !PT ;  /* 0x0000ffff18187812 */ /* 0x000fe200078ef8ce */
        /* <DEDUP_REMOVED lines=8> */
[----:B------:R-:W-:Y:S01]  /*63f0*/  IMAD.WIDE.U32 R60, R60, 0x8, R10 ;  /* 0x000000083c3c7825 */ /* 0x000fe200078e000a */
[----:B------:R-:W-:Y:S01]  /*6400*/  LOP3.LUT R161, R161, 0xffff, R193, 0xf8, !PT ;  /* 0x0000ffffa1a17812 */ /* 0x000fe200078ef8c1 */
[----:B------:R2:W-:Y:S01]  /*6410*/  STG.E.64 desc[UR4][R176.64], R8 ;  /* 0x00000008b0007986 */ /* 0x0005e2000c101b04 */
[----:B------:R-:W-:Y:S01]  /*6420*/  LOP3.LUT R49, R175, R202, RZ, 0xfc, !PT ;  /* 0x000000caaf317212 */ /* 0x000fe200078efcff */
        /* <DEDUP_REMOVED lines=12> */
[--C-:B------:R-:W-:Y:S01]  /*64f0*/  IMAD.WIDE.U32 R56, R56, 0x8, R10.reuse ;  /* 0x0000000838387825 */ /* 0x100fe200078e000a */
[----:B0-----:R-:W-:Y:S01]  /*6500*/  IADD3 R72, PT, PT, R72, R237, RZ ;  /* 0x000000ed48487210 */ /* 0x001fe20007ffe0ff */
[----:B------:R2:W-:Y:S02]  /*6510*/  STG.E.64 desc[UR4][R180.64], R152 ;  /* 0x00000098b4007986 */ /* 0x0005e4000c101b04 */
[--C-:B------:R-:W-:Y:S01]  /*6520*/  IMAD.WIDE.U32 R182, R55, 0x8, R10.reuse ;  /* 0x0000000837b67825 */ /* 0x100fe200078e000a */
[----:B-1----:R-:W-:Y:S01]  /*6530*/  ISETP.GE.AND P2, PT, R72, UR6, PT ;  /* 0x0000000648007c0c */ /* 0x002fe2000bf46270 */
        /* <DEDUP_REMOVED lines=17> */
[----:B------:R-:W-:Y:S02]  /*6650*/  IMAD.WIDE.U32 R10, R27, 0x8, R10 ;  /* 0x000000081b0a7825 */ /* 0x000fe400078e000a */
[----:B------:R2:W-:Y:S04]  /*6660*/  STG.E.64 desc[UR4][R32.64], R48 ;  /* 0x0000003020007986 */ /* 0x0005e8000c101b04 */
[----:B------:R2:W-:Y:S01]  /*6670*/  STG.E.64 desc[UR4][R10.64], R174 ;  /* 0x000000ae0a007986 */ /* 0x0005e2000c101b04 */
[----:B------:R-:W-:Y:S05]  /*6680*/  @!P2 BRA `(.L_x_194) ;  /* 0xffffffa000d8a947 */ /* 0x000fea000383ffff */
[----:B------:R-:W-:Y:S05]  /*6690*/  EXIT ;  /* 0x000000000000794d */ /* 0x000fea0003800000 */
.L_x_195:
        /* <DEDUP_REMOVED lines=14> */
.L_x_1023:


//--------------------- .text._ZN10layer_norm13ln_fwd_kernelINS_13Kernel_traitsI6__halffS2_fjLj25600ELj4ELj1ELj4ELj4ENS_18Kernel_traits_baseILj25600ES2_fS2_fjLj128EEEEEEEvNS_9FwdParamsE --------------------------
	.section	.text._ZN10layer_norm13ln_fwd_kernelINS_13Kernel_traitsI6__halffS2_fjLj25600ELj4ELj1ELj4ELj4ENS_18Kernel_traits_baseILj25600ES2_fS2_fjLj128EEEEEEEvNS_9FwdParamsE,"ax",@progbits
	.align	128
        .global         _ZN10layer_norm13ln_fwd_kernelINS_13Kernel_traitsI6__halffS2_fjLj25600ELj4ELj1ELj4ELj4ENS_18Kernel_traits_baseILj25600ES2_fS2_fjLj128EEEEEEEvNS_9FwdParamsE
        .type           _ZN10layer_norm13ln_fwd_kernelINS_13Kernel_traitsI6__halffS2_fjLj25600ELj4ELj1ELj4ELj4ENS_18Kernel_traits_baseILj25600ES2_fS2_fjLj128EEEEEEEvNS_9FwdParamsE,@function
        .size           _ZN10layer_norm13ln_fwd_kernelINS_13Kernel_traitsI6__halffS2_fjLj25600ELj4ELj1ELj4ELj4ENS_18Kernel_traits_baseILj25600ES2_fS2_fjLj128EEEEEEEvNS_9FwdParamsE,(.L_x_1024 - _ZN10layer_norm13ln_fwd_kernelINS_13Kernel_traitsI6__halffS2_fjLj25600ELj4ELj1ELj4ELj4ENS_18Kernel_traits_baseILj25600ES2_fS2_fjLj128EEEEEEEvNS_9FwdParamsE)
        .other          _ZN10layer_norm13ln_fwd_kernelINS_13Kernel_traitsI6__halffS2_fjLj25600ELj4ELj1ELj4ELj4ENS_18Kernel_traits_baseILj25600ES2_fS2_fjLj128EEEEEEEvNS_9FwdParamsE,@"STO_CUDA_ENTRY STV_DEFAULT"
_ZN10layer_norm13ln_fwd_kernelINS_13Kernel_traitsI6__halffS2_fjLj25600ELj4ELj1ELj4ELj4ENS_18Kernel_traits_baseILj25600ES2_fS2_fjLj128EEEEEEEvNS_9FwdParamsE:
.text._ZN10layer_norm13ln_fwd_kernelINS_13Kernel_traitsI6__halffS2_fjLj25600ELj4ELj1ELj4ELj4ENS_18Kernel_traits_baseILj25600ES2_fS2_fjLj128EEEEEEEvNS_9FwdParamsE:
        /* <DEDUP_REMOVED lines=120> */
.L_x_198:
        /* <DEDUP_REMOVED lines=404> */
.L_x_197:
[----:B------:R-:W2:Y:S04]  /*20c0*/  LDG.E.STRONG.GPU R6, desc[UR6][R4.64] ;  /* 0x0000000604067981 */ /* 0x000ea8000c1ef900 */
[----:B--2---:R-:W-:Y:S01]  /*20d0*/  CCTL.IVALL ;  /* 0x00000000ff00798f */ /* 0x004fe20002000000 */
[----:B------:R-:W-:Y:S05]  /*20e0*/  YIELD ;  /* 0x0000000000007946 */ /* 0x000fea0003800000 */
[----:B------:R-:W-:-:S13]  /*20f0*/  ISETP.NE.AND P2, PT, R6, R85, PT ;  /* 0x000000550600720c */ /* 0x000fda0003f45270 */
[----:B------:R-:W-:Y:S05]  /*2100*/  @P2 BRA `(.L_x_197) ;  /* 0xfffffffc00ec2947 */ /* 0x000fea000383ffff */
.L_x_196:
        /* <DEDUP_REMOVED lines=143> */
[----:B------:R-:W-:Y:S01]  /*2a00*/  F2FP.F16.F32.PACK_AB R2, RZ, R2 ;  /* 0x00000002ff02723e */ /* 0x000fe200000000ff */
[----:B------:R-:W-:Y:S01]  /*2a10*/  FADD.FTZ R236, R97, -R85 ;  /* 0x8000005561ec7221 */ /* 0x000fe20000010000 */
[----:B------:R-:W-:Y:S01]  /*2a20*/  F2FP.F16.F32.PACK_AB R3, RZ, R3 ;  /* 0x00000003ff03723e */ /* 0x000fe200000000ff */
[----:B------:R-:W-:Y:S01]  /*2a30*/  FMUL.FTZ R0, R87, R0 ;  /* 0x0000000057007220 */ /* 0x000fe20000410000 */
[----:B------:R-:W-:Y:S01]  /*2a40*/  F2FP.F16.F32.PACK_AB R4, RZ, R4 ;  /* 0x00000004ff04723e */ /* 0x000fe200000000ff */
[----:B------:R-:W2:Y:S01]  /*2a50*/  @P0 LDC.64 R78, c[0x0][0x3a8] ;  /* 0x0000ea00ff4e0b82 */ /* 0x000ea20000000a00 */
[----:B------:R-:W-:Y:S01]  /*2a60*/  F2FP.F16.F32.PACK_AB R5, RZ, R5 ;  /* 0x00000005ff05723e */ /* 0x000fe200000000ff */
[----:B-----5:R-:W-:Y:S01]  /*2a70*/  HFMA2 R2, R250.H0_H0, R2.H0_H0, R249.H0_H0 ;  /* 0x20000002fa027231 */ /* 0x020fe200000408f9 */
[----:B------:R-:W-:Y:S01]  /*2a80*/  F2FP.F16.F32.PACK_AB R0, RZ, R0 ;  /* 0x00000000ff00723e */ /* 0x000fe200000000ff */
[----:B------:R-:W-:Y:S01]  /*2a90*/  HFMA2 R3, R248.H0_H0, R3.H0_H0, R247.H0_H0 ;  /* 0x20000003f8037231 */ /* 0x000fe200000408f7 */
[----:B------:R-:W-:Y:S01]  /*2aa0*/  F2FP.F16.F32.PACK_AB R6, RZ, R6 ;  /* 0x00000006ff06723e */ /* 0x000fe200000000ff */
[----:B------:R-:W-:Y:S01]  /*2ab0*/  HFMA2 R4, R246.H0_H0, R4.H0_H0, R245.H0_H0 ;  /* 0x20000004f6047231 */ /* 0x000fe200000408f5 */
[----:B------:R-:W-:Y:S01]  /*2ac0*/  F2FP.F16.F32.PACK_AB R7, RZ, R7 ;  /* 0x00000007ff07723e */ /* 0x000fe200000000ff */
[----:B------:R-:W3:Y:S01]  /*2ad0*/  LDC.64 R174, c[0x0][0x398] ;  /* 0x0000e600ffae7b82 */ /* 0x000ee20000000a00 */
[----:B------:R-:W-:Y:S01]  /*2ae0*/  HFMA2 R0, R252.H0_H0, R0.H0_H0, R251.H0_H0 ;  /* 0x20000000fc007231 */ /* 0x000fe200000408fb */
[----:B------:R-:W-:Y:S01]  /*2af0*/  F2FP.F16.F32.PACK_AB R8, RZ, R8 ;  /* 0x00000008ff08723e */ /* 0x000fe200000000ff */
[----:B------:R-:W-:Y:S01]  /*2b00*/  HFMA2 R5, R244.H0_H0, R5.H0_H0, R243.H0_H0 ;  /* 0x20000005f4057231 */ /* 0x000fe200000408f3 */
[----:B------:R-:W-:Y:S01]  /*2b10*/  F2FP.F16.F32.PACK_AB R9, RZ, R9 ;  /* 0x00000009ff09723e */ /* 0x000fe200000000ff */
[----:B------:R-:W-:Y:S01]  /*2b20*/  HFMA2 R6, R242.H0_H0, R6.H0_H0, R241.H0_H0 ;  /* 0x20000006f2067231 */ /* 0x000fe200000408f1 */
[----:B------:R-:W-:Y:S01]  /*2b30*/  F2FP.F16.F32.PACK_AB R10, RZ, R10 ;  /* 0x0000000aff0a723e */ /* 0x000fe200000000ff */
[----:B------:R-:W-:-:S02]  /*2b40*/  HFMA2 R7, R240.H0_H0, R7.H0_H0, R239.H0_H0 ;  /* 0x20000007f0077231 */ /* 0x000fc400000408ef */
[----:B0-----:R-:W-:Y:S01]  /*2b50*/  @P0 IMAD.WIDE R80, R49, 0x4, R80 ;  /* 0x0000000431500825 */ /* 0x001fe200078e0250 */
[----:B------:R-:W-:-:S03]  /*2b60*/  F2FP.F16.F32.PACK_AB R11, RZ, R11 ;  /* 0x0000000bff0b723e */ /* 0x000fc600000000ff */
[----:B------:R-:W-:Y:S01]  /*2b70*/  HFMA2 R8, R238.H0_H0, R8.H0_H0, R190.H0_H0 ;  /* 0x20000008ee087231 */ /* 0x000fe200000408be */
[----:B------:R-:W-:Y:S01]  /*2b80*/  F2FP.F16.F32.PACK_AB R12, RZ, R12 ;  /* 0x0000000cff0c723e */ /* 0x000fe200000000ff */
[----:B------:R-:W-:Y:S01]  /*2b90*/  HFMA2 R9, R232.H0_H0, R9.H0_H0, R189.H0_H0 ;  /* 0x20000009e8097231 */ /* 0x000fe200000408bd */
[----:B------:R0:W-:Y:S01]  /*2ba0*/  @P0 STG.E desc[UR6][R80.64], R85 ;  /* 0x0000005550000986 */ /* 0x0001e2000c101906 */
[----:B------:R-:W-:Y:S01]  /*2bb0*/  F2FP.F16.F32.PACK_AB R13, RZ, R13 ;  /* 0x0000000dff0d723e */ /* 0x000fe200000000ff */
[----:B------:R-:W-:Y:S02]  /*2bc0*/  HFMA2 R10, R231.H0_H0, R10.H0_H0, R188.H0_H0 ;  /* 0x2000000ae70a7231 */ /* 0x000fe400000408bc */
[----:B--2---:R-:W-:Y:S01]  /*2bd0*/  @P0 IMAD.WIDE R78, R49, 0x4, R78 ;  /* 0x00000004314e0825 */ /* 0x004fe200078e024e */
[----:B------:R-:W-:-:S03]  /*2be0*/  F2FP.F16.F32.PACK_AB R14, RZ, R14 ;  /* 0x0000000eff0e723e */ /* 0x000fc600000000ff */
[----:B------:R-:W-:Y:S01]  /*2bf0*/  HFMA2 R11, R230.H0_H0, R11.H0_H0, R187.H0_H0 ;  /* 0x2000000be60b7231 */ /* 0x000fe200000408bb */
[----:B------:R-:W-:Y:S01]  /*2c00*/  F2FP.F16.F32.PACK_AB R15, RZ, R15 ;  /* 0x0000000fff0f723e */ /* 0x000fe200000000ff */
[----:B------:R-:W-:Y:S01]  /*2c10*/  HFMA2 R12, R229.H0_H0, R12.H0_H0, R186.H0_H0 ;  /* 0x2000000ce50c7231 */ /* 0x000fe200000408ba */
[----:B------:R2:W-:Y:S01]  /*2c20*/  @P0 STG.E desc[UR6][R78.64], R87 ;  /* 0x000000574e000986 */ /* 0x0005e2000c101906 */
[----:B------:R-:W-:Y:S01]  /*2c30*/  F2FP.F16.F32.PACK_AB R16, RZ, R16 ;  /* 0x00000010ff10723e */ /* 0x000fe200000000ff */
[----:B------:R-:W-:Y:S02]  /*2c40*/  HFMA2 R13, R228.H0_H0, R13.H0_H0, R185.H0_H0 ;  /* 0x2000000de40d7231 */ /* 0x000fe400000408b9 */
[----:B---3--:R-:W-:Y:S01]  /*2c50*/  IMAD.WIDE.U32 R172, R172, 0x2, R174 ;  /* 0x00000002acac7825 */ /* 0x008fe200078e00ae */
[----:B------:R-:W-:-:S03]  /*2c60*/  F2FP.F16.F32.PACK_AB R17, RZ, R17 ;  /* 0x00000011ff11723e */ /* 0x000fc600000000ff */
[----:B------:R-:W-:Y:S01]  /*2c70*/  HFMA2 R14, R227.H0_H0, R14.H0_H0, R184.H0_H0 ;  /* 0x2000000ee30e7231 */ /* 0x000fe200000408b8 */
[----:B------:R-:W-:Y:S01]  /*2c80*/  F2FP.F16.F32.PACK_AB R18, RZ, R18 ;  /* 0x00000012ff12723e */ /* 0x000fe200000000ff */
        /* <DEDUP_REMOVED lines=87> */
[----:B------:R-:W-:Y:S01]  /*3200*/  FMUL.FTZ R46, R87, R46 ;  /* 0x0000002e572e7220 */ /* 0x000fe20000410000 */
[--C-:B------:R-:W-:Y:S01]  /*3210*/  IMAD.WIDE.U32 R128, R128, 0x2, R174.reuse ;  /* 0x0000000280807825 */ /* 0x100fe200078e00ae */
[----:B------:R3:W-:Y:S01]  /*3220*/  STG.E.U16 desc[UR6][R132.64], R23 ;  /* 0x0000001784007986 */ /* 0x0007e2000c101506 */
[----:B------:R-:W-:Y:S02]  /*3230*/  F2FP.F16.F32.PACK_AB R41, RZ, R41 ;  /* 0x00000029ff29723e */ /* 0x000fe400000000ff */
[----:B------:R-:W-:Y:S02]  /*3240*/  HFMA2 R36, R205.H0_H0, R36.H0_H0, R64.H0_H0 ;  /* 0x20000024cd247231 */ /* 0x000fe40000040840 */
[----:B------:R-:W-:Y:S01]  /*3250*/  IMAD.WIDE.U32 R116, R116, 0x2, R174 ;  /* 0x0000000274747825 */ /* 0x000fe200078e00ae */
[----:B------:R3:W-:Y:S01]  /*3260*/  STG.E.U16 desc[UR6][R130.64], R24 ;  /* 0x0000001882007986 */ /* 0x0007e2000c101506 */
[----:B------:R-:W-:Y:S02]  /*3270*/  F2FP.F16.F32.PACK_AB R42, RZ, R42 ;  /* 0x0000002aff2a723e */ /* 0x000fe400000000ff */
[----:B------:R-:W-:-:S02]  /*3280*/  HFMA2 R37, R204.H0_H0, R37.H0_H0, R63.H0_H0 ;  /* 0x20000025cc257231 */ /* 0x000fc4000004083f */
        /* <DEDUP_REMOVED lines=11> */
[----:B------:R-:W-:Y:S01]  /*3340*/  FMUL.FTZ R236, R87, R236 ;  /* 0x000000ec57ec7220 */ /* 0x000fe20000410000 */
[--C-:B------:R-:W-:Y:S01]  /*3350*/  IMAD.WIDE.U32 R118, R118, 0x2, R174.reuse ;  /* 0x0000000276767825 */ /* 0x100fe200078e00ae */
[----:B------:R3:W-:Y:S03]  /*3360*/  STG.E.U16 desc[UR6][R122.64], R28 ;  /* 0x0000001c7a007986 */ /* 0x0007e6000c101506 */
[----:B------:R-:W-:Y:S01]  /*3370*/  HFMA2 R40, R201.H0_H0, R40.H0_H0, R60.H0_H0 ;  /* 0x20000028c9287231 */ /* 0x000fe2000004083c */
[----:B------:R-:W-:Y:S01]  /*3380*/  F2FP.F16.F32.PACK_AB R46, RZ, R46 ;  /* 0x0000002eff2e723e */ /* 0x000fe200000000ff */
[--C-:B------:R-:W-:Y:S01]  /*3390*/  IMAD.WIDE.U32 R106, R106, 0x2, R174.reuse ;  /* 0x000000026a6a7825 */ /* 0x100fe200078e00ae */
[----:B------:R3:W-:Y:S03]  /*33a0*/  STG.E.U16 desc[UR6][R120.64], R29 ;  /* 0x0000001d78007986 */ /* 0x0007e6000c101506 */
[----:B------:R-:W-:Y:S01]  /*33b0*/  HFMA2 R41, R200.H0_H0, R41.H0_H0, R59.H0_H0 ;  /* 0x20000029c8297231 */ /* 0x000fe2000004083b */
[----:B------:R-:W-:Y:S01]  /*33c0*/  F2FP.F16.F32.PACK_AB R47, RZ, R47 ;  /* 0x0000002fff2f723e */ /* 0x000fe200000000ff */
[----:B0-----:R-:W-:Y:S01]  /*33d0*/  IMAD.WIDE.U32 R80, R237, 0x2, R174 ;  /* 0x00000002ed507825 */ /* 0x001fe200078e00ae */
[----:B------:R3:W-:Y:S01]  /*33e0*/  STG.E.U16 desc[UR6][R118.64], R30 ;  /* 0x0000001e76007986 */ /* 0x0007e2000c101506 */
[----:B------:R-:W0:Y:S02]  /*33f0*/  LDC R237, c[0x0][0x380] ;  /* 0x0000e000ffed7b82 */ /* 0x000e240000000800 */
        /* <DEDUP_REMOVED lines=14> */
[----:B------:R3:W-:Y:S03]  /*34e0*/  STG.E.U16 desc[UR6][R110.64], R34 ;  /* 0x000000226e007986 */ /* 0x0007e6000c101506 */
[----:B------:R-:W-:-:S02]  /*34f0*/  HFMA2 R46, R195.H0_H0, R46.H0_H0, R54.H0_H0 ;  /* 0x2000002ec32e7231 */ /* 0x000fc40000040836 */
[--C-:B------:R-:W-:Y:S01]  /*3500*/  IMAD.WIDE.U32 R96, R96, 0x2, R174.reuse ;  /* 0x0000000260607825 */ /* 0x100fe200078e00ae */
[----:B------:R3:W-:Y:S03]  /*3510*/  STG.E.U16 desc[UR6][R108.64], R35 ;  /* 0x000000236c007986 */ /* 0x0007e6000c101506 */
[----:B------:R-:W-:Y:S02]  /*3520*/  HFMA2 R47, R194.H0_H0, R47.H0_H0, R53.H0_H0 ;  /* 0x2000002fc22f7231 */ /* 0x000fe40000040835 */
[--C-:B------:R-:W-:Y:S01]  /*3530*/  IMAD.WIDE.U32 R104, R104, 0x2, R174.reuse ;  /* 0x0000000268687825 */ /* 0x100fe200078e00ae */
[----:B------:R3:W-:Y:S03]  /*3540*/  STG.E.U16 desc[UR6][R96.64], R36 ;  /* 0x0000002460007986 */ /* 0x0007e6000c101506 */
[----:B------:R-:W-:Y:S01]  /*3550*/  HFMA2 R234, R193.H0_H0, R234.H0_H0, R52.H0_H0 ;  /* 0x200000eac1ea7231 */ /* 0x000fe20000040834 */
[----:B0-----:R-:W-:Y:S01]  /*3560*/  IADD3 R49, PT, PT, R49, R237, RZ ;  /* 0x000000ed31317210 */ /* 0x001fe20007ffe0ff */
[--C-:B------:R-:W-:Y:S01]  /*3570*/  IMAD.WIDE.U32 R102, R102, 0x2, R174.reuse ;  /* 0x0000000266667825 */ /* 0x100fe200078e00ae */
[----:B------:R3:W-:Y:S03]  /*3580*/  STG.E.U16 desc[UR6][R104.64], R37 ;  /* 0x0000002568007986 */ /* 0x0007e6000c101506 */
[----:B------:R-:W-:Y:S01]  /*3590*/  HFMA2 R235, R192.H0_H0, R235.H0_H0, R51.H0_H0 ;  /* 0x200000ebc0eb7231 */ /* 0x000fe20000040833 */
[----:B-1----:R-:W-:Y:S01]  /*35a0*/  ISETP.GE.AND P1, PT, R49, UR4, PT ;  /* 0x0000000431007c0c */ /* 0x002fe2000bf26270 */
[----:B------:R-:W-:Y:S01]  /*35b0*/  IMAD.WIDE.U32 R100, R100, 0x2, R174 ;  /* 0x0000000264647825 */ /* 0x000fe200078e00ae */
[----:B------:R3:W-:Y:S03]  /*35c0*/  STG.E.U16 desc[UR6][R102.64], R38 ;  /* 0x0000002666007986 */ /* 0x0007e6000c101506 */
[----:B------:R-:W-:-:S02]  /*35d0*/  HFMA2 R236, R191.H0_H0, R236.H0_H0, R50.H0_H0 ;  /* 0x200000ecbfec7231 */ /* 0x000fc40000040832 */
        /* <DEDUP_REMOVED lines=24> */
.L_x_199:
        /* <DEDUP_REMOVED lines=10> */
.L_x_1024:


//--------------------- .text._ZN10layer_norm13ln_fwd_kernelINS_13Kernel_traitsI6__halfS2_S2_fjLj25600ELj2ELj1ELj4ELj8ENS_18Kernel_traits_baseILj25600ES2_S2_S2_fjLj128EEEEEEEvNS_9FwdParamsE --------------------------
	.section	.text._ZN10layer_norm13ln_fwd_kernelINS_13Kernel_traitsI6__halfS2_S2_fjLj25600ELj2ELj1ELj4ELj8ENS_18Kernel_traits_baseILj25600ES2_S2_S2_fjLj128EEEEEEEvNS_9FwdParamsE,"ax",@progbits
	.align	128
        .global         _ZN10layer_norm13ln_fwd_kernelINS_13Kernel_traitsI6__halfS2_S2_fjLj25600ELj2ELj1ELj4ELj8ENS_18Kernel_traits_baseILj25600ES2_S2_S2_fjLj128EEEEEEEvNS_9FwdParamsE
        .type           _ZN10layer_norm13ln_fwd_kernelINS_13Kernel_traitsI6__halfS2_S2_fjLj25600ELj2ELj1ELj4ELj8ENS_18Kernel_traits_baseILj25600ES2_S2_S2_fjLj128EEEEEEEvNS_9FwdParamsE,@function
        .size           _ZN10layer_norm13ln_fwd_kernelINS_13Kernel_traitsI6__halfS2_S2_fjLj25600ELj2ELj1ELj4ELj8ENS_18Kernel_traits_baseILj25600ES2_S2_S2_fjLj128EEEEEEEvNS_9FwdParamsE,(.L_x_1025 - _ZN10layer_norm13ln_fwd_kernelINS_13Kernel_traitsI6__halfS2_S2_fjLj25600ELj2ELj1ELj4ELj8ENS_18Kernel_traits_baseILj25600ES2_S2_S2_fjLj128EEEEEEEvNS_9FwdParamsE)
        .other          _ZN10layer_norm13ln_fwd_kernelINS_13Kernel_traitsI6__halfS2_S2_fjLj25600ELj2ELj1ELj4ELj8ENS_18Kernel_traits_baseILj25600ES2_S2_S2_fjLj128EEEEEEEvNS_9FwdParamsE,@"STO_CUDA_ENTRY STV_DEFAULT"
_ZN10layer_norm13ln_fwd_kernelINS_13Kernel_traitsI6__halfS2_S2_fjLj25600ELj2ELj1ELj4ELj8ENS_18Kernel_traits_baseILj25600ES2_S2_S2_fjLj128EEEEEEEvNS_9FwdParamsE:
.text._ZN10layer_norm13ln_fwd_kernelINS_13Kernel_traitsI6__halfS2_S2_fjLj25600ELj2ELj1ELj4ELj8ENS_18Kernel_traits_baseILj25600ES2_S2_S2_fjLj128EEEEEEEvNS_9FwdParamsE:
        /* <DEDUP_REMOVED lines=15> */
[----:B--2---:R-:W2:Y:S01]  /*00f0*/  LDG.E.64 R150, desc[UR4][R2.64] ;  /* 0x0000000402967981 */ /* 0x004ea2000c1e1b00 */
[----:B0-----:R-:W-:-:S03]  /*0100*/  IMAD.WIDE.U32 R4, R7, 0x8, R4 ;  /* 0x0000000807047825 */ /* 0x001fc600078e0004 */
[----:B------:R-:W3:Y:S04]  /*0110*/  LDG.E.64 R146, desc[UR4][R2.64+0x800] ;  /* 0x0008000402927981 */ /* 0x000ee8000c1e1b00 */
        /* <DEDUP_REMOVED lines=53> */
[----:B--2---:R-:W-:Y:S02]  /*0470*/  SHF.R.U64 R0, R150, 0x10, R151 ;  /* 0x0000001096007819 */ /* 0x004fe40000001297 */
[----:B---3--:R-:W-:Y:S02]  /*0480*/  SHF.R.U64 R0, R146, 0x10, R147 ;  /* 0x0000001092007819 */ /* 0x008fe40000001293 */
        /* <DEDUP_REMOVED lines=87> */
.L_x_206:
[----:B------:R-:W0:Y:S01]  /*0a00*/  S2R R220, SR_TID.X ;  /* 0x0000000000dc7919 */ /* 0x000e220000002100 */
[----:B------:R-:W1:Y:S01]  /*0a10*/  LDC.64 R176, c[0x0][0x390] ;  /* 0x0000e400ffb07b82 */ /* 0x000e620000000a00 */
        /* <DEDUP_REMOVED lines=8> */
[----:B------:R-:W-:Y:S01]  /*0aa0*/  IMAD.WIDE.U32 R18, R68, 0x8, R176 ;  /* 0x0000000844127825 */ /* 0x000fe200078e00b0 */
[----:B------:R-:W-:-:S05]  /*0ab0*/  IADD3 R67, PT, PT, R69, 0x200, RZ ;  /* 0x0000020045437810 */ /* 0x000fca0007ffe0ff */
[----:B------:R-:W3:Y:S01]  /*0ac0*/  LDG.E.64 R18, desc[UR4][R18.64] ;  /* 0x0000000412127981 */ /* 0x000ee2000c1e1b00 */
        /* <DEDUP_REMOVED lines=68> */
[--C-:B--2---:R-:W-:Y:S01]  /*0f10*/  SHF.R.U64 R48, R20, 0x10, R21.reuse ;  /* 0x0000001014307819 */ /* 0x104fe20000001215 */
[----:B------:R-:W-:Y:S01]  /*0f20*/  HADD2.F32 R49, -RZ, R20.H0_H0 ;  /* 0x20000014ff317230 */ /* 0x000fe20000004100 */
[----:B------:R-:W-:-:S03]  /*0f30*/  SHF.R.U32.HI R45, RZ, 0x10, R21 ;  /* 0x00000010ff2d7819 */ /* 0x000fc60000011615 */
[----:B------:R-:W-:Y:S02]  /*0f40*/  HADD2.F32 R48, -RZ, R48.H0_H0 ;  /* 0x20000030ff307230 */ /* 0x000fe40000004100 */
[----:B------:R-:W-:Y:S01]  /*0f50*/  FADD.FTZ R23, RZ, R49 ;  /* 0x00000031ff177221 */ /* 0x000fe20000010000 */
[----:B------:R-:W-:-:S03]  /*0f60*/  HADD2.F32 R47, -RZ, R21.H0_H0 ;  /* 0x20000015ff2f7230 */ /* 0x000fc60000004100 */
[----:B------:R-:W-:Y:S01]  /*0f70*/  FADD.FTZ R0, R48, R23 ;  /* 0x0000001730007221 */ /* 0x000fe20000010000 */
[----:B------:R-:W-:Y:S01]  /*0f80*/  HADD2.F32 R45, -RZ, R45.H0_H0 ;  /* 0x2000002dff2d7230 */ /* 0x000fe20000004100 */
[----:B---3--:R-:W-:Y:S02]  /*0f90*/  SHF.R.U64 R43, R18, 0x10, R19 ;  /* 0x00000010122b7819 */ /* 0x008fe40000001213 */
[----:B------:R-:W-:Y:S01]  /*0fa0*/  FADD.FTZ R0, R47, R0 ;  /* 0x000000002f007221 */ /* 0x000fe20000010000 */
[----:B------:R-:W-:-:S03]  /*0fb0*/  HADD2.F32 R44, -RZ, R18.H0_H0 ;  /* 0x20000012ff2c7230 */ /* 0x000fc60000004100 */
[----:B------:R-:W-:Y:S01]  /*0fc0*/  FADD.FTZ R21, R45, R0 ;  /* 0x000000002d157221 */ /* 0x000fe20000010000 */
[----:B------:R-:W-:Y:S01]  /*0fd0*/  HADD2.F32 R43, -RZ, R43.H0_H0 ;  /* 0x2000002bff2b7230 */ /* 0x000fe20000004100 */
[----:B------:R-:W-:Y:S02]  /*0fe0*/  SHF.R.U32.HI R40, RZ, 0x10, R19 ;  /* 0x00000010ff287819 */ /* 0x000fe40000011613 */
[----:B------:R-:W-:Y:S01]  /*0ff0*/  FADD.FTZ R0, R44, R21 ;  /* 0x000000152c007221 */ /* 0x000fe20000010000 */
[----:B------:R-:W-:-:S03]  /*1000*/  HADD2.F32 R42, -RZ, R19.H0_H0 ;  /* 0x20000013ff2a7230 */ /* 0x000fc60000004100 */
[----:B------:R-:W-:Y:S01]  /*1010*/  FADD.FTZ R19, R43, R0 ;  /* 0x000000002b137221 */ /* 0x000fe20000010000 */
[----:B------:R-:W-:Y:S01]  /*1020*/  HADD2.F32 R40, -RZ, R40.H0_H0 ;  /* 0x20000028ff287230 */ /* 0x000fe20000004100 */
[----:B----4-:R-:W-:Y:S02]  /*1030*/  SHF.R.U64 R38, R16, 0x10, R17 ;  /* 0x0000001010267819 */ /* 0x010fe40000001211 */
        /* <DEDUP_REMOVED lines=9> */
[----:B------:R-:W-:Y:S02]  /*10d0*/  SHF.R.U64 R33, R14, 0x10, R15 ;  /* 0x000000100e217819 */ /* 0x000fe4000000120f */
        /* <DEDUP_REMOVED lines=73> */
[----:B------:R-:W-:-:S03]  /*1570*/  HADD2.F32 R3, -RZ, R3.H0_H0 ;  /* 0x20000003ff037230 */ /* 0x000fc60000004100 */
[----:B------:R-:W-:Y:S01]  /*1580*/  FADD.FTZ R178, R4, R0 ;  /* 0x0000000004b27221 */ /* 0x000fe20000010000 */
[----:B------:R-:W-:Y:S01]  /*1590*/  SHF.R.U32.HI R0, RZ, 0x10, R179 ;  /* 0x00000010ff007819 */ /* 0x000fe200000116b3 */
[----:B------:R-:W-:Y:S02]  /*15a0*/  HADD2.F32 R2, -RZ, R179.H0_H0 ;  /* 0x200000b3ff027230 */ /* 0x000fe40000004100 */
[----:B------:R-:W-:Y:S02]  /*15b0*/  FADD.FTZ R178, R3, R178 ;  /* 0x000000b203b27221 */ /* 0x000fe40000010000 */
[----:B------:R-:W-:Y:S02]  /*15c0*/  HADD2.F32 R0, -RZ, R0.H0_H0 ;  /* 0x20000000ff007230 */ /* 0x000fe40000004100 */
[----:B------:R-:W-:Y:S01]  /*15d0*/  FADD.FTZ R180, R2, R178 ;  /* 0x000000b202b47221 */ /* 0x000fe20000010000 */
[----:B------:R-:W-:Y:S01]  /*15e0*/  SHF.R.U64 R179, R72, 0x10, R73 ;  /* 0x0000001048b37819 */ /* 0x000fe20000001249 */
[----:B------:R-:W-:-:S02]  /*15f0*/  HADD2.F32 R178, -RZ, R72.H0_H0 ;  /* 0x20000048ffb27230 */ /* 0x000fc40000004100 */
[----:B------:R-:W-:Y:S02]  /*1600*/  FADD.FTZ R180, R0, R180 ;  /* 0x000000b400b47221 */ /* 0x000fe40000010000 */
[----:B------:R-:W-:Y:S02]  /*1610*/  HADD2.F32 R72, -RZ, R179.H0_H0 ;  /* 0x200000b3ff487230 */ /* 0x000fe40000004100 */
[----:B------:R-:W-:Y:S01]  /*1620*/  FADD.FTZ R180, R178, R180 ;  /* 0x000000b4b2b47221 */ /* 0x000fe20000010000 */
[----:B------:R-:W-:Y:S01]  /*1630*/  SHF.R.U32.HI R179, RZ, 0x10, R73 ;  /* 0x00000010ffb37819 */ /* 0x000fe20000011649 */
[----:B------:R-:W-:Y:S02]  /*1640*/  HADD2.F32 R73, -RZ, R73.H0_H0 ;  /* 0x20000049ff497230 */ /* 0x000fe40000004100 */
[----:B------:R-:W-:Y:S02]  /*1650*/  FADD.FTZ R180, R72, R180 ;  /* 0x000000b448b47221 */ /* 0x000fe40000010000 */
[----:B------:R-:W-:-:S02]  /*1660*/  HADD2.F32 R179, -RZ, R179.H0_H0 ;  /* 0x200000b3ffb37230 */ /* 0x000fc40000004100 */
[----:B------:R-:W-:Y:S01]  /*1670*/  FADD.FTZ R182, R73, R180 ;  /* 0x000000b449b67221 */ /* 0x000fe20000010000 */
[--C-:B------:R-:W-:Y:S01]  /*1680*/  SHF.R.U64 R181, R152, 0x10, R153.reuse ;  /* 0x0000001098b57819 */ /* 0x100fe20000001299 */
[----:B------:R-:W-:Y:S02]  /*1690*/  HADD2.F32 R180, -RZ, R152.H0_H0 ;  /* 0x20000098ffb47230 */ /* 0x000fe40000004100 */
[----:B------:R-:W-:Y:S02]  /*16a0*/  FADD.FTZ R182, R179, R182 ;  /* 0x000000b6b3b67221 */ /* 0x000fe40000010000 */
[----:B------:R-:W-:Y:S02]  /*16b0*/  HADD2.F32 R152, -RZ, R181.H0_H0 ;  /* 0x200000b5ff987230 */ /* 0x000fe40000004100 */
[----:B------:R-:W-:Y:S01]  /*16c0*/  FADD.FTZ R183, R180, R182 ;  /* 0x000000b6b4b77221 */ /* 0x000fe20000010000 */
[----:B------:R-:W-:Y:S01]  /*16d0*/  SHF.R.U32.HI R182, RZ, 0x10, R153 ;  /* 0x00000010ffb67819 */ /* 0x000fe20000011699 */
[----:B------:R-:W-:-:S02]  /*16e0*/  HADD2.F32 R181, -RZ, R153.H0_H0 ;  /* 0x20000099ffb57230 */ /* 0x000fc40000004100 */
[----:B------:R-:W-:Y:S02]  /*16f0*/  FADD.FTZ R183, R152, R183 ;  /* 0x000000b798b77221 */ /* 0x000fe40000010000 */
[----:B------:R-:W-:Y:S02]  /*1700*/  HADD2.F32 R153, -RZ, R182.H0_H0 ;  /* 0x200000b6ff997230 */ /* 0x000fe40000004100 */
[----:B------:R-:W-:Y:S01]  /*1710*/  FADD.FTZ R183, R181, R183 ;  /* 0x000000b7b5b77221 */ /* 0x000fe20000010000 */
[----:B------:R-:W-:Y:S01]  /*1720*/  SHF.R.U64 R182, R154, 0x10, R155 ;  /* 0x000000109ab67819 */ /* 0x000fe2000000129b */
[----:B------:R-:W-:Y:S02]  /*1730*/  HADD2.F32 R154, -RZ, R154.H0_H0 ;  /* 0x2000009aff9a7230 */ /* 0x000fe40000004100 */
[----:B------:R-:W-:Y:S02]  /*1740*/  FADD.FTZ R183, R153, R183 ;  /* 0x000000b799b77221 */ /* 0x000fe40000010000 */
[----:B------:R-:W-:-:S02]  /*1750*/  HADD2.F32 R182, -RZ, R182.H0_H0 ;  /* 0x200000b6ffb67230 */ /* 0x000fc40000004100 */
        /* <DEDUP_REMOVED lines=46> */
[----:B------:R-:W-:Y:S01]  /*1a40*/  SHF.R.U64 R158, R164, 0x10, R165 ;  /* 0x00000010a49e7819 */ /* 0x000fe200000012a5 */
        /* <DEDUP_REMOVED lines=304> */
.L_x_201:
[----:B------:R-:W-:Y:S05]  /*2d50*/  BSYNC.RECONVERGENT B0 ;  /* 0x0000000000007941 */ /* 0x000fea0003800200 */
.L_x_200:
[----:B------:R-:W-:Y:S01]  /*2d60*/  LOP3.LUT R244, R246, 0x1f, RZ, 0xc0, !PT ;  /* 0x0000001ff6f47812 */ /* 0x000fe200078ec0ff */
[----:B------:R-:W-:Y:S01]  /*2d70*/  BAR.SYNC.DEFER_BLOCKING 0x0 ;  /* 0x0000000000007b1d */ /* 0x000fe20000010000 */
[----:B------:R-:W-:Y:S02]  /*2d80*/  MOV R220, RZ ;  /* 0x000000ff00dc7202 */ /* 0x000fe40000000f00 */
[----:B0-----:R-:W-:Y:S02]  /*2d90*/  CS2R R158, SRZ ;  /* 0x00000000009e7805 */ /* 0x001fe4000001ff00 */
[----:B------:R-:W-:Y:S01]  /*2da0*/  ISETP.GT.U32.AND P2, PT, R244, 0x3, PT ;  /* 0x00000003f400780c */ /* 0x000fe20003f44070 */
[----:B------:R-:W-:-:S12]  /*2db0*/  BSSY.RECONVERGENT B0, `(.L_x_202) ;  /* 0x000000b000007945 */ /* 0x000fd80003800200 */
[----:B------:R-:W-:Y:S05]  /*2dc0*/  @P2 BRA `(.L_x_203) ;  /* 0x0000000000242947 */ /* 0x000fea0003800000 */
[----:B------:R-:W0:Y:S01]  /*2dd0*/  S2R R158, SR_CgaCtaId ;  /* 0x00000000009e7919 */ /* 0x000e220000008800 */
[----:B------:R-:W-:Y:S01]  /*2de0*/  MOV R159, 0x400 ;  /* 0x00000400009f7802 */ /* 0x000fe20000000f00 */
[----:B------:R-:W-:-:S03]  /*2df0*/  HFMA2 R220, -RZ, RZ, 5.28125, 0 ;  /* 0x45480000ffdc7431 */ /* 0x000fc600000001ff */
[----:B0-----:R-:W-:Y:S02]  /*2e00*/  LEA R158, R158, R159, 0x18 ;  /* 0x0000009f9e9e7211 */ /* 0x001fe400078ec0ff */
[----:B------:R-:W-:Y:S02]  /*2e10*/  SHF.L.U32 R159, R246, 0x3, RZ ;  /* 0x00000003f69f7819 */ /* 0x000fe400000006ff */
[----:B------:R-:W-:Y:S02]  /*2e20*/  @P1 IADD3 R158, PT, PT, R158, 0x20, RZ ;  /* 0x000000209e9e1810 */ /* 0x000fe40007ffe0ff */
[----:B------:R-:W-:-:S04]  /*2e30*/  LOP3.LUT R159, R159, 0xf8, RZ, 0xc0, !PT ;  /* 0x000000f89f9f7812 */ /* 0x000fc800078ec0ff */
[----:B------:R-:W-:-:S06]  /*2e40*/  IADD3 R158, PT, PT, R158, R159, RZ ;  /* 0x0000009f9e9e7210 */ /* 0x000fcc0007ffe0ff */
[----:B------:R-:W0:Y:S02]  /*2e50*/  LDS.64 R158, [R158] ;  /* 0x000000009e9e7984 */ /* 0x000e240000000a00 */
.L_x_203:
[----:B------:R-:W-:Y:S05]  /*2e60*/  BSYNC.RECONVERGENT B0 ;  /* 0x0000000000007941 */ /* 0x000fea0003800200 */
.L_x_202:
        /* <DEDUP_REMOVED lines=31> */
[----:B0-----:R-:W-:-:S04]  /*3060*/  SHF.L.U32 R228, R245, 0x1, RZ ;  /* 0x00000001f5e47819 */ /* 0x001fc800000006ff */
        /* <DEDUP_REMOVED lines=19> */
[----:B------:R-:W-:Y:S02]  /*31a0*/  SHF.R.U32.HI R159, RZ, 0x1, R236 ;  /* 0x00000001ff9f7819 */ /* 0x000fe400000116ec */
[----:B------:R-:W-:-:S04]  /*31b0*/  IADD3 R158, PT, PT, -R158, RZ, RZ ;  /* 0x000000ff9e9e7210 */ /* 0x000fc80007ffe1ff */
[----:B------:R-:W-:-:S04]  /*31c0*/  LOP3.LUT R160, R158, R245, RZ, 0xc0, !PT ;  /* 0x000000f59ea07212 */ /* 0x000fc800078ec0ff */
[----:B------:R-:W-:-:S04]  /*31d0*/  IADD3 R159, P3, PT, R159, R160, RZ ;  /* 0x000000a09f9f7210 */ /* 0x000fc80007f7e0ff */
[----:B------:R-:W-:Y:S02]  /*31e0*/  LEA.HI.X.SX32 R160, R160, RZ, 0x1, P3 ;  /* 0x000000ffa0a07211 */ /* 0x000fe400018f0eff */
[----:B--2---:R-:W-:-:S04]  /*31f0*/  LEA R158, P3, R159, UR6, 0x2 ;  /* 0x000000069f9e7c11 */ /* 0x004fc8000f8610ff */
        /* <DEDUP_REMOVED lines=10> */
.L_x_205:
[----:B------:R-:W2:Y:S04]  /*32a0*/  LDG.E.STRONG.GPU R161, desc[UR4][R158.64] ;  /* 0x000000049ea17981 */ /* 0x000ea8000c1ef900 */
[----:B--2---:R-:W-:Y:S01]  /*32b0*/  CCTL.IVALL ;  /* 0x00000000ff00798f */ /* 0x004fe20002000000 */
[----:B------:R-:W-:Y:S05]  /*32c0*/  YIELD ;  /* 0x0000000000007946 */ /* 0x000fea0003800000 */
[----:B------:R-:W-:-:S13]  /*32d0*/  ISETP.NE.AND P3, PT, R161, R160, PT ;  /* 0x000000a0a100720c */ /* 0x000fda0003f65270 */
[----:B------:R-:W-:Y:S05]  /*32e0*/  @P3 BRA `(.L_x_205) ;  /* 0xfffffffc00ec3947 */ /* 0x000fea000383ffff */
.L_x_204:
[----:B------:R-:W-:Y:S05]  /*32f0*/  WARPSYNC.ALL ;  /* 0x0000000000007948 */ /* 0x000fea0003800000 */
[----:B------:R-:W2:Y:S01]  /*3300*/  S2R R220, SR_TID.X ;  /* 0x0000000000dc7919 */ /* 0x000ea20000002100 */
[----:B01----:R-:W0:Y:S01]  /*3310*/  @!P2 LDC.64 R158, c[0x0][0x3c0] ;  /* 0x0000f000ff9eab82 */ /* 0x003e220000000a00 */
[----:B------:R-:W-:Y:S01]  /*3320*/  @!P2 LOP3.LUT R160, R70, 0x1, RZ, 0xc0, !PT ;  /* 0x0000000146a0a812 */ /* 0x000fe200078ec0ff */
[----:B------:R-:W1:Y:S01]  /*3330*/  LDCU UR6, c[0x0][0x384] ;  /* 0x00007080ff0677ac */ /* 0x000e620008000800 */
[----:B------:R-:W-:Y:S01]  /*3340*/  @!P2 LOP3.LUT R161, R236, 0x7ffffffe, RZ, 0xc0, !PT ;  /* 0x7ffffffeeca1a812 */ /* 0x000fe200078ec0ff */
[----:B------:R3:W-:Y:S01]  /*3350*/  STL [R1], R26 ;  /* 0x0000001a01007387 */ /* 0x0007e20000100800 */
        /* <DEDUP_REMOVED lines=9> */
[----:B------:R-:W-:Y:S02]  /*33f0*/  CS2R R160, SRZ ;  /* 0x0000000000a07805 */ /* 0x000fe4000001ff00 */
[----:B------:R-:W-:Y:S01]  /*3400*/  @!P2 IADD3.X R159, PT, PT, RZ, R159, RZ, P3, !PT ;  /* 0x0000009fff9fa210 */ /* 0x000fe20001ffe4ff */
[----:B------:R-:W-:Y:S06]  /*3410*/  BAR.SYNC.DEFER_BLOCKING 0x0 ;  /* 0x0000000000007b1d */ /* 0x000fec0000010000 */
[----:B------:R0:W2:Y:S01]  /*3420*/  @!P2 LDG.E.64 R160, desc[UR4][R158.64] ;  /* 0x000000049ea0a981 */ /* 0x0000a2000c1e1b00 */
[----:B-----5:R-:W-:-:S02]  /*3430*/  SHF.R.U32.HI R246, RZ, 0x10, R77 ;  /* 0x00000010fff67819 */ /* 0x020fc4000001164d */
[----:B------:R-:W-:Y:S02]  /*3440*/  SHF.R.U32.HI R244, RZ, 0x10, R91 ;  /* 0x00000010fff47819 */ /* 0x000fe4000001165b */
[----:B------:R-:W-:Y:S02]  /*3450*/  SHF.R.U32.HI R245, RZ, 0x10, R79 ;  /* 0x00000010fff57819 */ /* 0x000fe4000001164f */
[----:B---3--:R-:W-:Y:S02]  /*3460*/  SHF.R.U32.HI R26, RZ, 0x10, R151 ;  /* 0x00000010ff1a7819 */ /* 0x008fe40000011697 */
[----:B------:R-:W-:Y:S01]  /*3470*/  SHF.R.U32.HI R236, RZ, 0x10, R81 ;  /* 0x00000010ffec7819 */ /* 0x000fe20000011651 */
[----:B0-----:R-:W-:Y:S01]  /*3480*/  HFMA2 R158, -RZ, RZ, 0, 0 ;  /* 0x00000000ff9e7431 */ /* 0x001fe200000001ff */
[----:B------:R-:W-:-:S05]  /*3490*/  @!P2 MOV R158, 0x46480000 ;  /* 0x46480000009ea802 */ /* 0x000fca0000000f00 */
[----:B------:R-:W0:Y:S02]  /*34a0*/  SHFL.DOWN PT, R159, R158, 0x1, 0x1f ;  /* 0x08201f009e9f7f89 */ /* 0x000e2400000e0000 */
        /* <DEDUP_REMOVED lines=67> */
[----:B------:R-:W-:Y:S01]  /*38e0*/  FMUL.FTZ R160, R158, R17 ;  /* 0x000000119ea07220 */ /* 0x000fe20000410000 */
[----:B------:R-:W-:Y:S01]  /*38f0*/  F2FP.F16.F32.PACK_AB R17, RZ, R20 ;  /* 0x00000014ff11723e */ /* 0x000fe200000000ff */
[--C-:B------:R-:W-:Y:S01]  /*3900*/  FADD.FTZ R14, R14, -R159.reuse ;  /* 0x8000009f0e0e7221 */ /* 0x100fe20000010000 */
[----:B------:R-:W-:Y:S01]  /*3910*/  F2FP.F16.F32.PACK_AB R20, RZ, R19 ;  /* 0x00000013ff14723e */ /* 0x000fe200000000ff */
[C---:B------:R-:W-:Y:S01]  /*3920*/  FMUL.FTZ R15, R158.reuse, R15 ;  /* 0x0000000f9e0f7220 */ /* 0x040fe20000410000 */
[----:B------:R-:W-:Y:S01]  /*3930*/  F2FP.F16.F32.PACK_AB R19, RZ, R18 ;  /* 0x00000012ff13723e */ /* 0x000fe200000000ff */
[--C-:B------:R-:W-:Y:S01]  /*3940*/  FADD.FTZ R13, R13, -R159.reuse ;  /* 0x8000009f0d0d7221 */ /* 0x100fe20000010000 */
[----:B------:R-:W-:Y:S01]  /*3950*/  F2FP.F16.F32.PACK_AB R18, RZ, R160 ;  /* 0x000000a0ff12723e */ /* 0x000fe200000000ff */
[----:B------:R-:W-:Y:S01]  /*3960*/  FMUL.FTZ R160, R158, R14 ;  /* 0x0000000e9ea07220 */ /* 0x000fe20000410000 */
[--C-:B------:R-:W-:Y:S01]  /*3970*/  FADD.FTZ R11, R11, -R159.reuse ;  /* 0x8000009f0b0b7221 */ /* 0x100fe20000010000 */
[--C-:B------:R-:W-:Y:S01]  /*3980*/  FADD.FTZ R10, R10, -R159.reuse ;  /* 0x8000009f0a0a7221 */ /* 0x100fe20000010000 */
[--C-:B------:R-:W-:Y:S01]  /*3990*/  FADD.FTZ R9, R9, -R159.reuse ;  /* 0x8000009f09097221 */ /* 0x100fe20000010000 */
        /* <DEDUP_REMOVED lines=8> */
[--C-:B------:R-:W-:Y:S01]  /*3a20*/  FADD.FTZ R6, R6, -R159.reuse ;  /* 0x8000009f06067221 */ /* 0x100fe20000010000 */
[--C-:B------:R-:W-:Y:S01]  /*3a30*/  FADD.FTZ R49, R49, -R159.reuse ;  /* 0x8000009f31317221 */ /* 0x100fe20000010000 */
[----:B------:R-:W-:Y:S01]  /*3a40*/  F2FP.F16.F32.PACK_AB R13, RZ, R11 ;  /* 0x0000000bff0d723e */ /* 0x000fe200000000ff */
[----:B------:R-:W-:Y:S01]  /*3a50*/  FMUL.FTZ R7, R158, R7 ;  /* 0x000000079e077220 */ /* 0x000fe20000410000 */
[----:B------:R-:W-:Y:S01]  /*3a60*/  F2FP.F16.F32.PACK_AB R11, RZ, R10 ;  /* 0x0000000aff0b723e */ /* 0x000fe200000000ff */
[--C-:B------:R-:W-:Y:S01]  /*3a70*/  FADD.FTZ R178, R178, -R159.reuse ;  /* 0x8000009fb2b27221 */ /* 0x100fe20000010000 */
[----:B------:R-:W-:Y:S01]  /*3a80*/  F2FP.F16.F32.PACK_AB R10, RZ, R160 ;  /* 0x000000a0ff0a723e */ /* 0x000fe200000000ff */
[C---:B------:R-:W-:Y:S01]  /*3a90*/  FMUL.FTZ R160, R158.reuse, R6 ;  /* 0x000000069ea07220 */ /* 0x040fe20000410000 */
[----:B------:R-:W-:Y:S01]  /*3aa0*/  FMUL.FTZ R49, R158, R49 ;  /* 0x000000319e317220 */ /* 0x000fe20000410000 */
[--C-:B------:R-:W-:Y:S01]  /*3ab0*/  FADD.FTZ R3, R3, -R159.reuse ;  /* 0x8000009f03037221 */ /* 0x100fe20000010000 */
[--C-:B------:R-:W-:Y:S01]  /*3ac0*/  FADD.FTZ R2, R2, -R159.reuse ;  /* 0x8000009f02027221 */ /* 0x100fe20000010000 */
[----:B------:R-:W-:Y:S01]  /*3ad0*/  F2FP.F16.F32.PACK_AB R6, RZ, R7 ;  /* 0x00000007ff06723e */ /* 0x000fe200000000ff */
[--C-:B------:R-:W-:Y:S01]  /*3ae0*/  FADD.FTZ R72, R72, -R159.reuse ;  /* 0x8000009f48487221 */ /* 0x100fe20000010000 */
[----:B------:R-:W-:Y:S01]  /*3af0*/  FMUL.FTZ R178, R158, R178 ;  /* 0x000000b29eb27220 */ /* 0x000fe20000410000 */
[--C-:B------:R-:W-:Y:S01]  /*3b00*/  FADD.FTZ R179, R179, -R159.reuse ;  /* 0x8000009fb3b37221 */ /* 0x100fe20000010000 */
[--C-:B------:R-:W-:Y:S01]  /*3b10*/  FADD.FTZ R153, R153, -R159.reuse ;  /* 0x8000009f99997221 */ /* 0x100fe20000010000 */
[----:B------:R-:W-:Y:S01]  /*3b20*/  F2FP.F16.F32.PACK_AB R7, RZ, R160 ;  /* 0x000000a0ff07723e */ /* 0x000fe200000000ff */
[--C-:B------:R-:W-:Y:S01]  /*3b30*/  FADD.FTZ R152, R152, -R159.reuse ;  /* 0x8000009f98987221 */ /* 0x100fe20000010000 */
[--C-:B------:R-:W-:Y:S01]  /*3b40*/  FADD.FTZ R183, R183, -R159.reuse ;  /* 0x8000009fb7b77221 */ /* 0x100fe20000010000 */
[----:B------:R-:W-:Y:S01]  /*3b50*/  F2FP.F16.F32.PACK_AB R47, RZ, R49 ;  /* 0x00000031ff2f723e */ /* 0x000fe200000000ff */
[C---:B------:R-:W-:Y:S01]  /*3b60*/  FMUL.FTZ R160, R158.reuse, R3 ;  /* 0x000000039ea07220 */ /* 0x040fe20000410000 */
[--C-:B------:R-:W-:Y:S01]  /*3b70*/  FADD.FTZ R73, R73, -R159.reuse ;  /* 0x8000009f49497221 */ /* 0x100fe20000010000 */
[--C-:B------:R-:W-:Y:S01]  /*3b80*/  FADD.FTZ R181, R181, -R159.reuse ;  /* 0x8000009fb5b57221 */ /* 0x100fe20000010000 */
[----:B------:R-:W-:Y:S01]  /*3b90*/  F2FP.F16.F32.PACK_AB R49, RZ, R161 ;  /* 0x000000a1ff31723e */ /* 0x000fe200000000ff */
[----:B------:R-:W-:Y:S01]  /*3ba0*/  FMUL.FTZ R3, R158, R2 ;  /* 0x000000029e037220 */ /* 0x000fe20000410000 */
[--C-:B------:R-:W-:Y:S01]  /*3bb0*/  FADD.FTZ R180, R180, -R159.reuse ;  /* 0x8000009fb4b47221 */ /* 0x100fe20000010000 */
[--C-:B------:R-:W-:Y:S01]  /*3bc0*/  FADD.FTZ R154, R154, -R159.reuse ;  /* 0x8000009f9a9a7221 */ /* 0x100fe20000010000 */
[C---:B------:R-:W-:Y:S01]  /*3bd0*/  FMUL.FTZ R2, R158.reuse, R72 ;  /* 0x000000489e027220 */ /* 0x040fe20000410000 */
[----:B------:R-:W-:Y:S01]  /*3be0*/  FMUL.FTZ R161, R158, R179 ;  /* 0x000000b39ea17220 */ /* 0x000fe20000410000 */
[--C-:B------:R-:W-:Y:S01]  /*3bf0*/  FADD.FTZ R182, R182, -R159.reuse ;  /* 0x8000009fb6b67221 */ /* 0x100fe20000010000 */
[--C-:B------:R-:W-:Y:S01]  /*3c00*/  FADD.FTZ R155, R155, -R159.reuse ;  /* 0x8000009f9b9b7221 */ /* 0x100fe20000010000 */
[----:B------:R-:W-:Y:S01]  /*3c10*/  FMUL.FTZ R153, R158, R153 ;  /* 0x000000999e997220 */ /* 0x000fe20000410000 */
[--C-:B------:R-:W-:Y:S01]  /*3c20*/  FADD.FTZ R186, R186, -R159.reuse ;  /* 0x8000009fbaba7221 */ /* 0x100fe20000010000 */
[----:B------:R-:W-:Y:S01]  /*3c30*/  F2FP.F16.F32.PACK_AB R72, RZ, R178 ;  /* 0x000000b2ff48723e */ /* 0x000fe200000000ff */
        /* <DEDUP_REMOVED lines=15> */
[----:B------:R-:W-:Y:S01]  /*3d30*/  FMUL.FTZ R186, R158, R186 ;  /* 0x000000ba9eba7220 */ /* 0x000fe20000410000 */
[--C-:B------:R-:W-:Y:S01]  /*3d40*/  FADD.FTZ R193, R193, -R159.reuse ;  /* 0x8000009fc1c17221 */ /* 0x100fe20000010000 */
[--C-:B------:R-:W-:Y:S01]  /*3d50*/  FADD.FTZ R192, R192, -R159.reuse ;  /* 0x8000009fc0c07221 */ /* 0x100fe20000010000 */
[--C-:B------:R-:W-:Y:S01]  /*3d60*/  FADD.FTZ R194, R194, -R159.reuse ;  /* 0x8000009fc2c27221 */ /* 0x100fe20000010000 */
[----:B------:R-:W-:Y:S01]  /*3d70*/  F2FP.F16.F32.PACK_AB R155, RZ, R153 ;  /* 0x00000099ff9b723e */ /* 0x000fe200000000ff */
[C---:B------:R-:W-:Y:S01]  /*3d80*/  FMUL.FTZ R182, R158.reuse, R156 ;  /* 0x0000009c9eb67220 */ /* 0x040fe20000410000 */
[C---:B------:R-:W-:Y:S01]  /*3d90*/  FMUL.FTZ R189, R158.reuse, R189 ;  /* 0x000000bd9ebd7220 */ /* 0x040fe20000410000 */
[--C-:B------:R-:W-:Y:S01]  /*3da0*/  FADD.FTZ R163, R163, -R159.reuse ;  /* 0x8000009fa3a37221 */ /* 0x100fe20000010000 */
[----:B------:R-:W-:Y:S01]  /*3db0*/  F2FP.F16.F32.PACK_AB R153, RZ, R183 ;  /* 0x000000b7ff99723e */ /* 0x000fe200000000ff */
[C---:B------:R-:W-:Y:S01]  /*3dc0*/  FMUL.FTZ R156, R158.reuse, R185 ;  /* 0x000000b99e9c7220 */ /* 0x040fe20000410000 */
[----:B------:R-:W-:Y:S01]  /*3dd0*/  FMUL.FTZ R190, R158, R190 ;  /* 0x000000be9ebe7220 */ /* 0x000fe20000410000 */
[--C-:B------:R-:W-:Y:S01]  /*3de0*/  FADD.FTZ R198, R198, -R159.reuse ;  /* 0x8000009fc6c67221 */ /* 0x100fe20000010000 */
[C---:B------:R-:W-:Y:S01]  /*3df0*/  FMUL.FTZ R183, R158.reuse, R187 ;  /* 0x000000bb9eb77220 */ /* 0x040fe20000410000 */
[C---:B------:R-:W-:Y:S01]  /*3e00*/  FMUL.FTZ R185, R158.reuse, R191 ;  /* 0x000000bf9eb97220 */ /* 0x040fe20000410000 */
[----:B------:R-:W-:Y:S01]  /*3e10*/  FMUL.FTZ R187, R158, R188 ;  /* 0x000000bc9ebb7220 */ /* 0x000fe20000410000 */
[--C-:B------:R-:W-:Y:S01]  /*3e20*/  FADD.FTZ R162, R162, -R159.reuse ;  /* 0x8000009fa2a27221 */ /* 0x100fe20000010000 */
[C---:B------:R-:W-:Y:S01]  /*3e30*/  FMUL.FTZ R191, R158.reuse, R193 ;  /* 0x000000c19ebf7220 */ /* 0x040fe20000410000 */
[C---:B------:R-:W-:Y:S01]  /*3e40*/  FMUL.FTZ R192, R158.reuse, R192 ;  /* 0x000000c09ec07220 */ /* 0x040fe20000410000 */
[C---:B------:R-:W-:Y:S01]  /*3e50*/  FMUL.FTZ R194, R158.reuse, R194 ;  /* 0x000000c29ec27220 */ /* 0x040fe20000410000 */
[----:B------:R-:W-:Y:S01]  /*3e60*/  F2FP.F16.F32.PACK_AB R188, RZ, R186 ;  /* 0x000000baffbc723e */ /* 0x000fe200000000ff */
[----:B------:R-:W-:Y:S01]  /*3e70*/  FMUL.FTZ R193, R158, R163 ;  /* 0x000000a39ec17220 */ /* 0x000fe20000410000 */
[----:B------:R-:W-:Y:S01]  /*3e80*/  F2FP.F16.F32.PACK_AB R186, RZ, R189 ;  /* 0x000000bdffba723e */ /* 0x000fe200000000ff */
[--C-:B------:R-:W-:Y:S01]  /*3e90*/  FADD.FTZ R168, R168, -R159.reuse ;  /* 0x8000009fa8a87221 */ /* 0x100fe20000010000 */
[----:B------:R-:W-:Y:S01]  /*3ea0*/  FMUL.FTZ R198, R158, R198 ;  /* 0x000000c69ec67220 */ /* 0x000fe20000410000 */
[----:B------:R-:W-:Y:S01]  /*3eb0*/  F2FP.F16.F32.PACK_AB R189, RZ, R190 ;  /* 0x000000beffbd723e */ /* 0x000fe200000000ff */
[--C-:B------:R-:W-:Y:S01]  /*3ec0*/  FADD.FTZ R164, R164, -R159.reuse ;  /* 0x8000009fa4a47221 */ /* 0x100fe20000010000 */
[--C-:B------:R-:W-:Y:S01]  /*3ed0*/  FADD.FTZ R171, R171, -R159.reuse ;  /* 0x8000009fabab7221 */ /* 0x100fe20000010000 */
[----:B------:R-:W-:Y:S01]  /*3ee0*/  FMUL.FTZ R190, R158, R162 ;  /* 0x000000a29ebe7220 */ /* 0x000fe20000410000 */
[--C-:B------:R-:W-:Y:S01]  /*3ef0*/  FADD.FTZ R197, R197, -R159.reuse ;  /* 0x8000009fc5c57221 */ /* 0x100fe20000010000 */
        /* <DEDUP_REMOVED lines=18> */
[----:B------:R-:W-:Y:S01]  /*4020*/  FADD.FTZ R25, R25, -R159 ;  /* 0x8000009f19197221 */ /* 0x000fe20000010000 */
[----:B------:R-:W-:Y:S01]  /*4030*/  SHF.R.U32.HI R198, RZ, 0x10, R89 ;  /* 0x00000010ffc67819 */ /* 0x000fe20000011659 */
[C---:B------:R-:W-:Y:S01]  /*4040*/  FMUL.FTZ R30, R158.reuse, R30 ;  /* 0x0000001e9e1e7220 */ /* 0x040fe20000410000 */
[----:B------:R-:W-:Y:S01]  /*4050*/  F2FP.F16.F32.PACK_AB R221, RZ, R221 ;  /* 0x000000ddffdd723e */ /* 0x000fe200000000ff */
[----:B------:R-:W-:Y:S01]  /*4060*/  FMUL.FTZ R25, R158, R25 ;  /* 0x000000199e197220 */ /* 0x000fe20000410000 */
[----:B------:R-:W-:Y:S01]  /*4070*/  FADD.FTZ R5, R5, -R159 ;  /* 0x8000009f05057221 */ /* 0x000fe20000010000 */
[----:B------:R-:W-:Y:S01]  /*4080*/  HFMA2 R198, R198.H0_H0, R197.H0_H0, R246.H0_H0 ;  /* 0x200000c5c6c67231 */ /* 0x000fe200000408f6 */
[----:B------:R-:W-:Y:S01]  /*4090*/  SHF.R.U32.HI R246, RZ, 0x10, R149 ;  /* 0x00000010fff67819 */ /* 0x000fe20000011695 */
[----:B------:R-:W-:Y:S01]  /*40a0*/  HFMA2 R197, R244.H0_H0, R221.H0_H0, R245.H0_H0 ;  /* 0x200000ddf4c57231 */ /* 0x000fe200000408f5 */
[----:B------:R-:W-:Y:S01]  /*40b0*/  SHF.R.U32.HI R245, RZ, 0x10, R147 ;  /* 0x00000010fff57819 */ /* 0x000fe20000011693 */
[----:B------:R-:W-:Y:S01]  /*40c0*/  FADD.FTZ R0, R0, -R159 ;  /* 0x8000009f00007221 */ /* 0x000fe20000010000 */
[----:B------:R-:W-:Y:S01]  /*40d0*/  SHF.R.U32.HI R244, RZ, 0x10, R145 ;  /* 0x00000010fff47819 */ /* 0x000fe20000011691 */
[----:B------:R-:W-:Y:S01]  /*40e0*/  HFMA2 R49, R26.H0_H0, R49.H0_H0, R246.H0_H0 ;  /* 0x200000311a317231 */ /* 0x000fe200000408f6 */
[----:B------:R-:W-:Y:S01]  /*40f0*/  SHF.R.U32.HI R26, RZ, 0x10, R143 ;  /* 0x00000010ff1a7819 */ /* 0x000fe2000001168f */
[C---:B------:R-:W-:Y:S01]  /*4100*/  FMUL.FTZ R5, R158.reuse, R5 ;  /* 0x000000059e057220 */ /* 0x040fe20000410000 */
[----:B------:R-:W-:Y:S01]  /*4110*/  SHF.R.U32.HI R246, RZ, 0x10, R141 ;  /* 0x00000010fff67819 */ /* 0x000fe2000001168d */
[----:B------:R-:W-:Y:S01]  /*4120*/  HFMA2 R42, R245.H0_H0, R42.H0_H0, R244.H0_H0 ;  /* 0x2000002af52a7231 */ /* 0x000fe200000408f4 */
[----:B------:R-:W-:Y:S01]  /*4130*/  F2FP.F16.F32.PACK_AB R30, RZ, R30 ;  /* 0x0000001eff1e723e */ /* 0x000fe200000000ff */
[----:B------:R-:W-:Y:S01]  /*4140*/  FMUL.FTZ R0, R158, R0 ;  /* 0x000000009e007220 */ /* 0x000fe20000410000 */
[----:B------:R-:W-:Y:S01]  /*4150*/  F2FP.F16.F32.PACK_AB R25, RZ, R25 ;  /* 0x00000019ff19723e */ /* 0x000fe200000000ff */
[----:B------:R-:W-:Y:S01]  /*4160*/  HFMA2 R37, R26.H0_H0, R37.H0_H0, R246.H0_H0 ;  /* 0x200000251a257231 */ /* 0x000fe200000408f6 */
[----:B------:R-:W-:Y:S01]  /*4170*/  SHF.R.U32.HI R26, RZ, 0x10, R135 ;  /* 0x00000010ff1a7819 */ /* 0x000fe20000011687 */
[----:B------:R-:W-:Y:S01]  /*4180*/  FADD.FTZ R203, R203, -R159 ;  /* 0x8000009fcbcb7221 */ /* 0x000fe20000010000 */
[----:B------:R-:W-:Y:S01]  /*4190*/  SHF.R.U32.HI R245, RZ, 0x10, R139 ;  /* 0x00000010fff57819 */ /* 0x000fe2000001168b */
[----:B------:R-:W-:Y:S01]  /*41a0*/  FADD.FTZ R205, R205, -R159 ;  /* 0x8000009fcdcd7221 */ /* 0x000fe20000010000 */
[----:B------:R-:W-:Y:S01]  /*41b0*/  SHF.R.U32.HI R244, RZ, 0x10, R137 ;  /* 0x00000010fff47819 */ /* 0x000fe20000011689 */
[----:B------:R-:W-:Y:S01]  /*41c0*/  FADD.FTZ R195, R195, -R159 ;  /* 0x8000009fc3c37221 */ /* 0x000fe20000010000 */
[----:B------:R-:W-:Y:S01]  /*41d0*/  SHF.R.U32.HI R246, RZ, 0x10, R133 ;  /* 0x00000010fff67819 */ /* 0x000fe20000011685 */
[----:B------:R-:W-:Y:S01]  /*41e0*/  FADD.FTZ R196, R196, -R159 ;  /* 0x8000009fc4c47221 */ /* 0x000fe20000010000 */
[----:B------:R-:W-:Y:S01]  /*41f0*/  F2FP.F16.F32.PACK_AB R5, RZ, R5 ;  /* 0x00000005ff05723e */ /* 0x000fe200000000ff */
[----:B------:R-:W-:Y:S01]  /*4200*/  HFMA2 R30, R245.H0_H0, R30.H0_H0, R244.H0_H0 ;  /* 0x2000001ef51e7231 */ /* 0x000fe200000408f4 */
[----:B------:R-:W-:Y:S01]  /*4210*/  SHF.R.U32.HI R245, RZ, 0x10, R131 ;  /* 0x00000010fff57819 */ /* 0x000fe20000011683 */
[----:B------:R-:W-:Y:S01]  /*4220*/  HFMA2 R25, R26.H0_H0, R25.H0_H0, R246.H0_H0 ;  /* 0x200000191a197231 */ /* 0x000fe200000408f6 */
[----:B------:R-:W-:Y:S01]  /*4230*/  SHF.R.U32.HI R26, RZ, 0x10, R127 ;  /* 0x00000010ff1a7819 */ /* 0x000fe2000001167f */
[C---:B------:R-:W-:Y:S01]  /*4240*/  FMUL.FTZ R203, R158.reuse, R203 ;  /* 0x000000cb9ecb7220 */ /* 0x040fe20000410000 */
[----:B------:R-:W-:Y:S01]  /*4250*/  SHF.R.U32.HI R244, RZ, 0x10, R129 ;  /* 0x00000010fff47819 */ /* 0x000fe20000011681 */
[----:B------:R-:W-:Y:S01]  /*4260*/  FADD.FTZ R173, R173, -R159 ;  /* 0x8000009fadad7221 */ /* 0x000fe20000010000 */
[----:B------:R-:W-:Y:S01]  /*4270*/  SHF.R.U32.HI R246, RZ, 0x10, R125 ;  /* 0x00000010fff67819 */ /* 0x000fe2000001167d */
[----:B------:R-:W-:Y:S01]  /*4280*/  FMUL.FTZ R199, R158, R205 ;  /* 0x000000cd9ec77220 */ /* 0x000fe20000410000 */
[----:B------:R-:W-:Y:S01]  /*4290*/  F2FP.F16.F32.PACK_AB R0, RZ, R0 ;  /* 0x00000000ff00723e */ /* 0x000fe200000000ff */
[----:B------:R-:W-:Y:S01]  /*42a0*/  HFMA2 R22, R245.H0_H0, R22.H0_H0, R244.H0_H0 ;  /* 0x20000016f5167231 */ /* 0x000fe200000408f4 */
[----:B------:R-:W-:Y:S01]  /*42b0*/  SHF.R.U32.HI R245, RZ, 0x10, R123 ;  /* 0x00000010fff57819 */ /* 0x000fe2000001167b */
[----:B------:R-:W-:Y:S01]  /*42c0*/  HFMA2 R18, R26.H0_H0, R18.H0_H0, R246.H0_H0 ;  /* 0x200000121a127231 */ /* 0x000fe200000408f6 */
[----:B------:R-:W-:Y:S01]  /*42d0*/  SHF.R.U32.HI R26, RZ, 0x10, R119 ;  /* 0x00000010ff1a7819 */ /* 0x000fe20000011677 */
[----:B------:R-:W-:Y:S01]  /*42e0*/  FADD.FTZ R206, R206, -R159 ;  /* 0x8000009fcece7221 */ /* 0x000fe20000010000 */
[----:B------:R-:W-:Y:S01]  /*42f0*/  SHF.R.U32.HI R246, RZ, 0x10, R121 ;  /* 0x00000010fff67819 */ /* 0x000fe20000011679 */
[C---:B------:R-:W-:Y:S01]  /*4300*/  FMUL.FTZ R220, R158.reuse, R195 ;  /* 0x000000c39edc7220 */ /* 0x040fe20000410000 */
        /* <DEDUP_REMOVED lines=17> */
[----:B------:R-:W-:Y:S01]  /*4420*/  FADD.FTZ R169, R169, -R159 ;  /* 0x8000009fa9a97221 */ /* 0x000fe20000010000 */
[----:B------:R-:W-:Y:S01]  /*4430*/  SHF.R.U32.HI R246, RZ, 0x10, R105 ;  /* 0x00000010fff67819 */ /* 0x000fe20000011669 */
[----:B------:R-:W-:Y:S01]  /*4440*/  FMUL.FTZ R173, R158, R206 ;  /* 0x000000ce9ead7220 */ /* 0x000fe20000410000 */
        /* <DEDUP_REMOVED lines=11> */
[C---:B------:R-:W-:Y:S01]  /*4500*/  FMUL.FTZ R228, R158.reuse, R169 ;  /* 0x000000a99ee47220 */ /* 0x040fe20000410000 */
[----:B------:R-:W-:Y:S01]  /*4510*/  F2FP.F16.F32.PACK_AB R205, RZ, R203 ;  /* 0x000000cbffcd723e */ /* 0x000fe200000000ff */
[----:B------:R-:W-:Y:S01]  /*4520*/  HFMA2 R153, R245.H0_H0, R153.H0_H0, R246.H0_H0 ;  /* 0x20000099f5997231 */ /* 0x000fe200000408f6 */
[----:B------:R-:W-:Y:S01]  /*4530*/  SHF.R.U32.HI R246, RZ, 0x10, R217 ;  /* 0x00000010fff67819 */ /* 0x000fe200000116d9 */
[----:B------:R-:W-:Y:S01]  /*4540*/  HFMA2 R156, R26.H0_H0, R156.H0_H0, R244.H0_H0 ;  /* 0x2000009c1a9c7231 */ /* 0x000fe200000408f4 */
[----:B------:R-:W-:Y:S01]  /*4550*/  SHF.R.U32.HI R26, RZ, 0x10, R219 ;  /* 0x00000010ff1a7819 */ /* 0x000fe200000116db */
[C---:B------:R-:W-:Y:S01]  /*4560*/  FMUL.FTZ R169, R158.reuse, R202 ;  /* 0x000000ca9ea97220 */ /* 0x040fe20000410000 */
[----:B------:R-:W-:Y:S01]  /*4570*/  F2FP.F16.F32.PACK_AB R203, RZ, R199 ;  /* 0x000000c7ffcb723e */ /* 0x000fe200000000ff */
[----:B------:R-:W-:Y:S01]  /*4580*/  FMUL.FTZ R202, R158, R207 ;  /* 0x000000cf9eca7220 */ /* 0x000fe20000410000 */
[----:B------:R-:W-:Y:S01]  /*4590*/  F2FP.F16.F32.PACK_AB R220, RZ, R220 ;  /* 0x000000dcffdc723e */ /* 0x000fe200000000ff */
[----:B------:R-:W-:Y:S01]  /*45a0*/  HFMA2 R187, R246.H0_H0, R187.H0_H0, R26.H0_H0 ;  /* 0x200000bbf6bb7231 */ /* 0x000fe2000004081a */
[----:B------:R-:W-:Y:S01]  /*45b0*/  SHF.R.U32.HI R199, RZ, 0x10, R87 ;  /* 0x00000010ffc77819 */ /* 0x000fe20000011657 */
[----:B------:R-:W2:Y:S01]  /*45c0*/  LDL.LU R26, [R1] ;  /* 0x00000000011a7983 */ /* 0x000ea20000300800 */
[----:B------:R-:W-:Y:S01]  /*45d0*/  SHF.R.U32.HI R175, RZ, 0x10, R75 ;  /* 0x00000010ffaf7819 */ /* 0x000fe2000001164b */
[--C-:B------:R-:W-:Y:S01]  /*45e0*/  FADD.FTZ R48, R48, -R159.reuse ;  /* 0x8000009f30307221 */ /* 0x100fe20000010000 */
[----:B------:R-:W-:Y:S01]  /*45f0*/  F2FP.F16.F32.PACK_AB R165, RZ, R196 ;  /* 0x000000c4ffa5723e */ /* 0x000fe200000000ff */
[----:B------:R-:W-:Y:S01]  /*4600*/  FMUL.FTZ R196, R158, R201 ;  /* 0x000000c99ec47220 */ /* 0x000fe20000410000 */
[----:B------:R-:W-:Y:S01]  /*4610*/  FADD.FTZ R201, R208, -R159 ;  /* 0x8000009fd0c97221 */ /* 0x000fe20000010000 */
[----:B------:R-:W-:Y:S01]  /*4620*/  SHF.R.U32.HI R244, RZ, 0x10, R223 ;  /* 0x00000010fff47819 */ /* 0x000fe200000116df */
[----:B------:R-:W-:Y:S01]  /*4630*/  FADD.FTZ R16, R16, -R159 ;  /* 0x8000009f10107221 */ /* 0x000fe20000010000 */
[----:B------:R-:W-:Y:S01]  /*4640*/  SHF.R.U32.HI R245, RZ, 0x10, R225 ;  /* 0x00000010fff57819 */ /* 0x000fe200000116e1 */
[--C-:B------:R-:W-:Y:S01]  /*4650*/  FADD.FTZ R12, R12, -R159.reuse ;  /* 0x8000009f0c0c7221 */ /* 0x100fe20000010000 */
[--C-:B------:R-:W-:Y:S01]  /*4660*/  FADD.FTZ R208, R177, -R159.reuse ;  /* 0x8000009fb1d07221 */ /* 0x100fe20000010000 */
[----:B------:R-:W-:Y:S01]  /*4670*/  FADD.FTZ R207, R209, -R159 ;  /* 0x8000009fd1cf7221 */ /* 0x000fe20000010000 */
[----:B------:R-:W-:Y:S01]  /*4680*/  HFMA2 R199, R199.H0_H0, R220.H0_H0, R175.H0_H0 ;  /* 0x200000dcc7c77231 */ /* 0x000fe200000408af */
[----:B------:R-:W-:Y:S01]  /*4690*/  SHF.R.U32.HI R177, RZ, 0x10, R95 ;  /* 0x00000010ffb17819 */ /* 0x000fe2000001165f */
[C---:B------:R-:W-:Y:S01]  /*46a0*/  FMUL.FTZ R48, R158.reuse, R48 ;  /* 0x000000309e307220 */ /* 0x040fe20000410000 */
[----:B------:R-:W-:Y:S01]  /*46b0*/  SHF.R.U32.HI R220, RZ, 0x10, R83 ;  /* 0x00000010ffdc7819 */ /* 0x000fe20000011653 */
[C---:B------:R-:W-:Y:S01]  /*46c0*/  FMUL.FTZ R16, R158.reuse, R16 ;  /* 0x000000109e107220 */ /* 0x040fe20000410000 */
[----:B------:R-:W-:Y:S01]  /*46d0*/  F2FP.F16.F32.PACK_AB R196, RZ, R196 ;  /* 0x000000c4ffc4723e */ /* 0x000fe200000000ff */
[C---:B------:R-:W-:Y:S01]  /*46e0*/  FMUL.FTZ R12, R158.reuse, R12 ;  /* 0x0000000c9e0c7220 */ /* 0x040fe20000410000 */
[----:B------:R-:W-:Y:S01]  /*46f0*/  F2FP.F16.F32.PACK_AB R206, RZ, R206 ;  /* 0x000000ceffce723e */ /* 0x000fe200000000ff */
[----:B------:R-:W-:Y:S01]  /*4700*/  FMUL.FTZ R207, R158, R207 ;  /* 0x000000cf9ecf7220 */ /* 0x000fe20000410000 */
[----:B------:R-:W-:Y:S01]  /*4710*/  HFMA2 R162, R244.H0_H0, R162.H0_H0, R245.H0_H0 ;  /* 0x200000a2f4a27231 */ /* 0x000fe200000408f5 */
[----:B------:R-:W-:Y:S01]  /*4720*/  F2FP.F16.F32.PACK_AB R202, RZ, R202 ;  /* 0x000000caffca723e */ /* 0x000fe200000000ff */
[----:B------:R-:W-:Y:S01]  /*4730*/  FADD.FTZ R44, R44, -R159 ;  /* 0x8000009f2c2c7221 */ /* 0x000fe20000010000 */
[----:B------:R-:W-:Y:S01]  /*4740*/  SHF.R.U32.HI R244, RZ, 0x10, R227 ;  /* 0x00000010fff47819 */ /* 0x000fe200000116e3 */
[----:B------:R-:W-:Y:S01]  /*4750*/  FADD.FTZ R43, R43, -R159 ;  /* 0x8000009f2b2b7221 */ /* 0x000fe20000010000 */
[----:B------:R-:W-:Y:S01]  /*4760*/  SHF.R.U32.HI R245, RZ, 0x10, R231 ;  /* 0x00000010fff57819 */ /* 0x000fe200000116e7 */
[----:B------:R-:W-:-:S02]  /*4770*/  HFMA2 R177, R177.H0_H0, R205.H0_H0, R220.H0_H0 ;  /* 0x200000cdb1b17231 */ /* 0x000fc400000408dc */
[----:B------:R-:W-:Y:S01]  /*4780*/  FADD.FTZ R200, R200, -R159 ;  /* 0x8000009fc8c87221 */ /* 0x000fe20000010000 */
[----:B------:R-:W-:Y:S01]  /*4790*/  F2FP.F16.F32.PACK_AB R228, RZ, R228 ;  /* 0x000000e4ffe4723e */ /* 0x000fe200000000ff */
[----:B------:R-:W-:Y:S01]  /*47a0*/  HFMA2 R205, R93.H0_H0, R196.H0_H0, R81.H0_H0 ;  /* 0x200000c45dcd7231 */ /* 0x000fe20000040851 */
[----:B------:R-:W-:Y:S01]  /*47b0*/  SHF.R.U32.HI R175, RZ, 0x10, R93 ;  /* 0x00000010ffaf7819 */ /* 0x000fe2000001165d */
[----:B------:R-:W-:Y:S01]  /*47c0*/  HFMA2 R196, R227.H0_H0, R206.H0_H0, R231.H0_H0 ;  /* 0x200000cee3c47231 */ /* 0x000fe200000408e7 */
[----:B------:R-:W-:Y:S01]  /*47d0*/  F2FP.F16.F32.PACK_AB R48, RZ, R48 ;  /* 0x00000030ff30723e */ /* 0x000fe200000000ff */
[C---:B------:R-:W-:Y:S01]  /*47e0*/  FMUL.FTZ R44, R158.reuse, R44 ;  /* 0x0000002c9e2c7220 */ /* 0x040fe20000410000 */
[----:B------:R-:W-:Y:S01]  /*47f0*/  F2FP.F16.F32.PACK_AB R16, RZ, R16 ;  /* 0x00000010ff10723e */ /* 0x000fe200000000ff */
[C---:B------:R-:W-:Y:S01]  /*4800*/  FMUL.FTZ R43, R158.reuse, R43 ;  /* 0x0000002b9e2b7220 */ /* 0x040fe20000410000 */
[----:B------:R-:W-:Y:S01]  /*4810*/  F2FP.F16.F32.PACK_AB R12, RZ, R12 ;  /* 0x0000000cff0c723e */ /* 0x000fe200000000ff */
[----:B------:R-:W-:Y:S01]  /*4820*/  HFMA2 R202, R244.H0_H0, R202.H0_H0, R245.H0_H0 ;  /* 0x200000caf4ca7231 */ /* 0x000fe200000408f5 */
[----:B------:R-:W-:Y:S01]  /*4830*/  F2FP.F16.F32.PACK_AB R207, RZ, R207 ;  /* 0x000000cfffcf723e */ /* 0x000fe200000000ff */
[----:B------:R-:W-:Y:S01]  /*4840*/  FMUL.FTZ R195, R158, R200 ;  /* 0x000000c89ec37220 */ /* 0x000fe20000410000 */
[----:B------:R-:W-:Y:S01]  /*4850*/  SHF.R.U32.HI R246, RZ, 0x10, R233 ;  /* 0x00000010fff67819 */ /* 0x000fe200000116e9 */
[----:B------:R-:W-:Y:S01]  /*4860*/  FADD.FTZ R200, R176, -R159 ;  /* 0x8000009fb0c87221 */ /* 0x000fe20000010000 */
[----:B------:R-:W-:Y:S01]  /*4870*/  SHF.R.U32.HI R206, RZ, 0x10, R235 ;  /* 0x00000010ffce7819 */ /* 0x000fe200000116eb */
[----:B------:R-:W-:Y:S01]  /*4880*/  HFMA2 R175, R175.H0_H0, R228.H0_H0, R236.H0_H0 ;  /* 0x200000e4afaf7231 */ /* 0x000fe200000408ec */
[----:B------:R-:W-:Y:S01]  /*4890*/  SHF.R.U64 R244, R148, 0x10, R149 ;  /* 0x0000001094f47819 */ /* 0x000fe20000001295 */
[--C-:B------:R-:W-:Y:S01]  /*48a0*/  FADD.FTZ R8, R8, -R159.reuse ;  /* 0x8000009f08087221 */ /* 0x100fe20000010000 */
[----:B------:R-:W-:Y:S01]  /*48b0*/  F2FP.F16.F32.PACK_AB R229, RZ, R229 ;  /* 0x000000e5ffe5723e */ /* 0x000fe200000000ff */
[----:B------:R-:W-:Y:S01]  /*48c0*/  FADD.FTZ R4, R4, -R159 ;  /* 0x8000009f04047221 */ /* 0x000fe20000010000 */
[----:B------:R-:W-:Y:S01]  /*48d0*/  SHF.R.U32.HI R176, RZ, 0x10, R97 ;  /* 0x00000010ffb07819 */ /* 0x000fe20000011661 */
[C---:B------:R-:W-:Y:S01]  /*48e0*/  FMUL.FTZ R8, R158.reuse, R8 ;  /* 0x000000089e087220 */ /* 0x040fe20000410000 */
[----:B------:R-:W-:Y:S01]  /*48f0*/  SHF.R.U32.HI R209, RZ, 0x10, R85 ;  /* 0x00000010ffd17819 */ /* 0x000fe20000011655 */
[----:B------:R-:W-:Y:S01]  /*4900*/  FMUL.FTZ R208, R158, R208 ;  /* 0x000000d09ed07220 */ /* 0x000fe20000410000 */
[----:B------:R-:W-:Y:S01]  /*4910*/  PRMT R236, R47, 0x5410, R48 ;  /* 0x000054102fec7816 */ /* 0x000fe20000000030 */
[----:B------:R-:W-:Y:S01]  /*4920*/  HFMA2 R48, R246.H0_H0, R207.H0_H0, R206.H0_H0 ;  /* 0x200000cff6307231 */ /* 0x000fe200000408ce */
[----:B------:R-:W-:Y:S01]  /*4930*/  PRMT R16, R16, 0x5410, R14 ;  /* 0x0000541010107816 */ /* 0x000fe2000000000e */
[----:B------:R-:W-:Y:S01]  /*4940*/  HFMA2 R176, R176.H0_H0, R229.H0_H0, R209.H0_H0 ;  /* 0x200000e5b0b07231 */ /* 0x000fe200000408d1 */
[----:B------:R-:W-:Y:S01]  /*4950*/  PRMT R12, R12, 0x5410, R13 ;  /* 0x000054100c0c7816 */ /* 0x000fe2000000000d */
[----:B------:R-:W-:Y:S01]  /*4960*/  FMUL.FTZ R4, R158, R4 ;  /* 0x000000049e047220 */ /* 0x000fe20000410000 */
[----:B------:R-:W-:Y:S01]  /*4970*/  PRMT R14, R122, 0x7610, R251 ;  /* 0x000076107a0e7816 */ /* 0x000fe200000000fb */
[----:B------:R-:W-:Y:S01]  /*4980*/  FADD.FTZ R184, R184, -R159 ;  /* 0x8000009fb8b87221 */ /* 0x000fe20000010000 */
[----:B------:R-:W-:Y:S01]  /*4990*/  PRMT R13, R120, 0x5410, R251 ;  /* 0x00005410780d7816 */ /* 0x000fe200000000fb */
[--C-:B------:R-:W-:Y:S01]  /*49a0*/  FADD.FTZ R34, R34, -R159.reuse ;  /* 0x8000009f22227221 */ /* 0x100fe20000010000 */
[----:B------:R-:W-:Y:S01]  /*49b0*/  F2FP.F16.F32.PACK_AB R44, RZ, R44 ;  /* 0x0000002cff2c723e */ /* 0x000fe200000000ff */
[----:B------:R-:W-:Y:S01]  /*49c0*/  FMUL.FTZ R184, R158, R184 ;  /* 0x000000b89eb87220 */ /* 0x000fe20000410000 */
[----:B------:R-:W-:Y:S01]  /*49d0*/  F2FP.F16.F32.PACK_AB R43, RZ, R43 ;  /* 0x0000002bff2b723e */ /* 0x000fe200000000ff */
[--C-:B------:R-:W-:Y:S01]  /*49e0*/  FADD.FTZ R33, R33, -R159.reuse ;  /* 0x8000009f21217221 */ /* 0x100fe20000010000 */
[----:B------:R-:W-:Y:S01]  /*49f0*/  PRMT R207, R148, 0x5410, R244 ;  /* 0x0000541094cf7816 */ /* 0x000fe200000000f4 */
[----:B------:R-:W-:Y:S01]  /*4a00*/  FADD.FTZ R24, R24, -R159 ;  /* 0x8000009f18187221 */ /* 0x000fe20000010000 */
[----:B------:R-:W-:Y:S01]  /*4a10*/  SHF.R.U64 R244, R146, 0x10, R147 ;  /* 0x0000001092f47819 */ /* 0x000fe20000001293 */
[----:B------:R-:W-:Y:S01]  /*4a20*/  FADD.FTZ R166, R166, -R159 ;  /* 0x8000009fa6a67221 */ /* 0x000fe20000010000 */
[----:B------:R-:W-:Y:S01]  /*4a30*/  SHF.R.U64 R246, R144, 0x10, R145 ;  /* 0x0000001090f67819 */ /* 0x000fe20000001291 */
[----:B------:R-:W-:Y:S01]  /*4a40*/  HFMA2 R209, R14, R16, R13 ;  /* 0x000000100ed17231 */ /* 0x000fe2000000000d */
[----:B------:R-:W-:Y:S01]  /*4a50*/  PRMT R44, R44, 0x5410, R43 ;  /* 0x000054102c2c7816 */ /* 0x000fe2000000002b */
[C---:B------:R-:W-:Y:S01]  /*4a60*/  FMUL.FTZ R34, R158.reuse, R34 ;  /* 0x000000229e227220 */ /* 0x040fe20000410000 */
[----:B------:R-:W-:Y:S01]  /*4a70*/  PRMT R228, R35, 0x5410, R39 ;  /* 0x0000541023e47816 */ /* 0x000fe20000000027 */
[----:B------:R-:W-:Y:S01]  /*4a80*/  FMUL.FTZ R33, R158, R33 ;  /* 0x000000219e217220 */ /* 0x000fe20000410000 */
[----:B------:R-:W-:Y:S01]  /*4a90*/  PRMT R43, R146, 0x5410, R244 ;  /* 0x00005410922b7816 */ /* 0x000fe200000000f4 */
[----:B------:R-:W-:Y:S01]  /*4aa0*/  FMUL.FTZ R24, R158, R24 ;  /* 0x000000189e187220 */ /* 0x000fe20000410000 */
[----:B------:R-:W-:Y:S01]  /*4ab0*/  PRMT R35, R144, 0x5410, R246 ;  /* 0x0000541090237816 */ /* 0x000fe200000000f6 */
[----:B------:R-:W-:Y:S01]  /*4ac0*/  FMUL.FTZ R166, R158, R166 ;  /* 0x000000a69ea67220 */ /* 0x000fe20000410000 */
[--C-:B------:R-:W-:Y:S01]  /*4ad0*/  PRMT R13, R118, 0x7610, R250.reuse ;  /* 0x00007610760d7816 */ /* 0x100fe200000000fa */
[--C-:B------:R-:W-:Y:S01]  /*4ae0*/  FADD.FTZ R170, R170, -R159.reuse ;  /* 0x8000009faaaa7221 */ /* 0x100fe20000010000 */
[----:B------:R-:W-:Y:S01]  /*4af0*/  PRMT R14, R116, 0x5410, R250 ;  /* 0x00005410740e7816 */ /* 0x000fe200000000fa */
[----:B------:R-:W-:Y:S01]  /*4b00*/  FADD.FTZ R172, R172, -R159 ;  /* 0x8000009facac7221 */ /* 0x000fe20000010000 */
[----:B------:R-:W-:Y:S01]  /*4b10*/  F2FP.F16.F32.PACK_AB R8, RZ, R8 ;  /* 0x00000008ff08723e */ /* 0x000fe200000000ff */
[----:B------:R-:W-:Y:S01]  /*4b20*/  HFMA2 R35, R43, R44, R35 ;  /* 0x0000002c2b237231 */ /* 0x000fe20000000023 */
[----:B------:R-:W-:Y:S01]  /*4b30*/  F2FP.F16.F32.PACK_AB R208, RZ, R208 ;  /* 0x000000d0ffd0723e */ /* 0x000fe200000000ff */
[----:B------:R-:W-:Y:S01]  /*4b40*/  FMUL.FTZ R170, R158, R170 ;  /* 0x000000aa9eaa7220 */ /* 0x000fe20000410000 */
[----:B------:R-:W-:Y:S01]  /*4b50*/  HFMA2 R44, R13, R12, R14 ;  /* 0x0000000c0d2c7231 */ /* 0x000fe2000000000e */
[----:B------:R-:W-:Y:S01]  /*4b60*/  PRMT R8, R8, 0x5410, R6 ;  /* 0x0000541008087816 */ /* 0x000fe20000000006 */
[----:B------:R-:W-:Y:S01]  /*4b70*/  FMUL.FTZ R172, R158, R172 ;  /* 0x000000ac9eac7220 */ /* 0x000fe20000410000 */
[----:B------:R-:W-:Y:S01]  /*4b80*/  PRMT R6, R114, 0x7610, R249 ;  /* 0x0000761072067816 */ /* 0x000fe200000000f9 */
[----:B------:R-:W-:Y:S01]  /*4b90*/  FADD.FTZ R174, R174, -R159 ;  /* 0x8000009faeae7221 */ /* 0x000fe20000010000 */
[----:B------:R-:W-:Y:S01]  /*4ba0*/  PRMT R12, R112, 0x5410, R249 ;  /* 0x00005410700c7816 */ /* 0x000fe200000000f9 */
[----:B------:R-:W-:Y:S01]  /*4bb0*/  FMUL.FTZ R201, R158, R201 ;  /* 0x000000c99ec97220 */ /* 0x000fe20000410000 */
[----:B------:R-:W-:Y:S01]  /*4bc0*/  SHF.R.U64 R245, R150, 0x10, R151 ;  /* 0x0000001096f57819 */ /* 0x000fe20000001297 */
[----:B------:R-:W-:Y:S01]  /*4bd0*/  FMUL.FTZ R200, R158, R200 ;  /* 0x000000c89ec87220 */ /* 0x000fe20000410000 */
[----:B------:R-:W-:Y:S01]  /*4be0*/  F2FP.F16.F32.PACK_AB R4, RZ, R4 ;  /* 0x00000004ff04723e */ /* 0x000fe200000000ff */
[----:B------:R-:W-:Y:S01]  /*4bf0*/  FADD.FTZ R32, R32, -R159 ;  /* 0x8000009f20207221 */ /* 0x000fe20000010000 */
[----:B------:R-:W-:Y:S01]  /*4c00*/  F2FP.F16.F32.PACK_AB R160, RZ, R160 ;  /* 0x000000a0ffa0723e */ /* 0x000fe200000000ff */
[----:B------:R-:W-:Y:S01]  /*4c10*/  HFMA2 R47, R233.H0_H0, R208.H0_H0, R235.H0_H0 ;  /* 0x200000d0e92f7231 */ /* 0x000fe200000408eb */
[----:B------:R-:W-:Y:S01]  /*4c20*/  PRMT R206, R150, 0x5410, R245 ;  /* 0x0000541096ce7816 */ /* 0x000fe200000000f5 */
[----:B------:R-:W-:Y:S01]  /*4c30*/  HFMA2 R208, R6, R8, R12 ;  /* 0x0000000806d07231 */ /* 0x000fe2000000000c */
[----:B------:R-:W-:Y:S01]  /*4c40*/  PRMT R4, R4, 0x5410, R160 ;  /* 0x0000541004047816 */ /* 0x000fe200000000a0 */
[----:B------:R-:W-:Y:S01]  /*4c50*/  FMUL.FTZ R174, R158, R174 ;  /* 0x000000ae9eae7220 */ /* 0x000fe20000410000 */
[--C-:B------:R-:W-:Y:S01]  /*4c60*/  PRMT R6, R110, 0x7610, R248.reuse ;  /* 0x000076106e067816 */ /* 0x100fe200000000f8 */
[----:B------:R-:W-:Y:S01]  /*4c70*/  FMUL.FTZ R32, R158, R32 ;  /* 0x000000209e207220 */ /* 0x000fe20000410000 */
[----:B------:R-:W-:Y:S01]  /*4c80*/  PRMT R8, R108, 0x5410, R248 ;  /* 0x000054106c087816 */ /* 0x000fe200000000f8 */
[----:B------:R-:W-:Y:S01]  /*4c90*/  HFMA2 R45, R151.H0_H0, R45.H0_H0, R149.H0_H0 ;  /* 0x2000002d972d7231 */ /* 0x000fe20000040895 */
[----:B------:R-:W-:Y:S01]  /*4ca0*/  F2FP.F16.F32.PACK_AB R2, RZ, R2 ;  /* 0x00000002ff02723e */ /* 0x000fe200000000ff */
[----:B------:R-:W-:Y:S01]  /*4cb0*/  HFMA2 R236, R206, R236, R207 ;  /* 0x000000ecceec7231 */ /* 0x000fe200000000cf */
[----:B------:R-:W-:Y:S01]  /*4cc0*/  F2FP.F16.F32.PACK_AB R73, RZ, R73 ;  /* 0x00000049ff49723e */ /* 0x000fe200000000ff */
[----:B------:R-:W-:-:S02]  /*4cd0*/  HFMA2 R40, R147.H0_H0, R40.H0_H0, R145.H0_H0 ;  /* 0x2000002893287231 */ /* 0x000fc40000040891 */
[----:B------:R-:W-:Y:S01]  /*4ce0*/  HFMA2 R207, R6, R4, R8 ;  /* 0x0000000406cf7231 */ /* 0x000fe20000000008 */
[----:B------:R-:W-:Y:S01]  /*4cf0*/  PRMT R72, R72, 0x5410, R2 ;  /* 0x0000541048487816 */ /* 0x000fe20000000002 */
[----:B------:R-:W-:Y:S01]  /*4d00*/  HFMA2 R38, R143.H0_H0, R38.H0_H0, R141.H0_H0 ;  /* 0x200000268f267231 */ /* 0x000fe2000004088d */
[--C-:B------:R-:W-:Y:S01]  /*4d10*/  PRMT R2, R106, 0x7610, R247.reuse ;  /* 0x000076106a027816 */ /* 0x100fe200000000f7 */
[----:B------:R-:W-:Y:S01]  /*4d20*/  HFMA2 R28, R135.H0_H0, R28.H0_H0, R133.H0_H0 ;  /* 0x2000001c871c7231 */ /* 0x000fe20000040885 */
[----:B------:R-:W-:Y:S01]  /*4d30*/  PRMT R4, R104, 0x5410, R247 ;  /* 0x0000541068047816 */ /* 0x000fe200000000f7 */
[----:B------:R-:W-:Y:S01]  /*4d40*/  HFMA2 R15, R123.H0_H0, R15.H0_H0, R121.H0_H0 ;  /* 0x2000000f7b0f7231 */ /* 0x000fe20000040879 */
[----:B------:R-:W-:Y:S01]  /*4d50*/  F2FP.F16.F32.PACK_AB R179, RZ, R179 ;  /* 0x000000b3ffb3723e */ /* 0x000fe200000000ff */
[----:B------:R-:W-:Y:S01]  /*4d60*/  HFMA2 R7, R115.H0_H0, R7.H0_H0, R113.H0_H0 ;  /* 0x2000000773077231 */ /* 0x000fe20000040871 */
[----:B------:R-:W-:Y:S01]  /*4d70*/  F2FP.F16.F32.PACK_AB R181, RZ, R181 ;  /* 0x000000b5ffb5723e */ /* 0x000fe200000000ff */
        /* <DEDUP_REMOVED lines=8> */
[--C-:B------:R-:W-:Y:S01]  /*4e00*/  FADD.FTZ R157, R157, -R159.reuse ;  /* 0x8000009f9d9d7221 */ /* 0x100fe20000010000 */
[----:B------:R-:W-:Y:S01]  /*4e10*/  F2FP.F16.F32.PACK_AB R182, RZ, R182 ;  /* 0x000000b6ffb6723e */ /* 0x000fe200000000ff */
[----:B------:R-:W-:Y:S01]  /*4e20*/  FADD.FTZ R167, R167, -R159 ;  /* 0x8000009fa7a77221 */ /* 0x000fe20000010000 */
[----:B------:R-:W-:Y:S01]  /*4e30*/  HFMA2 R160, R2, R73, R4 ;  /* 0x0000004902a07231 */ /* 0x000fe20000000004 */
[----:B------:R-:W-:Y:S01]  /*4e40*/  F2FP.F16.F32.PACK_AB R184, RZ, R184 ;  /* 0x000000b8ffb8723e */ /* 0x000fe200000000ff */
[C---:B------:R-:W-:Y:S01]  /*4e50*/  FMUL.FTZ R157, R158.reuse, R157 ;  /* 0x0000009d9e9d7220 */ /* 0x040fe20000410000 */
[----:B------:R-:W-:Y:S01]  /*4e60*/  PRMT R181, R181, 0x5410, R154 ;  /* 0x00005410b5b57816 */ /* 0x000fe2000000009a */
[----:B------:R-:W-:Y:S01]  /*4e70*/  FMUL.FTZ R167, R158, R167 ;  /* 0x000000a79ea77220 */ /* 0x000fe20000410000 */
[--C-:B------:R-:W-:Y:S01]  /*4e80*/  PRMT R4, R98, 0x7610, R242.reuse ;  /* 0x0000761062047816 */ /* 0x100fe200000000f2 */
[----:B------:R-:W-:Y:S01]  /*4e90*/  HFMA2 R186, R217.H0_H0, R186.H0_H0, R219.H0_H0 ;  /* 0x200000bad9ba7231 */ /* 0x000fe200000408db */
[----:B------:R-:W-:-:S02]  /*4ea0*/  PRMT R6, R210, 0x5410, R242 ;  /* 0x00005410d2067816 */ /* 0x000fc400000000f2 */
[----:B------:R-:W-:Y:S02]  /*4eb0*/  PRMT R2, R182, 0x5410, R184 ;  /* 0x00005410b6027816 */ /* 0x000fe400000000b8 */
[----:B------:R-:W-:Y:S01]  /*4ec0*/  F2FP.F16.F32.PACK_AB R183, RZ, R183 ;  /* 0x000000b7ffb7723e */ /* 0x000fe200000000ff */
[----:B------:R-:W-:Y:S01]  /*4ed0*/  HFMA2 R182, R4, R181, R6 ;  /* 0x000000b504b67231 */ /* 0x000fe20000000006 */
[--C-:B------:R-:W-:Y:S02]  /*4ee0*/  PRMT R4, R212, 0x7610, R241.reuse ;  /* 0x00007610d4047816 */ /* 0x100fe400000000f1 */
[----:B------:R-:W-:Y:S02]  /*4ef0*/  PRMT R6, R214, 0x5410, R241 ;  /* 0x00005410d6067816 */ /* 0x000fe400000000f1 */
[----:B------:R-:W-:Y:S02]  /*4f00*/  PRMT R179, R183, 0x5410, R188 ;  /* 0x00005410b7b37816 */ /* 0x000fe400000000bc */
[--C-:B------:R-:W-:Y:S01]  /*4f10*/  PRMT R8, R218, 0x5410, R240.reuse ;  /* 0x00005410da087816 */ /* 0x100fe200000000f0 */
[----:B------:R-:W-:Y:S01]  /*4f20*/  HFMA2 R2, R4, R2, R6 ;  /* 0x0000000204027231 */ /* 0x000fe20000000006 */
[----:B------:R-:W-:-:S02]  /*4f30*/  PRMT R6, R216, 0x7610, R240 ;  /* 0x00007610d8067816 */ /* 0x000fc400000000f0 */
[----:B------:R-:W-:Y:S02]  /*4f40*/  F2FP.F16.F32.PACK_AB R185, RZ, R185 ;  /* 0x000000b9ffb9723e */ /* 0x000fe400000000ff */
[C---:B------:R-:W-:Y:S01]  /*4f50*/  SHF.R.U64 R244, R140.reuse, 0x10, R141 ;  /* 0x000000108cf47819 */ /* 0x040fe2000000128d */
[----:B------:R-:W-:Y:S01]  /*4f60*/  HFMA2 R179, R6, R179, R8 ;  /* 0x000000b306b37231 */ /* 0x000fe20000000008 */
[----:B------:R-:W-:Y:S02]  /*4f70*/  F2FP.F16.F32.PACK_AB R34, RZ, R34 ;  /* 0x00000022ff22723e */ /* 0x000fe400000000ff */
[----:B------:R-:W-:Y:S02]  /*4f80*/  F2FP.F16.F32.PACK_AB R33, RZ, R33 ;  /* 0x00000021ff21723e */ /* 0x000fe400000000ff */
[----:B------:R-:W-:Y:S02]  /*4f90*/  PRMT R43, R140, 0x5410, R244 ;  /* 0x000054108c2b7816 */ /* 0x000fe400000000f4 */
[----:B------:R-:W-:-:S02]  /*4fa0*/  PRMT R4, R185, 0x5410, R189 ;  /* 0x00005410b9047816 */ /* 0x000fc400000000bd */
[--C-:B------:R-:W-:Y:S02]  /*4fb0*/  PRMT R6, R222, 0x7610, R239.reuse ;  /* 0x00007610de067816 */ /* 0x100fe400000000ef */
[----:B------:R-:W-:Y:S02]  /*4fc0*/  PRMT R8, R224, 0x5410, R239 ;  /* 0x00005410e0087816 */ /* 0x000fe400000000ef */
[----:B------:R-:W-:Y:S02]  /*4fd0*/  SHF.R.U64 R244, R138, 0x10, R139 ;  /* 0x000000108af47819 */ /* 0x000fe4000000128b */
[----:B------:R-:W-:Y:S02]  /*4fe0*/  SHF.R.U64 R246, R136, 0x10, R137 ;  /* 0x0000001088f67819 */ /* 0x000fe40000001289 */
[----:B------:R-:W-:Y:S02]  /*4ff0*/  SHF.R.U64 R245, R142, 0x10, R143 ;  /* 0x000000108ef57819 */ /* 0x000fe4000000128f */
[----:B------:R-:W-:-:S02]  /*5000*/  PRMT R34, R34, 0x5410, R33 ;  /* 0x0000541022227816 */ /* 0x000fc40000000021 */
[----:B------:R-:W-:Y:S01]  /*5010*/  PRMT R27, R27, 0x5410, R29 ;  /* 0x000054101b1b7816 */ /* 0x000fe2000000001d */
[----:B------:R-:W-:Y:S01]  /*5020*/  HFMA2 R4, R6, R4, R8 ;  /* 0x0000000406047231 */ /* 0x000fe20000000008 */
[----:B------:R-:W-:Y:S02]  /*5030*/  PRMT R33, R138, 0x5410, R244 ;  /* 0x000054108a217816 */ /* 0x000fe400000000f4 */
[----:B------:R-:W-:Y:S02]  /*5040*/  PRMT R29, R136, 0x5410, R246 ;  /* 0x00005410881d7816 */ /* 0x000fe400000000f6 */
[----:B------:R-:W-:Y:S02]  /*5050*/  PRMT R39, R142, 0x5410, R245 ;  /* 0x000054108e277816 */ /* 0x000fe400000000f5 */
[----:B------:R-:W-:Y:S02]  /*5060*/  F2FP.F16.F32.PACK_AB R193, RZ, R193 ;  /* 0x000000c1ffc1723e */ /* 0x000fe400000000ff */
[----:B------:R-:W-:-:S02]  /*5070*/  SHF.R.U64 R244, R132, 0x10, R133 ;  /* 0x0000001084f47819 */ /* 0x000fc40000001285 */
[----:B------:R-:W-:Y:S02]  /*5080*/  SHF.R.U64 R245, R134, 0x10, R135 ;  /* 0x0000001086f57819 */ /* 0x000fe40000001287 */
[----:B------:R-:W-:Y:S02]  /*5090*/  SHF.R.U64 R6, R88, 0x10, R89 ;  /* 0x0000001058067819 */ /* 0x000fe40000001259 */
[----:B------:R-:W-:Y:S01]  /*50a0*/  SHF.R.U64 R12, R76, 0x10, R77 ;  /* 0x000000104c0c7819 */ /* 0x000fe2000000124d */
[----:B------:R-:W-:Y:S01]  /*50b0*/  HFMA2 R229, R33, R34, R29 ;  /* 0x0000002221e57231 */ /* 0x000fe2000000001d */
[----:B------:R-:W-:Y:S02]  /*50c0*/  F2FP.F16.F32.PACK_AB R190, RZ, R190 ;  /* 0x000000beffbe723e */ /* 0x000fe400000000ff */
[----:B------:R-:W-:Y:S02]  /*50d0*/  SHF.R.U64 R8, R86, 0x10, R87 ;  /* 0x0000001056087819 */ /* 0x000fe40000001257 */
[----:B------:R-:W-:-:S02]  /*50e0*/  SHF.R.U64 R13, R74, 0x10, R75 ;  /* 0x000000104a0d7819 */ /* 0x000fc4000000124b */
[----:B------:R-:W-:Y:S02]  /*50f0*/  F2FP.F16.F32.PACK_AB R24, RZ, R24 ;  /* 0x00000018ff18723e */ /* 0x000fe400000000ff */
[----:B------:R-:W-:Y:S02]  /*5100*/  PRMT R29, R134, 0x5410, R245 ;  /* 0x00005410861d7816 */ /* 0x000fe400000000f5 */
[----:B------:R-:W-:Y:S02]  /*5110*/  PRMT R33, R132, 0x5410, R244 ;  /* 0x0000541084217816 */ /* 0x000fe400000000f4 */
[----:B------:R-:W-:Y:S02]  /*5120*/  PRMT R165, R165, 0x5410, R193 ;  /* 0x00005410a5a57816 */ /* 0x000fe400000000c1 */
[----:B------:R-:W-:Y:S02]  /*5130*/  PRMT R6, R88, 0x5410, R6 ;  /* 0x0000541058067816 */ /* 0x000fe40000000006 */
[----:B------:R-:W-:-:S02]  /*5140*/  PRMT R12, R76, 0x5410, R12 ;  /* 0x000054104c0c7816 */ /* 0x000fc4000000000c */
[----:B------:R-:W-:Y:S02]  /*5150*/  SHF.R.U64 R245, R130, 0x10, R131 ;  /* 0x0000001082f57819 */ /* 0x000fe40000001283 */
[----:B------:R-:W-:Y:S02]  /*5160*/  SHF.R.U64 R244, R128, 0x10, R129 ;  /* 0x0000001080f47819 */ /* 0x000fe40000001281 */
[----:B------:R-:W-:Y:S02]  /*5170*/  PRMT R190, R190, 0x5410, R163 ;  /* 0x00005410bebe7816 */ /* 0x000fe400000000a3 */
[----:B------:R-:W-:Y:S02]  /*5180*/  PRMT R8, R86, 0x5410, R8 ;  /* 0x0000541056087816 */ /* 0x000fe40000000008 */
[----:B------:R-:W-:Y:S02]  /*5190*/  PRMT R13, R74, 0x5410, R13 ;  /* 0x000054104a0d7816 */ /* 0x000fe4000000000d */
[----:B------:R-:W-:-:S02]  /*51a0*/  PRMT R24, R24, 0x5410, R21 ;  /* 0x0000541018187816 */ /* 0x000fc40000000015 */
[----:B------:R-:W-:Y:S01]  /*51b0*/  PRMT R17, R17, 0x5410, R20 ;  /* 0x0000541011117816 */ /* 0x000fe20000000014 */
[----:B------:R-:W-:Y:S01]  /*51c0*/  HFMA2 R6, R6, R165, R12 ;  /* 0x000000a506067231 */ /* 0x000fe2000000000c */
[----:B------:R-:W-:Y:S02]  /*51d0*/  PRMT R21, R130, 0x5410, R245 ;  /* 0x0000541082157816 */ /* 0x000fe400000000f5 */
[----:B------:R-:W-:Y:S01]  /*51e0*/  PRMT R20, R128, 0x5410, R244 ;  /* 0x0000541080147816 */ /* 0x000fe200000000f4 */
[----:B------:R-:W-:Y:S01]  /*51f0*/  HFMA2 R8, R8, R190, R13 ;  /* 0x000000be08087231 */ /* 0x000fe2000000000d */
[----:B------:R-:W-:Y:S02]  /*5200*/  F2FP.F16.F32.PACK_AB R194, RZ, R194 ;  /* 0x000000c2ffc2723e */ /* 0x000fe400000000ff */
[----:B------:R-:W-:Y:S02]  /*5210*/  F2FP.F16.F32.PACK_AB R195, RZ, R195 ;  /* 0x000000c3ffc3723e */ /* 0x000fe400000000ff */
[----:B------:R-:W-:-:S02]  /*5220*/  SHF.R.U64 R14, R80, 0x10, R81 ;  /* 0x00000010500e7819 */ /* 0x000fc40000001251 */
[----:B------:R-:W-:Y:S02]  /*5230*/  F2FP.F16.F32.PACK_AB R166, RZ, R166 ;  /* 0x000000a6ffa6723e */ /* 0x000fe400000000ff */
[----:B------:R-:W-:Y:S01]  /*5240*/  SHF.R.U64 R16, R78, 0x10, R79 ;  /* 0x000000104e107819 */ /* 0x000fe2000000124f */
[----:B------:R-:W-:Y:S01]  /*5250*/  HFMA2 R228, R39, R228, R43 ;  /* 0x000000e427e47231 */ /* 0x000fe2000000002b */
[----:B------:R-:W-:Y:S02]  /*5260*/  SHF.R.U64 R12, R92, 0x10, R93 ;  /* 0x000000105c0c7819 */ /* 0x000fe4000000125d */
[----:B------:R-:W-:Y:S02]  /*5270*/  F2FP.F16.F32.PACK_AB R169, RZ, R169 ;  /* 0x000000a9ffa9723e */ /* 0x000fe400000000ff */
[----:B------:R-:W-:Y:S02]  /*5280*/  F2FP.F16.F32.PACK_AB R170, RZ, R170 ;  /* 0x000000aaffaa723e */ /* 0x000fe400000000ff */
[----:B------:R-:W-:Y:S01]  /*5290*/  F2FP.F16.F32.PACK_AB R172, RZ, R172 ;  /* 0x000000acffac723e */ /* 0x000fe200000000ff */
[----:B------:R-:W-:Y:S01]  /*52a0*/  HFMA2 R221, R29, R27, R33 ;  /* 0x0000001b1ddd7231 */ /* 0x000fe20000000021 */
[----:B------:R-:W-:Y:S01]  /*52b0*/  SHF.R.U64 R13, R90, 0x10, R91 ;  /* 0x000000105a0d7819 */ /* 0x000fe2000000125b */
[----:B------:R-:W-:Y:S01]  /*52c0*/  HFMA2 R220, R21, R24, R20 ;  /* 0x0000001815dc7231 */ /* 0x000fe20000000014 */
[----:B------:R-:W-:-:S02]  /*52d0*/  PRMT R20, R126, 0x7610, R252 ;  /* 0x000076107e147816 */ /* 0x000fc400000000fc */
[----:B------:R-:W-:Y:S02]  /*52e0*/  F2FP.F16.F32.PACK_AB R173, RZ, R173 ;  /* 0x000000adffad723e */ /* 0x000fe400000000ff */
[----:B------:R-:W-:Y:S02]  /*52f0*/  F2FP.F16.F32.PACK_AB R3, RZ, R3 ;  /* 0x00000003ff03723e */ /* 0x000fe400000000ff */
[----:B------:R-:W-:Y:S02]  /*5300*/  F2FP.F16.F32.PACK_AB R152, RZ, R152 ;  /* 0x00000098ff98723e */ /* 0x000fe400000000ff */
[----:B------:R-:W-:Y:S01]  /*5310*/  F2FP.F16.F32.PACK_AB R180, RZ, R180 ;  /* 0x000000b4ffb4723e */ /* 0x000fe200000000ff */
[----:B------:R-:W-:Y:S01]  /*5320*/  HFMA2 R3, R111.H0_H0, R3.H0_H0, R109.H0_H0 ;  /* 0x200000036f037231 */ /* 0x000fe2000004086d */
[----:B------:R-:W-:Y:S01]  /*5330*/  PRMT R21, R124, 0x5410, R252 ;  /* 0x000054107c157816 */ /* 0x000fe200000000fc */
[----:B------:R-:W-:Y:S01]  /*5340*/  HFMA2 R152, R103.H0_H0, R152.H0_H0, R101.H0_H0 ;  /* 0x2000009867987231 */ /* 0x000fe20000040865 */
[----:B------:R-:W-:Y:S01]  /*5350*/  PRMT R194, R194, 0x5410, R195 ;  /* 0x00005410c2c27816 */ /* 0x000fe200000000c3 */
[----:B------:R-:W-:Y:S01]  /*5360*/  HFMA2 R180, R99.H0_H0, R180.H0_H0, R211.H0_H0 ;  /* 0x200000b463b47231 */ /* 0x000fe200000408d3 */
[----:B------:R-:W-:-:S02]  /*5370*/  PRMT R12, R92, 0x5410, R12 ;  /* 0x000054105c0c7816 */ /* 0x000fc4000000000c */
[----:B------:R-:W-:Y:S02]  /*5380*/  F2FP.F16.F32.PACK_AB R178, RZ, R178 ;  /* 0x000000b2ffb2723e */ /* 0x000fe400000000ff */
[----:B------:R-:W-:Y:S02]  /*5390*/  F2FP.F16.F32.PACK_AB R164, RZ, R164 ;  /* 0x000000a4ffa4723e */ /* 0x000fe400000000ff */
[----:B------:R-:W-:Y:S01]  /*53a0*/  F2FP.F16.F32.PACK_AB R191, RZ, R191 ;  /* 0x000000bfffbf723e */ /* 0x000fe200000000ff */
[----:B------:R-:W-:Y:S01]  /*53b0*/  HFMA2 R192, R87.H0_H0, R192.H0_H0, R75.H0_H0 ;  /* 0x200000c057c07231 */ /* 0x000fe2000004084b */
[----:B------:R-:W-:Y:S02]  /*53c0*/  PRMT R14, R80, 0x5410, R14 ;  /* 0x00005410500e7816 */ /* 0x000fe4000000000e */
[----:B------:R-:W-:Y:S02]  /*53d0*/  SHF.L.U32 R42, R42, 0x10, RZ ;  /* 0x000000102a2a7819 */ /* 0x000fe400000006ff */
[----:B------:R-:W-:-:S02]  /*53e0*/  SHF.L.U32 R10, R10, 0x10, RZ ;  /* 0x000000100a0a7819 */ /* 0x000fc400000006ff */
[----:B------:R-:W-:Y:S02]  /*53f0*/  SHF.L.U32 R161, R161, 0x10, RZ ;  /* 0x00000010a1a17819 */ /* 0x000fe400000006ff */
[----:B------:R-:W-:Y:S02]  /*5400*/  SHF.L.U32 R9, R9, 0x10, RZ ;  /* 0x0000001009097819 */ /* 0x000fe400000006ff */
[----:B------:R-:W-:Y:S02]  /*5410*/  SHF.L.U32 R18, R18, 0x10, RZ ;  /* 0x0000001012127819 */ /* 0x000fe400000006ff */
[----:B------:R-:W-:Y:S02]  /*5420*/  SHF.L.U32 R22, R22, 0x10, RZ ;  /* 0x0000001016167819 */ /* 0x000fe400000006ff */
[----:B------:R-:W-:Y:S02]  /*5430*/  SHF.L.U32 R153, R153, 0x10, RZ ;  /* 0x0000001099997819 */ /* 0x000fe400000006ff */
[----:B------:R-:W-:-:S02]  /*5440*/  SHF.L.U32 R37, R37, 0x10, RZ ;  /* 0x0000001025257819 */ /* 0x000fc400000006ff */
[----:B------:R-:W-:Y:S02]  /*5450*/  SHF.L.U32 R30, R30, 0x10, RZ ;  /* 0x000000101e1e7819 */ /* 0x000fe400000006ff */
[----:B------:R-:W-:Y:S02]  /*5460*/  SHF.L.U32 R5, R5, 0x10, RZ ;  /* 0x0000001005057819 */ /* 0x000fe400000006ff */
[----:B------:R-:W-:Y:S01]  /*5470*/  SHF.L.U32 R156, R156, 0x10, RZ ;  /* 0x000000109c9c7819 */ /* 0x000fe200000006ff */
[----:B------:R-:W-:Y:S01]  /*5480*/  HFMA2 R204, R95.H0_H0, R204.H0_H0, R83.H0_H0 ;  /* 0x200000cc5fcc7231 */ /* 0x000fe20000040853 */
[----:B------:R-:W-:Y:S01]  /*5490*/  PRMT R168, R168, 0x5410, R166 ;  /* 0x00005410a8a87816 */ /* 0x000fe200000000a6 */
[----:B------:R-:W-:Y:S01]  /*54a0*/  HFMA2 R203, R97.H0_H0, R203.H0_H0, R85.H0_H0 ;  /* 0x200000cb61cb7231 */ /* 0x000fe20000040855 */
[----:B------:R-:W-:Y:S01]  /*54b0*/  PRMT R13, R90, 0x5410, R13 ;  /* 0x000054105a0d7816 */ /* 0x000fe2000000000d */
[----:B------:R-:W0:Y:S01]  /*54c0*/  LDC R244, c[0x0][0x380] ;  /* 0x0000e000fff47b82 */ /* 0x000e220000000800 */
[----:B------:R-:W-:Y:S01]  /*54d0*/  PRMT R16, R78, 0x5410, R16 ;  /* 0x000054104e107816 */ /* 0x000fe20000000010 */
[----:B------:R-:W-:Y:S01]  /*54e0*/  HFMA2 R39, R20, R17, R21 ;  /* 0x0000001114277231 */ /* 0x000fe20000000015 */
[----:B------:R-:W-:Y:S01]  /*54f0*/  SHF.R.U64 R17, R96, 0x10, R97 ;  /* 0x0000001060117819 */ /* 0x000fe20000001261 */
[----:B------:R-:W-:Y:S01]  /*5500*/  HFMA2 R12, R12, R194, R14 ;  /* 0x000000c20c0c7231 */ /* 0x000fe2000000000e */
[----:B------:R-:W-:Y:S01]  /*5510*/  SHF.R.U64 R14, R82, 0x10, R83 ;  /* 0x00000010520e7819 */ /* 0x000fe20000001253 */
[----:B------:R-:W-:Y:S01]  /*5520*/  HFMA2 R13, R13, R168, R16 ;  /* 0x000000a80d0d7231 */ /* 0x000fe20000000010 */
[----:B------:R-:W-:Y:S01]  /*5530*/  SHF.R.U64 R16, R94, 0x10, R95 ;  /* 0x000000105e107819 */ /* 0x000fe2000000125f */
[----:B------:R-:W-:Y:S01]  /*5540*/  HFMA2 R178, R107.H0_H0, R178.H0_H0, R105.H0_H0 ;  /* 0x200000b26bb27231 */ /* 0x000fe20000040869 */
[----:B------:R-:W-:-:S02]  /*5550*/  SHF.R.U64 R20, R84, 0x10, R85 ;  /* 0x0000001054147819 */ /* 0x000fc40000001255 */
[----:B------:R-:W-:Y:S02]  /*5560*/  PRMT R21, R169, 0x5410, R170 ;  /* 0x00005410a9157816 */ /* 0x000fe400000000aa */
[----:B------:R-:W-:Y:S02]  /*5570*/  PRMT R16, R94, 0x5410, R16 ;  /* 0x000054105e107816 */ /* 0x000fe40000000010 */
[----:B------:R-:W-:Y:S02]  /*5580*/  PRMT R14, R82, 0x5410, R14 ;  /* 0x00005410520e7816 */ /* 0x000fe4000000000e */
[----:B------:R-:W-:Y:S02]  /*5590*/  PRMT R29, R171, 0x5410, R172 ;  /* 0x00005410ab1d7816 */ /* 0x000fe400000000ac */
[----:B------:R-:W-:Y:S02]  /*55a0*/  PRMT R17, R96, 0x5410, R17 ;  /* 0x0000541060117816 */ /* 0x000fe40000000011 */
[----:B------:R-:W-:-:S02]  /*55b0*/  PRMT R20, R84, 0x5410, R20 ;  /* 0x0000541054147816 */ /* 0x000fc40000000014 */
[----:B------:R-:W-:Y:S01]  /*55c0*/  F2FP.F16.F32.PACK_AB R174, RZ, R174 ;  /* 0x000000aeffae723e */ /* 0x000fe200000000ff */
[----:B------:R-:W-:Y:S01]  /*55d0*/  HFMA2 R21, R16, R21, R14 ;  /* 0x0000001510157231 */ /* 0x000fe2000000000e */
[----:B------:R-:W-:Y:S01]  /*55e0*/  PRMT R16, R236, 0x7632, R16 ;  /* 0x00007632ec107816 */ /* 0x000fe20000000010 */
[----:B------:R-:W-:Y:S01]  /*55f0*/  HFMA2 R29, R17, R29, R20 ;  /* 0x0000001d111d7231 */ /* 0x000fe20000000014 */
[----:B------:R-:W-:Y:S02]  /*5600*/  PRMT R27, R173, 0x5410, R174 ;  /* 0x00005410ad1b7816 */ /* 0x000fe400000000ae */
[--C-:B------:R-:W-:Y:S02]  /*5610*/  PRMT R14, R226, 0x7610, R238.reuse ;  /* 0x00007610e20e7816 */ /* 0x100fe400000000ee */
[----:B------:R-:W-:Y:S02]  /*5620*/  PRMT R17, R230, 0x5410, R238 ;  /* 0x00005410e6117816 */ /* 0x000fe400000000ee */
[----:B------:R-:W-:-:S02]  /*5630*/  F2FP.F16.F32.PACK_AB R201, RZ, R201 ;  /* 0x000000c9ffc9723e */ /* 0x000fc400000000ff */
[----:B------:R-:W-:Y:S02]  /*5640*/  F2FP.F16.F32.PACK_AB R200, RZ, R200 ;  /* 0x000000c8ffc8723e */ /* 0x000fe400000000ff */
[----:B------:R-:W-:Y:S01]  /*5650*/  LOP3.LUT R16, R16, 0xffff, RZ, 0xc0, !PT ;  /* 0x0000ffff10107812 */ /* 0x000fe200078ec0ff */
[----:B------:R-:W-:Y:S01]  /*5660*/  HFMA2 R27, R14, R27, R17 ;  /* 0x0000001b0e1b7231 */ /* 0x000fe20000000011 */
[----:B------:R-:W-:Y:S02]  /*5670*/  PRMT R20, R35, 0x7632, R20 ;  /* 0x0000763223147816 */ /* 0x000fe40000000014 */
[----:B------:R-:W-:Y:S02]  /*5680*/  PRMT R43, R201, 0x5410, R200 ;  /* 0x00005410c92b7816 */ /* 0x000fe400000000c8 */
[--C-:B------:R-:W-:Y:S02]  /*5690*/  PRMT R14, R232, 0x7610, R237.reuse ;  /* 0x00007610e80e7816 */ /* 0x100fe400000000ed */
[----:B------:R-:W-:Y:S01]  /*56a0*/  PRMT R24, R234, 0x5410, R237 ;  /* 0x00005410ea187816 */ /* 0x000fe200000000ed */
[----:B------:R-:W-:Y:S01]  /*56b0*/  IMAD.WIDE.U32 R16, R16, 0x10000, RZ ;  /* 0x0001000010107825 */ /* 0x000fe200078e00ff */
[----:B------:R-:W-:-:S02]  /*56c0*/  LOP3.LUT R20, R20, 0xffff, RZ, 0xc0, !PT ;  /* 0x0000ffff14147812 */ /* 0x000fc400078ec0ff */
[----:B------:R-:W-:Y:S01]  /*56d0*/  F2FP.F16.F32.PACK_AB R32, RZ, R32 ;  /* 0x00000020ff20723e */ /* 0x000fe200000000ff */
[----:B------:R-:W-:Y:S01]  /*56e0*/  HFMA2 R43, R14, R43, R24 ;  /* 0x0000002b0e2b7231 */ /* 0x000fe20000000018 */
[----:B------:R-:W-:Y:S02]  /*56f0*/  LOP3.LUT R14, R16, 0xffff, R236, 0xf8, !PT ;  /* 0x0000ffff100e7812 */ /* 0x000fe400078ef8ec */
[----:B------:R-:W-:Y:S01]  /*5700*/  LOP3.LUT R163, R17, 0xffff, R45, 0xf8, !PT ;  /* 0x0000ffff11a37812 */ /* 0x000fe200078ef82d */
[----:B------:R-:W-:Y:S01]  /*5710*/  IMAD.WIDE.U32 R16, R20, 0x10000, RZ ;  /* 0x0001000014107825 */ /* 0x000fe200078e00ff */
[----:B------:R-:W-:-:S03]  /*5720*/  PRMT R33, R229, 0x7632, R33 ;  /* 0x00007632e5217816 */ /* 0x000fc60000000021 */
[----:B------:R-:W-:Y:S01]  /*5730*/  HFMA2 R32, R139.H0_H0, R32.H0_H0, R137.H0_H0 ;  /* 0x200000208b207231 */ /* 0x000fe20000040889 */
[----:B------:R-:W-:Y:S02]  /*5740*/  PRMT R34, R228, 0x7632, R34 ;  /* 0x00007632e4227816 */ /* 0x000fe40000000022 */
[--C-:B------:R-:W-:Y:S02]  /*5750*/  LOP3.LUT R17, R17, 0xffff, R40.reuse, 0xf8, !PT ;  /* 0x0000ffff11117812 */ /* 0x100fe400078ef828 */
[----:B------:R-:W-:Y:S02]  /*5760*/  LOP3.LUT R33, R33, 0xffff, RZ, 0xc0, !PT ;  /* 0x0000ffff21217812 */ /* 0x000fe400078ec0ff */
[----:B------:R-:W-:Y:S02]  /*5770*/  PRMT R40, R38, 0x7610, R40 ;  /* 0x0000761026287816 */ /* 0x000fe40000000028 */
[----:B------:R-:W-:Y:S02]  /*5780*/  LOP3.LUT R34, R34, 0xffff, RZ, 0xc0, !PT ;  /* 0x0000ffff22227812 */ /* 0x000fe400078ec0ff */
[----:B------:R-:W-:-:S02]  /*5790*/  PRMT R38, R221, 0x7632, R38 ;  /* 0x00007632dd267816 */ /* 0x000fc40000000026 */
        /* <DEDUP_REMOVED lines=11> */
[----:B------:R-:W-:Y:S02]  /*5850*/  LOP3.LUT R28, R32, 0xffff, R221, 0xf8, !PT ;  /* 0x0000ffff201c7812 */ /* 0x000fe400078ef8dd */
[----:B------:R-:W-:Y:S02]  /*5860*/  LOP3.LUT R32, R35, 0xffff, RZ, 0xc0, !PT ;  /* 0x0000ffff23207812 */ /* 0x000fe400078ec0ff */
[----:B------:R-:W-:Y:S02]  /*5870*/  PRMT R38, R209, 0x7632, R38 ;  /* 0x00007632d1267816 */ /* 0x000fe40000000026 */
[----:B------:R-:W-:Y:S01]  /*5880*/  LOP3.LUT R181, R33, 0xffff, R181, 0xf8, !PT ;  /* 0x0000ffff21b57812 */ /* 0x000fe200078ef8b5 */
[----:B------:R-:W-:Y:S01]  /*5890*/  IMAD.WIDE.U32 R32, R32, 0x10000, RZ ;  /* 0x0001000020207825 */ /* 0x000fe200078e00ff */
[----:B------:R-:W-:-:S02]  /*58a0*/  LOP3.LUT R38, R38, 0xffff, RZ, 0xc0, !PT ;  /* 0x0000ffff26267812 */ /* 0x000fc400078ec0ff */
[----:B------:R-:W-:Y:S02]  /*58b0*/  PRMT R45, R208, 0x7632, R45 ;  /* 0x00007632d02d7816 */ /* 0x000fe4000000002d */
[----:B------:R-:W-:Y:S01]  /*58c0*/  LOP3.LUT R32, R32, 0xffff, R39, 0xf8, !PT ;  /* 0x0000ffff20207812 */ /* 0x000fe200078ef827 */
[----:B------:R-:W-:Y:S01]  /*58d0*/  IMAD.WIDE.U32 R38, R38, 0x10000, RZ ;  /* 0x0001000026267825 */ /* 0x000fe200078e00ff */
[----:B------:R-:W-:Y:S02]  /*58e0*/  LOP3.LUT R45, R45, 0xffff, RZ, 0xc0, !PT ;  /* 0x0000ffff2d2d7812 */ /* 0x000fe400078ec0ff */
[----:B------:R-:W-:Y:S02]  /*58f0*/  PRMT R168, R207, 0x7632, R168 ;  /* 0x00007632cfa87816 */ /* 0x000fe400000000a8 */
[----:B------:R-:W-:Y:S02]  /*5900*/  LOP3.LUT R39, R39, 0xffff, R15, 0xf8, !PT ;  /* 0x0000ffff27277812 */ /* 0x000fe400078ef80f */
[----:B------:R-:W-:-:S02]  /*5910*/  PRMT R72, R44, 0x7632, R72 ;  /* 0x000076322c487816 */ /* 0x000fc40000000048 */
[----:B------:R-:W-:Y:S01]  /*5920*/  PRMT R15, R44, 0x7610, R15 ;  /* 0x000076102c0f7816 */ /* 0x000fe2000000000f */
[----:B------:R-:W-:Y:S01]  /*5930*/  IMAD.WIDE.U32 R44, R45, 0x10000, RZ ;  /* 0x000100002d2c7825 */ /* 0x000fe200078e00ff */
[----:B------:R-:W-:Y:S02]  /*5940*/  LOP3.LUT R168, R168, 0xffff, RZ, 0xc0, !PT ;  /* 0x0000ffffa8a87812 */ /* 0x000fe400078ec0ff */
[----:B------:R-:W-:Y:S02]  /*5950*/  F2FP.F16.F32.PACK_AB R157, RZ, R157 ;  /* 0x0000009dff9d723e */ /* 0x000fe400000000ff */
[--C-:B------:R-:W-:Y:S01]  /*5960*/  LOP3.LUT R45, R45, 0xffff, R7.reuse, 0xf8, !PT ;  /* 0x0000ffff2d2d7812 */ /* 0x100fe200078ef807 */
[----:B------:R-:W-:Y:S01]  /*5970*/  IMAD.WIDE.U32 R168, R168, 0x10000, RZ ;  /* 0x00010000a8a87825 */ /* 0x000fe200078e00ff */
[----:B------:R-:W-:Y:S02]  /*5980*/  PRMT R7, R3, 0x7610, R7 ;  /* 0x0000761003077816 */ /* 0x000fe40000000007 */
[----:B------:R-:W-:Y:S01]  /*5990*/  PRMT R165, R8, 0x7632, R165 ;  /* 0x0000763208a57816 */ /* 0x000fe200000000a5 */
[----:B------:R-:W-:Y:S01]  /*59a0*/  HFMA2 R164, R89.H0_H0, R164.H0_H0, R77.H0_H0 ;  /* 0x200000a459a47231 */ /* 0x000fe2000004084d */
[----:B------:R-:W-:Y:S01]  /*59b0*/  PRMT R3, R160, 0x7632, R3 ;  /* 0x00007632a0037816 */ /* 0x000fe20000000003 */
[----:B------:R-:W-:Y:S01]  /*59c0*/  HFMA2 R157, R213.H0_H0, R157.H0_H0, R215.H0_H0 ;  /* 0x2000009dd59d7231 */ /* 0x000fe200000408d7 */
[----:B------:R-:W-:-:S02]  /*59d0*/  LOP3.LUT R154, R168, 0xffff, R207, 0xf8, !PT ;  /* 0x0000ffffa89a7812 */ /* 0x000fc400078ef8cf */
[----:B------:R-:W-:Y:S02]  /*59e0*/  LOP3.LUT R168, R3, 0xffff, RZ, 0xc0, !PT ;  /* 0x0000ffff03a87812 */ /* 0x000fe400078ec0ff */
[----:B------:R-:W-:Y:S02]  /*59f0*/  LOP3.LUT R24, R34, 0xffff, R228, 0xf8, !PT ;  /* 0x0000ffff22187812 */ /* 0x000fe400078ef8e4 */
[----:B------:R-:W-:Y:S02]  /*5a00*/  PRMT R34, R220, 0x7632, R34 ;  /* 0x00007632dc227816 */ /* 0x000fe40000000022 */
[----:B------:R-:W-:Y:S02]  /*5a10*/  LOP3.LUT R72, R72, 0xffff, RZ, 0xc0, !PT ;  /* 0x0000ffff48487812 */ /* 0x000fe400078ec0ff */
[----:B------:R-:W-:Y:S02]  /*5a20*/  PRMT R170, R206, 0x7632, R170 ;  /* 0x00007632ceaa7816 */ /* 0x000fe400000000aa */
[----:B------:R-:W-:-:S02]  /*5a30*/  PRMT R3, R182, 0x7632, R3 ;  /* 0x00007632b6037816 */ /* 0x000fc40000000003 */
[----:B------:R-:W-:Y:S01]  /*5a40*/  LOP3.LUT R7, R169, 0xffff, R7, 0xf8, !PT ;  /* 0x0000ffffa9077812 */ /* 0x000fe200078ef807 */
[----:B------:R-:W-:Y:S01]  /*5a50*/  IMAD.WIDE.U32 R168, R168, 0x10000, RZ ;  /* 0x00010000a8a87825 */ /* 0x000fe200078e00ff */
[--C-:B------:R-:W-:Y:S02]  /*5a60*/  LOP3.LUT R33, R33, 0xffff, R19.reuse, 0xf8, !PT ;  /* 0x0000ffff21217812 */ /* 0x100fe400078ef813 */
[----:B------:R-:W-:Y:S01]  /*5a70*/  LOP3.LUT R34, R34, 0xffff, RZ, 0xc0, !PT ;  /* 0x0000ffff22227812 */ /* 0x000fe200078ec0ff */
[----:B------:R-:W-:Y:S01]  /*5a80*/  IMAD.WIDE.U32 R72, R72, 0x10000, RZ ;  /* 0x0001000048487825 */ /* 0x000fe200078e00ff */
[----:B------:R-:W-:Y:S02]  /*5a90*/  LOP3.LUT R170, R170, 0xffff, RZ, 0xc0, !PT ;  /* 0x0000ffffaaaa7812 */ /* 0x000fe400078ec0ff */
[----:B------:R-:W-:Y:S02]  /*5aa0*/  PRMT R19, R152, 0x7610, R19 ;  /* 0x0000761098137816 */ /* 0x000fe40000000013 */
[----:B------:R-:W-:-:S02]  /*5ab0*/  PRMT R166, R160, 0x7610, R166 ;  /* 0x00007610a0a67816 */ /* 0x000fc400000000a6 */
[----:B------:R-:W-:Y:S01]  /*5ac0*/  LOP3.LUT R3, R3, 0xffff, RZ, 0xc0, !PT ;  /* 0x0000ffff03037812 */ /* 0x000fe200078ec0ff */
[----:B------:R-:W-:Y:S01]  /*5ad0*/  IMAD.WIDE.U32 R34, R34, 0x10000, RZ ;  /* 0x0001000022227825 */ /* 0x000fe200078e00ff */
[----:B------:R-:W-:Y:S02]  /*5ae0*/  LOP3.LUT R166, R168, 0xffff, R166, 0xf8, !PT ;  /* 0x0000ffffa8a67812 */ /* 0x000fe400078ef8a6 */
[----:B------:R-:W-:Y:S01]  /*5af0*/  LOP3.LUT R19, R169, 0xffff, R19, 0xf8, !PT ;  /* 0x0000ffffa9137812 */ /* 0x000fe200078ef813 */
[----:B------:R-:W-:Y:S01]  /*5b00*/  IMAD.WIDE.U32 R170, R170, 0x10000, RZ ;  /* 0x00010000aaaa7825 */ /* 0x000fe200078e00ff */
[--C-:B------:R-:W-:Y:S02]  /*5b10*/  LOP3.LUT R72, R72, 0xffff, R15.reuse, 0xf8, !PT ;  /* 0x0000ffff48487812 */ /* 0x100fe400078ef80f */
[----:B------:R-:W-:Y:S01]  /*5b20*/  F2FP.F16.F32.PACK_AB R167, RZ, R167 ;  /* 0x000000a7ffa7723e */ /* 0x000fe200000000ff */
[----:B------:R-:W-:Y:S01]  /*5b30*/  IMAD.WIDE.U32 R168, R3, 0x10000, RZ ;  /* 0x0001000003a87825 */ /* 0x000fe200078e00ff */
[----:B------:R-:W-:-:S02]  /*5b40*/  PRMT R15, R2, 0x7632, R15 ;  /* 0x00007632020f7816 */ /* 0x000fc4000000000f */
[--C-:B------:R-:W-:Y:S02]  /*5b50*/  LOP3.LUT R35, R35, 0xffff, R23.reuse, 0xf8, !PT ;  /* 0x0000ffff23237812 */ /* 0x100fe400078ef817 */
[----:B------:R-:W-:Y:S02]  /*5b60*/  LOP3.LUT R160, R170, 0xffff, R206, 0xf8, !PT ;  /* 0x0000ffffaaa07812 */ /* 0x000fe400078ef8ce */
[----:B------:R-:W-:Y:S02]  /*5b70*/  LOP3.LUT R152, R168, 0xffff, R182, 0xf8, !PT ;  /* 0x0000ffffa8987812 */ /* 0x000fe400078ef8b6 */
[----:B------:R-:W-:Y:S02]  /*5b80*/  PRMT R23, R180, 0x7610, R23 ;  /* 0x00007610b4177816 */ /* 0x000fe40000000017 */
[----:B------:R-:W-:Y:S02]  /*5b90*/  LOP3.LUT R168, R15, 0xffff, RZ, 0xc0, !PT ;  /* 0x0000ffff0fa87812 */ /* 0x000fe400078ec0ff */
[----:B------:R-:W-:-:S02]  /*5ba0*/  PRMT R170, R4, 0x7632, R170 ;  /* 0x0000763204aa7816 */ /* 0x000fc400000000aa */
[--C-:B------:R-:W-:Y:S02]  /*5bb0*/  LOP3.LUT R73, R73, 0xffff, R11.reuse, 0xf8, !PT ;  /* 0x0000ffff49497812 */ /* 0x100fe400078ef80b */
[----:B------:R-:W-:Y:S02]  /*5bc0*/  PRMT R11, R178, 0x7610, R11 ;  /* 0x00007610b20b7816 */ /* 0x000fe4000000000b */
[----:B------:R-:W-:Y:S01]  /*5bd0*/  LOP3.LUT R23, R169, 0xffff, R23, 0xf8, !PT ;  /* 0x0000ffffa9177812 */ /* 0x000fe200078ef817 */
[----:B------:R-:W-:Y:S01]  /*5be0*/  IMAD.WIDE.U32 R168, R168, 0x10000, RZ ;  /* 0x00010000a8a87825 */ /* 0x000fe200078e00ff */
[----:B------:R-:W-:Y:S02]  /*5bf0*/  LOP3.LUT R170, R170, 0xffff, RZ, 0xc0, !PT ;  /* 0x0000ffffaaaa7812 */ /* 0x000fe400078ec0ff */
[----:B------:R-:W-:Y:S02]  /*5c00*/  PRMT R15, R2, 0x7610, R15 ;  /* 0x00007610020f7816 */ /* 0x000fe4000000000f */
[----:B------:R-:W-:Y:S01]  /*5c10*/  LOP3.LUT R11, R171, 0xffff, R11, 0xf8, !PT ;  /* 0x0000ffffab0b7812 */ /* 0x000fe200078ef80b */
[----:B------:R-:W-:Y:S01]  /*5c20*/  IMAD.WIDE.U32 R170, R170, 0x10000, RZ ;  /* 0x00010000aaaa7825 */ /* 0x000fe200078e00ff */
[----:B------:R-:W-:-:S02]  /*5c30*/  LOP3.LUT R168, R168, 0xffff, R15, 0xf8, !PT ;  /* 0x0000ffffa8a87812 */ /* 0x000fc400078ef80f */
[----:B------:R-:W-:Y:S02]  /*5c40*/  PRMT R182, R43, 0x7632, R182 ;  /* 0x000076322bb67816 */ /* 0x000fe400000000b6 */
[----:B------:R-:W-:Y:S02]  /*5c50*/  PRMT R15, R6, 0x7632, R15 ;  /* 0x00007632060f7816 */ /* 0x000fe4000000000f */
[----:B------:R-:W-:Y:S02]  /*5c60*/  LOP3.LUT R4, R170, 0xffff, R4, 0xf8, !PT ;  /* 0x0000ffffaa047812 */ /* 0x000fe400078ef804 */
[----:B------:R-:W-:Y:S02]  /*5c70*/  LOP3.LUT R165, R165, 0xffff, RZ, 0xc0, !PT ;  /* 0x0000ffffa5a57812 */ /* 0x000fe400078ec0ff */
[----:B------:R-:W-:Y:S02]  /*5c80*/  LOP3.LUT R182, R182, 0xffff, RZ, 0xc0, !PT ;  /* 0x0000ffffb6b67812 */ /* 0x000fe400078ec0ff */
[----:B------:R-:W-:Y:S01]  /*5c90*/  LOP3.LUT R170, R15, 0xffff, RZ, 0xc0, !PT ;  /* 0x0000ffff0faa7812 */ /* 0x000fe200078ec0ff */
[----:B------:R-:W-:Y:S01]  /*5ca0*/  HFMA2 R191, R223.H0_H0, R191.H0_H0, R225.H0_H0 ;  /* 0x200000bfdfbf7231 */ /* 0x000fe200000408e1 */
[----:B------:R-:W-:Y:S01]  /*5cb0*/  PRMT R15, R13, 0x7632, R15 ;  /* 0x000076320d0f7816 */ /* 0x000fe2000000000f */
[----:B------:R-:W-:Y:S01]  /*5cc0*/  IMAD.WIDE.U32 R182, R182, 0x10000, RZ ;  /* 0x00010000b6b67825 */ /* 0x000fe200078e00ff */
[----:B------:R-:W-:-:S02]  /*5cd0*/  PRMT R185, R164, 0x7610, R185 ;  /* 0x00007610a4b97816 */ /* 0x000fc400000000b9 */
[----:B------:R-:W-:Y:S01]  /*5ce0*/  PRMT R184, R192, 0x7610, R184 ;  /* 0x00007610c0b87816 */ /* 0x000fe200000000b8 */
[----:B------:R-:W-:Y:S01]  /*5cf0*/  IMAD.WIDE.U32 R164, R165, 0x10000, RZ ;  /* 0x00010000a5a47825 */ /* 0x000fe200078e00ff */
[----:B------:R-:W-:Y:S02]  /*5d00*/  PRMT R172, R8, 0x7610, R172 ;  /* 0x0000761008ac7816 */ /* 0x000fe400000000ac */
[----:B------:R-:W-:Y:S02]  /*5d10*/  LOP3.LUT R15, R15, 0xffff, RZ, 0xc0, !PT ;  /* 0x0000ffff0f0f7812 */ /* 0x000fe400078ec0ff */
[--C-:B------:R-:W-:Y:S02]  /*5d20*/  LOP3.LUT R169, R169, 0xffff, R157.reuse, 0xf8, !PT ;  /* 0x0000ffffa9a97812 */ /* 0x100fe400078ef89d */
[----:B------:R-:W-:Y:S02]  /*5d30*/  PRMT R157, R191, 0x7610, R157 ;  /* 0x00007610bf9d7816 */ /* 0x000fe4000000009d */
[----:B------:R-:W-:Y:S01]  /*5d40*/  PRMT R8, R6, 0x7610, R8 ;  /* 0x0000761006087816 */ /* 0x000fe20000000008 */
[----:B------:R-:W-:Y:S01]  /*5d50*/  HFMA2 R167, R91.H0_H0, R167.H0_H0, R79.H0_H0 ;  /* 0x200000a75ba77231 */ /* 0x000fe2000004084f */
[----:B------:R-:W-:-:S02]  /*5d60*/  LOP3.LUT R6, R164, 0xffff, R172, 0xf8, !PT ;  /* 0x0000ffffa4067812 */ /* 0x000fc400078ef8ac */
[----:B------:R-:W-:Y:S01]  /*5d70*/  LOP3.LUT R184, R165, 0xffff, R184, 0xf8, !PT ;  /* 0x0000ffffa5b87812 */ /* 0x000fe200078ef8b8 */
[----:B------:R-:W-:Y:S01]  /*5d80*/  IMAD.WIDE.U32 R164, R15, 0x10000, RZ ;  /* 0x000100000fa47825 */ /* 0x000fe200078e00ff */
[----:B------:R-:W-:Y:S02]  /*5d90*/  LOP3.LUT R180, R182, 0xffff, R43, 0xf8, !PT ;  /* 0x0000ffffb6b47812 */ /* 0x000fe400078ef82b */
[----:B------:R-:W-:Y:S02]  /*5da0*/  LOP3.LUT R17, R17, R42, RZ, 0xfc, !PT ;  /* 0x0000002a11117212 */ /* 0x000fe400078efcff */
[----:B------:R-:W3:Y:S01]  /*5db0*/  @P0 LDC.64 R42, c[0x0][0x3a0] ;  /* 0x0000e800ff2a0b82 */ /* 0x000ee20000000a00 */
[----:B------:R-:W-:Y:S02]  /*5dc0*/  LOP3.LUT R73, R73, R10, RZ, 0xfc, !PT ;  /* 0x0000000a49497212 */ /* 0x000fe400078efcff */
[----:B------:R-:W-:Y:S02]  /*5dd0*/  LOP3.LUT R161, R11, R161, RZ, 0xfc, !PT ;  /* 0x000000a10ba17212 */ /* 0x000fe400078efcff */
[----:B------:R-:W-:Y:S01]  /*5de0*/  LOP3.LUT R157, R171, 0xffff, R157, 0xf8, !PT ;  /* 0x0000ffffab9d7812 */ /* 0x000fe200078ef89d */
[----:B------:R-:W-:Y:S01]  /*5df0*/  IMAD.WIDE.U32 R170, R170, 0x10000, RZ ;  /* 0x00010000aaaa7825 */ /* 0x000fe200078e00ff */
[----:B------:R-:W-:Y:S01]  /*5e00*/  LOP3.LUT R39, R39, R9, RZ, 0xfc, !PT ;  /* 0x0000000927277212 */ /* 0x000fe200078efcff */
[----:B------:R-:W4:Y:S01]  /*5e10*/  @P0 LDC.64 R10, c[0x0][0x3a8] ;  /* 0x0000ea00ff0a0b82 */ /* 0x000f220000000a00 */
[----:B------:R-:W-:-:S02]  /*5e20*/  SHF.L.U32 R9, R155, 0x10, RZ ;  /* 0x000000109b097819 */ /* 0x000fc400000006ff */
[----:B------:R-:W-:Y:S02]  /*5e30*/  LOP3.LUT R165, R165, 0xffff, R167, 0xf8, !PT ;  /* 0x0000ffffa5a57812 */ /* 0x000fe400078ef8a7 */
[----:B------:R-:W-:Y:S02]  /*5e40*/  LOP3.LUT R33, R33, R18, RZ, 0xfc, !PT ;  /* 0x0000001221217212 */ /* 0x000fe400078efcff */
[----:B------:R-:W-:Y:S02]  /*5e50*/  LOP3.LUT R167, R19, R9, RZ, 0xfc, !PT ;  /* 0x0000000913a77212 */ /* 0x000fe400078efcff */
[----:B------:R-:W-:Y:S01]  /*5e60*/  LOP3.LUT R8, R170, 0xffff, R8, 0xf8, !PT ;  /* 0x0000ffffaa087812 */ /* 0x000fe200078ef808 */
[----:B------:R-:W1:Y:S01]  /*5e70*/  LDC.64 R18, c[0x0][0x398] ;  /* 0x0000e600ff127b82 */ /* 0x000e620000000a00 */
[----:B------:R-:W-:Y:S02]  /*5e80*/  PRMT R170, R12, 0x7632, R170 ;  /* 0x000076320caa7816 */ /* 0x000fe400000000aa */
[----:B------:R-:W-:-:S02]  /*5e90*/  PRMT R3, R179, 0x7632, R3 ;  /* 0x00007632b3037816 */ /* 0x000fc40000000003 */
[----:B------:R-:W-:Y:S02]  /*5ea0*/  LOP3.LUT R170, R170, 0xffff, RZ, 0xc0, !PT ;  /* 0x0000ffffaaaa7812 */ /* 0x000fe400078ec0ff */
[----:B------:R-:W-:Y:S02]  /*5eb0*/  PRMT R15, R13, 0x7610, R15 ;  /* 0x000076100d0f7816 */ /* 0x000fe4000000000f */
[----:B------:R-:W-:Y:S02]  /*5ec0*/  LOP3.LUT R3, R3, 0xffff, RZ, 0xc0, !PT ;  /* 0x0000ffff03037812 */ /* 0x000fe400078ec0ff */
[----:B------:R-:W-:Y:S01]  /*5ed0*/  LOP3.LUT R185, R171, 0xffff, R185, 0xf8, !PT ;  /* 0x0000ffffabb97812 */ /* 0x000fe200078ef8b9 */
[----:B------:R-:W-:Y:S01]  /*5ee0*/  IMAD.WIDE.U32 R170, R170, 0x10000, RZ ;  /* 0x00010000aaaa7825 */ /* 0x000fe200078e00ff */
[----:B------:R-:W-:Y:S02]  /*5ef0*/  PRMT R178, R27, 0x7632, R178 ;  /* 0x000076321bb27816 */ /* 0x000fe400000000b2 */
[--C-:B------:R-:W-:Y:S01]  /*5f00*/  LOP3.LUT R164, R164, 0xffff, R15.reuse, 0xf8, !PT ;  /* 0x0000ffffa4a47812 */ /* 0x100fe200078ef80f */
[----:B------:R-:W-:Y:S01]  /*5f10*/  IMAD.WIDE.U32 R2, R3, 0x10000, RZ ;  /* 0x0001000003027825 */ /* 0x000fe200078e00ff */
[----:B------:R-:W-:-:S02]  /*5f20*/  PRMT R15, R12, 0x7610, R15 ;  /* 0x000076100c0f7816 */ /* 0x000fc4000000000f */
[----:B------:R-:W-:Y:S02]  /*5f30*/  PRMT R13, R21, 0x7632, R13 ;  /* 0x00007632150d7816 */ /* 0x000fe4000000000d */
[----:B------:R-:W-:Y:S02]  /*5f40*/  PRMT R172, R29, 0x7632, R172 ;  /* 0x000076321dac7816 */ /* 0x000fe400000000ac */
[----:B------:R-:W-:Y:S02]  /*5f50*/  LOP3.LUT R178, R178, 0xffff, RZ, 0xc0, !PT ;  /* 0x0000ffffb2b27812 */ /* 0x000fe400078ec0ff */
[----:B------:R-:W-:Y:S01]  /*5f60*/  LOP3.LUT R170, R170, 0xffff, R15, 0xf8, !PT ;  /* 0x0000ffffaaaa7812 */ /* 0x000fe200078ef80f */
[----:B---3--:R-:W-:Y:S01]  /*5f70*/  @P0 IMAD.WIDE R42, R71, 0x4, R42 ;  /* 0x00000004472a0825 */ /* 0x008fe200078e022a */
[----:B------:R-:W-:Y:S02]  /*5f80*/  LOP3.LUT R13, R13, 0xffff, RZ, 0xc0, !PT ;  /* 0x0000ffff0d0d7812 */ /* 0x000fe400078ec0ff */
[----:B------:R-:W-:Y:S01]  /*5f90*/  PRMT R15, R49, 0x7610, R15 ;  /* 0x00007610310f7816 */ /* 0x000fe2000000000f */
[----:B----4-:R-:W-:Y:S01]  /*5fa0*/  @P0 IMAD.WIDE R10, R71, 0x4, R10 ;  /* 0x00000004470a0825 */ /* 0x010fe200078e020a */
[----:B------:R-:W-:-:S02]  /*5fb0*/  LOP3.LUT R2, R2, 0xffff, R179, 0xf8, !PT ;  /* 0x0000ffff02027812 */ /* 0x000fc400078ef8b3 */
[----:B------:R-:W-:Y:S01]  /*5fc0*/  LOP3.LUT R172, R172, 0xffff, RZ, 0xc0, !PT ;  /* 0x0000ffffacac7812 */ /* 0x000fe200078ec0ff */
[----:B------:R-:W-:Y:S01]  /*5fd0*/  IMAD.WIDE.U32 R178, R178, 0x10000, RZ ;  /* 0x00010000b2b27825 */ /* 0x000fe200078e00ff */
[----:B------:R-:W-:Y:S01]  /*5fe0*/  SHF.L.U32 R15, R15, 0x10, RZ ;  /* 0x000000100f0f7819 */ /* 0x000fe200000006ff */
[----:B------:R-:W-:Y:S02]  /*5ff0*/  @P0 STG.E desc[UR4][R42.64], R159 ;  /* 0x0000009f2a000986 */ /* 0x000fe4000c101904 */
[----:B------:R-:W-:Y:S01]  /*6000*/  IMAD.WIDE.U32 R12, R13, 0x10000, RZ ;  /* 0x000100000d0c7825 */ /* 0x000fe200078e00ff */
[----:B------:R-:W-:Y:S01]  /*6010*/  LOP3.LUT R178, R178, 0xffff, R27, 0xf8, !PT ;  /* 0x0000ffffb2b27812 */ /* 0x000fe200078ef81b */
[----:B------:R1:W-:Y:S02]  /*6020*/  @P0 STG.E desc[UR4][R10.64], R158 ;  /* 0x0000009e0a000986 */ /* 0x0003e4000c101904 */
[----:B------:R-:W-:Y:S01]  /*6030*/  IMAD.WIDE.U32 R172, R172, 0x10000, RZ ;  /* 0x00010000acac7825 */ /* 0x000fe200078e00ff */
[----:B------:R-:W-:-:S02]  /*6040*/  LOP3.LUT R15, R163, R15, RZ, 0xfc, !PT ;  /* 0x0000000fa30f7212 */ /* 0x000fc400078efcff */
[----:B------:R-:W-:Y:S02]  /*6050*/  SHF.L.U32 R27, R25, 0x10, RZ ;  /* 0x00000010191b7819 */ /* 0x000fe400000006ff */
[----:B------:R-:W-:Y:S02]  /*6060*/  LOP3.LUT R182, R183, 0xffff, R47, 0xf8, !PT ;  /* 0x0000ffffb7b67812 */ /* 0x000fe400078ef82f */
[----:B------:R-:W-:Y:S02]  /*6070*/  LOP3.LUT R35, R35, R22, RZ, 0xfc, !PT ;  /* 0x0000001623237212 */ /* 0x000fe400078efcff */
[----:B------:R-:W-:Y:S01]  /*6080*/  LOP3.LUT R153, R23, R153, RZ, 0xfc, !PT ;  /* 0x0000009917997212 */ /* 0x000fe200078efcff */
[----:B-1----:R-:W-:Y:S01]  /*6090*/  IMAD.WIDE.U32 R10, R69, 0x8, R18 ;  /* 0x00000008450a7825 */ /* 0x002fe200078e0012 */
[----:B------:R-:W-:Y:S02]  /*60a0*/  SHF.L.U32 R48, R48, 0x10, RZ ;  /* 0x0000001030307819 */ /* 0x000fe400000006ff */
[----:B------:R-:W-:Y:S01]  /*60b0*/  LOP3.LUT R12, R12, 0xffff, R21, 0xf8, !PT ;  /* 0x0000ffff0c0c7812 */ /* 0x000fe200078ef815 */
[----:B------:R-:W-:Y:S01]  /*60c0*/  IMAD.WIDE.U32 R68, R68, 0x8, R18 ;  /* 0x0000000844447825 */ /* 0x000fe200078e0012 */
[----:B------:R-:W-:-:S02]  /*60d0*/  LOP3.LUT R25, R40, R37, RZ, 0xfc, !PT ;  /* 0x0000002528197212 */ /* 0x000fc400078efcff */
[----:B------:R-:W-:Y:S01]  /*60e0*/  LOP3.LUT R172, R172, 0xffff, R29, 0xf8, !PT ;  /* 0x0000ffffacac7812 */ /* 0x000fe200078ef81d */
[--C-:B------:R-:W-:Y:S01]  /*60f0*/  IMAD.WIDE.U32 R22, R67, 0x8, R18.reuse ;  /* 0x0000000843167825 */ /* 0x100fe200078e0012 */
[----:B------:R-:W-:Y:S02]  /*6100*/  LOP3.LUT R21, R174, R30, RZ, 0xfc, !PT ;  /* 0x0000001eae157212 */ /* 0x000fe400078efcff */
[----:B------:R-:W-:Y:S01]  /*6110*/  SHF.L.U32 R162, R162, 0x10, RZ ;  /* 0x00000010a2a27819 */ /* 0x000fe200000006ff */
[----:B------:R-:W-:Y:S01]  /*6120*/  IMAD.WIDE.U32 R66, R66, 0x8, R18 ;  /* 0x0000000842427825 */ /* 0x000fe200078e0012 */
[----:B------:R-:W-:Y:S01]  /*6130*/  LOP3.LUT R29, R181, R27, RZ, 0xfc, !PT ;  /* 0x0000001bb51d7212 */ /* 0x000fe200078efcff */
[----:B------:R1:W-:Y:S01]  /*6140*/  STG.E.64 desc[UR4][R10.64], R14 ;  /* 0x0000000e0a007986 */ /* 0x0003e2000c101b04 */
[----:B------:R-:W-:Y:S01]  /*6150*/  LOP3.LUT R34, R34, 0xffff, R220, 0xf8, !PT ;  /* 0x0000ffff22227812 */ /* 0x000fe200078ef8dc */
[--C-:B------:R-:W-:Y:S01]  /*6160*/  IMAD.WIDE.U32 R42, R65, 0x8, R18.reuse ;  /* 0x00000008412a7825 */ /* 0x100fe200078e0012 */
[----:B------:R-:W-:Y:S01]  /*6170*/  LOP3.LUT R181, R182, R48, RZ, 0xfc, !PT ;  /* 0x00000030b6b57212 */ /* 0x000fe200078efcff */
[----:B------:R1:W-:Y:S01]  /*6180*/  STG.E.64 desc[UR4][R68.64], R16 ;  /* 0x0000001044007986 */ /* 0x0003e2000c101b04 */
        /* <DEDUP_REMOVED lines=8> */
[----:B------:R-:W-:Y:S01]  /*6210*/  LOP3.LUT R5, R157, R162, RZ, 0xfc, !PT ;  /* 0x000000a29d057212 */ /* 0x000fe200078efcff */
[----:B------:R-:W-:Y:S01]  /*6220*/  IMAD.WIDE.U32 R62, R62, 0x8, R18 ;  /* 0x000000083e3e7825 */ /* 0x000fe200078e0012 */
[----:B------:R-:W-:Y:S01]  /*6230*/  LOP3.LUT R44, R44, 0xffff, R208, 0xf8, !PT ;  /* 0x0000ffff2c2c7812 */ /* 0x000fe200078ef8d0 */
[----:B------:R1:W-:Y:S01]  /*6240*/  STG.E.64 desc[UR4][R42.64], R28 ;  /* 0x0000001c2a007986 */ /* 0x0003e2000c101b04 */
[----:B------:R-:W-:Y:S01]  /*6250*/  LOP3.LUT R171, R171, 0xffff, R205, 0xf8, !PT ;  /* 0x0000ffffabab7812 */ /* 0x000fe200078ef8cd */
[--C-:B------:R-:W-:Y:S01]  /*6260*/  IMAD.WIDE.U32 R156, R61, 0x8, R18.reuse ;  /* 0x000000083d9c7825 */ /* 0x100fe200078e0012 */
[----:B------:R-:W-:Y:S01]  /*6270*/  SHF.L.U32 R175, R175, 0x10, RZ ;  /* 0x00000010afaf7819 */ /* 0x000fe200000006ff */
[----:B------:R1:W-:Y:S01]  /*6280*/  STG.E.64 desc[UR4][R64.64], R34 ;  /* 0x0000002240007986 */ /* 0x0003e2000c101b04 */
[----:B------:R-:W-:Y:S01]  /*6290*/  LOP3.LUT R155, R7, R0, RZ, 0xfc, !PT ;  /* 0x00000000079b7212 */ /* 0x000fe200078efcff */
[----:B------:R-:W-:Y:S01]  /*62a0*/  IMAD.WIDE.U32 R60, R60, 0x8, R18 ;  /* 0x000000083c3c7825 */ /* 0x000fe200078e0012 */
[----:B------:R-:W-:Y:S01]  /*62b0*/  LOP3.LUT R3, R3, 0xffff, R186, 0xf8, !PT ;  /* 0x0000ffff03037812 */ /* 0x000fe200078ef8ba */
[----:B------:R1:W-:Y:S01]  /*62c0*/  STG.E.64 desc[UR4][R48.64], R32 ;  /* 0x0000002030007986 */ /* 0x0003e2000c101b04 */
[----:B------:R-:W-:Y:S01]  /*62d0*/  LOP3.LUT R13, R13, 0xffff, R204, 0xf8, !PT ;  /* 0x0000ffff0d0d7812 */ /* 0x000fe200078ef8cc */
[----:B------:R-:W-:Y:S01]  /*62e0*/  IMAD.WIDE.U32 R158, R59, 0x8, R18 ;  /* 0x000000083b9e7825 */ /* 0x000fe200078e0012 */
[----:B------:R-:W-:Y:S01]  /*62f0*/  LOP3.LUT R173, R173, 0xffff, R203, 0xf8, !PT ;  /* 0x0000ffffadad7812 */ /* 0x000fe200078ef8cb */
[----:B------:R1:W-:Y:S01]  /*6300*/  STG.E.64 desc[UR4][R62.64], R38 ;  /* 0x000000263e007986 */ /* 0x0003e2000c101b04 */
[----:B------:R-:W-:Y:S01]  /*6310*/  SHF.L.U32 R187, R187, 0x10, RZ ;  /* 0x00000010bbbb7819 */ /* 0x000fe200000006ff */
[----:B------:R-:W-:Y:S01]  /*6320*/  IMAD.WIDE.U32 R58, R58, 0x8, R18 ;  /* 0x000000083a3a7825 */ /* 0x000fe200078e0012 */
[----:B------:R-:W-:-:S02]  /*6330*/  SHF.L.U32 R177, R177, 0x10, RZ ;  /* 0x00000010b1b17819 */ /* 0x000fc400000006ff */
[----:B------:R-:W-:Y:S01]  /*6340*/  SHF.L.U32 R176, R176, 0x10, RZ ;  /* 0x00000010b0b07819 */ /* 0x000fe200000006ff */
        /* <DEDUP_REMOVED lines=13> */
[----:B------:R-:W-:Y:S01]  /*6420*/  LOP3.LUT R173, R173, R176, RZ, 0xfc, !PT ;  /* 0x000000b0adad7212 */ /* 0x000fe200078efcff */
[----:B------:R1:W-:Y:S01]  /*6430*/  STG.E.64 desc[UR4][R58.64], R160 ;  /* 0x000000a03a007986 */ /* 0x0003e2000c101b04 */
[----:B------:R-:W-:Y:S01]  /*6440*/  LOP3.LUT R7, R184, R199, RZ, 0xfc, !PT ;  /* 0x000000c7b8077212 */ /* 0x000fe200078efcff */
[--C-:B------:R-:W-:Y:S01]  /*6450*/  IMAD.WIDE.U32 R176, R53, 0x8, R18.reuse ;  /* 0x0000000835b07825 */ /* 0x100fe200078e0012 */
[----:B------:R-:W-:Y:S01]  /*6460*/  LOP3.LUT R9, R185, R198, RZ, 0xfc, !PT ;  /* 0x000000c6b9097212 */ /* 0x000fe200078efcff */
[----:B------:R1:W-:Y:S02]  /*6470*/  STG.E.64 desc[UR4][R162.64], R166 ;  /* 0x000000a6a2007986 */ /* 0x0003e4000c101b04 */
[----:B------:R-:W-:Y:S01]  /*6480*/  IMAD.WIDE.U32 R52, R52, 0x8, R18 ;  /* 0x0000000834347825 */ /* 0x000fe200078e0012 */
[----:B------:R-:W-:Y:S01]  /*6490*/  LOP3.LUT R179, R179, 0xffff, R196, 0xf8, !PT ;  /* 0x0000ffffb3b37812 */ /* 0x000fe200078ef8c4 */
[----:B------:R1:W-:Y:S01]  /*64a0*/  STG.E.64 desc[UR4][R56.64], R152 ;  /* 0x0000009838007986 */ /* 0x0003e2000c101b04 */
[----:B------:R-:W-:Y:S01]  /*64b0*/  LOP3.LUT R165, R165, R197, RZ, 0xfc, !PT ;  /* 0x000000c5a5a57212 */ /* 0x000fe200078efcff */
[--C-:B------:R-:W-:Y:S01]  /*64c0*/  IMAD.WIDE.U32 R182, R51, 0x8, R18.reuse ;  /* 0x0000000833b67825 */ /* 0x100fe200078e0012 */
[----:B------:R-:W-:Y:S01]  /*64d0*/  SHF.L.U32 R202, R202, 0x10, RZ ;  /* 0x00000010caca7819 */ /* 0x000fe200000006ff */
[----:B------:R1:W-:Y:S02]  /*64e0*/  STG.E.64 desc[UR4][R174.64], R168 ;  /* 0x000000a8ae007986 */ /* 0x0003e4000c101b04 */
[----:B------:R-:W-:-:S02]  /*64f0*/  IMAD.WIDE.U32 R50, R50, 0x8, R18 ;  /* 0x0000000832327825 */ /* 0x000fc400078e0012 */
[----:B------:R1:W-:Y:S02]  /*6500*/  STG.E.64 desc[UR4][R54.64], R2 ;  /* 0x0000000236007986 */ /* 0x0003e4000c101b04 */
[--C-:B------:R-:W-:Y:S02]  /*6510*/  IMAD.WIDE.U32 R46, R46, 0x8, R18.reuse ;  /* 0x000000082e2e7825 */ /* 0x100fe400078e0012 */
[----:B------:R1:W-:Y:S02]  /*6520*/  STG.E.64 desc[UR4][R176.64], R4 ;  /* 0x00000004b0007986 */ /* 0x0003e4000c101b04 */
[--C-:B------:R-:W-:Y:S01]  /*6530*/  IMAD.WIDE.U32 R40, R41, 0x8, R18.reuse ;  /* 0x0000000829287825 */ /* 0x100fe200078e0012 */
[----:B------:R-:W-:Y:S01]  /*6540*/  LOP3.LUT R179, R179, R202, RZ, 0xfc, !PT ;  /* 0x000000cab3b37212 */ /* 0x000fe200078efcff */
[----:B------:R1:W-:Y:S02]  /*6550*/  STG.E.64 desc[UR4][R52.64], R6 ;  /* 0x0000000634007986 */ /* 0x0003e4000c101b04 */
[----:B------:R-:W-:-:S02]  /*6560*/  IMAD.WIDE.U32 R36, R36, 0x8, R18 ;  /* 0x0000000824247825 */ /* 0x000fc400078e0012 */
[----:B------:R1:W-:Y:S02]  /*6570*/  STG.E.64 desc[UR4][R182.64], R8 ;  /* 0x00000008b6007986 */ /* 0x0003e4000c101b04 */
[--C-:B------:R-:W-:Y:S02]  /*6580*/  IMAD.WIDE.U32 R30, R31, 0x8, R18.reuse ;  /* 0x000000081f1e7825 */ /* 0x100fe400078e0012 */
[----:B------:R1:W-:Y:S02]  /*6590*/  STG.E.64 desc[UR4][R50.64], R164 ;  /* 0x000000a432007986 */ /* 0x0003e4000c101b04 */
[----:B--2---:R-:W-:Y:S02]  /*65a0*/  IMAD.WIDE.U32 R18, R26, 0x8, R18 ;  /* 0x000000081a127825 */ /* 0x004fe400078e0012 */
[----:B------:R1:W-:Y:S04]  /*65b0*/  STG.E.64 desc[UR4][R46.64], R170 ;  /* 0x000000aa2e007986 */ /* 0x0003e8000c101b04 */
[----:B------:R1:W-:Y:S01]  /*65c0*/  STG.E.64 desc[UR4][R40.64], R12 ;  /* 0x0000000c28007986 */ /* 0x0003e2000c101b04 */
[----:B0-----:R-:W-:-:S03]  /*65d0*/  IADD3 R71, PT, PT, R71, R244, RZ ;  /* 0x000000f447477210 */ /* 0x001fc60007ffe0ff */
[----:B------:R1:W-:Y:S04]  /*65e0*/  STG.E.64 desc[UR4][R36.64], R172 ;  /* 0x000000ac24007986 */ /* 0x0003e8000c101b04 */
[----:B------:R1:W-:Y:S04]  /*65f0*/  STG.E.64 desc[UR4][R30.64], R178 ;  /* 0x000000b21e007986 */ /* 0x0003e8000c101b04 */
[----:B------:R1:W-:Y:S01]  /*6600*/  STG.E.64 desc[UR4][R18.64], R180 ;  /* 0x000000b412007986 */ /* 0x0003e2000c101b04 */
[----:B------:R-:W-:Y:S02]  /*6610*/  ISETP.GE.AND P2, PT, R71, UR6, PT ;  /* 0x0000000647007c0c */ /* 0x000fe4000bf46270 */
[----:B------:R-:W-:-:S02]  /*6620*/  IADD3 R70, PT, PT, R70, 0x1, RZ ;  /* 0x0000000146467810 */ /* 0x000fc40007ffe0ff */
[----:B------:R-:W-:Y:S02]  /*6630*/  PLOP3.LUT P1, PT, P1, PT, PT, 0x8, 0x80 ;  /* 0x000000000080781c */ /* 0x000fe40000f2e170 */
[----:B------:R-:W-:-:S07]  /*6640*/  LOP3.LUT R70, R70, 0x3, RZ, 0xc0, !PT ;  /* 0x0000000346467812 */ /* 0x000fce00078ec0ff */
[----:B-1----:R-:W-:Y:S05]  /*6650*/  @!P2 BRA `(.L_x_206) ;  /* 0xffffffa000e8a947 */ /* 0x002fea000383ffff */
[----:B------:R-:W-:Y:S05]  /*6660*/  EXIT ;  /* 0x000000000000794d */ /* 0x000fea0003800000 */
.L_x_207:
        /* <DEDUP_REMOVED lines=9> */
.L_x_1025:


//--------------------- .text._ZN10layer_norm13ln_fwd_kernelINS_13Kernel_traitsIffffjLj25600ELj4ELj1ELj4ELj4ENS_18Kernel_traits_baseILj25600EffffjLj128EEEEEEEvNS_9FwdParamsE --------------------------
	.section	.text._ZN10layer_norm13ln_fwd_kernelINS_13Kernel_traitsIffffjLj25600ELj4ELj1ELj4ELj4ENS_18Kernel_traits_baseILj25600EffffjLj128EEEEEEEvNS_9FwdParamsE,"ax",@progbits
	.align	128
        .global         _ZN10layer_norm13ln_fwd_kernelINS_13Kernel_traitsIffffjLj25600ELj4ELj1ELj4ELj4ENS_18Kernel_traits_baseILj25600EffffjLj128EEEEEEEvNS_9FwdParamsE
        .type           _ZN10layer_norm13ln_fwd_kernelINS_13Kernel_traitsIffffjLj25600ELj4ELj1ELj4ELj4ENS_18Kernel_traits_baseILj25600EffffjLj128EEEEEEEvNS_9FwdParamsE,@function
        .size           _ZN10layer_norm13ln_fwd_kernelINS_13Kernel_traitsIffffjLj25600ELj4ELj1ELj4ELj4ENS_18Kernel_traits_baseILj25600EffffjLj128EEEEEEEvNS_9FwdParamsE,(.L_x_1026 - _ZN10layer_norm13ln_fwd_kernelINS_13Kernel_traitsIffffjLj25600ELj4ELj1ELj4ELj4ENS_18Kernel_traits_baseILj25600EffffjLj128EEEEEEEvNS_9FwdParamsE)
        .other          _ZN10layer_norm13ln_fwd_kernelINS_13Kernel_traitsIffffjLj25600ELj4ELj1ELj4ELj4ENS_18Kernel_traits_baseILj25600EffffjLj128EEEEEEEvNS_9FwdParamsE,@"STO_CUDA_ENTRY STV_DEFAULT"
_ZN10layer_norm13ln_fwd_kernelINS_13Kernel_traitsIffffjLj25600ELj4ELj1ELj4ELj4ENS_18Kernel_traits_baseILj25600EffffjLj128EEEEEEEvNS_9FwdParamsE:
.text._ZN10layer_norm13ln_fwd_kernelINS_13Kernel_traitsIffffjLj25600ELj4ELj1ELj4ELj4ENS_18Kernel_traits_baseILj25600EffffjLj128EEEEEEEvNS_9FwdParamsE:
        /* <DEDUP_REMOVED lines=14> */
[----:B-1----:R0:W5:Y:S01]  /*00e0*/  LDG.E R153, desc[UR6][R2.64] ;  /* 0x0000000602997981 */ /* 0x002162000c1e1900 */
[----:B--2---:R-:W-:-:S03]  /*00f0*/  IMAD.WIDE.U32 R4, R7, 0x4, R4 ;  /* 0x0000000407047825 */ /* 0x004fc600078e0004 */
        /* <DEDUP_REMOVED lines=99> */
[----:B------:R-:W-:Y:S01]  /*0730*/  LOP3.LUT R21, R154, 0x1f, RZ, 0xc0, !PT ;  /* 0x0000001f9a157812 */ /* 0x000fe200078ec0ff */
[----:B------:R-:W-:-:S03]  /*0740*/  HFMA2 R18, -RZ, RZ, 0, 0 ;  /* 0x00000000ff127431 */ /* 0x000fc600000001ff */
[----:B------:R-:W-:Y:S02]  /*0750*/  LOP3.LUT P0, RZ, R21, 0x3, R6, 0xf8, !PT ;  /* 0x0000000315ff7812 */ /* 0x000fe4000780f806 */
[----:B------:R-:W-:Y:S02]  /*0760*/  LOP3.LUT R19, R6, 0x3, RZ, 0xc0, !PT ;  /* 0x0000000306137812 */ /* 0x000fe400078ec0ff */
[----:B------:R-:W-:Y:S01]  /*0770*/  ISETP.LT.U32.AND P0, PT, R154, 0x20, !P0 ;  /* 0x000000209a00780c */ /* 0x000fe20004701070 */
[----:B0-----:R-:W-:-:S12]  /*0780*/  UPLOP3.LUT UP0, UPT, UPT, UPT, UPT, 0x40, 0x4 ;  /* 0x000000000004789c */ /* 0x001fd80003f0e870 */
.L_x_210:
[----:B0-----:R-:W0:Y:S01]  /*0790*/  LDC.64 R110, c[0x0][0x390] ;  /* 0x0000e400ff6e7b82 */ /* 0x001e220000000a00 */
[----:B------:R-:W-:-:S04]  /*07a0*/  LOP3.LUT R0, R21, 0x60, R154, 0xf8, !PT ;  /* 0x0000006015007812 */ /* 0x000fc800078ef89a */
[----:B------:R-:W-:-:S05]  /*07b0*/  LEA R117, R19, R0, 0x7 ;  /* 0x0000000013757211 */ /* 0x000fca00078e38ff */
[----:B------:R-:W-:-:S05]  /*07c0*/  IMAD R117, R20, 0x6400, R117 ;  /* 0x0000640014757824 */ /* 0x000fca00078e0275 */
[C---:B------:R-:W-:Y:S02]  /*07d0*/  IADD3 R116, PT, PT, R117.reuse, 0x400, RZ ;  /* 0x0000040075747810 */ /* 0x040fe40007ffe0ff */
[C---:B------:R-:W-:Y:S01]  /*07e0*/  IADD3 R133, PT, PT, R117.reuse, 0x600, RZ ;  /* 0x0000060075857810 */ /* 0x040fe20007ffe0ff */
[----:B0-----:R-:W-:-:S05]  /*07f0*/  IMAD.WIDE.U32 R2, R117, 0x4, R110 ;  /* 0x0000000475027825 */ /* 0x001fca00078e006e */
[----:B------:R-:W2:Y:S01]  /*0800*/  LDG.E R202, desc[UR6][R2.64] ;  /* 0x0000000602ca7981 */ /* 0x000ea2000c1e1900 */
[--C-:B------:R-:W-:Y:S01]  /*0810*/  IMAD.WIDE.U32 R4, R116, 0x4, R110.reuse ;  /* 0x0000000474047825 */ /* 0x100fe200078e006e */
[----:B------:R-:W-:Y:S02]  /*0820*/  IADD3 R121, PT, PT, R117, 0x800, RZ ;  /* 0x0000080075797810 */ /* 0x000fe40007ffe0ff */
[----:B------:R-:W3:Y:S01]  /*0830*/  LDG.E R201, desc[UR6][R2.64+0x800] ;  /* 0x0008000602c97981 */ /* 0x000ee2000c1e1900 */
[--C-:B------:R-:W-:Y:S01]  /*0840*/  IMAD.WIDE.U32 R6, R133, 0x4, R110.reuse ;  /* 0x0000000485067825 */ /* 0x100fe200078e006e */
[----:B------:R-:W-:Y:S02]  /*0850*/  IADD3 R119, PT, PT, R117, 0xa00, RZ ;  /* 0x00000a0075777810 */ /* 0x000fe40007ffe0ff */
[----:B------:R-:W4:Y:S01]  /*0860*/  LDG.E R200, desc[UR6][R4.64] ;  /* 0x0000000604c87981 */ /* 0x000f22000c1e1900 */
[----:B------:R-:W-:Y:S01]  /*0870*/  IMAD.WIDE.U32 R8, R121, 0x4, R110 ;  /* 0x0000000479087825 */ /* 0x000fe200078e006e */
[----:B------:R-:W-:-:S02]  /*0880*/  IADD3 R118, PT, PT, R117, 0xc00, RZ ;  /* 0x00000c0075767810 */ /* 0x000fc40007ffe0ff */
[----:B------:R0:W4:Y:S01]  /*0890*/  LDG.E R199, desc[UR6][R6.64] ;  /* 0x0000000606c77981 */ /* 0x000122000c1e1900 */
[--C-:B------:R-:W-:Y:S01]  /*08a0*/  IMAD.WIDE.U32 R10, R119, 0x4, R110.reuse ;  /* 0x00000004770a7825 */ /* 0x100fe200078e006e */
[C---:B------:R-:W-:Y:S02]  /*08b0*/  IADD3 R120, PT, PT, R117.reuse, 0xe00, RZ ;  /* 0x00000e0075787810 */ /* 0x040fe40007ffe0ff */
[----:B------:R-:W4:Y:S01]  /*08c0*/  LDG.E R198, desc[UR6][R8.64] ;  /* 0x0000000608c67981 */ /* 0x000f22000c1e1900 */
[--C-:B------:R-:W-:Y:S01]  /*08d0*/  IMAD.WIDE.U32 R12, R118, 0x4, R110.reuse ;  /* 0x00000004760c7825 */ /* 0x100fe200078e006e */
[C---:B------:R-:W-:Y:S02]  /*08e0*/  IADD3 R131, PT, PT, R117.reuse, 0x1000, RZ ;  /* 0x0000100075837810 */ /* 0x040fe40007ffe0ff */
[----:B------:R-:W4:Y:S01]  /*08f0*/  LDG.E R197, desc[UR6][R10.64] ;  /* 0x000000060ac57981 */ /* 0x000f22000c1e1900 */
[----:B------:R-:W-:Y:S01]  /*0900*/  IMAD.WIDE.U32 R14, R120, 0x4, R110 ;  /* 0x00000004780e7825 */ /* 0x000fe200078e006e */
[----:B------:R-:W-:-:S02]  /*0910*/  IADD3 R129, PT, PT, R117, 0x1200, RZ ;  /* 0x0000120075817810 */ /* 0x000fc40007ffe0ff */
[----:B------:R-:W4:Y:S01]  /*0920*/  LDG.E R196, desc[UR6][R12.64] ;  /* 0x000000060cc47981 */ /* 0x000f22000c1e1900 */
[--C-:B0-----:R-:W-:Y:S01]  /*0930*/  IMAD.WIDE.U32 R6, R131, 0x4, R110.reuse ;  /* 0x0000000483067825 */ /* 0x101fe200078e006e */
[----:B------:R-:W-:Y:S02]  /*0940*/  IADD3 R127, PT, PT, R117, 0x1400, RZ ;  /* 0x00001400757f7810 */ /* 0x000fe40007ffe0ff */
[----:B------:R-:W4:Y:S01]  /*0950*/  LDG.E R195, desc[UR6][R14.64] ;  /* 0x000000060ec37981 */ /* 0x000f22000c1e1900 */
[--C-:B------:R-:W-:Y:S01]  /*0960*/  IMAD.WIDE.U32 R4, R129, 0x4, R110.reuse ;  /* 0x0000000481047825 */ /* 0x100fe200078e006e */
[----:B------:R-:W-:Y:S02]  /*0970*/  IADD3 R125, PT, PT, R117, 0x1600, RZ ;  /* 0x00001600757d7810 */ /* 0x000fe40007ffe0ff */
[----:B------:R-:W4:Y:S01]  /*0980*/  LDG.E R194, desc[UR6][R6.64] ;  /* 0x0000000606c27981 */ /* 0x000f22000c1e1900 */
[----:B------:R-:W-:Y:S01]  /*0990*/  IMAD.WIDE.U32 R2, R127, 0x4, R110 ;  /* 0x000000047f027825 */ /* 0x000fe200078e006e */
[----:B------:R-:W-:-:S02]  /*09a0*/  IADD3 R123, PT, PT, R117, 0x1800, RZ ;  /* 0x00001800757b7810 */ /* 0x000fc40007ffe0ff */
[----:B------:R0:W4:Y:S01]  /*09b0*/  LDG.E R193, desc[UR6][R4.64] ;  /* 0x0000000604c17981 */ /* 0x000122000c1e1900 */
[----:B------:R-:W-:-:S03]  /*09c0*/  IADD3 R122, PT, PT, R117, 0x1a00, RZ ;  /* 0x00001a00757a7810 */ /* 0x000fc60007ffe0ff */
[----:B------:R1:W4:Y:S01]  /*09d0*/  LDG.E R192, desc[UR6][R2.64] ;  /* 0x0000000602c07981 */ /* 0x000322000c1e1900 */
[----:B0-----:R-:W-:Y:S01]  /*09e0*/  IMAD.WIDE.U32 R4, R125, 0x4, R110 ;  /* 0x000000047d047825 */ /* 0x001fe200078e006e */
[----:B------:R-:W-:-:S03]  /*09f0*/  IADD3 R124, PT, PT, R117, 0x1c00, RZ ;  /* 0x00001c00757c7810 */ /* 0x000fc60007ffe0ff */
[----:B-1----:R-:W-:Y:S01]  /*0a00*/  IMAD.WIDE.U32 R2, R123, 0x4, R110 ;  /* 0x000000047b027825 */ /* 0x002fe200078e006e */
        /* <DEDUP_REMOVED lines=59> */
[--C-:B-1----:R-:W-:Y:S01]  /*0dc0*/  IMAD.WIDE.U32 R2, R8, 0x4, R110.reuse ;  /* 0x0000000408027825 */ /* 0x102fe200078e006e */
[----:B------:R0:W4:Y:S03]  /*0dd0*/  LDG.E R171, desc[UR6][R4.64] ;  /* 0x0000000604ab7981 */ /* 0x000126000c1e1900 */
[--C-:B------:R-:W-:Y:S01]  /*0de0*/  IMAD.WIDE.U32 R112, R7, 0x4, R110.reuse ;  /* 0x0000000407707825 */ /* 0x100fe200078e006e */
[----:B------:R1:W4:Y:S04]  /*0df0*/  LDG.E R170, desc[UR6][R2.64] ;  /* 0x0000000602aa7981 */ /* 0x000328000c1e1900 */
[----:B------:R1:W4:Y:S01]  /*0e00*/  LDG.E R169, desc[UR6][R112.64] ;  /* 0x0000000670a97981 */ /* 0x000322000c1e1900 */
[C---:B0-----:R-:W-:Y:S01]  /*0e10*/  IADD3 R5, PT, PT, R117.reuse, 0x4600, RZ ;  /* 0x0000460075057810 */ /* 0x041fe20007ffe0ff */
[----:B-1----:R-:W-:Y:S01]  /*0e20*/  IMAD.WIDE.U32 R2, R6, 0x4, R110 ;  /* 0x0000000406027825 */ /* 0x002fe200078e006e */
[----:B------:R-:W-:-:S03]  /*0e30*/  IADD3 R4, PT, PT, R117, 0x4800, RZ ;  /* 0x0000480075047810 */ /* 0x000fc60007ffe0ff */
[--C-:B------:R-:W-:Y:S01]  /*0e40*/  IMAD.WIDE.U32 R114, R5, 0x4, R110.reuse ;  /* 0x0000000405727825 */ /* 0x100fe200078e006e */
[----:B------:R0:W4:Y:S03]  /*0e50*/  LDG.E R168, desc[UR6][R2.64] ;  /* 0x0000000602a87981 */ /* 0x000126000c1e1900 */
[----:B------:R-:W-:Y:S01]  /*0e60*/  IMAD.WIDE.U32 R112, R4, 0x4, R110 ;  /* 0x0000000404707825 */ /* 0x000fe200078e006e */
[----:B------:R1:W4:Y:S01]  /*0e70*/  LDG.E R167, desc[UR6][R114.64] ;  /* 0x0000000672a77981 */ /* 0x000322000c1e1900 */
[----:B------:R-:W-:-:S03]  /*0e80*/  IADD3 R0, PT, PT, R117, 0x4e00, RZ ;  /* 0x00004e0075007810 */ /* 0x000fc60007ffe0ff */
[----:B------:R1:W4:Y:S01]  /*0e90*/  LDG.E R166, desc[UR6][R112.64] ;  /* 0x0000000670a67981 */ /* 0x000322000c1e1900 */
[C---:B0-----:R-:W-:Y:S02]  /*0ea0*/  IADD3 R3, PT, PT, R117.reuse, 0x4a00, RZ ;  /* 0x00004a0075037810 */ /* 0x041fe40007ffe0ff */
[----:B------:R-:W-:-:S03]  /*0eb0*/  IADD3 R2, PT, PT, R117, 0x4c00, RZ ;  /* 0x00004c0075027810 */ /* 0x000fc60007ffe0ff */
[----:B-1----:R-:W-:Y:S01]  /*0ec0*/  IMAD.WIDE.U32 R114, R3, 0x4, R110 ;  /* 0x0000000403727825 */ /* 0x002fe200078e006e */
[----:B------:R-:W-:-:S03]  /*0ed0*/  IADD3 R155, PT, PT, R117, 0x5000, RZ ;  /* 0x00005000759b7810 */ /* 0x000fc60007ffe0ff */
[----:B------:R-:W-:Y:S01]  /*0ee0*/  IMAD.WIDE.U32 R112, R2, 0x4, R110 ;  /* 0x0000000402707825 */ /* 0x000fe200078e006e */
        /* <DEDUP_REMOVED lines=27> */
[----:B0-----:R-:W-:-:S04]  /*10a0*/  IMAD.WIDE.U32 R114, R162, 0x4, R110 ;  /* 0x00000004a2727825 */ /* 0x001fc800078e006e */
[--C-:B-1----:R-:W-:Y:S01]  /*10b0*/  IMAD.WIDE.U32 R112, R163, 0x4, R110.reuse ;  /* 0x00000004a3707825 */ /* 0x102fe200078e006e */
[----:B------:R0:W4:Y:S03]  /*10c0*/  LDG.E R209, desc[UR6][R114.64] ;  /* 0x0000000672d17981 */ /* 0x000126000c1e1900 */
        /* <DEDUP_REMOVED lines=171> */
[----:B------:R-:W1:Y:S01]  /*1b80*/  S2UR UR5, SR_CgaCtaId ;  /* 0x00000000000579c3 */ /* 0x000e620000008800 */
[----:B------:R-:W-:Y:S01]  /*1b90*/  ISETP.NE.AND P2, PT, R21, RZ, PT ;  /* 0x000000ff1500720c */ /* 0x000fe20003f45270 */
[----:B------:R-:W-:Y:S01]  /*1ba0*/  UMOV UR4, 0x400 ;  /* 0x0000040000047882 */ /* 0x000fe20000000000 */
[----:B0-----:R-:W-:-:S05]  /*1bb0*/  FADD.FTZ R115, R114, R115 ;  /* 0x0000007372737221 */ /* 0x001fca0000010000 */
[----:B------:R-:W0:Y:S01]  /*1bc0*/  SHFL.BFLY PT, R212, R115, 0x10, 0x1f ;  /* 0x0e001f0073d47f89 */ /* 0x000e2200000e0000 */
[----:B-1----:R-:W-:-:S05]  /*1bd0*/  ULEA UR4, UR5, UR4, 0x18 ;  /* 0x0000000405047291 */ /* 0x002fca000f8ec0ff */
        /* <DEDUP_REMOVED lines=10> */
[----:B------:R0:W1:Y:S01]  /*1c80*/  @!P1 LDS.64 R112, [R165] ;  /* 0x00000000a5709984 */ /* 0x0000620000000a00 */
[----:B------:R-:W-:-:S05]  /*1c90*/  @!P1 MOV R115, 0x44c80000 ;  /* 0x44c8000000739802 */ /* 0x000fca0000000f00 */
[----:B------:R-:W2:Y:S01]  /*1ca0*/  SHFL.DOWN PT, R212, R115, 0x2, 0x1f ;  /* 0x08401f0073d47f89 */ /* 0x000ea200000e0000 */
[----:B0-----:R-:W0:Y:S03]  /*1cb0*/  LDC R165, c[0x0][0x380] ;  /* 0x0000e000ffa57b82 */ /* 0x001e260000000800 */
[----:B-1----:R-:W1:Y:S01]  /*1cc0*/  SHFL.DOWN PT, R213, R112, 0x2, 0x1f ;  /* 0x08401f0070d57f89 */ /* 0x002e6200000e0000 */
[----:B--2---:R-:W-:-:S03]  /*1cd0*/  FADD.FTZ R215, R212, R115 ;  /* 0x00000073d4d77221 */ /* 0x004fc60000010000 */
[----:B------:R-:W2:Y:S01]  /*1ce0*/  SHFL.DOWN PT, R214, R113, 0x2, 0x1f ;  /* 0x08401f0071d67f89 */ /* 0x000ea200000e0000 */
[----:B------:R-:W3:Y:S01]  /*1cf0*/  MUFU.RCP R216, R215 ;  /* 0x000000d700d87308 */ /* 0x000ee20000001000 */
[----:B-1----:R-:W-:Y:S01]  /*1d00*/  FMUL.FTZ R218, R212, R213 ;  /* 0x000000d5d4da7220 */ /* 0x002fe20000410000 */
[----:B------:R-:W-:-:S03]  /*1d10*/  FADD.FTZ R213, -R213, R112 ;  /* 0x00000070d5d57221 */ /* 0x000fc60000010100 */
[----:B------:R-:W-:Y:S02]  /*1d20*/  FFMA.FTZ R111, R115, R112, R218 ;  /* 0x00000070736f7223 */ /* 0x000fe400000100da */
[----:B------:R-:W1:Y:S01]  /*1d30*/  SHFL.DOWN PT, R218, R215, 0x1, 0x1f ;  /* 0x08201f00d7da7f89 */ /* 0x000e6200000e0000 */
[----:B------:R-:W-:Y:S01]  /*1d40*/  FMUL.FTZ R110, R213, R213 ;  /* 0x000000d5d56e7220 */ /* 0x000fe20000410000 */
[----:B---3--:R-:W-:-:S03]  /*1d50*/  FMUL.FTZ R114, R216, R111 ;  /* 0x0000006fd8727220 */ /* 0x008fc60000410000 */
[----:B------:R-:W-:Y:S02]  /*1d60*/  FMUL.FTZ R115, R110, R115 ;  /* 0x000000736e737220 */ /* 0x000fe40000410000 */
[----:B------:R-:W3:Y:S01]  /*1d70*/  SHFL.DOWN PT, R213, R114, 0x1, 0x1f ;  /* 0x08201f0072d57f89 */ /* 0x000ee200000e0000 */
[----:B--2---:R-:W-:Y:S01]  /*1d80*/  FADD.FTZ R111, R214, R113 ;  /* 0x00000071d66f7221 */ /* 0x004fe20000010000 */
[----:B------:R-:W-:-:S04]  /*1d90*/  FMUL.FTZ R115, R212, R115 ;  /* 0x00000073d4737220 */ /* 0x000fc80000410000 */
[----:B------:R-:W-:Y:S01]  /*1da0*/  FFMA.FTZ R115, R216, R115, R111 ;  /* 0x00000073d8737223 */ /* 0x000fe2000001006f */
[----:B------:R-:W2:Y:S04]  /*1db0*/  S2R R217, SR_CTAID.X ;  /* 0x0000000000d97919 */ /* 0x000ea80000002500 */
[----:B------:R-:W4:Y:S01]  /*1dc0*/  SHFL.DOWN PT, R112, R115, 0x1, 0x1f ;  /* 0x08201f0073707f89 */ /* 0x000f2200000e0000 */
[----:B-1----:R-:W-:-:S06]  /*1dd0*/  FADD.FTZ R113, R215, R218 ;  /* 0x000000dad7717221 */ /* 0x002fcc0000010000 */
[----:B------:R-:W1:Y:S01]  /*1de0*/  MUFU.RCP R113, R113 ;  /* 0x0000007100717308 */ /* 0x000e620000001000 */
[----:B---3--:R-:W-:Y:S01]  /*1df0*/  FADD.FTZ R110, R114, -R213 ;  /* 0x800000d5726e7221 */ /* 0x008fe20000010000 */
[----:B------:R-:W-:-:S03]  /*1e00*/  FMUL.FTZ R214, R218, R213 ;  /* 0x000000d5dad67220 */ /* 0x000fc60000410000 */
[----:B------:R-:W-:Y:S02]  /*1e10*/  FMUL.FTZ R212, R110, R110 ;  /* 0x0000006e6ed47220 */ /* 0x000fe40000410000 */
[----:B------:R-:W3:Y:S02]  /*1e20*/  LDC.64 R110, c[0x0][0x3c0] ;  /* 0x0000f000ff6e7b82 */ /* 0x000ee40000000a00 */
[C---:B------:R-:W-:Y:S01]  /*1e30*/  FMUL.FTZ R213, R215.reuse, R212 ;  /* 0x000000d4d7d57220 */ /* 0x040fe20000410000 */
[----:B------:R-:W-:Y:S01]  /*1e40*/  FFMA.FTZ R214, R215, R114, R214 ;  /* 0x00000072d7d67223 */ /* 0x000fe200000100d6 */
[----:B----4-:R-:W-:Y:S02]  /*1e50*/  FADD.FTZ R112, R115, R112 ;  /* 0x0000007073707221 */ /* 0x010fe40000010000 */
[----:B------:R-:W-:Y:S01]  /*1e60*/  FMUL.FTZ R213, R218, R213 ;  /* 0x000000d5dad57220 */ /* 0x000fe20000410000 */
[----:B------:R-:W-:Y:S01]  /*1e70*/  LOP3.LUT R212, R18, 0x1, RZ, 0xc0, !PT ;  /* 0x0000000112d47812 */ /* 0x000fe200078ec0ff */
[----:B-1----:R-:W-:-:S02]  /*1e80*/  FMUL.FTZ R214, R113, R214 ;  /* 0x000000d671d67220 */ /* 0x002fc40000410000 */
[----:B------:R-:W-:Y:S01]  /*1e90*/  FFMA.FTZ R113, R113, R213, R112 ;  /* 0x000000d571717223 */ /* 0x000fe20000010070 */
[----:B------:R-:W-:Y:S02]  /*1ea0*/  IADD3 R115, PT, PT, -R212, RZ, RZ ;  /* 0x000000ffd4737210 */ /* 0x000fe40007ffe1ff */
[----:B0-----:R-:W-:Y:S01]  /*1eb0*/  SHF.L.U32 R114, R165, 0x2, RZ ;  /* 0x00000002a5727819 */ /* 0x001fe200000006ff */
[----:B------:R-:W-:Y:S03]  /*1ec0*/  SHFL.IDX PT, R112, R214, RZ, 0x1f ;  /* 0x00001fffd6707589 */ /* 0x000fe600000e0000 */
[----:B------:R-:W-:Y:S01]  /*1ed0*/  LOP3.LUT R114, R115, R114, RZ, 0xc0, !PT ;  /* 0x0000007273727212 */ /* 0x000fe200078ec0ff */
[----:B------:R-:W0:Y:S01]  /*1ee0*/  SHFL.IDX PT, R113, R113, RZ, 0x1f ;  /* 0x00001fff71717589 */ /* 0x000e2200000e0000 */
[----:B--2---:R-:W-:Y:S02]  /*1ef0*/  LOP3.LUT R115, R217, 0x7ffffffc, RZ, 0xc0, !PT ;  /* 0x7ffffffcd9737812 */ /* 0x004fe400078ec0ff */
[----:B------:R-:W-:-:S02]  /*1f00*/  ISETP.NE.AND P2, PT, R154, RZ, PT ;  /* 0x000000ff9a00720c */ /* 0x000fc40003f45270 */
[----:B------:R-:W-:-:S04]  /*1f10*/  IADD3 R114, P3, PT, R114, R115, RZ ;  /* 0x0000007372727210 */ /* 0x000fc80007f7e0ff */
[----:B------:R-:W-:Y:S02]  /*1f20*/  IADD3.X R115, PT, PT, RZ, RZ, RZ, P3, !PT ;  /* 0x000000ffff737210 */ /* 0x000fe40001ffe4ff */
[----:B---3--:R-:W-:-:S04]  /*1f30*/  LEA R110, P3, R114, R110, 0x3 ;  /* 0x0000006e726e7211 */ /* 0x008fc800078618ff */
[----:B------:R-:W-:-:S03]  /*1f40*/  LEA.HI.X R111, R114, R111, R115, 0x3, P3 ;  /* 0x0000006f726f7211 */ /* 0x000fc600018f1c73 */
[----:B------:R-:W-:-:S05]  /*1f50*/  @!P2 IMAD.WIDE.U32 R114, R19, 0x8, R110 ;  /* 0x000000081372a825 */ /* 0x000fca00078e006e */
[----:B0-----:R0:W-:Y:S01]  /*1f60*/  @!P2 STG.E.64 desc[UR6][R114.64], R112 ;  /* 0x000000707200a986 */ /* 0x0011e2000c101b06 */
        /* <DEDUP_REMOVED lines=17> */
.L_x_209:
[----:B------:R-:W2:Y:S04]  /*2080*/  LDG.E.STRONG.GPU R114, desc[UR6][R112.64] ;  /* 0x0000000670727981 */ /* 0x000ea8000c1ef900 */
[----:B--2---:R-:W-:Y:S01]  /*2090*/  CCTL.IVALL ;  /* 0x00000000ff00798f */ /* 0x004fe20002000000 */
[----:B------:R-:W-:Y:S05]  /*20a0*/  YIELD ;  /* 0x0000000000007946 */ /* 0x000fea0003800000 */
[----:B------:R-:W-:-:S13]  /*20b0*/  ISETP.NE.AND P2, PT, R114, R213, PT ;  /* 0x000000d57200720c */ /* 0x000fda0003f45270 */
[----:B------:R-:W-:Y:S05]  /*20c0*/  @P2 BRA `(.L_x_209) ;  /* 0xfffffffc00ec2947 */ /* 0x000fea000383ffff */
.L_x_208:
[----:B------:R-:W-:Y:S05]  /*20d0*/  WARPSYNC.ALL ;  /* 0x0000000000007948 */ /* 0x000fea0003800000 */
[----:B------:R-:W-:Y:S01]  /*20e0*/  BAR.SYNC.DEFER_BLOCKING 0x0 ;  /* 0x0000000000007b1d */ /* 0x000fe20000010000 */
[----:B0-----:R-:W-:Y:S01]  /*20f0*/  CS2R R112, SRZ ;  /* 0x0000000000707805 */ /* 0x001fe2000001ff00 */
[----:B------:R-:W-:-:S04]  /*2100*/  @!P1 IMAD.WIDE.U32 R110, R21, 0x8, R110 ;  /* 0x00000008156e9825 */ /* 0x000fc800078e006e */
[----:B------:R-:W-:Y:S01]  /*2110*/  HFMA2 R115, -RZ, RZ, 0, 0 ;  /* 0x00000000ff737431 */ /* 0x000fe200000001ff */
[----:B------:R-:W0:Y:S01]  /*2120*/  LDCU UR4, c[0x0][0x384] ;  /* 0x00007080ff0477ac */ /* 0x000e220008000800 */
        /* <DEDUP_REMOVED lines=30> */
[----:B------:R-:W-:Y:S01]  /*2310*/  FFMA.FTZ R110, R214, R111, R215 ;  /* 0x0000006fd66e7223 */ /* 0x000fe200000100d7 */
[----:B------:R-:W1:Y:S02]  /*2320*/  LDC R213, c[0x0][0x3d0] ;  /* 0x0000f400ffd57b82 */ /* 0x000e640000000800 */
[C---:B--2---:R-:W-:Y:S01]  /*2330*/  FFMA.FTZ R214, R113.reuse, R114, R112 ;  /* 0x0000007271d67223 */ /* 0x044fe20000010070 */
[----:B------:R-:W-:-:S05]  /*2340*/  FMUL.FTZ R212, R113, R110 ;  /* 0x0000006e71d47220 */ /* 0x000fca0000410000 */
[----:B------:R-:W1:Y:S01]  /*2350*/  SHFL.IDX PT, R214, R214, RZ, 0x1f ;  /* 0x00001fffd6d67589 */ /* 0x000e6200000e0000 */
[----:B------:R-:W2:Y:S03]  /*2360*/  @P0 LDC.64 R114, c[0x0][0x3a0] ;  /* 0x0000e800ff720b82 */ /* 0x000ea60000000a00 */
[----:B------:R-:W3:Y:S05]  /*2370*/  SHFL.IDX PT, R212, R212, RZ, 0x1f ;  /* 0x00001fffd4d47589 */ /* 0x000eea00000e0000 */
[----:B------:R-:W4:Y:S08]  /*2380*/  @P0 LDC.64 R112, c[0x0][0x3a8] ;  /* 0x0000ea00ff700b82 */ /* 0x000f300000000a00 */
[----:B------:R-:W0:Y:S01]  /*2390*/  LDC.64 R110, c[0x0][0x398] ;  /* 0x0000e600ff6e7b82 */ /* 0x000e220000000a00 */
[----:B-1----:R-:W-:Y:S01]  /*23a0*/  FFMA.FTZ R213, R214, 3.9062499126885086298e-05, R213 ;  /* 0x3823d70ad6d57823 */ /* 0x002fe200000100d5 */
[----:B--2---:R-:W-:-:S04]  /*23b0*/  @P0 IMAD.WIDE R114, R20, 0x4, R114 ;  /* 0x0000000414720825 */ /* 0x004fc800078e0272 */
        /* <DEDUP_REMOVED lines=52> */
[C---:B-1----:R-:W-:Y:S01]  /*2700*/  FMUL.FTZ R215, R213.reuse, R201 ;  /* 0x000000c9d5d77220 */ /* 0x042fe20000410000 */
[----:B------:R-:W-:Y:S01]  /*2710*/  FMUL.FTZ R216, R213, R200 ;  /* 0x000000c8d5d87220 */ /* 0x000fe20000410000 */
[----:B----4-:R-:W-:-:S04]  /*2720*/  @P0 IMAD.WIDE R112, R20, 0x4, R112 ;  /* 0x0000000414700825 */ /* 0x010fc800078e0270 */
[C---:B------:R-:W-:Y:S01]  /*2730*/  FMUL.FTZ R214, R213.reuse, R135 ;  /* 0x00000087d5d67220 */ /* 0x040fe20000410000 */
[----:B-----5:R-:W-:Y:S01]  /*2740*/  FFMA.FTZ R215, R152, R215, R70 ;  /* 0x000000d798d77223 */ /* 0x020fe20000010046 */
[C---:B------:R-:W-:Y:S01]  /*2750*/  FMUL.FTZ R199, R213.reuse, R199 ;  /* 0x000000c7d5c77220 */ /* 0x040fe20000410000 */
[C---:B------:R-:W-:Y:S01]  /*2760*/  FMUL.FTZ R198, R213.reuse, R198 ;  /* 0x000000c6d5c67220 */ /* 0x040fe20000410000 */
[C---:B------:R-:W-:Y:S01]  /*2770*/  FMUL.FTZ R197, R213.reuse, R197 ;  /* 0x000000c5d5c57220 */ /* 0x040fe20000410000 */
[C---:B------:R-:W-:Y:S01]  /*2780*/  FMUL.FTZ R196, R213.reuse, R196 ;  /* 0x000000c4d5c47220 */ /* 0x040fe20000410000 */
[----:B------:R1:W-:Y:S01]  /*2790*/  @P0 STG.E desc[UR6][R112.64], R213 ;  /* 0x000000d570000986 */ /* 0x0003e2000c101906 */
[C---:B------:R-:W-:Y:S01]  /*27a0*/  FMUL.FTZ R200, R213.reuse, R195 ;  /* 0x000000c3d5c87220 */ /* 0x040fe20000410000 */
[----:B--2---:R-:W-:Y:S01]  /*27b0*/  FMUL.FTZ R212, R213, R202 ;  /* 0x000000cad5d47220 */ /* 0x004fe20000410000 */
[----:B0-----:R-:W-:-:S04]  /*27c0*/  IMAD.WIDE.U32 R114, R117, 0x4, R110 ;  /* 0x0000000475727825 */ /* 0x001fc800078e006e */
[----:B------:R-:W-:Y:S01]  /*27d0*/  FMUL.FTZ R202, R213, R137 ;  /* 0x00000089d5ca7220 */ /* 0x000fe20000410000 */
[----:B------:R-:W-:Y:S01]  /*27e0*/  FFMA.FTZ R137, R151, R216, R69 ;  /* 0x000000d897897223 */ /* 0x000fe20000010045 */
[----:B------:R-:W-:Y:S01]  /*27f0*/  FFMA.FTZ R135, R153, R212, R71 ;  /* 0x000000d499877223 */ /* 0x000fe20000010047 */
[----:B------:R-:W-:Y:S01]  /*2800*/  IMAD.WIDE.U32 R116, R116, 0x4, R110 ;  /* 0x0000000474747825 */ /* 0x000fe200078e006e */
[----:B------:R-:W-:Y:S03]  /*2810*/  STG.E desc[UR6][R114.64+0x800], R215 ;  /* 0x000800d772007986 */ /* 0x000fe6000c101906 */
[----:B------:R-:W-:Y:S01]  /*2820*/  FFMA.FTZ R199, R150, R199, R68 ;  /* 0x000000c796c77223 */ /* 0x000fe20000010044 */
[----:B------:R-:W-:Y:S01]  /*2830*/  FMUL.FTZ R194, R213, R194 ;  /* 0x000000c2d5c27220 */ /* 0x000fe20000410000 */
[----:B------:R-:W-:Y:S01]  /*2840*/  FFMA.FTZ R197, R148, R197, R66 ;  /* 0x000000c594c57223 */ /* 0x000fe20000010042 */
[----:B------:R0:W-:Y:S01]  /*2850*/  STG.E desc[UR6][R114.64], R135 ;  /* 0x0000008772007986 */ /* 0x0001e2000c101906 */
[----:B-1----:R-:W-:-:S04]  /*2860*/  IMAD.WIDE.U32 R112, R133, 0x4, R110 ;  /* 0x0000000485707825 */ /* 0x002fc800078e006e */
[----:B------:R-:W-:Y:S01]  /*2870*/  FFMA.FTZ R133, R149, R198, R67 ;  /* 0x000000c695857223 */ /* 0x000fe20000010043 */
[C---:B------:R-:W-:Y:S01]  /*2880*/  FMUL.FTZ R193, R213.reuse, R193 ;  /* 0x000000c1d5c17220 */ /* 0x040fe20000410000 */
[----:B------:R1:W-:Y:S01]  /*2890*/  STG.E desc[UR6][R116.64], R137 ;  /* 0x0000008974007986 */ /* 0x0003e2000c101906 */
[C---:B------:R-:W-:Y:S01]  /*28a0*/  FMUL.FTZ R201, R213.reuse, R139 ;  /* 0x0000008bd5c97220 */ /* 0x040fe20000410000 */
[C---:B------:R-:W-:Y:S01]  /*28b0*/  FMUL.FTZ R192, R213.reuse, R192 ;  /* 0x000000c0d5c07220 */ /* 0x040fe20000410000 */
[----:B------:R-:W-:Y:S01]  /*28c0*/  FFMA.FTZ R139, R146, R200, R64 ;  /* 0x000000c8928b7223 */ /* 0x000fe20000010040 */
[----:B------:R-:W-:Y:S01]  /*28d0*/  FMUL.FTZ R191, R213, R191 ;  /* 0x000000bfd5bf7220 */ /* 0x000fe20000410000 */
[----:B------:R2:W-:Y:S01]  /*28e0*/  STG.E desc[UR6][R112.64], R199 ;  /* 0x000000c770007986 */ /* 0x0005e2000c101906 */
[----:B------:R-:W-:-:S04]  /*28f0*/  IMAD.WIDE.U32 R228, R155, 0x4, R110 ;  /* 0x000000049be47825 */ /* 0x000fc800078e006e */
[----:B------:R-:W-:Y:S01]  /*2900*/  FMUL.FTZ R190, R213, R190 ;  /* 0x000000bed5be7220 */ /* 0x000fe20000410000 */
[----:B0-----:R-:W-:Y:S01]  /*2910*/  FFMA.FTZ R135, R147, R196, R65 ;  /* 0x000000c493877223 */ /* 0x001fe20000010041 */
[----:B------:R-:W-:Y:S01]  /*2920*/  FFMA.FTZ R155, R145, R194, R63 ;  /* 0x000000c2919b7223 */ /* 0x000fe2000001003f */
[----:B------:R-:W-:-:S04]  /*2930*/  IMAD.WIDE.U32 R114, R121, 0x4, R110 ;  /* 0x0000000479727825 */ /* 0x000fc800078e006e */
[C---:B------:R-:W-:Y:S01]  /*2940*/  FMUL.FTZ R189, R213.reuse, R189 ;  /* 0x000000bdd5bd7220 */ /* 0x040fe20000410000 */
[----:B------:R-:W-:Y:S01]  /*2950*/  FFMA.FTZ R193, R144, R193, R62 ;  /* 0x000000c190c17223 */ /* 0x000fe2000001003e */
[----:B------:R-:W-:Y:S01]  /*2960*/  FMUL.FTZ R188, R213, R188 ;  /* 0x000000bcd5bc7220 */ /* 0x000fe20000410000 */
[----:B-1----:R-:W-:Y:S01]  /*2970*/  IMAD.WIDE.U32 R116, R119, 0x4, R110 ;  /* 0x0000000477747825 */ /* 0x002fe200078e006e */
[----:B------:R0:W-:Y:S03]  /*2980*/  STG.E desc[UR6][R114.64], R133 ;  /* 0x0000008572007986 */ /* 0x0001e6000c101906 */
[----:B------:R-:W-:Y:S01]  /*2990*/  FFMA.FTZ R215, R143, R192, R61 ;  /* 0x000000c08fd77223 */ /* 0x000fe2000001003d */
[C---:B------:R-:W-:Y:S01]  /*29a0*/  FMUL.FTZ R187, R213.reuse, R187 ;  /* 0x000000bbd5bb7220 */ /* 0x040fe20000410000 */
[----:B------:R-:W-:Y:S01]  /*29b0*/  IMAD.WIDE.U32 R118, R118, 0x4, R110 ;  /* 0x0000000476767825 */ /* 0x000fe200078e006e */
[----:B------:R1:W-:Y:S03]  /*29c0*/  STG.E desc[UR6][R116.64], R197 ;  /* 0x000000c574007986 */ /* 0x0003e6000c101906 */
[----:B------:R-:W-:Y:S01]  /*29d0*/  FFMA.FTZ R191, R142, R191, R60 ;  /* 0x000000bf8ebf7223 */ /* 0x000fe2000001003c */
[----:B------:R-:W-:Y:S01]  /*29e0*/  FMUL.FTZ R186, R213, R186 ;  /* 0x000000bad5ba7220 */ /* 0x000fe20000410000 */
[----:B------:R-:W-:Y:S01]  /*29f0*/  IMAD.WIDE.U32 R120, R120, 0x4, R110 ;  /* 0x0000000478787825 */ /* 0x000fe200078e006e */
[----:B------:R3:W-:Y:S03]  /*2a00*/  STG.E desc[UR6][R118.64], R135 ;  /* 0x0000008776007986 */ /* 0x0007e6000c101906 */
[----:B------:R-:W-:Y:S01]  /*2a10*/  FFMA.FTZ R239, R109, R190, R59 ;  /* 0x000000be6def7223 */ /* 0x000fe2000001003b */
[----:B------:R-:W-:Y:S01]  /*2a20*/  FMUL.FTZ R185, R213, R185 ;  /* 0x000000b9d5b97220 */ /* 0x000fe20000410000 */
[----:B--2---:R-:W-:Y:S01]  /*2a30*/  IMAD.WIDE.U32 R112, R131, 0x4, R110 ;  /* 0x0000000483707825 */ /* 0x004fe200078e006e */
[----:B------:R2:W-:Y:S03]  /*2a40*/  STG.E desc[UR6][R120.64], R139 ;  /* 0x0000008b78007986 */ /* 0x0005e6000c101906 */
[----:B------:R-:W-:Y:S01]  /*2a50*/  FFMA.FTZ R189, R108, R189, R58 ;  /* 0x000000bd6cbd7223 */ /* 0x000fe2000001003a */
[----:B------:R-:W-:Y:S01]  /*2a60*/  FMUL.FTZ R184, R213, R184 ;  /* 0x000000b8d5b87220 */ /* 0x000fe20000410000 */
[----:B0-----:R-:W-:Y:S01]  /*2a70*/  IMAD.WIDE.U32 R114, R129, 0x4, R110 ;  /* 0x0000000481727825 */ /* 0x001fe200078e006e */
[----:B------:R0:W-:Y:S03]  /*2a80*/  STG.E desc[UR6][R112.64], R155 ;  /* 0x0000009b70007986 */ /* 0x0001e6000c101906 */
[----:B------:R-:W-:Y:S01]  /*2a90*/  FFMA.FTZ R241, R107, R188, R57 ;  /* 0x000000bc6bf17223 */ /* 0x000fe20000010039 */
[----:B------:R-:W-:Y:S01]  /*2aa0*/  FMUL.FTZ R183, R213, R183 ;  /* 0x000000b7d5b77220 */ /* 0x000fe20000410000 */
[----:B-1----:R-:W-:Y:S01]  /*2ab0*/  IMAD.WIDE.U32 R116, R127, 0x4, R110 ;  /* 0x000000047f747825 */ /* 0x002fe200078e006e */
[----:B------:R1:W-:Y:S03]  /*2ac0*/  STG.E desc[UR6][R114.64], R193 ;  /* 0x000000c172007986 */ /* 0x0003e6000c101906 */
[----:B------:R-:W-:Y:S01]  /*2ad0*/  FFMA.FTZ R187, R106, R187, R56 ;  /* 0x000000bb6abb7223 */ /* 0x000fe20000010038 */
[----:B------:R-:W-:Y:S01]  /*2ae0*/  FMUL.FTZ R182, R213, R182 ;  /* 0x000000b6d5b67220 */ /* 0x000fe20000410000 */
[----:B---3--:R-:W-:Y:S01]  /*2af0*/  IMAD.WIDE.U32 R118, R125, 0x4, R110 ;  /* 0x000000047d767825 */ /* 0x008fe200078e006e */
[----:B------:R3:W-:Y:S03]  /*2b00*/  STG.E desc[UR6][R116.64], R215 ;  /* 0x000000d774007986 */ /* 0x0007e6000c101906 */
[----:B------:R-:W-:Y:S01]  /*2b10*/  FMUL.FTZ R181, R213, R181 ;  /* 0x000000b5d5b57220 */ /* 0x000fe20000410000 */
[----:B------:R-:W-:Y:S01]  /*2b20*/  FFMA.FTZ R185, R104, R185, R54 ;  /* 0x000000b968b97223 */ /* 0x000fe20000010036 */
[----:B--2---:R-:W-:Y:S01]  /*2b30*/  IMAD.WIDE.U32 R120, R123, 0x4, R110 ;  /* 0x000000047b787825 */ /* 0x004fe200078e006e */
[----:B------:R2:W-:Y:S03]  /*2b40*/  STG.E desc[UR6][R118.64], R191 ;  /* 0x000000bf76007986 */ /* 0x0005e6000c101906 */
[----:B0-----:R-:W-:Y:S01]  /*2b50*/  FFMA.FTZ R113, R105, R186, R55 ;  /* 0x000000ba69717223 */ /* 0x001fe20000010037 */
[----:B------:R-:W-:Y:S01]  /*2b60*/  FMUL.FTZ R180, R213, R180 ;  /* 0x000000b4d5b47220 */ /* 0x000fe20000410000 */
[----:B------:R-:W-:Y:S01]  /*2b70*/  IMAD.WIDE.U32 R122, R122, 0x4, R110 ;  /* 0x000000047a7a7825 */ /* 0x000fe200078e006e */
[----:B------:R0:W-:Y:S03]  /*2b80*/  STG.E desc[UR6][R120.64], R239 ;  /* 0x000000ef78007986 */ /* 0x0001e6000c101906 */
[----:B-1----:R-:W-:Y:S01]  /*2b90*/  FFMA.FTZ R115, R103, R184, R53 ;  /* 0x000000b867737223 */ /* 0x002fe20000010035 */
[C---:B------:R-:W-:Y:S01]  /*2ba0*/  FMUL.FTZ R179, R213.reuse, R179 ;  /* 0x000000b3d5b37220 */ /* 0x040fe20000410000 */
[----:B------:R-:W-:Y:S01]  /*2bb0*/  IMAD.WIDE.U32 R124, R124, 0x4, R110 ;  /* 0x000000047c7c7825 */ /* 0x000fe200078e006e */
[----:B------:R-:W-:Y:S03]  /*2bc0*/  STG.E desc[UR6][R122.64], R189 ;  /* 0x000000bd7a007986 */ /* 0x000fe6000c101906 */
[----:B------:R-:W-:Y:S01]  /*2bd0*/  FFMA.FTZ R183, R102, R183, R52 ;  /* 0x000000b766b77223 */ /* 0x000fe20000010034 */
[----:B------:R-:W-:Y:S01]  /*2be0*/  FMUL.FTZ R178, R213, R178 ;  /* 0x000000b2d5b27220 */ /* 0x000fe20000410000 */
[----:B------:R-:W-:Y:S01]  /*2bf0*/  IMAD.WIDE.U32 R126, R126, 0x4, R110 ;  /* 0x000000047e7e7825 */ /* 0x000fe200078e006e */
[----:B------:R-:W-:Y:S03]  /*2c00*/  STG.E desc[UR6][R124.64], R241 ;  /* 0x000000f17c007986 */ /* 0x000fe6000c101906 */
[----:B---3--:R-:W-:Y:S01]  /*2c10*/  FFMA.FTZ R117, R101, R182, R51 ;  /* 0x000000b665757223 */ /* 0x008fe20000010033 */
[C---:B------:R-:W-:Y:S01]  /*2c20*/  FMUL.FTZ R177, R213.reuse, R177 ;  /* 0x000000b1d5b17220 */ /* 0x040fe20000410000 */
[----:B------:R-:W-:Y:S01]  /*2c30*/  IMAD.WIDE.U32 R128, R128, 0x4, R110 ;  /* 0x0000000480807825 */ /* 0x000fe200078e006e */
[----:B------:R-:W-:Y:S03]  /*2c40*/  STG.E desc[UR6][R126.64], R187 ;  /* 0x000000bb7e007986 */ /* 0x000fe6000c101906 */
[C---:B------:R-:W-:Y:S01]  /*2c50*/  FMUL.FTZ R195, R213.reuse, R141 ;  /* 0x0000008dd5c37220 */ /* 0x040fe20000410000 */
[----:B------:R-:W-:Y:S01]  /*2c60*/  FFMA.FTZ R181, R100, R181, R50 ;  /* 0x000000b564b57223 */ /* 0x000fe20000010032 */
[----:B------:R-:W-:Y:S01]  /*2c70*/  IMAD.WIDE.U32 R130, R130, 0x4, R110 ;  /* 0x0000000482827825 */ /* 0x000fe200078e006e */
[----:B------:R1:W-:Y:S03]  /*2c80*/  STG.E desc[UR6][R128.64], R113 ;  /* 0x0000007180007986 */ /* 0x0003e6000c101906 */
[----:B------:R-:W-:Y:S01]  /*2c90*/  FMUL.FTZ R176, R213, R176 ;  /* 0x000000b0d5b07220 */ /* 0x000fe20000410000 */
[----:B--2---:R-:W-:Y:S01]  /*2ca0*/  FFMA.FTZ R119, R99, R180, R49 ;  /* 0x000000b463777223 */ /* 0x004fe20000010031 */
[----:B------:R-:W-:Y:S01]  /*2cb0*/  IMAD.WIDE.U32 R132, R132, 0x4, R110 ;  /* 0x0000000484847825 */ /* 0x000fe200078e006e */
[----:B------:R-:W-:Y:S03]  /*2cc0*/  STG.E desc[UR6][R130.64], R185 ;  /* 0x000000b982007986 */ /* 0x000fe6000c101906 */
[C---:B------:R-:W-:Y:S01]  /*2cd0*/  FMUL.FTZ R175, R213.reuse, R175 ;  /* 0x000000afd5af7220 */ /* 0x040fe20000410000 */
[----:B------:R-:W-:Y:S01]  /*2ce0*/  FFMA.FTZ R179, R98, R179, R48 ;  /* 0x000000b362b37223 */ /* 0x000fe20000010030 */
[----:B------:R-:W-:Y:S01]  /*2cf0*/  IMAD.WIDE.U32 R134, R134, 0x4, R110 ;  /* 0x0000000486867825 */ /* 0x000fe200078e006e */
[----:B------:R2:W-:Y:S03]  /*2d00*/  STG.E desc[UR6][R132.64], R115 ;  /* 0x0000007384007986 */ /* 0x0005e6000c101906 */
[----:B------:R-:W-:Y:S01]  /*2d10*/  FMUL.FTZ R174, R213, R174 ;  /* 0x000000aed5ae7220 */ /* 0x000fe20000410000 */
[----:B0-----:R-:W-:Y:S01]  /*2d20*/  FFMA.FTZ R121, R97, R178, R47 ;  /* 0x000000b261797223 */ /* 0x001fe2000001002f */
[----:B------:R-:W-:Y:S01]  /*2d30*/  IMAD.WIDE.U32 R136, R136, 0x4, R110 ;  /* 0x0000000488887825 */ /* 0x000fe200078e006e */
[----:B------:R-:W-:Y:S03]  /*2d40*/  STG.E desc[UR6][R134.64], R183 ;  /* 0x000000b786007986 */ /* 0x000fe6000c101906 */
[C---:B------:R-:W-:Y:S01]  /*2d50*/  FMUL.FTZ R173, R213.reuse, R173 ;  /* 0x000000add5ad7220 */ /* 0x040fe20000410000 */
[----:B------:R-:W-:Y:S01]  /*2d60*/  FFMA.FTZ R177, R96, R177, R46 ;  /* 0x000000b160b17223 */ /* 0x000fe2000001002e */
[--C-:B------:R-:W-:Y:S01]  /*2d70*/  IMAD.WIDE.U32 R138, R138, 0x4, R110.reuse ;  /* 0x000000048a8a7825 */ /* 0x100fe200078e006e */
[----:B------:R0:W-:Y:S03]  /*2d80*/  STG.E desc[UR6][R136.64], R117 ;  /* 0x0000007588007986 */ /* 0x0001e6000c101906 */
[C---:B------:R-:W-:Y:S01]  /*2d90*/  FMUL.FTZ R172, R213.reuse, R172 ;  /* 0x000000acd5ac7220 */ /* 0x040fe20000410000 */
        /* <DEDUP_REMOVED lines=18> */
[----:B------:R-:W-:Y:S01]  /*2ec0*/  FMUL.FTZ R211, R213, R211 ;  /* 0x000000d3d5d37220 */ /* 0x000fe20000410000 */
[----:B------:R-:W-:Y:S01]  /*2ed0*/  IMAD.WIDE.U32 R14, R14, 0x4, R110 ;  /* 0x000000040e0e7825 */ /* 0x000fe200078e006e */
[----:B------:R-:W-:Y:S03]  /*2ee0*/  STG.E desc[UR6][R138.64], R181 ;  /* 0x000000b58a007986 */ /* 0x000fe6000c101906 */
[----:B-1----:R-:W-:Y:S01]  /*2ef0*/  FFMA.FTZ R113, R95, R176, R45 ;  /* 0x000000b05f717223 */ /* 0x002fe2000001002d */
[----:B------:R-:W-:Y:S01]  /*2f00*/  FFMA.FTZ R175, R94, R175, R44 ;  /* 0x000000af5eaf7223 */ /* 0x000fe2000001002c */
[----:B------:R-:W-:Y:S01]  /*2f10*/  IMAD.WIDE.U32 R212, R13, 0x4, R110 ;  /* 0x000000040dd47825 */ /* 0x000fe200078e006e */
[----:B------:R1:W-:Y:S03]  /*2f20*/  STG.E desc[UR6][R140.64], R119 ;  /* 0x000000778c007986 */ /* 0x0003e6000c101906 */
[----:B--2---:R-:W-:Y:S01]  /*2f30*/  FFMA.FTZ R115, R93, R174, R43 ;  /* 0x000000ae5d737223 */ /* 0x004fe2000001002b */
[----:B------:R-:W-:Y:S01]  /*2f40*/  FFMA.FTZ R173, R92, R173, R42 ;  /* 0x000000ad5cad7223 */ /* 0x000fe2000001002a */
[----:B------:R-:W-:Y:S01]  /*2f50*/  IMAD.WIDE.U32 R12, R12, 0x4, R110 ;  /* 0x000000040c0c7825 */ /* 0x000fe200078e006e */
[----:B------:R-:W-:Y:S03]  /*2f60*/  STG.E desc[UR6][R196.64], R179 ;  /* 0x000000b3c4007986 */ /* 0x000fe6000c101906 */
[----:B------:R-:W-:Y:S01]  /*2f70*/  FFMA.FTZ R171, R90, R171, R40 ;  /* 0x000000ab5aab7223 */ /* 0x000fe20000010028 */
[----:B0-----:R-:W-:Y:S01]  /*2f80*/  FFMA.FTZ R117, R89, R170, R39 ;  /* 0x000000aa59757223 */ /* 0x001fe20000010027 */
[----:B------:R-:W-:Y:S01]  /*2f90*/  IMAD.WIDE.U32 R216, R11, 0x4, R110 ;  /* 0x000000040bd87825 */ /* 0x000fe200078e006e */
[----:B------:R0:W-:Y:S03]  /*2fa0*/  STG.E desc[UR6][R16.64], R121 ;  /* 0x0000007910007986 */ /* 0x0001e6000c101906 */
[----:B------:R-:W-:Y:S01]  /*2fb0*/  FFMA.FTZ R169, R88, R169, R38 ;  /* 0x000000a958a97223 */ /* 0x000fe20000010026 */
[----:B------:R-:W-:Y:S01]  /*2fc0*/  FFMA.FTZ R167, R86, R167, R36 ;  /* 0x000000a756a77223 */ /* 0x000fe20000010024 */
[----:B------:R-:W-:Y:S01]  /*2fd0*/  IMAD.WIDE.U32 R10, R10, 0x4, R110 ;  /* 0x000000040a0a7825 */ /* 0x000fe200078e006e */
[----:B------:R-:W-:Y:S03]  /*2fe0*/  STG.E desc[UR6][R198.64], R177 ;  /* 0x000000b1c6007986 */ /* 0x000fe6000c101906 */
[----:B-1----:R-:W-:Y:S01]  /*2ff0*/  FFMA.FTZ R119, R87, R168, R37 ;  /* 0x000000a857777223 */ /* 0x002fe20000010025 */
[----:B------:R-:W-:Y:S01]  /*3000*/  FFMA.FTZ R195, R84, R195, R34 ;  /* 0x000000c354c37223 */ /* 0x000fe20000010022 */
[----:B------:R-:W-:Y:S01]  /*3010*/  IMAD.WIDE.U32 R218, R9, 0x4, R110 ;  /* 0x0000000409da7825 */ /* 0x000fe200078e006e */
[----:B------:R1:W-:Y:S03]  /*3020*/  STG.E desc[UR6][R14.64], R113 ;  /* 0x000000710e007986 */ /* 0x0003e6000c101906 */
[----:B------:R-:W-:Y:S01]  /*3030*/  FFMA.FTZ R201, R83, R201, R33 ;  /* 0x000000c953c97223 */ /* 0x000fe20000010021 */
[----:B------:R-:W-:Y:S01]  /*3040*/  FFMA.FTZ R203, R80, R203, R30 ;  /* 0x000000cb50cb7223 */ /* 0x000fe2000001001e */
[----:B------:R-:W-:-:S04]  /*3050*/  IMAD.WIDE.U32 R8, R8, 0x4, R110 ;  /* 0x0000000408087825 */ /* 0x000fc800078e006e */
[----:B0-----:R-:W-:Y:S01]  /*3060*/  FFMA.FTZ R17, R91, R172, R41 ;  /* 0x000000ac5b117223 */ /* 0x001fe20000010029 */
[----:B------:R-:W-:Y:S01]  /*3070*/  STG.E desc[UR6][R212.64], R175 ;  /* 0x000000afd4007986 */ /* 0x000fe2000c101906 */
[----:B------:R-:W-:Y:S01]  /*3080*/  FFMA.FTZ R205, R78, R205, R28 ;  /* 0x000000cd4ecd7223 */ /* 0x000fe2000001001c */
[----:B------:R-:W-:-:S04]  /*3090*/  IMAD.WIDE.U32 R220, R7, 0x4, R110 ;  /* 0x0000000407dc7825 */ /* 0x000fc800078e006e */
[----:B------:R-:W-:Y:S01]  /*30a0*/  FFMA.FTZ R207, R76, R207, R26 ;  /* 0x000000cf4ccf7223 */ /* 0x000fe2000001001a */
[----:B------:R0:W-:Y:S01]  /*30b0*/  STG.E desc[UR6][R12.64], R115 ;  /* 0x000000730c007986 */ /* 0x0001e2000c101906 */
[----:B------:R-:W-:Y:S01]  /*30c0*/  FFMA.FTZ R209, R74, R209, R24 ;  /* 0x000000d14ad17223 */ /* 0x000fe20000010018 */
[----:B------:R-:W-:-:S04]  /*30d0*/  IMAD.WIDE.U32 R6, R6, 0x4, R110 ;  /* 0x0000000406067825 */ /* 0x000fc800078e006e */
[----:B-1----:R-:W-:Y:S01]  /*30e0*/  FFMA.FTZ R15, R82, R202, R32 ;  /* 0x000000ca520f7223 */ /* 0x002fe20000010020 */
[----:B------:R-:W-:Y:S01]  /*30f0*/  STG.E desc[UR6][R216.64], R173 ;  /* 0x000000add8007986 */ /* 0x000fe2000c101906 */
[----:B------:R-:W-:Y:S01]  /*3100*/  FFMA.FTZ R211, R72, R211, R22 ;  /* 0x000000d348d37223 */ /* 0x000fe20000010016 */
[--C-:B------:R-:W-:Y:S01]  /*3110*/  IMAD.WIDE.U32 R222, R5, 0x4, R110.reuse ;  /* 0x0000000405de7825 */ /* 0x100fe200078e006e */
[----:B------:R-:W-:Y:S01]  /*3120*/  IADD3 R20, PT, PT, R20, R165, RZ ;  /* 0x000000a514147210 */ /* 0x000fe20007ffe0ff */
[----:B------:R1:W-:Y:S02]  /*3130*/  STG.E desc[UR6][R10.64], R17 ;  /* 0x000000110a007986 */ /* 0x0003e4000c101906 */
[----:B------:R-:W-:Y:S01]  /*3140*/  IMAD.WIDE.U32 R4, R4, 0x4, R110 ;  /* 0x0000000404047825 */ /* 0x000fe200078e006e */
[----:B------:R-:W-:Y:S01]  /*3150*/  ISETP.GE.AND P1, PT, R20, UR4, PT ;  /* 0x0000000414007c0c */ /* 0x000fe2000bf26270 */
[----:B------:R-:W-:Y:S02]  /*3160*/  STG.E desc[UR6][R218.64], R171 ;  /* 0x000000abda007986 */ /* 0x000fe4000c101906 */
[----:B0-----:R-:W-:Y:S01]  /*3170*/  FFMA.FTZ R13, R85, R166, R35 ;  /* 0x000000a6550d7223 */ /* 0x001fe20000010023 */
[--C-:B------:R-:W-:Y:S01]  /*3180*/  IMAD.WIDE.U32 R224, R3, 0x4, R110.reuse ;  /* 0x0000000403e07825 */ /* 0x100fe200078e006e */
[----:B------:R0:W-:Y:S03]  /*3190*/  STG.E desc[UR6][R8.64], R117 ;  /* 0x0000007508007986 */ /* 0x0001e6000c101906 */
[----:B------:R-:W-:Y:S01]  /*31a0*/  IMAD.WIDE.U32 R2, R2, 0x4, R110 ;  /* 0x0000000402027825 */ /* 0x000fe200078e006e */
[----:B------:R-:W-:Y:S03]  /*31b0*/  STG.E desc[UR6][R220.64], R169 ;  /* 0x000000a9dc007986 */ /* 0x000fe6000c101906 */
[----:B-1----:R-:W-:Y:S01]  /*31c0*/  FFMA.FTZ R11, R77, R206, R27 ;  /* 0x000000ce4d0b7223 */ /* 0x002fe2000001001b */
[--C-:B------:R-:W-:Y:S01]  /*31d0*/  IMAD.WIDE.U32 R226, R0, 0x4, R110.reuse ;  /* 0x0000000400e27825 */ /* 0x100fe200078e006e */
[----:B------:R1:W-:Y:S03]  /*31e0*/  STG.E desc[UR6][R6.64], R119 ;  /* 0x0000007706007986 */ /* 0x0003e6000c101906 */
[----:B------:R-:W-:Y:S01]  /*31f0*/  IMAD.WIDE.U32 R230, R156, 0x4, R110 ;  /* 0x000000049ce67825 */ /* 0x000fe200078e006e */
[----:B------:R-:W-:Y:S03]  /*3200*/  STG.E desc[UR6][R222.64], R167 ;  /* 0x000000a7de007986 */ /* 0x000fe6000c101906 */
[----:B0-----:R-:W-:Y:S01]  /*3210*/  FFMA.FTZ R9, R79, R204, R29 ;  /* 0x000000cc4f097223 */ /* 0x001fe2000001001d */
[--C-:B------:R-:W-:Y:S01]  /*3220*/  IMAD.WIDE.U32 R156, R157, 0x4, R110.reuse ;  /* 0x000000049d9c7825 */ /* 0x100fe200078e006e */
[----:B------:R0:W-:Y:S03]  /*3230*/  STG.E desc[UR6][R4.64], R13 ;  /* 0x0000000d04007986 */ /* 0x0001e6000c101906 */
[----:B------:R-:W-:-:S04]  /*3240*/  IMAD.WIDE.U32 R232, R158, 0x4, R110 ;  /* 0x000000049ee87825 */ /* 0x000fc800078e006e */
[----:B-1----:R-:W-:Y:S01]  /*3250*/  FFMA.FTZ R7, R81, R214, R31 ;  /* 0x000000d651077223 */ /* 0x002fe2000001001f */
[----:B------:R-:W-:Y:S01]  /*3260*/  STG.E desc[UR6][R224.64], R195 ;  /* 0x000000c3e0007986 */ /* 0x000fe2000c101906 */
[----:B------:R-:W-:-:S03]  /*3270*/  IMAD.WIDE.U32 R158, R159, 0x4, R110 ;  /* 0x000000049f9e7825 */ /* 0x000fc600078e006e */
[----:B------:R1:W-:Y:S01]  /*3280*/  STG.E desc[UR6][R2.64], R201 ;  /* 0x000000c902007986 */ /* 0x0003e2000c101906 */
[----:B------:R-:W-:-:S04]  /*3290*/  IMAD.WIDE.U32 R234, R160, 0x4, R110 ;  /* 0x00000004a0ea7825 */ /* 0x000fc800078e006e */
[----:B0-----:R-:W-:Y:S01]  /*32a0*/  FFMA.FTZ R5, R73, R210, R23 ;  /* 0x000000d249057223 */ /* 0x001fe20000010017 */
[----:B------:R0:W-:Y:S01]  /*32b0*/  STG.E desc[UR6][R226.64], R15 ;  /* 0x0000000fe2007986 */ /* 0x0001e2000c101906 */
[----:B------:R-:W-:-:S03]  /*32c0*/  IMAD.WIDE.U32 R160, R161, 0x4, R110 ;  /* 0x00000004a1a07825 */ /* 0x000fc600078e006e */
[----:B------:R0:W-:Y:S01]  /*32d0*/  STG.E desc[UR6][R228.64], R7 ;  /* 0x00000007e4007986 */ /* 0x0001e2000c101906 */
[----:B------:R-:W-:-:S03]  /*32e0*/  IMAD.WIDE.U32 R236, R162, 0x4, R110 ;  /* 0x00000004a2ec7825 */ /* 0x000fc600078e006e */
[----:B------:R0:W-:Y:S01]  /*32f0*/  STG.E desc[UR6][R230.64], R203 ;  /* 0x000000cbe6007986 */ /* 0x0001e2000c101906 */
[----:B-1----:R-:W-:Y:S01]  /*3300*/  FFMA.FTZ R3, R75, R208, R25 ;  /* 0x000000d04b037223 */ /* 0x002fe20000010019 */
[--C-:B------:R-:W-:Y:S02]  /*3310*/  IMAD.WIDE.U32 R162, R163, 0x4, R110.reuse ;  /* 0x00000004a3a27825 */ /* 0x100fe400078e006e */
[----:B------:R0:W-:Y:S02]  /*3320*/  STG.E desc[UR6][R156.64], R9 ;  /* 0x000000099c007986 */ /* 0x0001e4000c101906 */
[----:B------:R-:W-:Y:S02]  /*3330*/  IMAD.WIDE.U32 R110, R164, 0x4, R110 ;  /* 0x00000004a46e7825 */ /* 0x000fe400078e006e */
        /* <DEDUP_REMOVED lines=9> */
.L_x_211:
        /* <DEDUP_REMOVED lines=11> */
.L_x_1026:


//--------------------- .text._ZN10layer_norm13ln_fwd_kernelINS_13Kernel_traitsI13__nv_bfloat16fS2_fjLj24576ELj2ELj1ELj4ELj16ENS_18Kernel_traits_baseILj24576ES2_fS2_fjLj128EEEEEEEvNS_9FwdParamsE --------------------------
	.section	.text._ZN10layer_norm13ln_fwd_kernelINS_13Kernel_traitsI13__nv_bfloat16fS2_fjLj24576ELj2ELj1ELj4ELj16ENS_18Kernel_traits_baseILj24576ES2_fS2_fjLj128EEEEEEEvNS_9FwdParamsE,"ax",@progbits
	.align	128
        .global         _ZN10layer_norm13ln_fwd_kernelINS_13Kernel_traitsI13__nv_bfloat16fS2_fjLj24576ELj2ELj1ELj4ELj16ENS_18Kernel_traits_baseILj24576ES2_fS2_fjLj128EEEEEEEvNS_9FwdParamsE
        .type           _ZN10layer_norm13ln_fwd_kernelINS_13Kernel_traitsI13__nv_bfloat16fS2_fjLj24576ELj2ELj1ELj4ELj16ENS_18Kernel_traits_baseILj24576ES2_fS2_fjLj128EEEEEEEvNS_9FwdParamsE,@function
        .size           _ZN10layer_norm13ln_fwd_kernelINS_13Kernel_traitsI13__nv_bfloat16fS2_fjLj24576ELj2ELj1ELj4ELj16ENS_18Kernel_traits_baseILj24576ES2_fS2_fjLj128EEEEEEEvNS_9FwdParamsE,(.L_x_1027 - _ZN10layer_norm13ln_fwd_kernelINS_13Kernel_traitsI13__nv_bfloat16fS2_fjLj24576ELj2ELj1ELj4ELj16ENS_18Kernel_traits_baseILj24576ES2_fS2_fjLj128EEEEEEEvNS_9FwdParamsE)
        .other          _ZN10layer_norm13ln_fwd_kernelINS_13Kernel_traitsI13__nv_bfloat16fS2_fjLj24576ELj2ELj1ELj4ELj16ENS_18Kernel_traits_baseILj24576ES2_fS2_fjLj128EEEEEEEvNS_9FwdParamsE,@"STO_CUDA_ENTRY STV_DEFAULT"
_ZN10layer_norm13ln_fwd_kernelINS_13Kernel_traitsI13__nv_bfloat16fS2_fjLj24576ELj2ELj1ELj4ELj16ENS_18Kernel_traits_baseILj24576ES2_fS2_fjLj128EEEEEEEvNS_9FwdParamsE:
.text._ZN10layer_norm13ln_fwd_kernelINS_13Kernel_traitsI13__nv_bfloat16fS2_fjLj24576ELj2ELj1ELj4ELj16ENS_18Kernel_traits_baseILj24576ES2_fS2_fjLj128EEEEEEEvNS_9FwdParamsE:
        /* <DEDUP_REMOVED lines=185> */
.L_x_218:
        /* <DEDUP_REMOVED lines=386> */
.L_x_213:
[----:B------:R-:W-:Y:S05]  /*23b0*/  BSYNC.RECONVERGENT B0 ;  /* 0x0000000000007941 */ /* 0x000fea0003800200 */
.L_x_212:
        /* <DEDUP_REMOVED lines=16> */
.L_x_215:
[----:B------:R-:W-:Y:S05]  /*24c0*/  BSYNC.RECONVERGENT B0 ;  /* 0x0000000000007941 */ /* 0x000fea0003800200 */
.L_x_214:
        /* <DEDUP_REMOVED lines=67> */
.L_x_217:
[----:B------:R-:W2:Y:S04]  /*2900*/  LDG.E.STRONG.GPU R23, desc[UR4][R20.64] ;  /* 0x0000000414177981 */ /* 0x000ea8000c1ef900 */
[----:B--2---:R-:W-:Y:S01]  /*2910*/  CCTL.IVALL ;  /* 0x00000000ff00798f */ /* 0x004fe20002000000 */
[----:B------:R-:W-:Y:S05]  /*2920*/  YIELD ;  /* 0x0000000000007946 */ /* 0x000fea0003800000 */
[----:B------:R-:W-:-:S13]  /*2930*/  ISETP.NE.AND P3, PT, R23, R22, PT ;  /* 0x000000161700720c */ /* 0x000fda0003f65270 */
[----:B------:R-:W-:Y:S05]  /*2940*/  @P3 BRA `(.L_x_217) ;  /* 0xfffffffc00ec3947 */ /* 0x000fea000383ffff */
.L_x_216:
[----:B------:R-:W-:Y:S05]  /*2950*/  WARPSYNC.ALL ;  /* 0x0000000000007948 */ /* 0x000fea0003800000 */
[----:B------:R-:W2:Y:S01]  /*2960*/  S2R R221, SR_TID.X ;  /* 0x0000000000dd7919 */ /* 0x000ea20000002100 */
[----:B01----:R-:W0:Y:S01]  /*2970*/  @!P2 LDC.64 R20, c[0x0][0x3c0] ;  /* 0x0000f000ff14ab82 */ /* 0x003e220000000a00 */
[----:B------:R-:W-:Y:S01]  /*2980*/  @!P2 LOP3.LUT R22, R0, 0x1, RZ, 0xc0, !PT ;  /* 0x000000010016a812 */ /* 0x000fe200078ec0ff */
        /* <DEDUP_REMOVED lines=33> */
[C---:B0-----:R-:W-:Y:S01]  /*2ba0*/  FFMA.FTZ R222, R221.reuse, R225, R222 ;  /* 0x000000e1ddde7223 */ /* 0x041fe200000100de */
[----:B------:R-:W-:Y:S02]  /*2bb0*/  FFMA.FTZ R21, R20, R22, R21 ;  /* 0x0000001614157223 */ /* 0x000fe40000010015 */
[----:B------:R-:W0:Y:S02]  /*2bc0*/  LDC R20, c[0x0][0x3d0] ;  /* 0x0000f400ff147b82 */ /* 0x000e240000000800 */
[----:B------:R-:W-:Y:S01]  /*2bd0*/  FMUL.FTZ R21, R221, R21 ;  /* 0x00000015dd157220 */ /* 0x000fe20000410000 */
[----:B------:R-:W0:Y:S05]  /*2be0*/  SHFL.IDX PT, R222, R222, RZ, 0x1f ;  /* 0x00001fffdede7589 */ /* 0x000e2a00000e0000 */
[----:B------:R-:W2:Y:S01]  /*2bf0*/  SHFL.IDX PT, R21, R21, RZ, 0x1f ;  /* 0x00001fff15157589 */ /* 0x000ea200000e0000 */
[----:B0-----:R-:W-:Y:S01]  /*2c00*/  FFMA.FTZ R20, R222, 4.0690105379326269031e-05, R20 ;  /* 0x382aaaabde147823 */ /* 0x001fe20000010014 */
        /* <DEDUP_REMOVED lines=716> */
.L_x_219:
        /* <DEDUP_REMOVED lines=11> */
.L_x_1027:


//--------------------- .text._ZN10layer_norm13ln_fwd_kernelINS_13Kernel_traitsI13__nv_bfloat16S2_S2_fjLj24576ELj2ELj1ELj4ELj16ENS_18Kernel_traits_baseILj24576ES2_S2_S2_fjLj128EEEEEEEvNS_9FwdParamsE --------------------------
	.section	.text._ZN10layer_norm13ln_fwd_kernelINS_13Kernel_traitsI13__nv_bfloat16S2_S2_fjLj24576ELj2ELj1ELj4ELj16ENS_18Kernel_traits_baseILj24576ES2_S2_S2_fjLj128EEEEEEEvNS_9FwdParamsE,"ax",@progbits
	.align	128
        .global         _ZN10layer_norm13ln_fwd_kernelINS_13Kernel_traitsI13__nv_bfloat16S2_S2_fjLj24576ELj2ELj1ELj4ELj16ENS_18Kernel_traits_baseILj24576ES2_S2_S2_fjLj128EEEEEEEvNS_9FwdParamsE
        .type           _ZN10layer_norm13ln_fwd_kernelINS_13Kernel_traitsI13__nv_bfloat16S2_S2_fjLj24576ELj2ELj1ELj4ELj16ENS_18Kernel_traits_baseILj24576ES2_S2_S2_fjLj128EEEEEEEvNS_9FwdParamsE,@function
        .size           _ZN10layer_norm13ln_fwd_kernelINS_13Kernel_traitsI13__nv_bfloat16S2_S2_fjLj24576ELj2ELj1ELj4ELj16ENS_18Kernel_traits_baseILj24576ES2_S2_S2_fjLj128EEEEEEEvNS_9FwdParamsE,(.L_x_1028 - _ZN10layer_norm13ln_fwd_kernelINS_13Kernel_traitsI13__nv_bfloat16S2_S2_fjLj24576ELj2ELj1ELj4ELj16ENS_18Kernel_traits_baseILj24576ES2_S2_S2_fjLj128EEEEEEEvNS_9FwdParamsE)
        .other          _ZN10layer_norm13ln_fwd_kernelINS_13Kernel_traitsI13__nv_bfloat16S2_S2_fjLj24576ELj2ELj1ELj4ELj16ENS_18Kernel_traits_baseILj24576ES2_S2_S2_fjLj128EEEEEEEvNS_9FwdParamsE,@"STO_CUDA_ENTRY STV_DEFAULT"
_ZN10layer_norm13ln_fwd_kernelINS_13Kernel_traitsI13__nv_bfloat16S2_S2_fjLj24576ELj2ELj1ELj4ELj16ENS_18Kernel_traits_baseILj24576ES2_S2_S2_fjLj128EEEEEEEvNS_9FwdParamsE:
.text._ZN10layer_norm13ln_fwd_kernelINS_13Kernel_traitsI13__nv_bfloat16S2_S2_fjLj24576ELj2ELj1ELj4ELj16ENS_18Kernel_traits_baseILj24576ES2_S2_S2_fjLj128EEEEEEEvNS_9FwdParamsE:
        /* <DEDUP_REMOVED lines=44> */
.L_x_226:
        /* <DEDUP_REMOVED lines=504> */
.L_x_221:
[----:B------:R-:W-:Y:S05]  /*2240*/  BSYNC.RECONVERGENT B0 ;  /* 0x0000000000007941 */ /* 0x000fea0003800200 */
.L_x_220:
        /* <DEDUP_REMOVED lines=13> */
.L_x_223:
[----:B------:R-:W-:Y:S05]  /*2320*/  BSYNC.RECONVERGENT B0 ;  /* 0x0000000000007941 */ /* 0x000fea0003800200 */
.L_x_222:
[----:B------:R-:W1:Y:S01]  /*2330*/  SHFL.DOWN PT, R157, R176, 0x2, 0x1f ;  /* 0x08401f00b09d7f89 */ /* 0x000e6200000e0000 */
[----:B------:R-:W-:Y:S02]  /*2340*/  ISETP.NE.AND P3, PT, R22, RZ, PT ;  /* 0x000000ff1600720c */ /* 0x000fe40003f65270 */
[----:B------:R-:W-:Y:S01]  /*2350*/  ISETP.GT.U32.AND P2, PT, R156, 0x1, PT ;  /* 0x000000019c00780c */ /* 0x000fe20003f44070 */
        /* <DEDUP_REMOVED lines=41> */
[----:B------:R-:W-:Y:S02]  /*25f0*/  SHF.R.U32.HI R184, RZ, 0x1, R24 ;  /* 0x00000001ffb87819 */ /* 0x000fe40000011618 */
[----:B------:R-:W-:Y:S02]  /*2600*/  LOP3.LUT R159, R176, R172, RZ, 0xc0, !PT ;  /* 0x000000acb09f7212 */ /* 0x000fe400078ec0ff */
[----:B------:R-:W-:Y:S02]  /*2610*/  SHF.L.U32 R158, R24, 0x3, RZ ;  /* 0x00000003189e7819 */ /* 0x000fe400000006ff */
[----:B------:R-:W-:Y:S02]  /*2620*/  IADD3.X R182, PT, PT, RZ, RZ, RZ, P3, !PT ;  /* 0x000000ffffb67210 */ /* 0x000fe40001ffe4ff */
[----:B------:R-:W-:-:S02]  /*2630*/  IADD3 R176, P4, PT, R184, R159, RZ ;  /* 0x0000009fb8b07210 */ /* 0x000fc40007f9e0ff */
[----:B---3--:R-:W-:Y:S02]  /*2640*/  LEA R178, P3, R180, R156, 0x3 ;  /* 0x0000009cb4b27211 */ /* 0x008fe400078618ff */
[----:B------:R-:W-:Y:S02]  /*2650*/  LOP3.LUT R158, R158, 0x8, RZ, 0xc0, !PT ;  /* 0x000000089e9e7812 */ /* 0x000fe400078ec0ff */
[----:B------:R-:W-:Y:S02]  /*2660*/  LEA.HI.X.SX32 R159, R159, RZ, 0x1, P4 ;  /* 0x000000ff9f9f7211 */ /* 0x000fe400020f0eff */
[----:B------:R-:W-:Y:S01]  /*2670*/  IADD3 R158, P4, PT, R158, R178, RZ ;  /* 0x000000b29e9e7210 */ /* 0x000fe20007f9e0ff */
[----:B------:R-:W-:Y:S01]  /*2680*/  HFMA2 R178, -RZ, RZ, 0, 5.9604644775390625e-08 ;  /* 0x00000001ffb27431 */ /* 0x000fe200000001ff */
[----:B-1----:R-:W-:Y:S02]  /*2690*/  LEA R156, P5, R176, UR6, 0x2 ;  /* 0x00000006b09c7c11 */ /* 0x002fe4000f8a10ff */
[----:B------:R-:W-:-:S02]  /*26a0*/  LEA.HI.X R180, R180, R157, R182, 0x3, P3 ;  /* 0x0000009db4b47211 */ /* 0x000fc400018f1cb6 */
[----:B------:R-:W-:Y:S02]  /*26b0*/  ISETP.GT.U32.AND P3, PT, R18, 0x1, PT ;  /* 0x000000011200780c */ /* 0x000fe40003f64070 */
        /* <DEDUP_REMOVED lines=10> */
.L_x_225:
[----:B0-----:R-:W-:Y:S02]  /*2760*/  MOV R154, R156 ;  /* 0x0000009c009a7202 */ /* 0x001fe40000000f00 */
[----:B------:R-:W-:-:S05]  /*2770*/  MOV R155, R157 ;  /* 0x0000009d009b7202 */ /* 0x000fca0000000f00 */
[----:B------:R-:W2:Y:S04]  /*2780*/  LDG.E.STRONG.GPU R154, desc[UR4][R154.64] ;  /* 0x000000049a9a7981 */ /* 0x000ea8000c1ef900 */
[----:B--2---:R-:W-:Y:S01]  /*2790*/  CCTL.IVALL ;  /* 0x00000000ff00798f */ /* 0x004fe20002000000 */
[----:B------:R-:W-:Y:S05]  /*27a0*/  YIELD ;  /* 0x0000000000007946 */ /* 0x000fea0003800000 */
[----:B------:R-:W-:-:S13]  /*27b0*/  ISETP.NE.AND P3, PT, R154, R178, PT ;  /* 0x000000b29a00720c */ /* 0x000fda0003f65270 */
[----:B------:R-:W-:Y:S05]  /*27c0*/  @P3 BRA `(.L_x_225) ;  /* 0xfffffffc00e43947 */ /* 0x000fea000383ffff */
.L_x_224:
[----:B------:R-:W-:Y:S05]  /*27d0*/  WARPSYNC.ALL ;  /* 0x0000000000007948 */ /* 0x000fea0003800000 */
[----:B0-2---:R-:W0:Y:S01]  /*27e0*/  @!P2 LDC.64 R154, c[0x0][0x3c0] ;  /* 0x0000f000ff9aab82 */ /* 0x005e220000000a00 */
[----:B------:R-:W-:Y:S01]  /*27f0*/  @!P2 LOP3.LUT R156, R18, 0x1, RZ, 0xc0, !PT ;  /* 0x00000001129ca812 */ /* 0x000fe200078ec0ff */
[----:B------:R-:W2:Y:S01]  /*2800*/  LDCU UR6, c[0x0][0x384] ;  /* 0x00007080ff0677ac */ /* 0x000ea20008000800 */
        /* <DEDUP_REMOVED lines=13> */
[----:B------:R-:W1:Y:S01]  /*28e0*/  @!P2 LDG.E.64 R156, desc[UR4][R154.64] ;  /* 0x000000049a9ca981 */ /* 0x000e62000c1e1b00 */
[----:B------:R-:W-:Y:S02]  /*28f0*/  MOV R159, RZ ;  /* 0x000000ff009f7202 */ /* 0x000fe40000000f00 */
[----:B------:R-:W-:Y:S02]  /*2900*/  @!P2 MOV R159, 0x46400000 ;  /* 0x46400000009fa802 */ /* 0x000fe40000000f00 */
[----:B------:R-:W-:Y:S02]  /*2910*/  IADD3 R18, PT, PT, R18, 0x1, RZ ;  /* 0x0000000112127810 */ /* 0x000fe40007ffe0ff */
[----:B------:R-:W-:Y:S01]  /*2920*/  PLOP3.LUT P1, PT, P1, PT, PT, 0x8, 0x80 ;  /* 0x000000000080781c */ /* 0x000fe20000f2e170 */
[----:B------:R-:W0:Y:S01]  /*2930*/  SHFL.DOWN PT, R24, R159, 0x1, 0x1f ;  /* 0x08201f009f187f89 */ /* 0x000e2200000e0000 */
[----:B------:R-:W-:Y:S01]  /*2940*/  LOP3.LUT R18, R18, 0x3, RZ, 0xc0, !PT ;  /* 0x0000000312127812 */ /* 0x000fe200078ec0ff */
[----:B0-----:R-:W-:-:S06]  /*2950*/  FADD.FTZ R176, R24, R159 ;  /* 0x0000009f18b07221 */ /* 0x001fcc0000010000 */
[----:B------:R-:W0:Y:S01]  /*2960*/  MUFU.RCP R176, R176 ;  /* 0x000000b000b07308 */ /* 0x000e220000001000 */
[----:B-1----:R-:W1:Y:S04]  /*2970*/  SHFL.DOWN PT, R158, R156, 0x1, 0x1f ;  /* 0x08201f009c9e7f89 */ /* 0x002e6800000e0000 */
[----:B------:R-:W3:Y:S01]  /*2980*/  SHFL.DOWN PT, R174, R157, 0x1, 0x1f ;  /* 0x08201f009dae7f89 */ /* 0x000ee200000e0000 */
[----:B-1----:R-:W-:Y:S01]  /*2990*/  FADD.FTZ R178, -R158, R156 ;  /* 0x0000009c9eb27221 */ /* 0x002fe20000010100 */
[----:B------:R-:W-:-:S03]  /*29a0*/  FMUL.FTZ R158, R24, R158 ;  /* 0x0000009e189e7220 */ /* 0x000fc60000410000 */
[----:B------:R-:W-:Y:S01]  /*29b0*/  FMUL.FTZ R178, R178, R178 ;  /* 0x000000b2b2b27220 */ /* 0x000fe20000410000 */
[----:B---3--:R-:W-:-:S03]  /*29c0*/  FADD.FTZ R155, R174, R157 ;  /* 0x0000009dae9b7221 */ /* 0x008fc60000010000 */
[----:B------:R-:W-:Y:S01]  /*29d0*/  FMUL.FTZ R178, R178, R159 ;  /* 0x0000009fb2b27220 */ /* 0x000fe20000410000 */
[----:B------:R-:W-:Y:S02]  /*29e0*/  FFMA.FTZ R159, R159, R156, R158 ;  /* 0x0000009c9f9f7223 */ /* 0x000fe4000001009e */
[----:B------:R-:W1:Y:S01]  /*29f0*/  @P0 LDC.64 R156, c[0x0][0x3a0] ;  /* 0x0000e800ff9c0b82 */ /* 0x000e620000000a00 */
[----:B------:R-:W-:Y:S01]  /*2a00*/  FMUL.FTZ R178, R24, R178 ;  /* 0x000000b218b27220 */ /* 0x000fe20000410000 */
[----:B0-----:R-:W-:-:S03]  /*2a10*/  FMUL.FTZ R158, R176, R159 ;  /* 0x0000009fb09e7220 */ /* 0x001fc60000410000 */
[----:B------:R-:W-:-:S03]  /*2a20*/  FFMA.FTZ R178, R176, R178, R155 ;  /* 0x000000b2b0b27223 */ /* 0x000fc6000001009b */
[----:B------:R-:W0:Y:S01]  /*2a30*/  LDC R24, c[0x0][0x3d0] ;  /* 0x0000f400ff187b82 */ /* 0x000e220000000800 */
[----:B------:R-:W3:Y:S04]  /*2a40*/  SHFL.IDX PT, R158, R158, RZ, 0x1f ;  /* 0x00001fff9e9e7589 */ /* 0x000ee800000e0000 */
[----:B------:R-:W0:Y:S01]  /*2a50*/  SHFL.IDX PT, R155, R178, RZ, 0x1f ;  /* 0x00001fffb29b7589 */ /* 0x000e2200000e0000 */
[----:B-1----:R-:W-:-:S04]  /*2a60*/  @P0 IMAD.WIDE R156, R20, 0x4, R156 ;  /* 0x00000004149c0825 */ /* 0x002fc800078e029c */
[--C-:B---3--:R-:W-:Y:S01]  /*2a70*/  FADD.FTZ R159, R160, -R158.reuse ;  /* 0x8000009ea09f7221 */ /* 0x108fe20000010000 */
[--C-:B------:R-:W-:Y:S01]  /*2a80*/  FADD.FTZ R174, R161, -R158.reuse ;  /* 0x8000009ea1ae7221 */ /* 0x100fe20000010000 */
[----:B------:R-:W-:Y:S01]  /*2a90*/  FADD.FTZ R33, R33, -R158 ;  /* 0x8000009e21217221 */ /* 0x000fe20000010000 */
[----:B------:R-:W1:Y:S01]  /*2aa0*/  LDC.64 R160, c[0x0][0x398] ;  /* 0x0000e600ffa07b82 */ /* 0x000e620000000a00 */
[----:B0-----:R-:W-:Y:S01]  /*2ab0*/  FFMA.FTZ R24, R155, 4.0690105379326269031e-05, R24 ;  /* 0x382aaaab9b187823 */ /* 0x001fe20000010018 */
[--C-:B------:R-:W-:Y:S01]  /*2ac0*/  FADD.FTZ R31, R31, -R158.reuse ;  /* 0x8000009e1f1f7221 */ /* 0x100fe20000010000 */
[--C-:B------:R-:W-:Y:S01]  /*2ad0*/  FADD.FTZ R25, R25, -R158.reuse ;  /* 0x8000009e19197221 */ /* 0x100fe20000010000 */
[--C-:B------:R-:W-:Y:S01]  /*2ae0*/  FADD.FTZ R23, R23, -R158.reuse ;  /* 0x8000009e17177221 */ /* 0x100fe20000010000 */
[--C-:B------:R-:W-:Y:S01]  /*2af0*/  FADD.FTZ R17, R17, -R158.reuse ;  /* 0x8000009e11117221 */ /* 0x100fe20000010000 */
[--C-:B------:R-:W-:Y:S01]  /*2b00*/  FADD.FTZ R15, R15, -R158.reuse ;  /* 0x8000009e0f0f7221 */ /* 0x100fe20000010000 */
[----:B------:R-:W0:Y:S01]  /*2b10*/  MUFU.RSQ R24, R24 ;  /* 0x0000001800187308 */ /* 0x000e220000001400 */
        /* <DEDUP_REMOVED lines=21> */
[C---:B------:R-:W-:Y:S01]  /*2c70*/  FMUL.FTZ R15, R24.reuse, R15 ;  /* 0x0000000f180f7220 */ /* 0x040fe20000410000 */
[C---:B------:R-:W-:Y:S01]  /*2c80*/  FMUL.FTZ R9, R24.reuse, R9 ;  /* 0x0000000918097220 */ /* 0x040fe20000410000 */
[----:B------:R-:W-:Y:S01]  /*2c90*/  FMUL.FTZ R7, R24, R7 ;  /* 0x0000000718077220 */ /* 0x000fe20000410000 */
[----:B---3--:R-:W-:-:S04]  /*2ca0*/  @P0 IMAD.WIDE R154, R20, 0x4, R154 ;  /* 0x00000004149a0825 */ /* 0x008fc800078e029a */
        /* <DEDUP_REMOVED lines=153> */
[C---:B0-----:R-:W-:Y:S01]  /*3640*/  FMUL.FTZ R158, R24.reuse, R162 ;  /* 0x000000a2189e7220 */ /* 0x041fe20000410000 */
        /* <DEDUP_REMOVED lines=18> */
[----:B-1----:R-:W-:Y:S01]  /*3770*/  IMAD.WIDE.U32 R156, R10, 0x10, R160 ;  /* 0x000000100a9c7825 */ /* 0x002fe200078e00a0 */
        /* <DEDUP_REMOVED lines=8> */
[----:B0-----:R-:W-:Y:S01]  /*3800*/  IMAD.WIDE.U32 R24, R14, 0x10, R160 ;  /* 0x000000100e187825 */ /* 0x001fe200078e00a0 */
        /* <DEDUP_REMOVED lines=56> */
[----:B-1----:R-:W-:Y:S01]  /*3b90*/  HFMA2.BF16_V2 R12, R96, R185, R48 ;  /* 0x000000b9600c7231 */ /* 0x002fe20000200030 */
        /* <DEDUP_REMOVED lines=87> */
[----:B-1----:R-:W-:Y:S01]  /*4110*/  HFMA2.BF16_V2 R12, R116, R247, R68 ;  /* 0x000000f7740c7231 */ /* 0x002fe20000200044 */
        /* <DEDUP_REMOVED lines=47> */
[----:B--2---:R-:W-:-:S02]  /*4410*/  ISETP.GE.AND P2, PT, R20, UR6, PT ;  /* 0x0000000614007c0c */ /* 0x004fc4000bf46270 */
[----:B------:R4:W-:Y:S04]  /*4420*/  STG.E.128 desc[UR4][R4.64], R24 ;  /* 0x0000001804007986 */ /* 0x0009e8000c101d04 */
[----:B------:R4:W-:Y:S04]  /*4430*/  STG.E.128 desc[UR4][R2.64], R28 ;  /* 0x0000001c02007986 */ /* 0x0009e8000c101d04 */
[----:B------:R4:W-:Y:S03]  /*4440*/  STG.E.128 desc[UR4][R160.64], R32 ;  /* 0x00000020a0007986 */ /* 0x0009e6000c101d04 */
[----:B------:R-:W-:Y:S05]  /*4450*/  @!P2 BRA `(.L_x_226) ;  /* 0xffffffbc0098a947 */ /* 0x000fea000383ffff */
[----:B------:R-:W-:Y:S05]  /*4460*/  EXIT ;  /* 0x000000000000794d */ /* 0x000fea0003800000 */
.L_x_227:
        /* <DEDUP_REMOVED lines=9> */
.L_x_1028:


//--------------------- .text._ZN10layer_norm13ln_fwd_kernelINS_13Kernel_traitsI6__halffS2_fjLj24576ELj2ELj1ELj4ELj16ENS_18Kernel_traits_baseILj24576ES2_fS2_fjLj128EEEEEEEvNS_9FwdParamsE --------------------------
	.section	.text._ZN10layer_norm13ln_fwd_kernelINS_13Kernel_traitsI6__halffS2_fjLj24576ELj2ELj1ELj4ELj16ENS_18Kernel_traits_baseILj24576ES2_fS2_fjLj128EEEEEEEvNS_9FwdParamsE,"ax",@progbits
	.align	128
        .global         _ZN10layer_norm13ln_fwd_kernelINS_13Kernel_traitsI6__halffS2_fjLj24576ELj2ELj1ELj4ELj16ENS_18Kernel_traits_baseILj24576ES2_fS2_fjLj128EEEEEEEvNS_9FwdParamsE
        .type           _ZN10layer_norm13ln_fwd_kernelINS_13Kernel_traitsI6__halffS2_fjLj24576ELj2ELj1ELj4ELj16ENS_18Kernel_traits_baseILj24576ES2_fS2_fjLj128EEEEEEEvNS_9FwdParamsE,@function
        .size           _ZN10layer_norm13ln_fwd_kernelINS_13Kernel_traitsI6__halffS2_fjLj24576ELj2ELj1ELj4ELj16ENS_18Kernel_traits_baseILj24576ES2_fS2_fjLj128EEEEEEEvNS_9FwdParamsE,(.L_x_1029 - _ZN10layer_norm13ln_fwd_kernelINS_13Kernel_traitsI6__halffS2_fjLj24576ELj2ELj1ELj4ELj16ENS_18Kernel_traits_baseILj24576ES2_fS2_fjLj128EEEEEEEvNS_9FwdParamsE)
        .other          _ZN10layer_norm13ln_fwd_kernelINS_13Kernel_traitsI6__halffS2_fjLj24576ELj2ELj1ELj4ELj16ENS_18Kernel_traits_baseILj24576ES2_fS2_fjLj128EEEEEEEvNS_9FwdParamsE,@"STO_CUDA_ENTRY STV_DEFAULT"
_ZN10layer_norm13ln_fwd_kernelINS_13Kernel_traitsI6__halffS2_fjLj24576ELj2ELj1ELj4ELj16ENS_18Kernel_traits_baseILj24576ES2_fS2_fjLj128EEEEEEEvNS_9FwdParamsE:
.text._ZN10layer_norm13ln_fwd_kernelINS_13Kernel_traitsI6__halffS2_fjLj24576ELj2ELj1ELj4ELj16ENS_18Kernel_traits_baseILj24576ES2_fS2_fjLj128EEEEEEEvNS_9FwdParamsE:
        /* <DEDUP_REMOVED lines=185> */
.L_x_234:
        /* <DEDUP_REMOVED lines=386> */
.L_x_229:
[----:B------:R-:W-:Y:S05]  /*23b0*/  BSYNC.RECONVERGENT B0 ;  /* 0x0000000000007941 */ /* 0x000fea0003800200 */
.L_x_228:
        /* <DEDUP_REMOVED lines=16> */
.L_x_231:
[----:B------:R-:W-:Y:S05]  /*24c0*/  BSYNC.RECONVERGENT B0 ;  /* 0x0000000000007941 */ /* 0x000fea0003800200 */
.L_x_230:
        /* <DEDUP_REMOVED lines=67> */
.L_x_233:
[----:B------:R-:W2:Y:S04]  /*2900*/  LDG.E.STRONG.GPU R23, desc[UR4][R20.64] ;  /* 0x0000000414177981 */ /* 0x000ea8000c1ef900 */
[----:B--2---:R-:W-:Y:S01]  /*2910*/  CCTL.IVALL ;  /* 0x00000000ff00798f */ /* 0x004fe20002000000 */
[----:B------:R-:W-:Y:S05]  /*2920*/  YIELD ;  /* 0x0000000000007946 */ /* 0x000fea0003800000 */
[----:B------:R-:W-:-:S13]  /*2930*/  ISETP.NE.AND P3, PT, R23, R22, PT ;  /* 0x000000161700720c */ /* 0x000fda0003f65270 */
[----:B------:R-:W-:Y:S05]  /*2940*/  @P3 BRA `(.L_x_233) ;  /* 0xfffffffc00ec3947 */ /* 0x000fea000383ffff */
.L_x_232:
        /* <DEDUP_REMOVED lines=760> */
.L_x_235:
        /* <DEDUP_REMOVED lines=11> */
.L_x_1029:


//--------------------- .text._ZN10layer_norm13ln_fwd_kernelINS_13Kernel_traitsI6__halfS2_S2_fjLj24576ELj2ELj1ELj4ELj16ENS_18Kernel_traits_baseILj24576ES2_S2_S2_fjLj128EEEEEEEvNS_9FwdParamsE --------------------------
	.section	.text._ZN10layer_norm13ln_fwd_kernelINS_13Kernel_traitsI6__halfS2_S2_fjLj24576ELj2ELj1ELj4ELj16ENS_18Kernel_traits_baseILj24576ES2_S2_S2_fjLj128EEEEEEEvNS_9FwdParamsE,"ax",@progbits
	.align	128
        .global         _ZN10layer_norm13ln_fwd_kernelINS_13Kernel_traitsI6__halfS2_S2_fjLj24576ELj2ELj1ELj4ELj16ENS_18Kernel_traits_baseILj24576ES2_S2_S2_fjLj128EEEEEEEvNS_9FwdParamsE
        .type           _ZN10layer_norm13ln_fwd_kernelINS_13Kernel_traitsI6__halfS2_S2_fjLj24576ELj2ELj1ELj4ELj16ENS_18Kernel_traits_baseILj24576ES2_S2_S2_fjLj128EEEEEEEvNS_9FwdParamsE,@function
        .size           _ZN10layer_norm13ln_fwd_kernelINS_13Kernel_traitsI6__halfS2_S2_fjLj24576ELj2ELj1ELj4ELj16ENS_18Kernel_traits_baseILj24576ES2_S2_S2_fjLj128EEEEEEEvNS_9FwdParamsE,(.L_x_1030 - _ZN10layer_norm13ln_fwd_kernelINS_13Kernel_traitsI6__halfS2_S2_fjLj24576ELj2ELj1ELj4ELj16ENS_18Kernel_traits_baseILj24576ES2_S2_S2_fjLj128EEEEEEEvNS_9FwdParamsE)
        .other          _ZN10layer_norm13ln_fwd_kernelINS_13Kernel_traitsI6__halfS2_S2_fjLj24576ELj2ELj1ELj4ELj16ENS_18Kernel_traits_baseILj24576ES2_S2_S2_fjLj128EEEEEEEvNS_9FwdParamsE,@"STO_CUDA_ENTRY STV_DEFAULT"
_ZN10layer_norm13ln_fwd_kernelINS_13Kernel_traitsI6__halfS2_S2_fjLj24576ELj2ELj1ELj4ELj16ENS_18Kernel_traits_baseILj24576ES2_S2_S2_fjLj128EEEEEEEvNS_9FwdParamsE:
.text._ZN10layer_norm13ln_fwd_kernelINS_13Kernel_traitsI6__halfS2_S2_fjLj24576ELj2ELj1ELj4ELj16ENS_18Kernel_traits_baseILj24576ES2_S2_S2_fjLj128EEEEEEEvNS_9FwdParamsE:
        /* <DEDUP_REMOVED lines=44> */
.L_x_242:
        /* <DEDUP_REMOVED lines=456> */
.L_x_237:
[----:B------:R-:W-:Y:S05]  /*1f40*/  BSYNC.RECONVERGENT B0 ;  /* 0x0000000000007941 */ /* 0x000fea0003800200 */
.L_x_236:
        /* <DEDUP_REMOVED lines=13> */
.L_x_239:
[----:B------:R-:W-:Y:S05]  /*2020*/  BSYNC.RECONVERGENT B0 ;  /* 0x0000000000007941 */ /* 0x000fea0003800200 */
.L_x_238:
        /* <DEDUP_REMOVED lines=49> */
[----:B0-----:R-:W-:Y:S02]  /*2340*/  LEA R215, P3, R216, R152, 0x3 ;  /* 0x00000098d8d77211 */ /* 0x001fe400078618ff */
[----:B------:R-:W-:Y:S02]  /*2350*/  LOP3.LUT R154, R154, 0x8, RZ, 0xc0, !PT ;  /* 0x000000089a9a7812 */ /* 0x000fe400078ec0ff */
[----:B------:R-:W-:Y:S02]  /*2360*/  LEA.HI.X.SX32 R155, R155, RZ, 0x1, P4 ;  /* 0x000000ff9b9b7211 */ /* 0x000fe400020f0eff */
[----:B------:R-:W-:Y:S01]  /*2370*/  IADD3 R154, P4, PT, R154, R215, RZ ;  /* 0x000000d79a9a7210 */ /* 0x000fe20007f9e0ff */
[----:B------:R-:W-:Y:S01]  /*2380*/  HFMA2 R215, -RZ, RZ, 0, 5.9604644775390625e-08 ;  /* 0x00000001ffd77431 */ /* 0x000fe200000001ff */
[----:B---3--:R-:W-:Y:S02]  /*2390*/  LEA R152, P5, R214, UR6, 0x2 ;  /* 0x00000006d6987c11 */ /* 0x008fe4000f8a10ff */
[----:B------:R-:W-:-:S02]  /*23a0*/  LEA.HI.X R216, R216, R153, R217, 0x3, P3 ;  /* 0x00000099d8d87211 */ /* 0x000fc400018f1cd9 */
[----:B------:R-:W-:Y:S02]  /*23b0*/  ISETP.GT.U32.AND P3, PT, R18, 0x1, PT ;  /* 0x000000011200780c */ /* 0x000fe40003f64070 */
        /* <DEDUP_REMOVED lines=10> */
.L_x_241:
[----:B0-----:R-:W-:Y:S02]  /*2460*/  MOV R150, R152 ;  /* 0x0000009800967202 */ /* 0x001fe40000000f00 */
[----:B------:R-:W-:-:S05]  /*2470*/  MOV R151, R153 ;  /* 0x0000009900977202 */ /* 0x000fca0000000f00 */
[----:B------:R-:W2:Y:S04]  /*2480*/  LDG.E.STRONG.GPU R150, desc[UR4][R150.64] ;  /* 0x0000000496967981 */ /* 0x000ea8000c1ef900 */
[----:B--2---:R-:W-:Y:S01]  /*2490*/  CCTL.IVALL ;  /* 0x00000000ff00798f */ /* 0x004fe20002000000 */
[----:B------:R-:W-:Y:S05]  /*24a0*/  YIELD ;  /* 0x0000000000007946 */ /* 0x000fea0003800000 */
[----:B------:R-:W-:-:S13]  /*24b0*/  ISETP.NE.AND P3, PT, R150, R217, PT ;  /* 0x000000d99600720c */ /* 0x000fda0003f65270 */
[----:B------:R-:W-:Y:S05]  /*24c0*/  @P3 BRA `(.L_x_241) ;  /* 0xfffffffc00e43947 */ /* 0x000fea000383ffff */
.L_x_240:
        /* <DEDUP_REMOVED lines=26> */
[----:B---3--:R-:W1:Y:S04]  /*2670*/  SHFL.DOWN PT, R155, R152, 0x1, 0x1f ;  /* 0x08201f00989b7f89 */ /* 0x008e6800000e0000 */
[----:B------:R-:W3:Y:S01]  /*2680*/  SHFL.DOWN PT, R214, R153, 0x1, 0x1f ;  /* 0x08201f0099d67f89 */ /* 0x000ee200000e0000 */
[----:B-1----:R-:W-:Y:S01]  /*2690*/  FADD.FTZ R215, -R155, R152 ;  /* 0x000000989bd77221 */ /* 0x002fe20000010100 */
[----:B------:R-:W-:-:S03]  /*26a0*/  FMUL.FTZ R150, R154, R155 ;  /* 0x0000009b9a967220 */ /* 0x000fc60000410000 */
[----:B------:R-:W-:Y:S01]  /*26b0*/  FMUL.FTZ R216, R215, R215 ;  /* 0x000000d7d7d87220 */ /* 0x000fe20000410000 */
[----:B---3--:R-:W-:Y:S01]  /*26c0*/  FADD.FTZ R214, R214, R153 ;  /* 0x00000099d6d67221 */ /* 0x008fe20000010000 */
[----:B------:R-:W-:Y:S02]  /*26d0*/  FFMA.FTZ R150, R27, R152, R150 ;  /* 0x000000981b967223 */ /* 0x000fe40000010096 */
[----:B------:R-:W-:Y:S01]  /*26e0*/  FMUL.FTZ R215, R216, R27 ;  /* 0x0000001bd8d77220 */ /* 0x000fe20000410000 */
[----:B------:R-:W1:Y:S01]  /*26f0*/  @P0 LDC.64 R152, c[0x0][0x3a0] ;  /* 0x0000e800ff980b82 */ /* 0x000e620000000a00 */
[----:B0-----:R-:W-:Y:S02]  /*2700*/  FMUL.FTZ R155, R213, R150 ;  /* 0x00000096d59b7220 */ /* 0x001fe40000410000 */
[----:B------:R-:W-:-:S04]  /*2710*/  FMUL.FTZ R215, R154, R215 ;  /* 0x000000d79ad77220 */ /* 0x000fc80000410000 */
[----:B------:R-:W-:Y:S01]  /*2720*/  FFMA.FTZ R214, R213, R215, R214 ;  /* 0x000000d7d5d67223 */ /* 0x000fe200000100d6 */
[----:B------:R-:W0:Y:S01]  /*2730*/  LDC R27, c[0x0][0x3d0] ;  /* 0x0000f400ff1b7b82 */ /* 0x000e220000000800 */
[----:B------:R-:W3:Y:S04]  /*2740*/  SHFL.IDX PT, R155, R155, RZ, 0x1f ;  /* 0x00001fff9b9b7589 */ /* 0x000ee800000e0000 */
[----:B------:R-:W0:Y:S03]  /*2750*/  SHFL.IDX PT, R214, R214, RZ, 0x1f ;  /* 0x00001fffd6d67589 */ /* 0x000e2600000e0000 */
[----:B------:R-:W4:Y:S01]  /*2760*/  @P0 LDC.64 R150, c[0x0][0x3a8] ;  /* 0x0000ea00ff960b82 */ /* 0x000f220000000a00 */
[----:B-1----:R-:W-:-:S05]  /*2770*/  @P0 IMAD.WIDE R152, R19, 0x4, R152 ;  /* 0x0000000413980825 */ /* 0x002fca00078e0298 */
[----:B---3--:R1:W-:Y:S01]  /*2780*/  @P0 STG.E desc[UR4][R152.64], R155 ;  /* 0x0000009b98000986 */ /* 0x0083e2000c101904 */
[--C-:B------:R-:W-:Y:S01]  /*2790*/  FADD.FTZ R10, R10, -R155.reuse ;  /* 0x8000009b0a0a7221 */ /* 0x100fe20000010000 */
[--C-:B------:R-:W-:Y:S01]  /*27a0*/  FADD.FTZ R9, R9, -R155.reuse ;  /* 0x8000009b09097221 */ /* 0x100fe20000010000 */
[----:B------:R-:W-:Y:S01]  /*27b0*/  FADD.FTZ R8, R8, -R155 ;  /* 0x8000009b08087221 */ /* 0x000fe20000010000 */
[----:B0-----:R-:W-:Y:S01]  /*27c0*/  FFMA.FTZ R27, R214, 4.0690105379326269031e-05, R27 ;  /* 0x382aaaabd61b7823 */ /* 0x001fe2000001001b */
[--C-:B------:R-:W-:Y:S01]  /*27d0*/  FADD.FTZ R6, R6, -R155.reuse ;  /* 0x8000009b06067221 */ /* 0x100fe20000010000 */
[--C-:B------:R-:W-:Y:S01]  /*27e0*/  FADD.FTZ R5, R5, -R155.reuse ;  /* 0x8000009b05057221 */ /* 0x100fe20000010000 */
[--C-:B------:R-:W-:Y:S01]  /*27f0*/  FADD.FTZ R4, R4, -R155.reuse ;  /* 0x8000009b04047221 */ /* 0x100fe20000010000 */
[--C-:B------:R-:W-:Y:S01]  /*2800*/  FADD.FTZ R0, R0, -R155.reuse ;  /* 0x8000009b00007221 */ /* 0x100fe20000010000 */
[--C-:B------:R-:W-:Y:S01]  /*2810*/  FADD.FTZ R23, R23, -R155.reuse ;  /* 0x8000009b17177221 */ /* 0x100fe20000010000 */
[----:B------:R-:W0:Y:S01]  /*2820*/  MUFU.RSQ R27, R27 ;  /* 0x0000001b001b7308 */ /* 0x000e220000001400 */
[--C-:B------:R-:W-:Y:S01]  /*2830*/  FADD.FTZ R24, R24, -R155.reuse ;  /* 0x8000009b18187221 */ /* 0x100fe20000010000 */
[----:B-1----:R-:W1:Y:S01]  /*2840*/  LDC.64 R152, c[0x0][0x398] ;  /* 0x0000e600ff987b82 */ /* 0x002e620000000a00 */
        /* <DEDUP_REMOVED lines=117> */
[----:B0-----:R-:W-:Y:S01]  /*2fa0*/  F2FP.F16.F32.PACK_AB R151, RZ, R9 ;  /* 0x00000009ff97723e */ /* 0x001fe200000000ff */
        /* <DEDUP_REMOVED lines=78> */
[----:B-1----:R-:W-:Y:S01]  /*3490*/  IMAD.WIDE.U32 R8, R14, 0x10, R152 ;  /* 0x000000100e087825 */ /* 0x002fe200078e0098 */
        /* <DEDUP_REMOVED lines=205> */
.L_x_243:
        /* <DEDUP_REMOVED lines=9> */
.L_x_1030:


//--------------------- .text._ZN10layer_norm13ln_fwd_kernelINS_13Kernel_traitsIffffjLj24576ELj4ELj1ELj4ELj16ENS_18Kernel_traits_baseILj24576EffffjLj128EEEEEEEvNS_9FwdParamsE --------------------------
	.section	.text._ZN10layer_norm13ln_fwd_kernelINS_13Kernel_traitsIffffjLj24576ELj4ELj1ELj4ELj16ENS_18Kernel_traits_baseILj24576EffffjLj128EEEEEEEvNS_9FwdParamsE,"ax",@progbits
	.align	128
        .global         _ZN10layer_norm13ln_fwd_kernelINS_13Kernel_traitsIffffjLj24576ELj4ELj1ELj4ELj16ENS_18Kernel_traits_baseILj24576EffffjLj128EEEEEEEvNS_9FwdParamsE
        .type           _ZN10layer_norm13ln_fwd_kernelINS_13Kernel_traitsIffffjLj24576ELj4ELj1ELj4ELj16ENS_18Kernel_traits_baseILj24576EffffjLj128EEEEEEEvNS_9FwdParamsE,@function
        .size           _ZN10layer_norm13ln_fwd_kernelINS_13Kernel_traitsIffffjLj24576ELj4ELj1ELj4ELj16ENS_18Kernel_traits_baseILj24576EffffjLj128EEEEEEEvNS_9FwdParamsE,(.L_x_1031 - _ZN10layer_norm13ln_fwd_kernelINS_13Kernel_traitsIffffjLj24576ELj4ELj1ELj4ELj16ENS_18Kernel_traits_baseILj24576EffffjLj128EEEEEEEvNS_9FwdParamsE)
        .other          _ZN10layer_norm13ln_fwd_kernelINS_13Kernel_traitsIffffjLj24576ELj4ELj1ELj4ELj16ENS_18Kernel_traits_baseILj24576EffffjLj128EEEEEEEvNS_9FwdParamsE,@"STO_CUDA_ENTRY STV_DEFAULT"
_ZN10layer_norm13ln_fwd_kernelINS_13Kernel_traitsIffffjLj24576ELj4ELj1ELj4ELj16ENS_18Kernel_traits_baseILj24576EffffjLj128EEEEEEEvNS_9FwdParamsE:
.text._ZN10layer_norm13ln_fwd_kernelINS_13Kernel_traitsIffffjLj24576ELj4ELj1ELj4ELj16ENS_18Kernel_traits_baseILj24576EffffjLj128EEEEEEEvNS_9FwdParamsE:
        /* <DEDUP_REMOVED lines=45> */
.L_x_248:
        /* <DEDUP_REMOVED lines=215> */
.L_x_245:
[----:B------:R-:W-:Y:S05]  /*1040*/  BSYNC.RECONVERGENT B0 ;  /* 0x0000000000007941 */ /* 0x000fea0003800200 */
.L_x_244:
        /* <DEDUP_REMOVED lines=9> */
[----:B0-----:R-:W0:Y:S04]  /*10e0*/  SHFL.DOWN PT, R161, R154, 0x2, 0x1f ;  /* 0x08401f009aa17f89 */ /* 0x001e2800000e0000 */
[----:B------:R-:W1:Y:S01]  /*10f0*/  SHFL.DOWN PT, R158, R155, 0x2, 0x1f ;  /* 0x08401f009b9e7f89 */ /* 0x000e6200000e0000 */
[----:B0-----:R-:W-:Y:S01]  /*1100*/  FMUL.FTZ R0, R160, R161 ;  /* 0x000000a1a0007220 */ /* 0x001fe20000410000 */
[----:B------:R-:W-:-:S03]  /*1110*/  FADD.FTZ R161, -R161, R154 ;  /* 0x0000009aa1a17221 */ /* 0x000fc60000010100 */
[----:B------:R-:W-:Y:S01]  /*1120*/  FFMA.FTZ R163, R157, R154, R0 ;  /* 0x0000009a9da37223 */ /* 0x000fe20000010000 */
[----:B------:R-:W-:Y:S01]  /*1130*/  FADD.FTZ R0, R160, R157 ;  /* 0x0000009da0007221 */ /* 0x000fe20000010000 */
[----:B------:R-:W-:Y:S01]  /*1140*/  FMUL.FTZ R162, R161, R161 ;  /* 0x000000a1a1a27220 */ /* 0x000fe20000410000 */
[----:B-1----:R-:W-:Y:S02]  /*1150*/  FADD.FTZ R161, R158, R155 ;  /* 0x0000009b9ea17221 */ /* 0x002fe40000010000 */
[----:B------:R-:W0:Y:S01]  /*1160*/  MUFU.RCP R156, R0 ;  /* 0x00000000009c7308 */ /* 0x000e220000001000 */
[----:B------:R-:W-:Y:S02]  /*1170*/  FMUL.FTZ R159, R162, R157 ;  /* 0x0000009da29f7220 */ /* 0x000fe40000410000 */
[----:B------:R-:W1:Y:S02]  /*1180*/  SHFL.DOWN PT, R157, R0, 0x1, 0x1f ;  /* 0x08201f00009d7f89 */ /* 0x000e6400000e0000 */
[----:B------:R-:W-:Y:S01]  /*1190*/  FMUL.FTZ R160, R160, R159 ;  /* 0x0000009fa0a07220 */ /* 0x000fe20000410000 */
[----:B0-----:R-:W-:-:S03]  /*11a0*/  FMUL.FTZ R159, R156, R163 ;  /* 0x000000a39c9f7220 */ /* 0x001fc60000410000 */
[----:B------:R-:W-:Y:S02]  /*11b0*/  FFMA.FTZ R161, R156, R160, R161 ;  /* 0x000000a09ca17223 */ /* 0x000fe400000100a1 */
[----:B------:R-:W0:Y:S04]  /*11c0*/  SHFL.DOWN PT, R154, R159, 0x1, 0x1f ;  /* 0x08201f009f9a7f89 */ /* 0x000e2800000e0000 */
[----:B------:R-:W2:Y:S01]  /*11d0*/  SHFL.DOWN PT, R156, R161, 0x1, 0x1f ;  /* 0x08201f00a19c7f89 */ /* 0x000ea200000e0000 */
[----:B-1----:R-:W-:-:S04]  /*11e0*/  FADD.FTZ R158, R0, R157 ;  /* 0x0000009d009e7221 */ /* 0x002fc80000010000 */
[----:B------:R-:W1:Y:S01]  /*11f0*/  MUFU.RCP R155, R158 ;  /* 0x0000009e009b7308 */ /* 0x000e620000001000 */
[----:B0-----:R-:W-:Y:S01]  /*1200*/  FADD.FTZ R160, R159, -R154 ;  /* 0x8000009a9fa07221 */ /* 0x001fe20000010000 */
[----:B------:R-:W-:-:S03]  /*1210*/  FMUL.FTZ R165, R157, R154 ;  /* 0x0000009a9da57220 */ /* 0x000fc60000410000 */
[----:B------:R-:W-:Y:S01]  /*1220*/  FMUL.FTZ R163, R160, R160 ;  /* 0x000000a0a0a37220 */ /* 0x000fe20000410000 */
[C---:B------:R-:W-:Y:S01]  /*1230*/  FFMA.FTZ R160, R0.reuse, R159, R165 ;  /* 0x0000009f00a07223 */ /* 0x040fe200000100a5 */
[----:B--2---:R-:W-:Y:S02]  /*1240*/  FADD.FTZ R156, R161, R156 ;  /* 0x0000009ca19c7221 */ /* 0x004fe40000010000 */
[----:B------:R-:W-:Y:S02]  /*1250*/  FMUL.FTZ R154, R0, R163 ;  /* 0x000000a3009a7220 */ /* 0x000fe40000410000 */
[----:B------:R-:W0:Y:S02]  /*1260*/  LDC R0, c[0x0][0x380] ;  /* 0x0000e000ff007b82 */ /* 0x000e240000000800 */
[----:B------:R-:W-:-:S04]  /*1270*/  FMUL.FTZ R154, R157, R154 ;  /* 0x0000009a9d9a7220 */ /* 0x000fc80000410000 */
[C---:B-1----:R-:W-:Y:S01]  /*1280*/  FFMA.FTZ R156, R155.reuse, R154, R156 ;  /* 0x0000009a9b9c7223 */ /* 0x042fe2000001009c */
[----:B------:R-:W-:-:S04]  /*1290*/  FMUL.FTZ R154, R155, R160 ;  /* 0x000000a09b9a7220 */ /* 0x000fc80000410000 */
[----:B------:R1:W2:Y:S04]  /*12a0*/  SHFL.IDX PT, R155, R156, RZ, 0x1f ;  /* 0x00001fff9c9b7589 */ /* 0x0002a800000e0000 */
[----:B------:R-:W3:Y:S01]  /*12b0*/  SHFL.IDX PT, R154, R154, RZ, 0x1f ;  /* 0x00001fff9a9a7589 */ /* 0x000ee200000e0000 */
[----:B0-----:R-:W-:Y:S01]  /*12c0*/  SHF.L.U32 R158, R0, 0x2, RZ ;  /* 0x00000002009e7819 */ /* 0x001fe200000006ff */
[----:B-123--:R-:W-:Y:S06]  /*12d0*/  @P3 BRA `(.L_x_246) ;  /* 0x00000000008c3947 */ /* 0x00efec0003800000 */
[----:B------:R-:W0:Y:S01]  /*12e0*/  S2R R160, SR_CTAID.X ;  /* 0x0000000000a07919 */ /* 0x000e220000002500 */
[----:B------:R-:W1:Y:S01]  /*12f0*/  LDC.64 R156, c[0x0][0x3c0] ;  /* 0x0000f000ff9c7b82 */ /* 0x000e620000000a00 */
[----:B------:R-:W-:-:S04]  /*1300*/  LOP3.LUT R159, R5, 0x1, RZ, 0xc0, !PT ;  /* 0x00000001059f7812 */ /* 0x000fc800078ec0ff */
[----:B------:R-:W-:-:S04]  /*1310*/  IADD3 R159, PT, PT, -R159, RZ, RZ ;  /* 0x000000ff9f9f7210 */ /* 0x000fc80007ffe1ff */
[----:B------:R-:W-:Y:S02]  /*1320*/  LOP3.LUT R159, R159, R158, RZ, 0xc0, !PT ;  /* 0x0000009e9f9f7212 */ /* 0x000fe400078ec0ff */
[----:B0-----:R-:W-:-:S04]  /*1330*/  LOP3.LUT R160, R160, 0x7ffffffc, RZ, 0xc0, !PT ;  /* 0x7ffffffca0a07812 */ /* 0x001fc800078ec0ff */
[----:B------:R-:W-:-:S04]  /*1340*/  IADD3 R159, P3, PT, R159, R160, RZ ;  /* 0x000000a09f9f7210 */ /* 0x000fc80007f7e0ff */
[----:B-1----:R-:W-:Y:S02]  /*1350*/  LEA R156, P4, R159, R156, 0x3 ;  /* 0x0000009c9f9c7211 */ /* 0x002fe400078818ff */
[----:B------:R-:W-:-:S04]  /*1360*/  IADD3.X R160, PT, PT, RZ, RZ, RZ, P3, !PT ;  /* 0x000000ffffa07210 */ /* 0x000fc80001ffe4ff */
        /* <DEDUP_REMOVED lines=21> */
.L_x_247:
[----:B------:R-:W2:Y:S04]  /*14c0*/  LDG.E.STRONG.GPU R156, desc[UR4][R154.64] ;  /* 0x000000049a9c7981 */ /* 0x000ea8000c1ef900 */
[----:B--2---:R-:W-:Y:S01]  /*14d0*/  CCTL.IVALL ;  /* 0x00000000ff00798f */ /* 0x004fe20002000000 */
[----:B------:R-:W-:Y:S05]  /*14e0*/  YIELD ;  /* 0x0000000000007946 */ /* 0x000fea0003800000 */
[----:B------:R-:W-:-:S13]  /*14f0*/  ISETP.NE.AND P3, PT, R156, R159, PT ;  /* 0x0000009f9c00720c */ /* 0x000fda0003f65270 */
[----:B------:R-:W-:Y:S05]  /*1500*/  @P3 BRA `(.L_x_247) ;  /* 0xfffffffc00ec3947 */ /* 0x000fea000383ffff */
.L_x_246:
[----:B------:R-:W-:Y:S05]  /*1510*/  WARPSYNC.ALL ;  /* 0x0000000000007948 */ /* 0x000fea0003800000 */
[----:B------:R-:W1:Y:S01]  /*1520*/  @!P2 S2R R159, SR_CTAID.X ;  /* 0x00000000009fa919 */ /* 0x000e620000002500 */
[----:B0-----:R-:W0:Y:S01]  /*1530*/  @!P2 LDC.64 R154, c[0x0][0x3c0] ;  /* 0x0000f000ff9aab82 */ /* 0x001e220000000a00 */
[----:B------:R-:W-:Y:S01]  /*1540*/  @!P2 LOP3.LUT R156, R5, 0x1, RZ, 0xc0, !PT ;  /* 0x00000001059ca812 */ /* 0x000fe200078ec0ff */
[----:B------:R-:W2:Y:S03]  /*1550*/  LDCU UR6, c[0x0][0x384] ;  /* 0x00007080ff0677ac */ /* 0x000ea60008000800 */
[----:B------:R-:W-:-:S04]  /*1560*/  @!P2 IADD3 R157, PT, PT, -R156, RZ, RZ ;  /* 0x000000ff9c9da210 */ /* 0x000fc80007ffe1ff */
[----:B------:R-:W-:Y:S02]  /*1570*/  @!P2 LOP3.LUT R157, R157, R158, RZ, 0xc0, !PT ;  /* 0x0000009e9d9da212 */ /* 0x000fe400078ec0ff */
[----:B-1----:R-:W-:Y:S01]  /*1580*/  @!P2 LOP3.LUT R156, R159, 0x7ffffffc, RZ, 0xc0, !PT ;  /* 0x7ffffffc9f9ca812 */ /* 0x002fe200078ec0ff */
[----:B------:R-:W-:Y:S03]  /*1590*/  BAR.SYNC.DEFER_BLOCKING 0x0 ;  /* 0x0000000000007b1d */ /* 0x000fe60000010000 */
[----:B------:R-:W-:-:S04]  /*15a0*/  @!P2 IADD3 R156, P3, PT, R157, R156, RZ ;  /* 0x0000009c9d9ca210 */ /* 0x000fc80007f7e0ff */
[----:B0-----:R-:W-:Y:S02]  /*15b0*/  @!P2 LEA R154, P4, R156, R154, 0x3 ;  /* 0x0000009a9c9aa211 */ /* 0x001fe400078818ff */
        /* <DEDUP_REMOVED lines=11> */
[----:B0-----:R-:W-:-:S04]  /*1670*/  FADD.FTZ R156, R158, R159 ;  /* 0x0000009f9e9c7221 */ /* 0x001fc80000010000 */
[----:B------:R-:W0:Y:S01]  /*1680*/  MUFU.RCP R157, R156 ;  /* 0x0000009c009d7308 */ /* 0x000e220000001000 */
[----:B---3--:R-:W1:Y:S04]  /*1690*/  SHFL.DOWN PT, R161, R154, 0x2, 0x1f ;  /* 0x08401f009aa17f89 */ /* 0x008e6800000e0000 */
[----:B------:R-:W3:Y:S01]  /*16a0*/  SHFL.DOWN PT, R160, R155, 0x2, 0x1f ;  /* 0x08401f009ba07f89 */ /* 0x000ee200000e0000 */
[----:B-1----:R-:W-:-:S04]  /*16b0*/  FADD.FTZ R162, -R161, R154 ;  /* 0x0000009aa1a27221 */ /* 0x002fc80000010100 */
[----:B------:R-:W-:Y:S01]  /*16c0*/  FMUL.FTZ R162, R162, R162 ;  /* 0x000000a2a2a27220 */ /* 0x000fe20000410000 */
[----:B---3--:R-:W-:-:S03]  /*16d0*/  FADD.FTZ R160, R160, R155 ;  /* 0x0000009ba0a07221 */ /* 0x008fc60000010000 */
[----:B------:R-:W-:Y:S01]  /*16e0*/  FMUL.FTZ R163, R162, R159 ;  /* 0x0000009fa2a37220 */ /* 0x000fe20000410000 */
[----:B------:R-:W-:-:S03]  /*16f0*/  FMUL.FTZ R162, R158, R161 ;  /* 0x000000a19ea27220 */ /* 0x000fc60000410000 */
[----:B------:R-:W-:Y:S01]  /*1700*/  FMUL.FTZ R163, R158, R163 ;  /* 0x000000a39ea37220 */ /* 0x000fe20000410000 */
[----:B------:R-:W-:-:S03]  /*1710*/  FFMA.FTZ R162, R159, R154, R162 ;  /* 0x0000009a9fa27223 */ /* 0x000fc600000100a2 */
[C---:B0-----:R-:W-:Y:S01]  /*1720*/  FFMA.FTZ R160, R157.reuse, R163, R160 ;  /* 0x000000a39da07223 */ /* 0x041fe200000100a0 */
[----:B------:R-:W-:Y:S02]  /*1730*/  FMUL.FTZ R155, R157, R162 ;  /* 0x000000a29d9b7220 */ /* 0x000fe40000410000 */
[----:B------:R-:W0:Y:S04]  /*1740*/  SHFL.DOWN PT, R157, R156, 0x1, 0x1f ;  /* 0x08201f009c9d7f89 */ /* 0x000e2800000e0000 */
[----:B------:R-:W1:Y:S04]  /*1750*/  SHFL.DOWN PT, R159, R160, 0x1, 0x1f ;  /* 0x08201f00a09f7f89 */ /* 0x000e6800000e0000 */
[----:B------:R-:W3:Y:S01]  /*1760*/  SHFL.DOWN PT, R154, R155, 0x1, 0x1f ;  /* 0x08201f009b9a7f89 */ /* 0x000ee200000e0000 */
[----:B0-----:R-:W-:Y:S01]  /*1770*/  FADD.FTZ R158, R156, R157 ;  /* 0x0000009d9c9e7221 */ /* 0x001fe20000010000 */
[----:B-1----:R-:W-:Y:S01]  /*1780*/  FADD.FTZ R161, R160, R159 ;  /* 0x0000009fa0a17221 */ /* 0x002fe20000010000 */
[----:B------:R-:W-:-:S04]  /*1790*/  LOP3.LUT R160, R7, 0x60, R152, 0xf8, !PT ;  /* 0x0000006007a07812 */ /* 0x000fc800078ef898 */
[----:B------:R-:W0:Y:S01]  /*17a0*/  MUFU.RCP R158, R158 ;  /* 0x0000009e009e7308 */ /* 0x000e220000001000 */
[----:B---3--:R-:W-:Y:S01]  /*17b0*/  FADD.FTZ R159, R155, -R154 ;  /* 0x8000009a9b9f7221 */ /* 0x008fe20000010000 */
[----:B------:R-:W-:-:S03]  /*17c0*/  LEA R165, R153, R160, 0x7 ;  /* 0x000000a099a57211 */ /* 0x000fc600078e38ff */
[----:B------:R-:W-:-:S04]  /*17d0*/  FMUL.FTZ R159, R159, R159 ;  /* 0x0000009f9f9f7220 */ /* 0x000fc80000410000 */
[----:B------:R-:W-:-:S04]  /*17e0*/  FMUL.FTZ R162, R156, R159 ;  /* 0x0000009f9ca27220 */ /* 0x000fc80000410000 */
[C---:B------:R-:W-:Y:S01]  /*17f0*/  FMUL.FTZ R162, R157.reuse, R162 ;  /* 0x000000a29da27220 */ /* 0x040fe20000410000 */
[----:B------:R-:W-:Y:S02]  /*1800*/  FMUL.FTZ R157, R157, R154 ;  /* 0x0000009a9d9d7220 */ /* 0x000fe40000410000 */
[----:B------:R-:W1:Y:S01]  /*1810*/  LDC R154, c[0x0][0x3d0] ;  /* 0x0000f400ff9a7b82 */ /* 0x000e620000000800 */
[----:B0-----:R-:W-:Y:S01]  /*1820*/  FFMA.FTZ R161, R158, R162, R161 ;  /* 0x000000a29ea17223 */ /* 0x001fe200000100a1 */
[----:B------:R-:W-:-:S04]  /*1830*/  FFMA.FTZ R157, R156, R155, R157 ;  /* 0x0000009b9c9d7223 */ /* 0x000fc8000001009d */
[----:B------:R-:W-:Y:S01]  /*1840*/  FMUL.FTZ R155, R158, R157 ;  /* 0x0000009d9e9b7220 */ /* 0x000fe20000410000 */
[----:B------:R-:W1:Y:S01]  /*1850*/  SHFL.IDX PT, R161, R161, RZ, 0x1f ;  /* 0x00001fffa1a17589 */ /* 0x000e6200000e0000 */
[----:B------:R-:W0:Y:S04]  /*1860*/  @P0 LDC.64 R158, c[0x0][0x3a0] ;  /* 0x0000e800ff9e0b82 */ /* 0x000e280000000a00 */
[----:B------:R-:W3:Y:S04]  /*1870*/  SHFL.IDX PT, R155, R155, RZ, 0x1f ;  /* 0x00001fff9b9b7589 */ /* 0x000ee800000e0000 */
[----:B------:R-:W4:Y:S01]  /*1880*/  @P0 LDC.64 R156, c[0x0][0x3a8] ;  /* 0x0000ea00ff9c0b82 */ /* 0x000f220000000a00 */
[----:B-1----:R-:W-:Y:S01]  /*1890*/  FFMA.FTZ R154, R161, 4.0690105379326269031e-05, R154 ;  /* 0x382aaaaba19a7823 */ /* 0x002fe2000001009a */
[----:B0-----:R-:W-:-:S04]  /*18a0*/  @P0 IMAD.WIDE R158, R6, 0x4, R158 ;  /* 0x00000004069e0825 */ /* 0x001fc800078e029e */
[--C-:B---3--:R-:W-:Y:S01]  /*18b0*/  FADD.FTZ R161, R148, -R155.reuse ;  /* 0x8000009b94a17221 */ /* 0x108fe20000010000 */
[----:B------:R0:W-:Y:S01]  /*18c0*/  @P0 STG.E desc[UR4][R158.64], R155 ;  /* 0x0000009b9e000986 */ /* 0x0001e2000c101904 */
[----:B------:R-:W1:Y:S01]  /*18d0*/  MUFU.RSQ R154, R154 ;  /* 0x0000009a009a7308 */ /* 0x000e620000001400 */
        /* <DEDUP_REMOVED lines=14> */
[--C-:B------:R-:W-:Y:S01]  /*19c0*/  FADD.FTZ R132, R132, -R155.reuse ;  /* 0x8000009b84847221 */ /* 0x100fe20000010000 */
[----:B------:R-:W-:Y:S01]  /*19d0*/  FADD.FTZ R134, R134, -R155 ;  /* 0x8000009b86867221 */ /* 0x000fe20000010000 */
[----:B-1----:R1:W-:Y:S01]  /*19e0*/  @P0 STG.E desc[UR4][R156.64], R154 ;  /* 0x0000009a9c000986 */ /* 0x0023e2000c101904 */
[C---:B------:R-:W-:Y:S01]  /*19f0*/  FMUL.FTZ R161, R154.reuse, R161 ;  /* 0x000000a19aa17220 */ /* 0x040fe20000410000 */
[C---:B------:R-:W-:Y:S01]  /*1a00*/  FMUL.FTZ R150, R154.reuse, R149 ;  /* 0x000000959a967220 */ /* 0x040fe20000410000 */
[C---:B------:R-:W-:Y:S01]  /*1a10*/  FMUL.FTZ R160, R154.reuse, R151 ;  /* 0x000000979aa07220 */ /* 0x040fe20000410000 */
[----:B------:R-:W-:Y:S01]  /*1a20*/  FMUL.FTZ R163, R154, R163 ;  /* 0x000000a39aa37220 */ /* 0x000fe20000410000 */
[----:B-----5:R-:W-:Y:S01]  /*1a30*/  FFMA.FTZ R148, R8, R161, R56 ;  /* 0x000000a108947223 */ /* 0x020fe20000010038 */
[----:B------:R-:W-:Y:S01]  /*1a40*/  FFMA.FTZ R149, R9, R150, R57 ;  /* 0x0000009609957223 */ /* 0x000fe20000010039 */
[----:B------:R-:W-:Y:S01]  /*1a50*/  FFMA.FTZ R151, R11, R160, R59 ;  /* 0x000000a00b977223 */ /* 0x000fe2000001003b */
[----:B------:R-:W-:Y:S01]  /*1a60*/  FFMA.FTZ R150, R10, R163, R58 ;  /* 0x000000a30a967223 */ /* 0x000fe2000001003a */
[----:B------:R-:W-:Y:S01]  /*1a70*/  FADD.FTZ R163, R146, -R155 ;  /* 0x8000009b92a37221 */ /* 0x000fe20000010000 */
[C---:B------:R-:W-:Y:S01]  /*1a80*/  FMUL.FTZ R146, R154.reuse, R145 ;  /* 0x000000919a927220 */ /* 0x040fe20000410000 */
[----:B------:R-:W-:Y:S01]  /*1a90*/  FMUL.FTZ R162, R154, R147 ;  /* 0x000000939aa27220 */ /* 0x000fe20000410000 */
[----:B-1----:R-:W-:-:S02]  /*1aa0*/  IMAD R156, R6, 0x1800, R165 ;  /* 0x00001800069c7824 */ /* 0x002fc400078e02a5 */
[----:B------:R-:W-:Y:S01]  /*1ab0*/  FADD.FTZ R157, R144, -R155 ;  /* 0x8000009b909d7221 */ /* 0x000fe20000010000 */
[C---:B------:R-:W-:Y:S01]  /*1ac0*/  FMUL.FTZ R163, R154.reuse, R163 ;  /* 0x000000a39aa37220 */ /* 0x040fe20000410000 */
[----:B------:R-:W-:Y:S01]  /*1ad0*/  FFMA.FTZ R145, R13, R146, R61 ;  /* 0x000000920d917223 */ /* 0x000fe2000001003d */
[----:B------:R-:W-:Y:S01]  /*1ae0*/  FFMA.FTZ R147, R15, R162, R63 ;  /* 0x000000a20f937223 */ /* 0x000fe2000001003f */
[----:B------:R-:W-:Y:S01]  /*1af0*/  FMUL.FTZ R157, R154, R157 ;  /* 0x0000009d9a9d7220 */ /* 0x000fe20000410000 */
[----:B0-----:R-:W-:-:S04]  /*1b00*/  IMAD.WIDE.U32 R160, R156, 0x10, R158 ;  /* 0x000000109ca07825 */ /* 0x001fc800078e009e */
[----:B------:R-:W-:Y:S01]  /*1b10*/  FFMA.FTZ R146, R14, R163, R62 ;  /* 0x000000a30e927223 */ /* 0x000fe2000001003e */
[--C-:B------:R-:W-:Y:S01]  /*1b20*/  FADD.FTZ R135, R135, -R155.reuse ;  /* 0x8000009b87877221 */ /* 0x100fe20000010000 */
[----:B------:R-:W-:Y:S01]  /*1b30*/  FFMA.FTZ R144, R12, R157, R60 ;  /* 0x0000009d0c907223 */ /* 0x000fe2000001003c */
[--C-:B------:R-:W-:Y:S01]  /*1b40*/  FADD.FTZ R109, R109, -R155.reuse ;  /* 0x8000009b6d6d7221 */ /* 0x100fe20000010000 */
[----:B------:R0:W-:Y:S01]  /*1b50*/  STG.E.128 desc[UR4][R160.64], R148 ;  /* 0x00000094a0007986 */ /* 0x0001e2000c101d04 */
[--C-:B------:R-:W-:Y:S01]  /*1b60*/  FADD.FTZ R108, R108, -R155.reuse ;  /* 0x8000009b6c6c7221 */ /* 0x100fe20000010000 */
[--C-:B------:R-:W-:Y:S01]  /*1b70*/  FADD.FTZ R110, R110, -R155.reuse ;  /* 0x8000009b6e6e7221 */ /* 0x100fe20000010000 */
[--C-:B------:R-:W-:Y:S01]  /*1b80*/  FADD.FTZ R111, R111, -R155.reuse ;  /* 0x8000009b6f6f7221 */ /* 0x100fe20000010000 */
        /* <DEDUP_REMOVED lines=24> */
[----:B-1----:R-:W-:Y:S01]  /*1d10*/  IADD3 R145, PT, PT, R156, 0x800, RZ ;  /* 0x000008009c917810 */ /* 0x002fe20007ffe0ff */
[--C-:B------:R-:W-:Y:S01]  /*1d20*/  FADD.FTZ R125, R125, -R155.reuse ;  /* 0x8000009b7d7d7221 */ /* 0x100fe20000010000 */
[--C-:B------:R-:W-:Y:S01]  /*1d30*/  FADD.FTZ R126, R126, -R155.reuse ;  /* 0x8000009b7e7e7221 */ /* 0x100fe20000010000 */
[--C-:B------:R-:W-:Y:S01]  /*1d40*/  FADD.FTZ R127, R127, -R155.reuse ;  /* 0x8000009b7f7f7221 */ /* 0x100fe20000010000 */
[----:B------:R0:W-:Y:S01]  /*1d50*/  STG.E.128 desc[UR4][R160.64+0x4000], R140 ;  /* 0x0040008ca0007986 */ /* 0x0001e2000c101d04 */
        /* <DEDUP_REMOVED lines=11> */
[----:B------:R-:W-:Y:S01]  /*1e10*/  FADD.FTZ R119, R119, -R155 ;  /* 0x8000009b77777221 */ /* 0x000fe20000010000 */
[----:B------:R-:W-:-:S04]  /*1e20*/  IMAD.WIDE.U32 R144, R145, 0x10, R158 ;  /* 0x0000001091907825 */ /* 0x000fc800078e009e */
[--C-:B------:R-:W-:Y:S01]  /*1e30*/  FADD.FTZ R112, R112, -R155.reuse ;  /* 0x8000009b70707221 */ /* 0x100fe20000010000 */
[--C-:B------:R-:W-:Y:S01]  /*1e40*/  FADD.FTZ R113, R113, -R155.reuse ;  /* 0x8000009b71717221 */ /* 0x100fe20000010000 */
[--C-:B------:R-:W-:Y:S01]  /*1e50*/  FADD.FTZ R114, R114, -R155.reuse ;  /* 0x8000009b72727221 */ /* 0x100fe20000010000 */
[----:B------:R-:W-:Y:S01]  /*1e60*/  FADD.FTZ R115, R115, -R155 ;  /* 0x8000009b73737221 */ /* 0x000fe20000010000 */
[C---:B0-----:R-:W-:Y:S01]  /*1e70*/  FMUL.FTZ R141, R154.reuse, R109 ;  /* 0x0000006d9a8d7220 */ /* 0x041fe20000410000 */
[C---:B------:R-:W-:Y:S01]  /*1e80*/  FMUL.FTZ R140, R154.reuse, R108 ;  /* 0x0000006c9a8c7220 */ /* 0x040fe20000410000 */
[C---:B------:R-:W-:Y:S01]  /*1e90*/  FMUL.FTZ R142, R154.reuse, R110 ;  /* 0x0000006e9a8e7220 */ /* 0x040fe20000410000 */
[----:B------:R-:W-:Y:S01]  /*1ea0*/  FMUL.FTZ R143, R154, R111 ;  /* 0x0000006f9a8f7220 */ /* 0x000fe20000410000 */
[----:B------:R-:W-:Y:S01]  /*1eb0*/  FFMA.FTZ R109, R25, R133, R73 ;  /* 0x00000085196d7223 */ /* 0x000fe20000010049 */
[----:B------:R-:W-:Y:S01]  /*1ec0*/  FFMA.FTZ R108, R24, R132, R72 ;  /* 0x00000084186c7223 */ /* 0x000fe20000010048 */
[----:B------:R-:W-:Y:S01]  /*1ed0*/  FFMA.FTZ R110, R26, R134, R74 ;  /* 0x000000861a6e7223 */ /* 0x000fe2000001004a */
[----:B------:R-:W-:Y:S01]  /*1ee0*/  FFMA.FTZ R111, R27, R135, R75 ;  /* 0x000000871b6f7223 */ /* 0x000fe2000001004b */
[----:B------:R-:W-:Y:S01]  /*1ef0*/  IADD3 R133, PT, PT, R156, 0xa00, RZ ;  /* 0x00000a009c857810 */ /* 0x000fe20007ffe0ff */
[C---:B------:R-:W-:Y:S01]  /*1f00*/  FMUL.FTZ R128, R154.reuse, R128 ;  /* 0x000000809a807220 */ /* 0x040fe20000410000 */
[C---:B------:R-:W-:Y:S01]  /*1f10*/  FMUL.FTZ R129, R154.reuse, R129 ;  /* 0x000000819a817220 */ /* 0x040fe20000410000 */
[C---:B------:R-:W-:Y:S01]  /*1f20*/  FMUL.FTZ R130, R154.reuse, R130 ;  /* 0x000000829a827220 */ /* 0x040fe20000410000 */
[----:B------:R-:W-:Y:S01]  /*1f30*/  FMUL.FTZ R131, R154, R131 ;  /* 0x000000839a837220 */ /* 0x000fe20000410000 */
[----:B------:R-:W-:Y:S01]  /*1f40*/  IADD3 R135, PT, PT, R156, 0xc00, RZ ;  /* 0x00000c009c877810 */ /* 0x000fe20007ffe0ff */
[C---:B------:R-:W-:Y:S01]  /*1f50*/  FMUL.FTZ R124, R154.reuse, R124 ;  /* 0x0000007c9a7c7220 */ /* 0x040fe20000410000 */
[C---:B------:R-:W-:Y:S01]  /*1f60*/  FMUL.FTZ R125, R154.reuse, R125 ;  /* 0x0000007d9a7d7220 */ /* 0x040fe20000410000 */
[C---:B------:R-:W-:Y:S01]  /*1f70*/  FMUL.FTZ R126, R154.reuse, R126 ;  /* 0x0000007e9a7e7220 */ /* 0x040fe20000410000 */
[----:B------:R-:W-:Y:S01]  /*1f80*/  FMUL.FTZ R127, R154, R127 ;  /* 0x0000007f9a7f7220 */ /* 0x000fe20000410000 */
[----:B------:R-:W-:Y:S01]  /*1f90*/  IADD3 R147, PT, PT, R156, 0xe00, RZ ;  /* 0x00000e009c937810 */ /* 0x000fe20007ffe0ff */
        /* <DEDUP_REMOVED lines=12> */
[C---:B------:R-:W-:Y:S01]  /*2060*/  FMUL.FTZ R119, R154.reuse, R119 ;  /* 0x000000779a777220 */ /* 0x040fe20000410000 */
[----:B------:R0:W-:Y:S01]  /*2070*/  STG.E.128 desc[UR4][R160.64+0x6000], R136 ;  /* 0x00600088a0007986 */ /* 0x0001e2000c101d04 */
[C---:B------:R-:W-:Y:S01]  /*2080*/  FMUL.FTZ R112, R154.reuse, R112 ;  /* 0x000000709a707220 */ /* 0x040fe20000410000 */
[C---:B------:R-:W-:Y:S01]  /*2090*/  FMUL.FTZ R113, R154.reuse, R113 ;  /* 0x000000719a717220 */ /* 0x040fe20000410000 */
[C---:B------:R-:W-:Y:S01]  /*20a0*/  FMUL.FTZ R114, R154.reuse, R114 ;  /* 0x000000729a727220 */ /* 0x040fe20000410000 */
[----:B------:R-:W-:Y:S01]  /*20b0*/  FMUL.FTZ R115, R154, R115 ;  /* 0x000000739a737220 */ /* 0x000fe20000410000 */
[----:B------:R1:W-:Y:S01]  /*20c0*/  STG.E.128 desc[UR4][R144.64], R108 ;  /* 0x0000006c90007986 */ /* 0x0003e2000c101d04 */
        /* <DEDUP_REMOVED lines=10> */
[C---:B------:R-:W-:Y:S01]  /*2170*/  FMUL.FTZ R105, R154.reuse, R105 ;  /* 0x000000699a697220 */ /* 0x040fe20000410000 */
[----:B------:R-:W-:Y:S01]  /*2180*/  FMUL.FTZ R106, R154, R106 ;  /* 0x0000006a9a6a7220 */ /* 0x000fe20000410000 */
[----:B0-----:R-:W-:-:S04]  /*2190*/  IMAD.WIDE.U32 R136, R133, 0x10, R158 ;  /* 0x0000001085887825 */ /* 0x001fc800078e009e */
[----:B------:R-:W-:Y:S01]  /*21a0*/  FMUL.FTZ R107, R154, R107 ;  /* 0x0000006b9a6b7220 */ /* 0x000fe20000410000 */
[----:B------:R-:W-:Y:S01]  /*21b0*/  FFMA.FTZ R120, R36, R120, R84 ;  /* 0x0000007824787223 */ /* 0x000fe20000010054 */
[----:B------:R-:W-:Y:S01]  /*21c0*/  FFMA.FTZ R121, R37, R121, R85 ;  /* 0x0000007925797223 */ /* 0x000fe20000010055 */
[----:B------:R-:W-:-:S04]  /*21d0*/  IMAD.WIDE.U32 R132, R147, 0x10, R158 ;  /* 0x0000001093847825 */ /* 0x000fc800078e009e */
[----:B------:R-:W-:Y:S01]  /*21e0*/  FFMA.FTZ R122, R38, R122, R86 ;  /* 0x0000007a267a7223 */ /* 0x000fe20000010056 */
[----:B------:R-:W-:Y:S01]  /*21f0*/  FFMA.FTZ R123, R39, R123, R87 ;  /* 0x0000007b277b7223 */ /* 0x000fe20000010057 */
[----:B------:R-:W-:Y:S01]  /*2200*/  FFMA.FTZ R116, R40, R116, R88 ;  /* 0x0000007428747223 */ /* 0x000fe20000010058 */
[----:B-1----:R-:W-:-:S04]  /*2210*/  IMAD.WIDE.U32 R110, R3, 0x10, R158 ;  /* 0x00000010036e7825 */ /* 0x002fc800078e009e */
[----:B------:R-:W-:Y:S01]  /*2220*/  FFMA.FTZ R117, R41, R117, R89 ;  /* 0x0000007529757223 */ /* 0x000fe20000010059 */
[----:B------:R-:W-:Y:S01]  /*2230*/  FFMA.FTZ R118, R42, R118, R90 ;  /* 0x000000762a767223 */ /* 0x000fe2000001005a */
[----:B------:R-:W-:Y:S01]  /*2240*/  FFMA.FTZ R119, R43, R119, R91 ;  /* 0x000000772b777223 */ /* 0x000fe2000001005b */
[----:B------:R-:W-:-:S04]  /*2250*/  IMAD.WIDE.U32 R108, R4, 0x10, R158 ;  /* 0x00000010046c7825 */ /* 0x000fc800078e009e */
[----:B------:R-:W-:Y:S01]  /*2260*/  FFMA.FTZ R112, R44, R112, R92 ;  /* 0x000000702c707223 */ /* 0x000fe2000001005c */
[----:B------:R-:W-:Y:S01]  /*2270*/  FFMA.FTZ R113, R45, R113, R93 ;  /* 0x000000712d717223 */ /* 0x000fe2000001005d */
[----:B------:R-:W-:Y:S01]  /*2280*/  FFMA.FTZ R114, R46, R114, R94 ;  /* 0x000000722e727223 */ /* 0x000fe2000001005e */
[----:B------:R-:W-:-:S04]  /*2290*/  IMAD.WIDE.U32 R2, R2, 0x10, R158 ;  /* 0x0000001002027825 */ /* 0x000fc800078e009e */
[----:B------:R-:W-:Y:S01]  /*22a0*/  FFMA.FTZ R115, R47, R115, R95 ;  /* 0x000000732f737223 */ /* 0x000fe2000001005f */
[----:B------:R0:W-:Y:S01]  /*22b0*/  STG.E.128 desc[UR4][R136.64], R128 ;  /* 0x0000008088007986 */ /* 0x0001e2000c101d04 */
[----:B------:R-:W-:Y:S01]  /*22c0*/  FFMA.FTZ R140, R48, R140, R96 ;  /* 0x0000008c308c7223 */ /* 0x000fe20000010060 */
[----:B------:R-:W-:-:S04]  /*22d0*/  IMAD.WIDE.U32 R158, R149, 0x10, R158 ;  /* 0x00000010959e7825 */ /* 0x000fc800078e009e */
        /* <DEDUP_REMOVED lines=8> */
[----:B------:R0:W-:Y:S01]  /*2360*/  STG.E.128 desc[UR4][R132.64], R120 ;  /* 0x0000007884007986 */ /* 0x0001e2000c101d04 */
[----:B------:R-:W-:-:S03]  /*2370*/  IADD3 R6, PT, PT, R6, R0, RZ ;  /* 0x0000000006067210 */ /* 0x000fc60007ffe0ff */
[----:B------:R0:W-:Y:S01]  /*2380*/  STG.E.128 desc[UR4][R158.64], R116 ;  /* 0x000000749e007986 */ /* 0x0001e2000c101d04 */
[----:B--2---:R-:W-:-:S03]  /*2390*/  ISETP.GE.AND P2, PT, R6, UR6, PT ;  /* 0x0000000606007c0c */ /* 0x004fc6000bf46270 */
[----:B------:R0:W-:Y:S04]  /*23a0*/  STG.E.128 desc[UR4][R108.64], R112 ;  /* 0x000000706c007986 */ /* 0x0001e8000c101d04 */
[----:B------:R0:W-:Y:S04]  /*23b0*/  STG.E.128 desc[UR4][R110.64], R140 ;  /* 0x0000008c6e007986 */ /* 0x0001e8000c101d04 */
[----:B------:R0:W-:Y:S02]  /*23c0*/  STG.E.128 desc[UR4][R2.64], R104 ;  /* 0x0000006802007986 */ /* 0x0001e4000c101d04 */
[----:B------:R-:W-:Y:S05]  /*23d0*/  @!P2 BRA `(.L_x_248) ;  /* 0xffffffdc00bca947 */ /* 0x000fea000383ffff */
[----:B------:R-:W-:Y:S05]  /*23e0*/  EXIT ;  /* 0x000000000000794d */ /* 0x000fea0003800000 */
.L_x_249:
        /* <DEDUP_REMOVED lines=9> */
.L_x_1031:


//--------------------- .text._ZN10layer_norm13ln_fwd_kernelINS_13Kernel_traitsI13__nv_bfloat16fS2_fjLj20480ELj2ELj1ELj4ELj16ENS_18Kernel_traits_baseILj20480ES2_fS2_fjLj128EEEEEEEvNS_9FwdParamsE --------------------------
	.section	.text._ZN10layer_norm13ln_fwd_kernelINS_13Kernel_traitsI13__nv_bfloat16fS2_fjLj20480ELj2ELj1ELj4ELj16ENS_18Kernel_traits_baseILj20480ES2_fS2_fjLj128EEEEEEEvNS_9FwdParamsE,"ax",@progbits
	.align	128
        .global         _ZN10layer_norm13ln_fwd_kernelINS_13Kernel_traitsI13__nv_bfloat16fS2_fjLj20480ELj2ELj1ELj4ELj16ENS_18Kernel_traits_baseILj20480ES2_fS2_fjLj128EEEEEEEvNS_9FwdParamsE
        .type           _ZN10layer_norm13ln_fwd_kernelINS_13Kernel_traitsI13__nv_bfloat16fS2_fjLj20480ELj2ELj1ELj4ELj16ENS_18Kernel_traits_baseILj20480ES2_fS2_fjLj128EEEEEEEvNS_9FwdParamsE,@function
        .size           _ZN10layer_norm13ln_fwd_kernelINS_13Kernel_traitsI13__nv_bfloat16fS2_fjLj20480ELj2ELj1ELj4ELj16ENS_18Kernel_traits_baseILj20480ES2_fS2_fjLj128EEEEEEEvNS_9FwdParamsE,(.L_x_1032 - _ZN10layer_norm13ln_fwd_kernelINS_13Kernel_traitsI13__nv_bfloat16fS2_fjLj20480ELj2ELj1ELj4ELj16ENS_18Kernel_traits_baseILj20480ES2_fS2_fjLj128EEEEEEEvNS_9FwdParamsE)
        .other          _ZN10layer_norm13ln_fwd_kernelINS_13Kernel_traitsI13__nv_bfloat16fS2_fjLj20480ELj2ELj1ELj4ELj16ENS_18Kernel_traits_baseILj20480ES2_fS2_fjLj128EEEEEEEvNS_9FwdParamsE,@"STO_CUDA_ENTRY STV_DEFAULT"
_ZN10layer_norm13ln_fwd_kernelINS_13Kernel_traitsI13__nv_bfloat16fS2_fjLj20480ELj2ELj1ELj4ELj16ENS_18Kernel_traits_baseILj20480ES2_fS2_fjLj128EEEEEEEvNS_9FwdParamsE:
.text._ZN10layer_norm13ln_fwd_kernelINS_13Kernel_traitsI13__nv_bfloat16fS2_fjLj20480ELj2ELj1ELj4ELj16ENS_18Kernel_traits_baseILj20480ES2_fS2_fjLj128EEEEEEEvNS_9FwdParamsE:
        /* <DEDUP_REMOVED lines=177> */
.L_x_256:
[----:B0-----:R-:W0:Y:S01]  /*0b10*/  S2R R241, SR_CTAID.X ;  /* 0x0000000000f17919 */ /* 0x001e220000002500 */
        /* <DEDUP_REMOVED lines=335> */
.L_x_251:
[----:B------:R-:W-:Y:S05]  /*2010*/  BSYNC.RECONVERGENT B0 ;  /* 0x0000000000007941 */ /* 0x000fea0003800200 */
.L_x_250:
        /* <DEDUP_REMOVED lines=13> */
.L_x_253:
[----:B------:R-:W-:Y:S05]  /*20f0*/  BSYNC.RECONVERGENT B0 ;  /* 0x0000000000007941 */ /* 0x000fea0003800200 */
.L_x_252:
        /* <DEDUP_REMOVED lines=12> */
[----:B--2---:R-:W-:Y:S02]  /*21c0*/  FADD.FTZ R245, R250, R203 ;  /* 0x000000cbfaf57221 */ /* 0x004fe40000010000 */
[----:B-1----:R-:W-:Y:S01]  /*21d0*/  FMUL.FTZ R244, R242, R247 ;  /* 0x000000f7f2f47220 */ /* 0x002fe20000410000 */
[----:B------:R-:W-:-:S04]  /*21e0*/  FMUL.FTZ R247, R252, R243 ;  /* 0x000000f3fcf77220 */ /* 0x000fc80000410000 */
        /* <DEDUP_REMOVED lines=12> */
[----:B--2---:R-:W-:Y:S02]  /*22b0*/  FADD.FTZ R203, R248, R203 ;  /* 0x000000cbf8cb7221 */ /* 0x004fe40000010000 */
[----:B------:R-:W-:Y:S01]  /*22c0*/  FMUL.FTZ R243, R246, R243 ;  /* 0x000000f3f6f37220 */ /* 0x000fe20000410000 */
[----:B---3--:R-:W-:-:S03]  /*22d0*/  FMUL.FTZ R205, R202, R205 ;  /* 0x000000cdcacd7220 */ /* 0x008fc60000410000 */
[----:B------:R-:W-:Y:S01]  /*22e0*/  FFMA.FTZ R203, R202, R243, R203 ;  /* 0x000000f3cacb7223 */ /* 0x000fe200000100cb */
[----:B0-----:R-:W-:Y:S01]  /*22f0*/  SHF.L.U32 R243, R242, 0x1, RZ ;  /* 0x00000001f2f37819 */ /* 0x001fe200000006ff */
[----:B------:R0:W1:Y:S04]  /*2300*/  SHFL.IDX PT, R202, R205, RZ, 0x1f ;  /* 0x00001fffcdca7589 */ /* 0x00006800000e0000 */
[----:B------:R-:W2:Y:S01]  /*2310*/  SHFL.IDX PT, R203, R203, RZ, 0x1f ;  /* 0x00001fffcbcb7589 */ /* 0x000ea200000e0000 */
        /* <DEDUP_REMOVED lines=33> */
.L_x_255:
[----:B0-----:R-:W-:Y:S02]  /*2530*/  MOV R202, R204 ;  /* 0x000000cc00ca7202 */ /* 0x001fe40000000f00 */
[----:B------:R-:W-:-:S05]  /*2540*/  MOV R203, R205 ;  /* 0x000000cd00cb7202 */ /* 0x000fca0000000f00 */
[----:B------:R-:W2:Y:S04]  /*2550*/  LDG.E.STRONG.GPU R202, desc[UR4][R202.64] ;  /* 0x00000004caca7981 */ /* 0x000ea8000c1ef900 */
[----:B--2---:R-:W-:Y:S01]  /*2560*/  CCTL.IVALL ;  /* 0x00000000ff00798f */ /* 0x004fe20002000000 */
[----:B------:R-:W-:Y:S05]  /*2570*/  YIELD ;  /* 0x0000000000007946 */ /* 0x000fea0003800000 */
[----:B------:R-:W-:-:S13]  /*2580*/  ISETP.NE.AND P3, PT, R202, R249, PT ;  /* 0x000000f9ca00720c */ /* 0x000fda0003f65270 */
[----:B------:R-:W-:Y:S05]  /*2590*/  @P3 BRA `(.L_x_255) ;  /* 0xfffffffc00e43947 */ /* 0x000fea000383ffff */
.L_x_254:
        /* <DEDUP_REMOVED lines=9> */
[----:B0-----:R-:W-:Y:S02]  /*2630*/  @!P2 IADD3.X R205, PT, PT, RZ, RZ, RZ, P3, !PT ;  /* 0x000000ffffcda210 */ /* 0x001fe40001ffe4ff */
        /* <DEDUP_REMOVED lines=12> */
[----:B------:R-:W0:Y:S01]  /*2700*/  SHFL.DOWN PT, R243, R244, 0x1, 0x1f ;  /* 0x08201f00f4f37f89 */ /* 0x000e2200000e0000 */
        /* <DEDUP_REMOVED lines=12> */
[----:B0-----:R-:W-:Y:S01]  /*27d0*/  FADD.FTZ R241, R243, R244 ;  /* 0x000000f4f3f17221 */ /* 0x001fe20000010000 */
[----:B------:R-:W-:Y:S02]  /*27e0*/  PRMT R215, R166, 0x7610, R215 ;  /* 0x00007610a6d77816 */ /* 0x000fe400000000d7 */
[----:B------:R-:W-:Y:S02]  /*27f0*/  PRMT R217, R164, 0x7610, R217 ;  /* 0x00007610a4d97816 */ /* 0x000fe400000000d9 */
[----:B------:R-:W-:Y:S01]  /*2800*/  PRMT R219, R162, 0x7610, R219 ;  /* 0x00007610a2db7816 */ /* 0x000fe200000000db */
[----:B------:R-:W0:Y:S01]  /*2810*/  MUFU.RCP R241, R241 ;  /* 0x000000f100f17308 */ /* 0x000e220000001000 */
[----:B------:R-:W-:-:S02]  /*2820*/  PRMT R221, R160, 0x7610, R221 ;  /* 0x00007610a0dd7816 */ /* 0x000fc400000000dd */
[----:B------:R-:W-:Y:S02]  /*2830*/  PRMT R223, R158, 0x7610, R223 ;  /* 0x000076109edf7816 */ /* 0x000fe400000000df */
[----:B------:R-:W-:Y:S02]  /*2840*/  PRMT R225, R156, 0x7610, R225 ;  /* 0x000076109ce17816 */ /* 0x000fe400000000e1 */
[----:B------:R-:W-:Y:S02]  /*2850*/  PRMT R227, R154, 0x7610, R227 ;  /* 0x000076109ae37816 */ /* 0x000fe400000000e3 */
[----:B-----5:R-:W-:Y:S02]  /*2860*/  SHF.R.U32.HI R249, RZ, 0x10, R125 ;  /* 0x00000010fff97819 */ /* 0x020fe4000001167d */
[----:B------:R-:W-:Y:S02]  /*2870*/  PRMT R229, R152, 0x7610, R229 ;  /* 0x0000761098e57816 */ /* 0x000fe400000000e5 */
[----:B------:R-:W-:-:S02]  /*2880*/  PRMT R231, R150, 0x7610, R231 ;  /* 0x0000761096e77816 */ /* 0x000fc400000000e7 */
[----:B------:R-:W-:Y:S02]  /*2890*/  PRMT R233, R148, 0x7610, R233 ;  /* 0x0000761094e97816 */ /* 0x000fe400000000e9 */
[----:B------:R-:W-:Y:S02]  /*28a0*/  PRMT R235, R146, 0x7610, R235 ;  /* 0x0000761092eb7816 */ /* 0x000fe400000000eb */
[----:B------:R-:W-:Y:S02]  /*28b0*/  PRMT R237, R144, 0x7610, R237 ;  /* 0x0000761090ed7816 */ /* 0x000fe400000000ed */
[----:B------:R-:W-:Y:S02]  /*28c0*/  PRMT R239, R142, 0x7610, R239 ;  /* 0x000076108eef7816 */ /* 0x000fe400000000ef */
[----:B------:R-:W-:Y:S02]  /*28d0*/  IADD3 R2, PT, PT, R2, 0x1, RZ ;  /* 0x0000000102027810 */ /* 0x000fe40007ffe0ff */
[----:B------:R-:W-:-:S02]  /*28e0*/  PLOP3.LUT P1, PT, P1, PT, PT, 0x8, 0x80 ;  /* 0x000000000080781c */ /* 0x000fc40000f2e170 */
[----:B------:R-:W-:Y:S01]  /*28f0*/  LOP3.LUT R2, R2, 0x3, RZ, 0xc0, !PT ;  /* 0x0000000302027812 */ /* 0x000fe200078ec0ff */
[----:B---3--:R-:W1:Y:S04]  /*2900*/  SHFL.DOWN PT, R245, R202, 0x1, 0x1f ;  /* 0x08201f00caf57f89 */ /* 0x008e6800000e0000 */
[----:B------:R-:W3:Y:S01]  /*2910*/  SHFL.DOWN PT, R246, R203, 0x1, 0x1f ;  /* 0x08201f00cbf67f89 */ /* 0x000ee200000e0000 */
[----:B-1----:R-:W-:Y:S01]  /*2920*/  FMUL.FTZ R247, R243, R245 ;  /* 0x000000f5f3f77220 */ /* 0x002fe20000410000 */
[----:B------:R-:W-:-:S03]  /*2930*/  FADD.FTZ R245, -R245, R202 ;  /* 0x000000caf5f57221 */ /* 0x000fc60000010100 */
[----:B------:R-:W-:Y:S01]  /*2940*/  FFMA.FTZ R248, R244, R202, R247 ;  /* 0x000000caf4f87223 */ /* 0x000fe200000100f7 */
[----:B------:R-:W-:Y:S01]  /*2950*/  FMUL.FTZ R245, R245, R245 ;  /* 0x000000f5f5f57220 */ /* 0x000fe20000410000 */
[----:B---3--:R-:W-:Y:S01]  /*2960*/  FADD.FTZ R202, R246, R203 ;  /* 0x000000cbf6ca7221 */ /* 0x008fe20000010000 */
[----:B------:R-:W-:Y:S01]  /*2970*/  SHF.R.U32.HI R247, RZ, 0x10, R43 ;  /* 0x00000010fff77819 */ /* 0x000fe2000001162b */
[----:B0-----:R-:W-:Y:S01]  /*2980*/  FMUL.FTZ R248, R241, R248 ;  /* 0x000000f8f1f87220 */ /* 0x001fe20000410000 */
[----:B------:R-:W-:Y:S01]  /*2990*/  FMUL.FTZ R244, R245, R244 ;  /* 0x000000f4f5f47220 */ /* 0x000fe20000410000 */
[----:B------:R-:W0:Y:S01]  /*29a0*/  LDC R203, c[0x0][0x3d0] ;  /* 0x0000f400ffcb7b82 */ /* 0x000e220000000800 */
[----:B------:R-:W-:Y:S02]  /*29b0*/  SHF.R.U32.HI R245, RZ, 0x10, R133 ;  /* 0x00000010fff57819 */ /* 0x000fe40000011685 */
[----:B------:R-:W-:Y:S01]  /*29c0*/  FMUL.FTZ R244, R243, R244 ;  /* 0x000000f4f3f47220 */ /* 0x000fe20000410000 */
[----:B------:R-:W1:Y:S01]  /*29d0*/  SHFL.IDX PT, R204, R248, RZ, 0x1f ;  /* 0x00001ffff8cc7589 */ /* 0x000e6200000e0000 */
[----:B------:R-:W-:-:S02]  /*29e0*/  SHF.R.U32.HI R243, RZ, 0x10, R127 ;  /* 0x00000010fff37819 */ /* 0x000fc4000001167f */
[----:B------:R-:W-:-:S06]  /*29f0*/  FFMA.FTZ R202, R241, R244, R202 ;  /* 0x000000f4f1ca7223 */ /* 0x000fcc00000100ca */
[----:B------:R-:W0:Y:S01]  /*2a00*/  SHFL.IDX PT, R202, R202, RZ, 0x1f ;  /* 0x00001fffcaca7589 */ /* 0x000e2200000e0000 */
[--C-:B-1----:R-:W-:Y:S01]  /*2a10*/  FADD.FTZ R244, R99, -R204.reuse ;  /* 0x800000cc63f47221 */ /* 0x102fe20000010000 */
        /* <DEDUP_REMOVED lines=8> */
[----:B0-----:R-:W-:Y:S01]  /*2aa0*/  FFMA.FTZ R99, R202, 4.8828125727595761418e-05, R203 ;  /* 0x384ccccdca637823 */ /* 0x001fe200000100cb */
        /* <DEDUP_REMOVED lines=50> */
[----:B------:R-:W-:Y:S01]  /*2dd0*/  FMUL.FTZ R101, R99, R66 ;  /* 0x0000004263657220 */ /* 0x000fe20000410000 */
[--C-:B------:R-:W-:Y:S01]  /*2de0*/  FADD.FTZ R119, R119, -R204.reuse ;  /* 0x800000cc77777221 */ /* 0x100fe20000010000 */
[----:B------:R-:W-:Y:S01]  /*2df0*/  F2FP.BF16.F32.PACK_AB R59, RZ, R60 ;  /* 0x0000003cff3b723e */ /* 0x000fe200000010ff */
[--C-:B------:R-:W-:Y:S01]  /*2e00*/  FADD.FTZ R73, R73, -R204.reuse ;  /* 0x800000cc49497221 */ /* 0x100fe20000010000 */
[----:B------:R-:W-:Y:S01]  /*2e10*/  F2FP.BF16.F32.PACK_AB R113, RZ, R111 ;  /* 0x0000006fff71723e */ /* 0x000fe200000010ff */
[--C-:B------:R-:W-:Y:S01]  /*2e20*/  FADD.FTZ R79, R79, -R204.reuse ;  /* 0x800000cc4f4f7221 */ /* 0x100fe20000010000 */
[--C-:B------:R-:W-:Y:S01]  /*2e30*/  FADD.FTZ R117, R117, -R204.reuse ;  /* 0x800000cc75757221 */ /* 0x100fe20000010000 */
[----:B------:R-:W-:Y:S01]  /*2e40*/  F2FP.BF16.F32.PACK_AB R60, RZ, R62 ;  /* 0x0000003eff3c723e */ /* 0x000fe200000010ff */
[C---:B------:R-:W-:Y:S01]  /*2e50*/  FMUL.FTZ R114, R99.reuse, R114 ;  /* 0x0000007263727220 */ /* 0x040fe20000410000 */
[----:B------:R-:W-:Y:S01]  /*2e60*/  F2FP.BF16.F32.PACK_AB R111, RZ, R203 ;  /* 0x000000cbff6f723e */ /* 0x000fe200000010ff */
[C---:B------:R-:W-:Y:S01]  /*2e70*/  FMUL.FTZ R52, R99.reuse, R52 ;  /* 0x0000003463347220 */ /* 0x040fe20000410000 */
[C---:B------:R-:W-:Y:S01]  /*2e80*/  FMUL.FTZ R53, R99.reuse, R53 ;  /* 0x0000003563357220 */ /* 0x040fe20000410000 */
[----:B------:R-:W-:Y:S01]  /*2e90*/  F2FP.BF16.F32.PACK_AB R62, RZ, R103 ;  /* 0x00000067ff3e723e */ /* 0x000fe200000010ff */
[C---:B------:R-:W-:Y:S01]  /*2ea0*/  FMUL.FTZ R69, R99.reuse, R69 ;  /* 0x0000004563457220 */ /* 0x040fe20000410000 */
        /* <DEDUP_REMOVED lines=13> */
[C---:B------:R-:W-:Y:S01]  /*2f80*/  FMUL.FTZ R101, R99.reuse, R73 ;  /* 0x0000004963657220 */ /* 0x040fe20000410000 */
        /* <DEDUP_REMOVED lines=8> */
[--C-:B------:R-:W-:Y:S01]  /*3010*/  FADD.FTZ R202, R105, -R204.reuse ;  /* 0x800000cc69ca7221 */ /* 0x100fe20000010000 */
[--C-:B------:R-:W-:Y:S01]  /*3020*/  FADD.FTZ R118, R118, -R204.reuse ;  /* 0x800000cc76767221 */ /* 0x100fe20000010000 */
[----:B------:R-:W-:Y:S01]  /*3030*/  F2FP.BF16.F32.PACK_AB R52, RZ, R52 ;  /* 0x00000034ff34723e */ /* 0x000fe200000010ff */
[----:B------:R-:W-:Y:S01]  /*3040*/  FMUL.FTZ R74, R99, R74 ;  /* 0x0000004a634a7220 */ /* 0x000fe20000410000 */
        /* <DEDUP_REMOVED lines=8> */
[----:B------:R-:W-:Y:S01]  /*30d0*/  PRMT R44, R200, 0x7610, R21 ;  /* 0x00007610c82c7816 */ /* 0x000fe20000000015 */
[----:B------:R-:W-:Y:S01]  /*30e0*/  FMUL.FTZ R203, R99, R121 ;  /* 0x0000007963cb7220 */ /* 0x000fe20000410000 */
[----:B------:R-:W-:Y:S01]  /*30f0*/  F2FP.BF16.F32.PACK_AB R69, RZ, R70 ;  /* 0x00000046ff45723e */ /* 0x000fe200000010ff */
[----:B------:R-:W-:Y:S01]  /*3100*/  FADD.FTZ R123, R123, -R204 ;  /* 0x800000cc7b7b7221 */ /* 0x000fe20000010000 */
[----:B------:R-:W-:Y:S01]  /*3110*/  F2FP.BF16.F32.PACK_AB R75, RZ, R103 ;  /* 0x00000067ff4b723e */ /* 0x000fe200000010ff */
        /* <DEDUP_REMOVED lines=48> */
[----:B------:R-:W-:Y:S01]  /*3420*/  FMUL.FTZ R72, R99, R72 ;  /* 0x0000004863487220 */ /* 0x000fe20000410000 */
[----:B------:R-:W-:Y:S01]  /*3430*/  PRMT R52, R42, 0x5410, R47 ;  /* 0x000054102a347816 */ /* 0x000fe2000000002f */
[--C-:B------:R-:W-:Y:S01]  /*3440*/  FADD.FTZ R81, R81, -R204.reuse ;  /* 0x800000cc51517221 */ /* 0x100fe20000010000 */
        /* <DEDUP_REMOVED lines=13> */
[C---:B------:R-:W-:Y:S01]  /*3520*/  FMUL.FTZ R81, R99.reuse, R81 ;  /* 0x0000005163517220 */ /* 0x040fe20000410000 */
[----:B------:R-:W-:Y:S01]  /*3530*/  PRMT R68, R68, 0x5410, R73 ;  /* 0x0000541044447816 */ /* 0x000fe20000000049 */
[----:B------:R-:W-:Y:S01]  /*3540*/  FMUL.FTZ R46, R99, R46 ;  /* 0x0000002e632e7220 */ /* 0x000fe20000410000 */
[----:B------:R-:W-:Y:S01]  /*3550*/  PRMT R58, R136, 0x5410, R47 ;  /* 0x00005410883a7816 */ /* 0x000fe2000000002f */
[--C-:B------:R-:W-:Y:S01]  /*3560*/  FADD.FTZ R84, R84, -R204.reuse ;  /* 0x800000cc54547221 */ /* 0x100fe20000010000 */
[----:B------:R-:W-:Y:S01]  /*3570*/  PRMT R45, R126, 0x5410, R53 ;  /* 0x000054107e2d7816 */ /* 0x000fe20000000035 */
[--C-:B------:R-:W-:Y:S01]  /*3580*/  FADD.FTZ R87, R87, -R204.reuse ;  /* 0x800000cc57577221 */ /* 0x100fe20000010000 */
[----:B------:R-:W-:Y:S01]  /*3590*/  F2FP.BF16.F32.PACK_AB R65, RZ, R65 ;  /* 0x00000041ff41723e */ /* 0x000fe200000010ff */
[--C-:B------:R-:W-:Y:S01]  /*35a0*/  FADD.FTZ R88, R88, -R204.reuse ;  /* 0x800000cc58587221 */ /* 0x100fe20000010000 */
[----:B------:R-:W-:Y:S01]  /*35b0*/  SHF.R.U64 R59, R134, 0x10, R135 ;  /* 0x00000010863b7819 */ /* 0x000fe20000001287 */
[--C-:B------:R-:W-:Y:S01]  /*35c0*/  FADD.FTZ R54, R54, -R204.reuse ;  /* 0x800000cc36367221 */ /* 0x100fe20000010000 */
[----:B------:R-:W-:Y:S01]  /*35d0*/  PRMT R66, R66, 0x5410, R65 ;  /* 0x0000541042427816 */ /* 0x000fe20000000041 */
[----:B------:R-:W-:Y:S01]  /*35e0*/  HFMA2.BF16_V2 R58, R58, R68, R45 ;  /* 0x000000443a3a7231 */ /* 0x000fe2000020002d */
[----:B------:R-:W-:Y:S01]  /*35f0*/  PRMT R59, R134, 0x5410, R59 ;  /* 0x00005410863b7816 */ /* 0x000fe2000000003b */
[--C-:B------:R-:W-:Y:S01]  /*3600*/  FADD.FTZ R86, R86, -R204.reuse ;  /* 0x800000cc56567221 */ /* 0x100fe20000010000 */
[----:B------:R-:W-:Y:S01]  /*3610*/  F2FP.BF16.F32.PACK_AB R72, RZ, R72 ;  /* 0x00000048ff48723e */ /* 0x000fe200000010ff */
[--C-:B------:R-:W-:Y:S01]  /*3620*/  FADD.FTZ R90, R90, -R204.reuse ;  /* 0x800000cc5a5a7221 */ /* 0x100fe20000010000 */
[----:B------:R-:W-:Y:S01]  /*3630*/  SHF.R.U64 R63, R138, 0x10, R139 ;  /* 0x000000108a3f7819 */ /* 0x000fe2000000128b */
[----:B------:R-:W-:Y:S01]  /*3640*/  HFMA2.BF16_V2 R59, R59, R66, R52 ;  /* 0x000000423b3b7231 */ /* 0x000fe20000200034 */
[----:B------:R-:W-:Y:S01]  /*3650*/  SHF.R.U64 R45, R128, 0x10, R129 ;  /* 0x00000010802d7819 */ /* 0x000fe20000001281 */
[C---:B------:R-:W-:Y:S01]  /*3660*/  FMUL.FTZ R84, R99.reuse, R84 ;  /* 0x0000005463547220 */ /* 0x040fe20000410000 */
[----:B------:R-:W-:Y:S01]  /*3670*/  PRMT R72, R72, 0x5410, R71 ;  /* 0x0000541048487816 */ /* 0x000fe20000000047 */
[--C-:B------:R-:W-:Y:S01]  /*3680*/  FADD.FTZ R92, R92, -R204.reuse ;  /* 0x800000cc5c5c7221 */ /* 0x100fe20000010000 */
[----:B------:R-:W-:Y:S01]  /*3690*/  PRMT R63, R138, 0x5410, R63 ;  /* 0x000054108a3f7816 */ /* 0x000fe2000000003f */
[----:B------:R-:W-:Y:S01]  /*36a0*/  FMUL.FTZ R87, R99, R87 ;  /* 0x0000005763577220 */ /* 0x000fe20000410000 */
[----:B------:R-:W-:Y:S01]  /*36b0*/  PRMT R52, R128, 0x5410, R45 ;  /* 0x0000541080347816 */ /* 0x000fe2000000002d */
[----:B------:R-:W-:Y:S01]  /*36c0*/  FADD.FTZ R93, R93, -R204 ;  /* 0x800000cc5d5d7221 */ /* 0x000fe20000010000 */
[----:B------:R-:W-:Y:S01]  /*36d0*/  SHF.R.U64 R47, R130, 0x10, R131 ;  /* 0x00000010822f7819 */ /* 0x000fe20000001283 */
[----:B------:R-:W-:Y:S01]  /*36e0*/  FMUL.FTZ R54, R99, R54 ;  /* 0x0000003663367220 */ /* 0x000fe20000410000 */
[----:B------:R-:W-:Y:S01]  /*36f0*/  F2FP.BF16.F32.PACK_AB R78, RZ, R101 ;  /* 0x00000065ff4e723e */ /* 0x000fe200000010ff */
[----:B------:R-:W-:-:S02]  /*3700*/  HFMA2.BF16_V2 R63, R63, R72, R52 ;  /* 0x000000483f3f7231 */ /* 0x000fc40000200034 */
[----:B------:R-:W-:Y:S01]  /*3710*/  FMUL.FTZ R101, R99, R82 ;  /* 0x0000005263657220 */ /* 0x000fe20000410000 */
[----:B------:R-:W-:Y:S01]  /*3720*/  SHF.R.U64 R45, R184, 0x10, R185 ;  /* 0x00000010b82d7819 */ /* 0x000fe200000012b9 */
[--C-:B------:R-:W-:Y:S01]  /*3730*/  FADD.FTZ R91, R91, -R204.reuse ;  /* 0x800000cc5b5b7221 */ /* 0x100fe20000010000 */
[----:B------:R-:W-:Y:S01]  /*3740*/  PRMT R52, R130, 0x5410, R47 ;  /* 0x0000541082347816 */ /* 0x000fe2000000002f */
[C---:B------:R-:W-:Y:S01]  /*3750*/  FMUL.FTZ R90, R99.reuse, R90 ;  /* 0x0000005a635a7220 */ /* 0x040fe20000410000 */
[----:B------:R-:W-:Y:S01]  /*3760*/  F2FP.BF16.F32.PACK_AB R82, RZ, R80 ;  /* 0x00000050ff52723e */ /* 0x000fe200000010ff */
[C---:B------:R-:W-:Y:S01]  /*3770*/  FMUL.FTZ R92, R99.reuse, R92 ;  /* 0x0000005c635c7220 */ /* 0x040fe20000410000 */
[----:B------:R-:W-:Y:S01]  /*3780*/  F2FP.BF16.F32.PACK_AB R79, RZ, R81 ;  /* 0x00000051ff4f723e */ /* 0x000fe200000010ff */
[----:B------:R-:W-:Y:S01]  /*3790*/  FMUL.FTZ R93, R99, R93 ;  /* 0x0000005d635d7220 */ /* 0x000fe20000410000 */
[----:B------:R-:W-:Y:S01]  /*37a0*/  SHF.R.U64 R47, R182, 0x10, R183 ;  /* 0x00000010b62f7819 */ /* 0x000fe200000012b7 */
[----:B------:R-:W-:Y:S01]  /*37b0*/  FADD.FTZ R85, R85, -R204 ;  /* 0x800000cc55557221 */ /* 0x000fe20000010000 */
[----:B------:R-:W-:Y:S01]  /*37c0*/  F2FP.BF16.F32.PACK_AB R46, RZ, R46 ;  /* 0x0000002eff2e723e */ /* 0x000fe200000010ff */
[----:B------:R-:W-:Y:S01]  /*37d0*/  HFMA2.BF16_V2 R56, R189.H0_H0, R56.H0_H0, R187.H0_H0 ;  /* 0x20000038bd387231 */ /* 0x000fe200002408bb */
[----:B------:R-:W-:Y:S01]  /*37e0*/  PRMT R66, R184, 0x5410, R45 ;  /* 0x00005410b8427816 */ /* 0x000fe2000000002d */
[C---:B------:R-:W-:Y:S01]  /*37f0*/  FMUL.FTZ R85, R99.reuse, R85 ;  /* 0x0000005563557220 */ /* 0x040fe20000410000 */
[----:B------:R-:W-:Y:S01]  /*3800*/  PRMT R82, R82, 0x5410, R79 ;  /* 0x0000541052527816 */ /* 0x000fe2000000004f */
[----:B------:R-:W-:Y:S01]  /*3810*/  HFMA2.BF16_V2 R46, R201.H0_H0, R46.H0_H0, R199.H0_H0 ;  /* 0x2000002ec92e7231 */ /* 0x000fe200002408c7 */
[----:B------:R-:W-:Y:S01]  /*3820*/  PRMT R45, R182, 0x5410, R47 ;  /* 0x00005410b62d7816 */ /* 0x000fe2000000002f */
[----:B------:R-:W-:Y:S01]  /*3830*/  HFMA2.BF16_V2 R60, R133.H0_H0, R60.H0_H0, R43.H0_H0 ;  /* 0x2000003c853c7231 */ /* 0x000fe2000024082b */
[----:B------:R-:W-:Y:S01]  /*3840*/  PRMT R23, R44, 0x7632, R23 ;  /* 0x000076322c177816 */ /* 0x000fe20000000017 */
[----:B------:R-:W-:Y:S01]  /*3850*/  HFMA2.BF16_V2 R64, R135.H0_H0, R64.H0_H0, R125.H0_H0 ;  /* 0x2000004087407231 */ /* 0x000fe2000024087d */
[----:B------:R-:W-:Y:S01]  /*3860*/  F2FP.BF16.F32.PACK_AB R80, RZ, R103 ;  /* 0x00000067ff50723e */ /* 0x000fe200000010ff */
[C---:B------:R-:W-:Y:S01]  /*3870*/  FMUL.FTZ R103, R99.reuse, R88 ;  /* 0x0000005863677220 */ /* 0x040fe20000410000 */
[----:B------:R-:W-:Y:S01]  /*3880*/  SHF.R.U64 R65, R140, 0x10, R141 ;  /* 0x000000108c417819 */ /* 0x000fe2000000128d */
[----:B------:R-:W-:Y:S01]  /*3890*/  HFMA2.BF16_V2 R66, R66, R82, R45 ;  /* 0x0000005242427231 */ /* 0x000fe2000020002d */
[----:B------:R-:W-:Y:S01]  /*38a0*/  F2FP.BF16.F32.PACK_AB R81, RZ, R101 ;  /* 0x00000065ff51723e */ /* 0x000fe200000010ff */
[----:B------:R-:W-:Y:S01]  /*38b0*/  FMUL.FTZ R101, R99, R86 ;  /* 0x0000005663657220 */ /* 0x000fe20000410000 */
[----:B------:R-:W-:Y:S01]  /*38c0*/  PRMT R24, R50, 0x7632, R24 ;  /* 0x0000763232187816 */ /* 0x000fe20000000018 */
[--C-:B------:R-:W-:Y:S01]  /*38d0*/  FADD.FTZ R89, R89, -R204.reuse ;  /* 0x800000cc59597221 */ /* 0x100fe20000010000 */
[----:B------:R-:W-:Y:S01]  /*38e0*/  LOP3.LUT R45, R23, 0xffff, RZ, 0xc0, !PT ;  /* 0x0000ffff172d7812 */ /* 0x000fe200078ec0ff */
[----:B------:R-:W-:Y:S01]  /*38f0*/  HFMA2.BF16_V2 R76, R139.H0_H0, R76.H0_H0, R129.H0_H0 ;  /* 0x2000004c8b4c7231 */ /* 0x000fe20000240881 */
[----:B------:R-:W-:Y:S01]  /*3900*/  F2FP.BF16.F32.PACK_AB R86, RZ, R84 ;  /* 0x00000054ff56723e */ /* 0x000fe200000010ff */
[----:B------:R-:W-:Y:S01]  /*3910*/  FMUL.FTZ R89, R99, R89 ;  /* 0x0000005963597220 */ /* 0x000fe20000410000 */
[----:B------:R-:W-:Y:S01]  /*3920*/  PRMT R78, R78, 0x5410, R75 ;  /* 0x000054104e4e7816 */ /* 0x000fe2000000004b */
[--C-:B------:R-:W-:Y:S01]  /*3930*/  FADD.FTZ R96, R96, -R204.reuse ;  /* 0x800000cc60607221 */ /* 0x100fe20000010000 */
[----:B------:R-:W-:Y:S01]  /*3940*/  PRMT R65, R140, 0x5410, R65 ;  /* 0x000054108c417816 */ /* 0x000fe20000000041 */
[----:B------:R-:W-:Y:S01]  /*3950*/  FADD.FTZ R97, R97, -R204 ;  /* 0x800000cc61617221 */ /* 0x000fe20000010000 */
[----:B------:R-:W-:Y:S01]  /*3960*/  F2FP.BF16.F32.PACK_AB R84, RZ, R87 ;  /* 0x00000057ff54723e */ /* 0x000fe200000010ff */
[----:B------:R-:W-:Y:S01]  /*3970*/  HFMA2.BF16_V2 R69, R137.H0_H0, R69.H0_H0, R127.H0_H0 ;  /* 0x2000004589457231 */ /* 0x000fe2000024087f */
[----:B------:R-:W-:Y:S01]  /*3980*/  PRMT R25, R46, 0x7610, R25 ;  /* 0x000076102e197816 */ /* 0x000fe20000000019 */
[C---:B------:R-:W-:Y:S01]  /*3990*/  FMUL.FTZ R96, R99.reuse, R96 ;  /* 0x0000006063607220 */ /* 0x040fe20000410000 */
[----:B------:R-:W-:Y:S01]  /*39a0*/  F2FP.BF16.F32.PACK_AB R87, RZ, R103 ;  /* 0x00000067ff57723e */ /* 0x000fe200000010ff */
[----:B------:R-:W-:Y:S01]  /*39b0*/  FMUL.FTZ R103, R99, R91 ;  /* 0x0000005b63677220 */ /* 0x000fe20000410000 */
[----:B------:R-:W-:Y:S01]  /*39c0*/  LOP3.LUT R46, R24, 0xffff, RZ, 0xc0, !PT ;  /* 0x0000ffff182e7812 */ /* 0x000fe200078ec0ff */
[----:B------:R-:W-:Y:S01]  /*39d0*/  HFMA2.BF16_V2 R65, R65, R78, R52 ;  /* 0x0000004e41417231 */ /* 0x000fe20000200034 */
[----:B------:R-:W-:Y:S01]  /*39e0*/  F2FP.BF16.F32.PACK_AB R54, RZ, R54 ;  /* 0x00000036ff36723e */ /* 0x000fe200000010ff */
[----:B------:R-:W-:Y:S01]  /*39f0*/  HFMA2.BF16_V2 R74, R141.H0_H0, R74.H0_H0, R131.H0_H0 ;  /* 0x2000004a8d4a7231 */ /* 0x000fe20000240883 */
[----:B------:R-:W-:Y:S01]  /*3a00*/  PRMT R23, R44, 0x7610, R23 ;  /* 0x000076102c177816 */ /* 0x000fe20000000017 */
[----:B------:R-:W-:Y:S01]  /*3a10*/  IMAD.WIDE.U32 R44, R45, 0x10000, RZ ;  /* 0x000100002d2c7825 */ /* 0x000fe200078e00ff */
[----:B------:R-:W-:-:S03]  /*3a20*/  PRMT R24, R48, 0x7632, R24 ;  /* 0x0000763230187816 */ /* 0x000fc60000000018 */
[----:B------:R-:W-:Y:S01]  /*3a30*/  HFMA2.BF16_V2 R54, R193.H0_H0, R54.H0_H0, R191.H0_H0 ;  /* 0x20000036c1367231 */ /* 0x000fe200002408bf */
[----:B------:R-:W-:Y:S01]  /*3a40*/  F2FP.BF16.F32.PACK_AB R91, RZ, R90 ;  /* 0x0000005aff5b723e */ /* 0x000fe200000010ff */
[----:B------:R-:W-:Y:S01]  /*3a50*/  IMAD.WIDE.U32 R46, R46, 0x10000, RZ ;  /* 0x000100002e2e7825 */ /* 0x000fe200078e00ff */
[----:B------:R-:W-:-:S03]  /*3a60*/  F2FP.BF16.F32.PACK_AB R90, RZ, R92 ;  /* 0x0000005cff5a723e */ /* 0x000fc600000010ff */
[--C-:B------:R-:W-:Y:S01]  /*3a70*/  FADD.FTZ R104, R104, -R204.reuse ;  /* 0x800000cc68687221 */ /* 0x100fe20000010000 */
[----:B------:R-:W-:Y:S01]  /*3a80*/  F2FP.BF16.F32.PACK_AB R92, RZ, R93 ;  /* 0x0000005dff5c723e */ /* 0x000fe200000010ff */
[----:B------:R-:W-:Y:S01]  /*3a90*/  FMUL.FTZ R93, R99, R97 ;  /* 0x00000061635d7220 */ /* 0x000fe20000410000 */
[----:B------:R-:W-:Y:S01]  /*3aa0*/  LOP3.LUT R52, R24, 0xffff, RZ, 0xc0, !PT ;  /* 0x0000ffff18347812 */ /* 0x000fe200078ec0ff */
[--C-:B------:R-:W-:Y:S01]  /*3ab0*/  FADD.FTZ R102, R102, -R204.reuse ;  /* 0x800000cc66667221 */ /* 0x100fe20000010000 */
[--C-:B------:R-:W-:Y:S01]  /*3ac0*/  LOP3.LUT R44, R44, 0xffff, R23.reuse, 0xf8, !PT ;  /* 0x0000ffff2c2c7812 */ /* 0x100fe200078ef817 */
[----:B------:R-:W-:Y:S01]  /*3ad0*/  FADD.FTZ R108, R108, -R204 ;  /* 0x800000cc6c6c7221 */ /* 0x000fe20000010000 */
[----:B------:R-:W-:Y:S01]  /*3ae0*/  PRMT R90, R90, 0x5410, R92 ;  /* 0x000054105a5a7816 */ /* 0x000fe2000000005c */
[----:B------:R-:W-:Y:S01]  /*3af0*/  IMAD.WIDE.U32 R52, R52, 0x10000, RZ ;  /* 0x0001000034347825 */ /* 0x000fe200078e00ff */
[----:B------:R-:W-:-:S03]  /*3b00*/  PRMT R23, R50, 0x7610, R23 ;  /* 0x0000761032177816 */ /* 0x000fc60000000017 */
[----:B------:R-:W-:Y:S01]  /*3b10*/  FMUL.FTZ R104, R99, R104 ;  /* 0x0000006863687220 */ /* 0x000fe20000410000 */
[----:B------:R-:W-:Y:S01]  /*3b20*/  PRMT R24, R57, 0x7632, R24 ;  /* 0x0000763239187816 */ /* 0x000fe20000000018 */
[----:B------:R-:W-:Y:S01]  /*3b30*/  FMUL.FTZ R202, R99, R202 ;  /* 0x000000ca63ca7220 */ /* 0x000fe20000410000 */
[--C-:B------:R-:W-:Y:S01]  /*3b40*/  LOP3.LUT R45, R45, 0xffff, R25.reuse, 0xf8, !PT ;  /* 0x0000ffff2d2d7812 */ /* 0x100fe200078ef819 */
[----:B------:R-:W-:Y:S01]  /*3b50*/  HFMA2.BF16_V2 R71, R209, R90, R211 ;  /* 0x0000005ad1477231 */ /* 0x000fe200002000d3 */
[----:B------:R-:W-:Y:S01]  /*3b60*/  PRMT R25, R54, 0x7610, R25 ;  /* 0x0000761036197816 */ /* 0x000fe20000000019 */
[--C-:B------:R-:W-:Y:S01]  /*3b70*/  FADD.FTZ R252, R109, -R204.reuse ;  /* 0x800000cc6dfc7221 */ /* 0x100fe20000010000 */
[--C-:B------:R-:W-:Y:S01]  /*3b80*/  LOP3.LUT R46, R46, 0xffff, R23.reuse, 0xf8, !PT ;  /* 0x0000ffff2e2e7812 */ /* 0x100fe200078ef817 */
[C---:B------:R-:W-:Y:S01]  /*3b90*/  FMUL.FTZ R97, R99.reuse, R102 ;  /* 0x0000006663617220 */ /* 0x040fe20000410000 */
[----:B------:R-:W-:Y:S01]  /*3ba0*/  PRMT R23, R48, 0x7610, R23 ;  /* 0x0000761030177816 */ /* 0x000fe20000000017 */
[----:B------:R-:W-:Y:S01]  /*3bb0*/  FMUL.FTZ R102, R99, R108 ;  /* 0x0000006c63667220 */ /* 0x000fe20000410000 */
[----:B------:R-:W-:Y:S01]  /*3bc0*/  LOP3.LUT R54, R24, 0xffff, RZ, 0xc0, !PT ;  /* 0x0000ffff18367812 */ /* 0x000fe200078ec0ff */
[----:B------:R-:W-:Y:S01]  /*3bd0*/  HFMA2.BF16_V2 R81, R185.H0_H0, R81.H0_H0, R183.H0_H0 ;  /* 0x20000051b9517231 */ /* 0x000fe200002408b7 */
[----:B------:R-:W-:Y:S01]  /*3be0*/  F2FP.BF16.F32.PACK_AB R88, RZ, R85 ;  /* 0x00000055ff58723e */ /* 0x000fe200000010ff */
[--C-:B------:R-:W-:Y:S01]  /*3bf0*/  FADD.FTZ R55, R55, -R204.reuse ;  /* 0x800000cc37377221 */ /* 0x100fe20000010000 */
[--C-:B------:R-:W-:Y:S01]  /*3c00*/  LOP3.LUT R90, R53, 0xffff, R25.reuse, 0xf8, !PT ;  /* 0x0000ffff355a7812 */ /* 0x100fe200078ef819 */
[----:B------:R-:W-:Y:S01]  /*3c10*/  FADD.FTZ R67, R67, -R204 ;  /* 0x800000cc43437221 */ /* 0x000fe20000010000 */
[----:B------:R-:W-:Y:S01]  /*3c20*/  PRMT R24, R59, 0x7632, R24 ;  /* 0x000076323b187816 */ /* 0x000fe20000000018 */
[--C-:B------:R-:W-:Y:S01]  /*3c30*/  FADD.FTZ R112, R112, -R204.reuse ;  /* 0x800000cc70707221 */ /* 0x100fe20000010000 */
[----:B------:R-:W-:Y:S01]  /*3c40*/  PRMT R25, R58, 0x7632, R25 ;  /* 0x000076323a197816 */ /* 0x000fe20000000019 */
[----:B------:R-:W-:Y:S01]  /*3c50*/  FADD.FTZ R115, R115, -R204 ;  /* 0x800000cc73737221 */ /* 0x000fe20000010000 */
[----:B------:R-:W-:Y:S01]  /*3c60*/  LOP3.LUT R48, R52, 0xffff, R23, 0xf8, !PT ;  /* 0x0000ffff34307812 */ /* 0x000fe200078ef817 */
[----:B------:R-:W-:Y:S01]  /*3c70*/  IMAD.WIDE.U32 R52, R54, 0x10000, RZ ;  /* 0x0001000036347825 */ /* 0x000fe200078e00ff */
[----:B------:R-:W-:-:S03]  /*3c80*/  PRMT R27, R56, 0x7610, R27 ;  /* 0x00007610381b7816 */ /* 0x000fc6000000001b */
[C---:B------:R-:W-:Y:S01]  /*3c90*/  FMUL.FTZ R55, R99.reuse, R55 ;  /* 0x0000003763377220 */ /* 0x040fe20000410000 */
[----:B------:R-:W-:Y:S01]  /*3ca0*/  PRMT R86, R86, 0x5410, R88 ;  /* 0x0000541056567816 */ /* 0x000fe20000000058 */
[----:B------:R-:W-:Y:S01]  /*3cb0*/  FADD.FTZ R106, R106, -R204 ;  /* 0x800000cc6a6a7221 */ /* 0x000fe20000010000 */
[----:B------:R-:W-:Y:S01]  /*3cc0*/  LOP3.LUT R56, R24, 0xffff, RZ, 0xc0, !PT ;  /* 0x0000ffff18387812 */ /* 0x000fe200078ec0ff */
[----:B------:R-:W-:Y:S01]  /*3cd0*/  FMUL.FTZ R67, R99, R67 ;  /* 0x0000004363437220 */ /* 0x000fe20000410000 */
        /* <DEDUP_REMOVED lines=9> */
[----:B------:R-:W-:Y:S01]  /*3d70*/  FMUL.FTZ R112, R99, R112 ;  /* 0x0000007063707220 */ /* 0x000fe20000410000 */
[--C-:B------:R-:W-:Y:S01]  /*3d80*/  LOP3.LUT R53, R53, 0xffff, R23.reuse, 0xf8, !PT ;  /* 0x0000ffff35357812 */ /* 0x100fe200078ef817 */
[C---:B------:R-:W-:Y:S01]  /*3d90*/  FMUL.FTZ R115, R99.reuse, R115 ;  /* 0x0000007363737220 */ /* 0x040fe20000410000 */
[----:B------:R-:W-:Y:S01]  /*3da0*/  LOP3.LUT R58, R24, 0xffff, RZ, 0xc0, !PT ;  /* 0x0000ffff183a7812 */ /* 0x000fe200078ec0ff */
[C---:B------:R-:W-:Y:S01]  /*3db0*/  FMUL.FTZ R109, R99.reuse, R248 ;  /* 0x000000f8636d7220 */ /* 0x040fe20000410000 */
[----:B------:R-:W-:Y:S01]  /*3dc0*/  PRMT R23, R64, 0x7610, R23 ;  /* 0x0000761040177816 */ /* 0x000fe20000000017 */
[----:B------:R-:W-:Y:S01]  /*3dd0*/  FMUL.FTZ R106, R99, R106 ;  /* 0x0000006a636a7220 */ /* 0x000fe20000410000 */
[----:B------:R-:W-:Y:S01]  /*3de0*/  LOP3.LUT R54, R56, 0xffff, R59, 0xf8, !PT ;  /* 0x0000ffff38367812 */ /* 0x000fe200078ef83b */
[----:B------:R-:W-:Y:S01]  /*3df0*/  IMAD.WIDE.U32 R58, R58, 0x10000, RZ ;  /* 0x000100003a3a7825 */ /* 0x000fe200078e00ff */
[----:B------:R-:W-:-:S03]  /*3e00*/  PRMT R24, R65, 0x7632, R24 ;  /* 0x0000763241187816 */ /* 0x000fc60000000018 */
[----:B------:R-:W-:Y:S01]  /*3e10*/  HFMA2.BF16_V2 R51, R197.H0_H0, R51.H0_H0, R195.H0_H0 ;  /* 0x20000033c5337231 */ /* 0x000fe200002408c3 */
[--C-:B------:R-:W-:Y:S01]  /*3e20*/  LOP3.LUT R56, R78, 0xffff, R25.reuse, 0xf8, !PT ;  /* 0x0000ffff4e387812 */ /* 0x100fe200078ef819 */
[----:B------:R-:W-:Y:S01]  /*3e30*/  HFMA2.BF16_V2 R49, R26.H1_H1, R49.H0_H0, R28.H1_H1 ;  /* 0x200000311a317231 */ /* 0x000fe20000260c1c */
[----:B------:R-:W-:Y:S01]  /*3e40*/  PRMT R25, R66, 0x7632, R25 ;  /* 0x0000763242197816 */ /* 0x000fe20000000019 */
[----:B------:R-:W-:Y:S01]  /*3e50*/  FADD.FTZ R110, R110, -R204 ;  /* 0x800000cc6e6e7221 */ /* 0x000fe20000010000 */
[--C-:B------:R-:W-:Y:S01]  /*3e60*/  LOP3.LUT R57, R57, 0xffff, R23.reuse, 0xf8, !PT ;  /* 0x0000ffff39397812 */ /* 0x100fe200078ef817 */
[----:B------:R-:W-:Y:S01]  /*3e70*/  HFMA2.BF16_V2 R94, R169.H0_H0, R94.H0_H0, R167.H0_H0 ;  /* 0x2000005ea95e7231 */ /* 0x000fe200002408a7 */
[----:B------:R-:W-:Y:S01]  /*3e80*/  LOP3.LUT R78, R24, 0xffff, RZ, 0xc0, !PT ;  /* 0x0000ffff184e7812 */ /* 0x000fe200078ec0ff */
[----:B------:R-:W-:Y:S01]  /*3e90*/  FMUL.FTZ R110, R99, R110 ;  /* 0x0000006e636e7220 */ /* 0x000fe20000410000 */
[----:B------:R-:W-:Y:S01]  /*3ea0*/  F2FP.BF16.F32.PACK_AB R89, RZ, R89 ;  /* 0x00000059ff59723e */ /* 0x000fe200000010ff */
[----:B------:R-:W-:Y:S01]  /*3eb0*/  HFMA2.BF16_V2 R62, R245.H0_H0, R62.H0_H0, R247.H0_H0 ;  /* 0x2000003ef53e7231 */ /* 0x000fe200002408f7 */
[----:B------:R-:W-:Y:S01]  /*3ec0*/  PRMT R23, R76, 0x7610, R23 ;  /* 0x000076104c177816 */ /* 0x000fe20000000017 */
[----:B------:R-:W-:Y:S01]  /*3ed0*/  HFMA2.BF16_V2 R80, R37.H1_H1, R80.H0_H0, R21.H0_H0 ;  /* 0x2000005025507231 */ /* 0x000fe20000240c15 */
[----:B------:R-:W-:Y:S01]  /*3ee0*/  LOP3.LUT R64, R25, 0xffff, RZ, 0xc0, !PT ;  /* 0x0000ffff19407812 */ /* 0x000fe200078ec0ff */
[----:B------:R-:W-:Y:S01]  /*3ef0*/  HFMA2.BF16_V2 R61, R34.H1_H1, R61.H0_H0, R36.H1_H1 ;  /* 0x2000003d223d7231 */ /* 0x000fe20000260c24 */
[----:B------:R-:W-:Y:S01]  /*3f00*/  PRMT R24, R68, 0x7632, R24 ;  /* 0x0000763244187816 */ /* 0x000fe20000000018 */
[----:B------:R-:W-:Y:S01]  /*3f10*/  HFMA2.BF16_V2 R91, R177.H0_H0, R91.H0_H0, R175.H0_H0 ;  /* 0x2000005bb15b7231 */ /* 0x000fe200002408af */
[----:B------:R-:W-:Y:S01]  /*3f20*/  LOP3.LUT R92, R79, 0xffff, R69, 0xf8, !PT ;  /* 0x0000ffff4f5c7812 */ /* 0x000fe200078ef845 */
[----:B------:R-:W-:Y:S01]  /*3f30*/  IMAD.WIDE.U32 R78, R78, 0x10000, RZ ;  /* 0x000100004e4e7825 */ /* 0x000fe200078e00ff */
[----:B------:R-:W-:-:S03]  /*3f40*/  PRMT R87, R87, 0x5410, R89 ;  /* 0x0000541057577816 */ /* 0x000fc60000000059 */
[----:B------:R-:W-:Y:S01]  /*3f50*/  HFMA2.BF16_V2 R84, R39.H1_H1, R84.H0_H0, R22.H0_H0 ;  /* 0x2000005427547231 */ /* 0x000fe20000240c16 */
[----:B------:R-:W-:Y:S01]  /*3f60*/  LOP3.LUT R58, R58, 0xffff, R63, 0xf8, !PT ;  /* 0x0000ffff3a3a7812 */ /* 0x000fe200078ef83f */
[----:B------:R-:W-:Y:S01]  /*3f70*/  HFMA2.BF16_V2 R117, R153.H0_H0, R117.H0_H0, R151.H0_H0 ;  /* 0x2000007599757231 */ /* 0x000fe20000240897 */
[----:B------:R-:W-:Y:S01]  /*3f80*/  LOP3.LUT R59, R59, 0xffff, R23, 0xf8, !PT ;  /* 0x0000ffff3b3b7812 */ /* 0x000fe200078ef817 */
[----:B------:R-:W-:Y:S01]  /*3f90*/  HFMA2.BF16_V2 R72, R41, R87, R207 ;  /* 0x0000005729487231 */ /* 0x000fe200002000cf */
[----:B------:R-:W-:Y:S01]  /*3fa0*/  PRMT R25, R66, 0x7610, R25 ;  /* 0x0000761042197816 */ /* 0x000fe20000000019 */
[----:B------:R-:W-:Y:S01]  /*3fb0*/  HFMA2.BF16_V2 R113, R226.H1_H1, R113.H0_H0, R228.H1_H1 ;  /* 0x20000071e2717231 */ /* 0x000fe20000260ce4 */
[----:B------:R-:W-:Y:S01]  /*3fc0*/  F2FP.BF16.F32.PACK_AB R96, RZ, R96 ;  /* 0x00000060ff60723e */ /* 0x000fe200000010ff */
[----:B------:R-:W-:Y:S01]  /*3fd0*/  HFMA2.BF16_V2 R121, R234.H1_H1, R121.H0_H0, R236.H1_H1 ;  /* 0x20000079ea797231 */ /* 0x000fe20000260cec */
[----:B------:R-:W-:Y:S01]  /*3fe0*/  F2FP.BF16.F32.PACK_AB R93, RZ, R93 ;  /* 0x0000005dff5d723e */ /* 0x000fe200000010ff */
[----:B------:R-:W-:Y:S01]  /*3ff0*/  HFMA2.BF16_V2 R203, R145.H0_H0, R203.H0_H0, R143.H0_H0 ;  /* 0x200000cb91cb7231 */ /* 0x000fe2000024088f */
[----:B------:R-:W-:Y:S01]  /*4000*/  PRMT R63, R74, 0x7610, R63 ;  /* 0x000076104a3f7816 */ /* 0x000fe2000000003f */
[----:B------:R-:W-:Y:S01]  /*4010*/  HFMA2.BF16_V2 R122, R238.H1_H1, R122.H0_H0, R240.H1_H1 ;  /* 0x2000007aee7a7231 */ /* 0x000fe20000260cf0 */
[----:B------:R-:W-:Y:S01]  /*4020*/  PRMT R23, R65, 0x7610, R23 ;  /* 0x0000761041177816 */ /* 0x000fe20000000017 */
[----:B------:R-:W-:Y:S01]  /*4030*/  IMAD.WIDE.U32 R64, R64, 0x10000, RZ ;  /* 0x0001000040407825 */ /* 0x000fe200078e00ff */
[----:B------:R-:W-:-:S02]  /*4040*/  LOP3.LUT R66, R24, 0xffff, RZ, 0xc0, !PT ;  /* 0x0000ffff18427812 */ /* 0x000fc400078ec0ff */
[----:B------:R-:W-:Y:S01]  /*4050*/  F2FP.BF16.F32.PACK_AB R85, RZ, R101 ;  /* 0x00000065ff55723e */ /* 0x000fe200000010ff */
[----:B------:R-:W-:Y:S01]  /*4060*/  FMUL.FTZ R101, R99, R250 ;  /* 0x000000fa63657220 */ /* 0x000fe20000410000 */
[----:B------:R-:W-:Y:S02]  /*4070*/  PRMT R96, R96, 0x5410, R93 ;  /* 0x0000541060607816 */ /* 0x000fe4000000005d */
[----:B------:R-:W-:Y:S01]  /*4080*/  LOP3.LUT R60, R78, 0xffff, R23, 0xf8, !PT ;  /* 0x0000ffff4e3c7812 */ /* 0x000fe200078ef817 */
[----:B------:R-:W-:Y:S01]  /*4090*/  HFMA2.BF16_V2 R85, R181.H0_H0, R85.H0_H0, R179.H0_H0 ;  /* 0x20000055b5557231 */ /* 0x000fe200002408b3 */
[----:B------:R-:W-:Y:S01]  /*40a0*/  LOP3.LUT R63, R79, 0xffff, R63, 0xf8, !PT ;  /* 0x0000ffff4f3f7812 */ /* 0x000fe200078ef83f */
[----:B------:R-:W-:Y:S01]  /*40b0*/  IMAD.WIDE.U32 R78, R66, 0x10000, RZ ;  /* 0x00010000424e7825 */ /* 0x000fe200078e00ff */
[----:B------:R-:W-:-:S03]  /*40c0*/  F2FP.BF16.F32.PACK_AB R98, RZ, R98 ;  /* 0x00000062ff62723e */ /* 0x000fc600000010ff */
[----:B------:R-:W-:Y:S01]  /*40d0*/  HFMA2.BF16_V2 R75, R213, R96, R215 ;  /* 0x00000060d54b7231 */ /* 0x000fe200002000d7 */
[----:B------:R-:W-:Y:S02]  /*40e0*/  F2FP.BF16.F32.PACK_AB R100, RZ, R100 ;  /* 0x00000064ff64723e */ /* 0x000fe400000010ff */
[----:B------:R-:W-:Y:S02]  /*40f0*/  F2FP.BF16.F32.PACK_AB R108, RZ, R104 ;  /* 0x00000068ff6c723e */ /* 0x000fe400000010ff */
[----:B------:R-:W-:Y:S01]  /*4100*/  F2FP.BF16.F32.PACK_AB R104, RZ, R202 ;  /* 0x000000caff68723e */ /* 0x000fe200000010ff */
[----:B------:R-:W-:Y:S01]  /*4110*/  FMUL.FTZ R202, R99, R252 ;  /* 0x000000fc63ca7220 */ /* 0x000fe20000410000 */
[----:B------:R-:W-:Y:S02]  /*4120*/  LOP3.LUT R64, R64, 0xffff, R25, 0xf8, !PT ;  /* 0x0000ffff40407812 */ /* 0x000fe400078ef819 */
[----:B------:R-:W-:Y:S02]  /*4130*/  PRMT R23, R68, 0x7610, R23 ;  /* 0x0000761044177816 */ /* 0x000fe40000000017 */
[----:B------:R-:W-:-:S02]  /*4140*/  PRMT R25, R71, 0x7632, R25 ;  /* 0x0000763247197816 */ /* 0x000fc40000000019 */
[----:B------:R-:W-:Y:S02]  /*4150*/  PRMT R98, R98, 0x5410, R100 ;  /* 0x0000541062627816 */ /* 0x000fe40000000064 */
[----:B------:R-:W-:Y:S02]  /*4160*/  PRMT R24, R72, 0x7632, R24 ;  /* 0x0000763248187816 */ /* 0x000fe40000000018 */
[----:B------:R-:W-:Y:S02]  /*4170*/  LOP3.LUT R65, R65, 0xffff, R81, 0xf8, !PT ;  /* 0x0000ffff41417812 */ /* 0x000fe400078ef851 */
[----:B------:R-:W-:Y:S01]  /*4180*/  LOP3.LUT R66, R78, 0xffff, R23, 0xf8, !PT ;  /* 0x0000ffff4e427812 */ /* 0x000fe200078ef817 */
[----:B------:R-:W-:Y:S01]  /*4190*/  HFMA2.BF16_V2 R73, R217, R98, R219 ;  /* 0x00000062d9497231 */ /* 0x000fe200002000db */
[----:B------:R-:W-:Y:S02]  /*41a0*/  PRMT R81, R85, 0x7610, R81 ;  /* 0x0000761055517816 */ /* 0x000fe40000000051 */
[----:B------:R-:W-:-:S02]  /*41b0*/  LOP3.LUT R78, R25, 0xffff, RZ, 0xc0, !PT ;  /* 0x0000ffff194e7812 */ /* 0x000fc400078ec0ff */
[----:B------:R-:W-:Y:S02]  /*41c0*/  F2FP.BF16.F32.PACK_AB R102, RZ, R102 ;  /* 0x00000066ff66723e */ /* 0x000fe400000010ff */
[----:B------:R-:W-:Y:S02]  /*41d0*/  F2FP.BF16.F32.PACK_AB R202, RZ, R202 ;  /* 0x000000caffca723e */ /* 0x000fe400000010ff */
[----:B------:R-:W-:Y:S02]  /*41e0*/  LOP3.LUT R68, R24, 0xffff, RZ, 0xc0, !PT ;  /* 0x0000ffff18447812 */ /* 0x000fe400078ec0ff */
[----:B------:R-:W-:Y:S02]  /*41f0*/  PRMT R24, R75, 0x7632, R24 ;  /* 0x000076324b187816 */ /* 0x000fe40000000018 */
[----:B------:R-:W-:Y:S01]  /*4200*/  LOP3.LUT R81, R79, 0xffff, R81, 0xf8, !PT ;  /* 0x0000ffff4f517812 */ /* 0x000fe200078ef851 */
[----:B------:R-:W-:Y:S01]  /*4210*/  IMAD.WIDE.U32 R78, R78, 0x10000, RZ ;  /* 0x000100004e4e7825 */ /* 0x000fe200078e00ff */
[----:B------:R-:W-:-:S02]  /*4220*/  PRMT R108, R108, 0x5410, R104 ;  /* 0x000054106c6c7816 */ /* 0x000fc40000000068 */
        /* <DEDUP_REMOVED lines=81> */
[----:B------:R-:W0:Y:S01]  /*4740*/  @P0 LDC.64 R92, c[0x0][0x3a0] ;  /* 0x0000e800ff5c0b82 */ /* 0x000e220000000a00 */
[----:B------:R-:W-:Y:S02]  /*4750*/  LOP3.LUT R69, R69, R70, RZ, 0xfc, !PT ;  /* 0x0000004645457212 */ /* 0x000fe400078efcff */
[----:B------:R-:W-:Y:S02]  /*4760*/  LOP3.LUT R73, R71, R80, RZ, 0xfc, !PT ;  /* 0x0000005047497212 */ /* 0x000fe400078efcff */
[----:B------:R-:W-:Y:S02]  /*4770*/  PRMT R123, R123, 0x5410, R120 ;  /* 0x000054107b7b7816 */ /* 0x000fe40000000078 */
[----:B------:R-:W-:Y:S01]  /*4780*/  PRMT R26, R205, 0x7632, R26 ;  /* 0x00007632cd1a7816 */ /* 0x000fe2000000001a */
[----:B------:R-:W1:Y:S01]  /*4790*/  @P0 LDC.64 R62, c[0x0][0x3a8] ;  /* 0x0000ea00ff3e0b82 */ /* 0x000e620000000a00 */
        /* <DEDUP_REMOVED lines=16> */
[----:B0-----:R-:W-:Y:S01]  /*48a0*/  @P0 IMAD.WIDE R92, R3, 0x4, R92 ;  /* 0x00000004035c0825 */ /* 0x001fe200078e025c */
[----:B------:R-:W-:Y:S02]  /*48b0*/  SHF.L.U32 R84, R84, 0x10, RZ ;  /* 0x0000001054547819 */ /* 0x000fe400000006ff */
[----:B------:R-:W-:Y:S02]  /*48c0*/  LOP3.LUT R86, R94, 0xffff, R23, 0xf8, !PT ;  /* 0x0000ffff5e567812 */ /* 0x000fe400078ef817 */
[----:B------:R-:W-:Y:S01]  /*48d0*/  LOP3.LUT R51, R51, 0xffff, R27, 0xf8, !PT ;  /* 0x0000ffff33337812 */ /* 0x000fe200078ef81b */
[----:B-1----:R-:W-:Y:S01]  /*48e0*/  @P0 IMAD.WIDE R62, R3, 0x4, R62 ;  /* 0x00000004033e0825 */ /* 0x002fe200078e023e */
        /* <DEDUP_REMOVED lines=25> */
[--C-:B0-----:R-:W-:Y:S01]  /*4a80*/  IMAD.WIDE.U32 R62, R9, 0x8, R70.reuse ;  /* 0x00000008093e7825 */ /* 0x101fe200078e0046 */
        /* <DEDUP_REMOVED lines=8> */
[----:B------:R-:W-:Y:S01]  /*4b10*/  SHF.L.U32 R116, R116, 0x10, RZ ;  /* 0x0000001074747819 */ /* 0x000fe200000006ff */
[----:B------:R0:W-:Y:S01]  /*4b20*/  STG.E.64 desc[UR4][R80.64+0x1000], R48 ;  /* 0x0010003050007986 */ /* 0x0001e2000c101b04 */
[----:B------:R-:W-:Y:S01]  /*4b30*/  LOP3.LUT R95, R95, 0xffff, R203, 0xf8, !PT ;  /* 0x0000ffff5f5f7812 */ /* 0x000fe200078ef8cb */
[--C-:B------:R-:W-:Y:S01]  /*4b40*/  IMAD.WIDE.U32 R16, R16, 0x8, R70.reuse ;  /* 0x0000000810107825 */ /* 0x100fe200078e0046 */
[----:B------:R-:W-:Y:S01]  /*4b50*/  SHF.L.U32 R122, R122, 0x10, RZ ;  /* 0x000000107a7a7819 */ /* 0x000fe200000006ff */
[----:B------:R0:W-:Y:S01]  /*4b60*/  STG.E.64 desc[UR4][R80.64+0x1800], R50 ;  /* 0x0018003250007986 */ /* 0x0001e2000c101b04 */
[----:B------:R-:W-:Y:S01]  /*4b70*/  LOP3.LUT R87, R87, R116, RZ, 0xfc, !PT ;  /* 0x0000007457577212 */ /* 0x000fe200078efcff */
[--C-:B------:R-:W-:Y:S01]  /*4b80*/  IMAD.WIDE.U32 R96, R15, 0x8, R70.reuse ;  /* 0x000000080f607825 */ /* 0x100fe200078e0046 */
[----:B------:R-:W-:Y:S01]  /*4b90*/  LOP3.LUT R95, R95, R122, RZ, 0xfc, !PT ;  /* 0x0000007a5f5f7212 */ /* 0x000fe200078efcff */
[----:B------:R0:W-:Y:S01]  /*4ba0*/  STG.E.64 desc[UR4][R84.64], R52 ;  /* 0x0000003454007986 */ /* 0x0001e2000c101b04 */
[----:B------:R-:W-:Y:S01]  /*4bb0*/  IADD3 R3, PT, PT, R3, R242, RZ ;  /* 0x000000f203037210 */ /* 0x000fe20007ffe0ff */
[----:B------:R-:W-:-:S02]  /*4bc0*/  IMAD.WIDE.U32 R14, R14, 0x8, R70 ;  /* 0x000000080e0e7825 */ /* 0x000fc400078e0046 */
[----:B------:R0:W-:Y:S01]  /*4bd0*/  STG.E.64 desc[UR4][R90.64], R54 ;  /* 0x000000365a007986 */ /* 0x0001e2000c101b04 */
[----:B--2---:R-:W-:Y:S01]  /*4be0*/  ISETP.GE.AND P2, PT, R3, UR6, PT ;  /* 0x0000000603007c0c */ /* 0x004fe2000bf46270 */
        /* <DEDUP_REMOVED lines=22> */
.L_x_257:
        /* <DEDUP_REMOVED lines=11> */
.L_x_1032:


//--------------------- .text._ZN10layer_norm13ln_fwd_kernelINS_13Kernel_traitsI13__nv_bfloat16S2_S2_fjLj20480ELj2ELj1ELj4ELj16ENS_18Kernel_traits_baseILj20480ES2_S2_S2_fjLj128EEEEEEEvNS_9FwdParamsE --------------------------
	.section	.text._ZN10layer_norm13ln_fwd_kernelINS_13Kernel_traitsI13__nv_bfloat16S2_S2_fjLj20480ELj2ELj1ELj4ELj16ENS_18Kernel_traits_baseILj20480ES2_S2_S2_fjLj128EEEEEEEvNS_9FwdParamsE,"ax",@progbits
	.align	128
        .global         _ZN10layer_norm13ln_fwd_kernelINS_13Kernel_traitsI13__nv_bfloat16S2_S2_fjLj20480ELj2ELj1ELj4ELj16ENS_18Kernel_traits_baseILj20480ES2_S2_S2_fjLj128EEEEEEEvNS_9FwdParamsE
        .type           _ZN10layer_norm13ln_fwd_kernelINS_13Kernel_traitsI13__nv_bfloat16S2_S2_fjLj20480ELj2ELj1ELj4ELj16ENS_18Kernel_traits_baseILj20480ES2_S2_S2_fjLj128EEEEEEEvNS_9FwdParamsE,@function
        .size           _ZN10layer_norm13ln_fwd_kernelINS_13Kernel_traitsI13__nv_bfloat16S2_S2_fjLj20480ELj2ELj1ELj4ELj16ENS_18Kernel_traits_baseILj20480ES2_S2_S2_fjLj128EEEEEEEvNS_9FwdParamsE,(.L_x_1033 - _ZN10layer_norm13ln_fwd_kernelINS_13Kernel_traitsI13__nv_bfloat16S2_S2_fjLj20480ELj2ELj1ELj4ELj16ENS_18Kernel_traits_baseILj20480ES2_S2_S2_fjLj128EEEEEEEvNS_9FwdParamsE)
        .other          _ZN10layer_norm13ln_fwd_kernelINS_13Kernel_traitsI13__nv_bfloat16S2_S2_fjLj20480ELj2ELj1ELj4ELj16ENS_18Kernel_traits_baseILj20480ES2_S2_S2_fjLj128EEEEEEEvNS_9FwdParamsE,@"STO_CUDA_ENTRY STV_DEFAULT"
_ZN10layer_norm13ln_fwd_kernelINS_13Kernel_traitsI13__nv_bfloat16S2_S2_fjLj20480ELj2ELj1ELj4ELj16ENS_18Kernel_traits_baseILj20480ES2_S2_S2_fjLj128EEEEEEEvNS_9FwdParamsE:
.text._ZN10layer_norm13ln_fwd_kernelINS_13Kernel_traitsI13__nv_bfloat16S2_S2_fjLj20480ELj2ELj1ELj4ELj16ENS_18Kernel_traits_baseILj20480ES2_S2_S2_fjLj128EEEEEEEvNS_9FwdParamsE:
        /* <DEDUP_REMOVED lines=40> */
.L_x_264:
        /* <DEDUP_REMOVED lines=428> */
.L_x_259:
[----:B------:R-:W-:Y:S05]  /*1d40*/  BSYNC.RECONVERGENT B0 ;  /* 0x0000000000007941 */ /* 0x000fea0003800200 */
.L_x_258:
        /* <DEDUP_REMOVED lines=13> */
.L_x_261:
[----:B------:R-:W-:Y:S05]  /*1e20*/  BSYNC.RECONVERGENT B0 ;  /* 0x0000000000007941 */ /* 0x000fea0003800200 */
.L_x_260:
        /* <DEDUP_REMOVED lines=49> */
[----:B--2---:R-:W-:Y:S02]  /*2140*/  LEA R129, P3, R94, R84, 0x3 ;  /* 0x000000545e817211 */ /* 0x004fe400078618ff */
[----:B------:R-:W-:Y:S02]  /*2150*/  LOP3.LUT R86, R86, 0x8, RZ, 0xc0, !PT ;  /* 0x0000000856567812 */ /* 0x000fe400078ec0ff */
[----:B------:R-:W-:Y:S02]  /*2160*/  LEA.HI.X R94, R94, R85, R96, 0x3, P3 ;  /* 0x000000555e5e7211 */ /* 0x000fe400018f1c60 */
[----:B------:R-:W-:Y:S02]  /*2170*/  LEA.HI.X.SX32 R85, R90, RZ, 0x1, P4 ;  /* 0x000000ff5a557211 */ /* 0x000fe400020f0eff */
[----:B------:R-:W-:Y:S01]  /*2180*/  IADD3 R128, P4, PT, R86, R129, RZ ;  /* 0x0000008156807210 */ /* 0x000fe20007f9e0ff */
[----:B------:R-:W-:Y:S01]  /*2190*/  HFMA2 R86, -RZ, RZ, 0, 5.9604644775390625e-08 ;  /* 0x00000001ff567431 */ /* 0x000fe200000001ff */
[----:B---3--:R-:W-:-:S02]  /*21a0*/  LEA R84, P5, R92, UR6, 0x2 ;  /* 0x000000065c547c11 */ /* 0x008fc4000f8a10ff */
[----:B------:R-:W-:Y:S02]  /*21b0*/  ISETP.GT.U32.AND P3, PT, R105, 0x1, PT ;  /* 0x000000016900780c */ /* 0x000fe40003f64070 */
[----:B------:R-:W-:Y:S02]  /*21c0*/  IADD3.X R129, PT, PT, RZ, R94, RZ, P4, !PT ;  /* 0x0000005eff817210 */ /* 0x000fe400027fe4ff */
[----:B------:R-:W-:Y:S02]  /*21d0*/  LEA.HI.X R85, R92, UR7, R85, 0x2, P5 ;  /* 0x000000075c557c11 */ /* 0x000fe4000a8f1455 */
[----:B------:R-:W-:Y:S01]  /*21e0*/  SEL R86, R86, 0xffffffff, !P3 ;  /* 0xffffffff56567807 */ /* 0x000fe20005800000 */
[----:B01----:R0:W-:Y:S01]  /*21f0*/  STG.E.64 desc[UR4][R128.64], R2 ;  /* 0x0000000280007986 */ /* 0x0031e2000c101b04 */
[----:B------:R-:W-:Y:S06]  /*2200*/  MEMBAR.ALL.GPU ;  /* 0x0000000000007992 */ /* 0x000fec000000a000 */
[----:B------:R-:W-:-:S00]  /*2210*/  ERRBAR ;  /* 0x00000000000079ab */ /* 0x000fc00000000000 */
[----:B------:R-:W-:Y:S06]  /*2220*/  CGAERRBAR ;  /* 0x00000000000075ab */ /* 0x000fec0000000000 */
[----:B------:R0:W-:Y:S01]  /*2230*/  REDG.E.ADD.S32.STRONG.GPU desc[UR4][R84.64], R86 ;  /* 0x000000565400798e */ /* 0x0001e2000c12e304 */
[----:B------:R-:W-:-:S04]  /*2240*/  ISETP.GE.U32.AND P3, PT, R105, 0x2, PT ;  /* 0x000000026900780c */ /* 0x000fc80003f66070 */
[----:B------:R-:W-:-:S09]  /*2250*/  SEL R90, RZ, 0x2, P3 ;  /* 0x00000002ff5a7807 */ /* 0x000fd20001800000 */
.L_x_263:
[----:B0-----:R-:W-:Y:S02]  /*2260*/  MOV R2, R84 ;  /* 0x0000005400027202 */ /* 0x001fe40000000f00 */
[----:B------:R-:W-:-:S05]  /*2270*/  MOV R3, R85 ;  /* 0x0000005500037202 */ /* 0x000fca0000000f00 */
[----:B------:R-:W2:Y:S04]  /*2280*/  LDG.E.STRONG.GPU R2, desc[UR4][R2.64] ;  /* 0x0000000402027981 */ /* 0x000ea8000c1ef900 */
[----:B--2---:R-:W-:Y:S01]  /*2290*/  CCTL.IVALL ;  /* 0x00000000ff00798f */ /* 0x004fe20002000000 */
[----:B------:R-:W-:Y:S05]  /*22a0*/  YIELD ;  /* 0x0000000000007946 */ /* 0x000fea0003800000 */
[----:B------:R-:W-:-:S13]  /*22b0*/  ISETP.NE.AND P3, PT, R2, R90, PT ;  /* 0x0000005a0200720c */ /* 0x000fda0003f65270 */
[----:B------:R-:W-:Y:S05]  /*22c0*/  @P3 BRA `(.L_x_263) ;  /* 0xfffffffc00e43947 */ /* 0x000fea000383ffff */
.L_x_262:
        /* <DEDUP_REMOVED lines=27> */
[----:B---3--:R-:W3:Y:S04]  /*2480*/  SHFL.DOWN PT, R88, R84, 0x1, 0x1f ;  /* 0x08201f0054587f89 */ /* 0x008ee800000e0000 */
[----:B------:R-:W4:Y:S01]  /*2490*/  SHFL.DOWN PT, R90, R85, 0x1, 0x1f ;  /* 0x08201f00555a7f89 */ /* 0x000f2200000e0000 */
[----:B---3--:R-:W-:Y:S01]  /*24a0*/  FADD.FTZ R94, -R88, R84 ;  /* 0x00000054585e7221 */ /* 0x008fe20000010100 */
[----:B------:R-:W-:-:S03]  /*24b0*/  FMUL.FTZ R88, R86, R88 ;  /* 0x0000005856587220 */ /* 0x000fc60000410000 */
[----:B------:R-:W-:Y:S01]  /*24c0*/  FMUL.FTZ R94, R94, R94 ;  /* 0x0000005e5e5e7220 */ /* 0x000fe20000410000 */
[----:B----4-:R-:W-:-:S03]  /*24d0*/  FADD.FTZ R3, R90, R85 ;  /* 0x000000555a037221 */ /* 0x010fc60000010000 */
[----:B------:R-:W-:Y:S01]  /*24e0*/  FMUL.FTZ R94, R94, R129 ;  /* 0x000000815e5e7220 */ /* 0x000fe20000410000 */
[----:B------:R-:W-:Y:S02]  /*24f0*/  FFMA.FTZ R129, R129, R84, R88 ;  /* 0x0000005481817223 */ /* 0x000fe40000010058 */
[----:B------:R-:W3:Y:S01]  /*2500*/  @P0 LDC.64 R84, c[0x0][0x3a0] ;  /* 0x0000e800ff540b82 */ /* 0x000ee20000000a00 */
[----:B------:R-:W-:Y:S01]  /*2510*/  FMUL.FTZ R94, R86, R94 ;  /* 0x0000005e565e7220 */ /* 0x000fe20000410000 */
[----:B0-----:R-:W-:-:S03]  /*2520*/  FMUL.FTZ R129, R92, R129 ;  /* 0x000000815c817220 */ /* 0x001fc60000410000 */
[----:B------:R-:W-:Y:S02]  /*2530*/  FFMA.FTZ R94, R92, R94, R3 ;  /* 0x0000005e5c5e7223 */ /* 0x000fe40000010003 */
[----:B------:R-:W0:Y:S04]  /*2540*/  SHFL.IDX PT, R160, R129, RZ, 0x1f ;  /* 0x00001fff81a07589 */ /* 0x000e2800000e0000 */
[----:B------:R-:W2:Y:S01]  /*2550*/  SHFL.IDX PT, R3, R94, RZ, 0x1f ;  /* 0x00001fff5e037589 */ /* 0x000ea200000e0000 */
[----:B---3--:R-:W-:-:S04]  /*2560*/  @P0 IMAD.WIDE R84, R107, 0x4, R84 ;  /* 0x000000046b540825 */ /* 0x008fc800078e0254 */
[--C-:B0-----:R-:W-:Y:S01]  /*2570*/  FADD.FTZ R98, R138, -R160.reuse ;  /* 0x800000a08a627221 */ /* 0x101fe20000010000 */
[--C-:B------:R-:W-:Y:S01]  /*2580*/  FADD.FTZ R138, R199, -R160.reuse ;  /* 0x800000a0c78a7221 */ /* 0x100fe20000010000 */
[--C-:B------:R-:W-:Y:S01]  /*2590*/  FADD.FTZ R199, R87, -R160.reuse ;  /* 0x800000a057c77221 */ /* 0x100fe20000010000 */
[----:B------:R-:W-:Y:S01]  /*25a0*/  FADD.FTZ R142, R221, -R160 ;  /* 0x800000a0dd8e7221 */ /* 0x000fe20000010000 */
[----:B--2---:R-:W-:Y:S01]  /*25b0*/  FFMA.FTZ R164, R3, 4.8828125727595761418e-05, R164 ;  /* 0x384ccccd03a47823 */ /* 0x004fe200000100a4 */
[----:B------:R-:W0:Y:S01]  /*25c0*/  LDC.64 R86, c[0x0][0x398] ;  /* 0x0000e600ff567b82 */ /* 0x000e220000000a00 */
[--C-:B------:R-:W-:Y:S01]  /*25d0*/  FADD.FTZ R144, R223, -R160.reuse ;  /* 0x800000a0df907221 */ /* 0x100fe20000010000 */
[--C-:B------:R-:W-:Y:S01]  /*25e0*/  FADD.FTZ R150, R229, -R160.reuse ;  /* 0x800000a0e5967221 */ /* 0x100fe20000010000 */
[--C-:B------:R-:W-:Y:S01]  /*25f0*/  FADD.FTZ R152, R231, -R160.reuse ;  /* 0x800000a0e7987221 */ /* 0x100fe20000010000 */
[--C-:B------:R-:W-:Y:S01]  /*2600*/  FADD.FTZ R158, R237, -R160.reuse ;  /* 0x800000a0ed9e7221 */ /* 0x100fe20000010000 */
[----:B------:R-:W2:Y:S01]  /*2610*/  MUFU.RSQ R164, R164 ;  /* 0x000000a400a47308 */ /* 0x000ea20000001400 */
[--C-:B------:R-:W-:Y:S01]  /*2620*/  FADD.FTZ R140, R239, -R160.reuse ;  /* 0x800000a0ef8c7221 */ /* 0x100fe20000010000 */
[--C-:B------:R-:W-:Y:S01]  /*2630*/  FADD.FTZ R124, R241, -R160.reuse ;  /* 0x800000a0f17c7221 */ /* 0x100fe20000010000 */
        /* <DEDUP_REMOVED lines=337> */
.L_x_265:
        /* <DEDUP_REMOVED lines=11> */
.L_x_1033:


//--------------------- .text._ZN10layer_norm13ln_fwd_kernelINS_13Kernel_traitsI6__halffS2_fjLj20480ELj2ELj1ELj4ELj16ENS_18Kernel_traits_baseILj20480ES2_fS2_fjLj128EEEEEEEvNS_9FwdParamsE --------------------------
	.section	.text._ZN10layer_norm13ln_fwd_kernelINS_13Kernel_traitsI6__halffS2_fjLj20480ELj2ELj1ELj4ELj16ENS_18Kernel_traits_baseILj20480ES2_fS2_fjLj128EEEEEEEvNS_9FwdParamsE,"ax",@progbits
	.align	128
        .global         _ZN10layer_norm13ln_fwd_kernelINS_13Kernel_traitsI6__halffS2_fjLj20480ELj2ELj1ELj4ELj16ENS_18Kernel_traits_baseILj20480ES2_fS2_fjLj128EEEEEEEvNS_9FwdParamsE
        .type           _ZN10layer_norm13ln_fwd_kernelINS_13Kernel_traitsI6__halffS2_fjLj20480ELj2ELj1ELj4ELj16ENS_18Kernel_traits_baseILj20480ES2_fS2_fjLj128EEEEEEEvNS_9FwdParamsE,@function
        .size           _ZN10layer_norm13ln_fwd_kernelINS_13Kernel_traitsI6__halffS2_fjLj20480ELj2ELj1ELj4ELj16ENS_18Kernel_traits_baseILj20480ES2_fS2_fjLj128EEEEEEEvNS_9FwdParamsE,(.L_x_1034 - _ZN10layer_norm13ln_fwd_kernelINS_13Kernel_traitsI6__halffS2_fjLj20480ELj2ELj1ELj4ELj16ENS_18Kernel_traits_baseILj20480ES2_fS2_fjLj128EEEEEEEvNS_9FwdParamsE)
        .other          _ZN10layer_norm13ln_fwd_kernelINS_13Kernel_traitsI6__halffS2_fjLj20480ELj2ELj1ELj4ELj16ENS_18Kernel_traits_baseILj20480ES2_fS2_fjLj128EEEEEEEvNS_9FwdParamsE,@"STO_CUDA_ENTRY STV_DEFAULT"
_ZN10layer_norm13ln_fwd_kernelINS_13Kernel_traitsI6__halffS2_fjLj20480ELj2ELj1ELj4ELj16ENS_18Kernel_traits_baseILj20480ES2_fS2_fjLj128EEEEEEEvNS_9FwdParamsE:
.text._ZN10layer_norm13ln_fwd_kernelINS_13Kernel_traitsI6__halffS2_fjLj20480ELj2ELj1ELj4ELj16ENS_18Kernel_traits_baseILj20480ES2_fS2_fjLj128EEEEEEEvNS_9FwdParamsE:
        /* <DEDUP_REMOVED lines=177> */
.L_x_272:
        /* <DEDUP_REMOVED lines=336> */
.L_x_267:
[----:B------:R-:W-:Y:S05]  /*2010*/  BSYNC.RECONVERGENT B0 ;  /* 0x0000000000007941 */ /* 0x000fea0003800200 */
.L_x_266:
        /* <DEDUP_REMOVED lines=13> */
.L_x_269:
[----:B------:R-:W-:Y:S05]  /*20f0*/  BSYNC.RECONVERGENT B0 ;  /* 0x0000000000007941 */ /* 0x000fea0003800200 */
.L_x_268:
        /* <DEDUP_REMOVED lines=67> */
.L_x_271:
[----:B0-----:R-:W-:Y:S02]  /*2530*/  MOV R202, R204 ;  /* 0x000000cc00ca7202 */ /* 0x001fe40000000f00 */
[----:B------:R-:W-:-:S05]  /*2540*/  MOV R203, R205 ;  /* 0x000000cd00cb7202 */ /* 0x000fca0000000f00 */
[----:B------:R-:W2:Y:S04]  /*2550*/  LDG.E.STRONG.GPU R202, desc[UR4][R202.64] ;  /* 0x00000004caca7981 */ /* 0x000ea8000c1ef900 */
[----:B--2---:R-:W-:Y:S01]  /*2560*/  CCTL.IVALL ;  /* 0x00000000ff00798f */ /* 0x004fe20002000000 */
[----:B------:R-:W-:Y:S05]  /*2570*/  YIELD ;  /* 0x0000000000007946 */ /* 0x000fea0003800000 */
[----:B------:R-:W-:-:S13]  /*2580*/  ISETP.NE.AND P3, PT, R202, R249, PT ;  /* 0x000000f9ca00720c */ /* 0x000fda0003f65270 */
[----:B------:R-:W-:Y:S05]  /*2590*/  @P3 BRA `(.L_x_271) ;  /* 0xfffffffc00e43947 */ /* 0x000fea000383ffff */
.L_x_270:
        /* <DEDUP_REMOVED lines=131> */
[----:B------:R-:W-:Y:S01]  /*2dd0*/  FMUL.FTZ R101, R99, R66 ;  /* 0x0000004263657220 */ /* 0x000fe20000410000 */
[--C-:B------:R-:W-:Y:S01]  /*2de0*/  FADD.FTZ R119, R119, -R204.reuse ;  /* 0x800000cc77777221 */ /* 0x100fe20000010000 */
[----:B------:R-:W-:Y:S01]  /*2df0*/  F2FP.F16.F32.PACK_AB R59, RZ, R60 ;  /* 0x0000003cff3b723e */ /* 0x000fe200000000ff */
[--C-:B------:R-:W-:Y:S01]  /*2e00*/  FADD.FTZ R73, R73, -R204.reuse ;  /* 0x800000cc49497221 */ /* 0x100fe20000010000 */
[----:B------:R-:W-:Y:S01]  /*2e10*/  F2FP.F16.F32.PACK_AB R113, RZ, R111 ;  /* 0x0000006fff71723e */ /* 0x000fe200000000ff */
[--C-:B------:R-:W-:Y:S01]  /*2e20*/  FADD.FTZ R79, R79, -R204.reuse ;  /* 0x800000cc4f4f7221 */ /* 0x100fe20000010000 */
[--C-:B------:R-:W-:Y:S01]  /*2e30*/  FADD.FTZ R117, R117, -R204.reuse ;  /* 0x800000cc75757221 */ /* 0x100fe20000010000 */
[----:B------:R-:W-:Y:S01]  /*2e40*/  F2FP.F16.F32.PACK_AB R60, RZ, R62 ;  /* 0x0000003eff3c723e */ /* 0x000fe200000000ff */
[C---:B------:R-:W-:Y:S01]  /*2e50*/  FMUL.FTZ R114, R99.reuse, R114 ;  /* 0x0000007263727220 */ /* 0x040fe20000410000 */
[----:B------:R-:W-:Y:S01]  /*2e60*/  F2FP.F16.F32.PACK_AB R111, RZ, R203 ;  /* 0x000000cbff6f723e */ /* 0x000fe200000000ff */
[C---:B------:R-:W-:Y:S01]  /*2e70*/  FMUL.FTZ R52, R99.reuse, R52 ;  /* 0x0000003463347220 */ /* 0x040fe20000410000 */
[C---:B------:R-:W-:Y:S01]  /*2e80*/  FMUL.FTZ R53, R99.reuse, R53 ;  /* 0x0000003563357220 */ /* 0x040fe20000410000 */
[----:B------:R-:W-:Y:S01]  /*2e90*/  F2FP.F16.F32.PACK_AB R62, RZ, R103 ;  /* 0x00000067ff3e723e */ /* 0x000fe200000000ff */
[C---:B------:R-:W-:Y:S01]  /*2ea0*/  FMUL.FTZ R69, R99.reuse, R69 ;  /* 0x0000004563457220 */ /* 0x040fe20000410000 */
        /* <DEDUP_REMOVED lines=22> */
[--C-:B------:R-:W-:Y:S01]  /*3010*/  FADD.FTZ R202, R105, -R204.reuse ;  /* 0x800000cc69ca7221 */ /* 0x100fe20000010000 */
[--C-:B------:R-:W-:Y:S01]  /*3020*/  FADD.FTZ R118, R118, -R204.reuse ;  /* 0x800000cc76767221 */ /* 0x100fe20000010000 */
[----:B------:R-:W-:Y:S01]  /*3030*/  F2FP.F16.F32.PACK_AB R52, RZ, R52 ;  /* 0x00000034ff34723e */ /* 0x000fe200000000ff */
[----:B------:R-:W-:Y:S01]  /*3040*/  FMUL.FTZ R74, R99, R74 ;  /* 0x0000004a634a7220 */ /* 0x000fe20000410000 */
        /* <DEDUP_REMOVED lines=8> */
[----:B------:R-:W-:Y:S01]  /*30d0*/  PRMT R44, R200, 0x7610, R21 ;  /* 0x00007610c82c7816 */ /* 0x000fe20000000015 */
[----:B------:R-:W-:Y:S01]  /*30e0*/  FMUL.FTZ R203, R99, R121 ;  /* 0x0000007963cb7220 */ /* 0x000fe20000410000 */
[----:B------:R-:W-:Y:S01]  /*30f0*/  F2FP.F16.F32.PACK_AB R69, RZ, R70 ;  /* 0x00000046ff45723e */ /* 0x000fe200000000ff */
[----:B------:R-:W-:Y:S01]  /*3100*/  FADD.FTZ R123, R123, -R204 ;  /* 0x800000cc7b7b7221 */ /* 0x000fe20000010000 */
[----:B------:R-:W-:Y:S01]  /*3110*/  F2FP.F16.F32.PACK_AB R75, RZ, R103 ;  /* 0x00000067ff4b723e */ /* 0x000fe200000000ff */
        /* <DEDUP_REMOVED lines=71> */
[----:B------:R-:W-:Y:S01]  /*3590*/  F2FP.F16.F32.PACK_AB R65, RZ, R65 ;  /* 0x00000041ff41723e */ /* 0x000fe200000000ff */
[--C-:B------:R-:W-:Y:S01]  /*35a0*/  FADD.FTZ R88, R88, -R204.reuse ;  /* 0x800000cc58587221 */ /* 0x100fe20000010000 */
[----:B------:R-:W-:Y:S01]  /*35b0*/  SHF.R.U64 R59, R134, 0x10, R135 ;  /* 0x00000010863b7819 */ /* 0x000fe20000001287 */
[--C-:B------:R-:W-:Y:S01]  /*35c0*/  FADD.FTZ R54, R54, -R204.reuse ;  /* 0x800000cc36367221 */ /* 0x100fe20000010000 */
[----:B------:R-:W-:Y:S01]  /*35d0*/  PRMT R66, R66, 0x5410, R65 ;  /* 0x0000541042427816 */ /* 0x000fe20000000041 */
[----:B------:R-:W-:Y:S01]  /*35e0*/  HFMA2 R58, R58, R68, R45 ;  /* 0x000000443a3a7231 */ /* 0x000fe2000000002d */
[----:B------:R-:W-:Y:S01]  /*35f0*/  PRMT R59, R134, 0x5410, R59 ;  /* 0x00005410863b7816 */ /* 0x000fe2000000003b */
[--C-:B------:R-:W-:Y:S01]  /*3600*/  FADD.FTZ R86, R86, -R204.reuse ;  /* 0x800000cc56567221 */ /* 0x100fe20000010000 */
[----:B------:R-:W-:Y:S01]  /*3610*/  F2FP.F16.F32.PACK_AB R72, RZ, R72 ;  /* 0x00000048ff48723e */ /* 0x000fe200000000ff */
[--C-:B------:R-:W-:Y:S01]  /*3620*/  FADD.FTZ R90, R90, -R204.reuse ;  /* 0x800000cc5a5a7221 */ /* 0x100fe20000010000 */
[----:B------:R-:W-:Y:S01]  /*3630*/  SHF.R.U64 R63, R138, 0x10, R139 ;  /* 0x000000108a3f7819 */ /* 0x000fe2000000128b */
[----:B------:R-:W-:Y:S01]  /*3640*/  HFMA2 R59, R59, R66, R52 ;  /* 0x000000423b3b7231 */ /* 0x000fe20000000034 */
        /* <DEDUP_REMOVED lines=10> */
[----:B------:R-:W-:Y:S01]  /*36f0*/  F2FP.F16.F32.PACK_AB R78, RZ, R101 ;  /* 0x00000065ff4e723e */ /* 0x000fe200000000ff */
[----:B------:R-:W-:-:S02]  /*3700*/  HFMA2 R63, R63, R72, R52 ;  /* 0x000000483f3f7231 */ /* 0x000fc40000000034 */
[----:B------:R-:W-:Y:S01]  /*3710*/  FMUL.FTZ R101, R99, R82 ;  /* 0x0000005263657220 */ /* 0x000fe20000410000 */
[----:B------:R-:W-:Y:S01]  /*3720*/  SHF.R.U64 R45, R184, 0x10, R185 ;  /* 0x00000010b82d7819 */ /* 0x000fe200000012b9 */
[--C-:B------:R-:W-:Y:S01]  /*3730*/  FADD.FTZ R91, R91, -R204.reuse ;  /* 0x800000cc5b5b7221 */ /* 0x100fe20000010000 */
[----:B------:R-:W-:Y:S01]  /*3740*/  PRMT R52, R130, 0x5410, R47 ;  /* 0x0000541082347816 */ /* 0x000fe2000000002f */
[C---:B------:R-:W-:Y:S01]  /*3750*/  FMUL.FTZ R90, R99.reuse, R90 ;  /* 0x0000005a635a7220 */ /* 0x040fe20000410000 */
[----:B------:R-:W-:Y:S01]  /*3760*/  F2FP.F16.F32.PACK_AB R82, RZ, R80 ;  /* 0x00000050ff52723e */ /* 0x000fe200000000ff */
[C---:B------:R-:W-:Y:S01]  /*3770*/  FMUL.FTZ R92, R99.reuse, R92 ;  /* 0x0000005c635c7220 */ /* 0x040fe20000410000 */
[----:B------:R-:W-:Y:S01]  /*3780*/  F2FP.F16.F32.PACK_AB R79, RZ, R81 ;  /* 0x00000051ff4f723e */ /* 0x000fe200000000ff */
[----:B------:R-:W-:Y:S01]  /*3790*/  FMUL.FTZ R93, R99, R93 ;  /* 0x0000005d635d7220 */ /* 0x000fe20000410000 */
[----:B------:R-:W-:Y:S01]  /*37a0*/  SHF.R.U64 R47, R182, 0x10, R183 ;  /* 0x00000010b62f7819 */ /* 0x000fe200000012b7 */
[----:B------:R-:W-:Y:S01]  /*37b0*/  FADD.FTZ R85, R85, -R204 ;  /* 0x800000cc55557221 */ /* 0x000fe20000010000 */
[----:B------:R-:W-:Y:S01]  /*37c0*/  F2FP.F16.F32.PACK_AB R46, RZ, R46 ;  /* 0x0000002eff2e723e */ /* 0x000fe200000000ff */
[----:B------:R-:W-:Y:S01]  /*37d0*/  HFMA2 R56, R189.H0_H0, R56.H0_H0, R187.H0_H0 ;  /* 0x20000038bd387231 */ /* 0x000fe200000408bb */
[----:B------:R-:W-:Y:S01]  /*37e0*/  PRMT R66, R184, 0x5410, R45 ;  /* 0x00005410b8427816 */ /* 0x000fe2000000002d */
[C---:B------:R-:W-:Y:S01]  /*37f0*/  FMUL.FTZ R85, R99.reuse, R85 ;  /* 0x0000005563557220 */ /* 0x040fe20000410000 */
[----:B------:R-:W-:Y:S01]  /*3800*/  PRMT R82, R82, 0x5410, R79 ;  /* 0x0000541052527816 */ /* 0x000fe2000000004f */
[----:B------:R-:W-:Y:S01]  /*3810*/  HFMA2 R46, R201.H0_H0, R46.H0_H0, R199.H0_H0 ;  /* 0x2000002ec92e7231 */ /* 0x000fe200000408c7 */
[----:B------:R-:W-:Y:S01]  /*3820*/  PRMT R45, R182, 0x5410, R47 ;  /* 0x00005410b62d7816 */ /* 0x000fe2000000002f */
[----:B------:R-:W-:Y:S01]  /*3830*/  HFMA2 R60, R133.H0_H0, R60.H0_H0, R43.H0_H0 ;  /* 0x2000003c853c7231 */ /* 0x000fe2000004082b */
[----:B------:R-:W-:Y:S01]  /*3840*/  PRMT R23, R44, 0x7632, R23 ;  /* 0x000076322c177816 */ /* 0x000fe20000000017 */
[----:B------:R-:W-:Y:S01]  /*3850*/  HFMA2 R64, R135.H0_H0, R64.H0_H0, R125.H0_H0 ;  /* 0x2000004087407231 */ /* 0x000fe2000004087d */
[----:B------:R-:W-:Y:S01]  /*3860*/  F2FP.F16.F32.PACK_AB R80, RZ, R103 ;  /* 0x00000067ff50723e */ /* 0x000fe200000000ff */
[C---:B------:R-:W-:Y:S01]  /*3870*/  FMUL.FTZ R103, R99.reuse, R88 ;  /* 0x0000005863677220 */ /* 0x040fe20000410000 */
[----:B------:R-:W-:Y:S01]  /*3880*/  SHF.R.U64 R65, R140, 0x10, R141 ;  /* 0x000000108c417819 */ /* 0x000fe2000000128d */
[----:B------:R-:W-:Y:S01]  /*3890*/  HFMA2 R66, R66, R82, R45 ;  /* 0x0000005242427231 */ /* 0x000fe2000000002d */
[----:B------:R-:W-:Y:S01]  /*38a0*/  F2FP.F16.F32.PACK_AB R81, RZ, R101 ;  /* 0x00000065ff51723e */ /* 0x000fe200000000ff */
[----:B------:R-:W-:Y:S01]  /*38b0*/  FMUL.FTZ R101, R99, R86 ;  /* 0x0000005663657220 */ /* 0x000fe20000410000 */
[----:B------:R-:W-:Y:S01]  /*38c0*/  PRMT R24, R50, 0x7632, R24 ;  /* 0x0000763232187816 */ /* 0x000fe20000000018 */
[--C-:B------:R-:W-:Y:S01]  /*38d0*/  FADD.FTZ R89, R89, -R204.reuse ;  /* 0x800000cc59597221 */ /* 0x100fe20000010000 */
[----:B------:R-:W-:Y:S01]  /*38e0*/  LOP3.LUT R45, R23, 0xffff, RZ, 0xc0, !PT ;  /* 0x0000ffff172d7812 */ /* 0x000fe200078ec0ff */
[----:B------:R-:W-:Y:S01]  /*38f0*/  HFMA2 R76, R139.H0_H0, R76.H0_H0, R129.H0_H0 ;  /* 0x2000004c8b4c7231 */ /* 0x000fe20000040881 */
[----:B------:R-:W-:Y:S01]  /*3900*/  F2FP.F16.F32.PACK_AB R86, RZ, R84 ;  /* 0x00000054ff56723e */ /* 0x000fe200000000ff */
[----:B------:R-:W-:Y:S01]  /*3910*/  FMUL.FTZ R89, R99, R89 ;  /* 0x0000005963597220 */ /* 0x000fe20000410000 */
[----:B------:R-:W-:Y:S01]  /*3920*/  PRMT R78, R78, 0x5410, R75 ;  /* 0x000054104e4e7816 */ /* 0x000fe2000000004b */
[--C-:B------:R-:W-:Y:S01]  /*3930*/  FADD.FTZ R96, R96, -R204.reuse ;  /* 0x800000cc60607221 */ /* 0x100fe20000010000 */
[----:B------:R-:W-:Y:S01]  /*3940*/  PRMT R65, R140, 0x5410, R65 ;  /* 0x000054108c417816 */ /* 0x000fe20000000041 */
[----:B------:R-:W-:Y:S01]  /*3950*/  FADD.FTZ R97, R97, -R204 ;  /* 0x800000cc61617221 */ /* 0x000fe20000010000 */
[----:B------:R-:W-:Y:S01]  /*3960*/  F2FP.F16.F32.PACK_AB R84, RZ, R87 ;  /* 0x00000057ff54723e */ /* 0x000fe200000000ff */
[----:B------:R-:W-:Y:S01]  /*3970*/  HFMA2 R69, R137.H0_H0, R69.H0_H0, R127.H0_H0 ;  /* 0x2000004589457231 */ /* 0x000fe2000004087f */
[----:B------:R-:W-:Y:S01]  /*3980*/  PRMT R25, R46, 0x7610, R25 ;  /* 0x000076102e197816 */ /* 0x000fe20000000019 */
[C---:B------:R-:W-:Y:S01]  /*3990*/  FMUL.FTZ R96, R99.reuse, R96 ;  /* 0x0000006063607220 */ /* 0x040fe20000410000 */
[----:B------:R-:W-:Y:S01]  /*39a0*/  F2FP.F16.F32.PACK_AB R87, RZ, R103 ;  /* 0x00000067ff57723e */ /* 0x000fe200000000ff */
[----:B------:R-:W-:Y:S01]  /*39b0*/  FMUL.FTZ R103, R99, R91 ;  /* 0x0000005b63677220 */ /* 0x000fe20000410000 */
[----:B------:R-:W-:Y:S01]  /*39c0*/  LOP3.LUT R46, R24, 0xffff, RZ, 0xc0, !PT ;  /* 0x0000ffff182e7812 */ /* 0x000fe200078ec0ff */
[----:B------:R-:W-:Y:S01]  /*39d0*/  HFMA2 R65, R65, R78, R52 ;  /* 0x0000004e41417231 */ /* 0x000fe20000000034 */
[----:B------:R-:W-:Y:S01]  /*39e0*/  F2FP.F16.F32.PACK_AB R54, RZ, R54 ;  /* 0x00000036ff36723e */ /* 0x000fe200000000ff */
[----:B------:R-:W-:Y:S01]  /*39f0*/  HFMA2 R74, R141.H0_H0, R74.H0_H0, R131.H0_H0 ;  /* 0x2000004a8d4a7231 */ /* 0x000fe20000040883 */
[----:B------:R-:W-:Y:S01]  /*3a00*/  PRMT R23, R44, 0x7610, R23 ;  /* 0x000076102c177816 */ /* 0x000fe20000000017 */
[----:B------:R-:W-:Y:S01]  /*3a10*/  IMAD.WIDE.U32 R44, R45, 0x10000, RZ ;  /* 0x000100002d2c7825 */ /* 0x000fe200078e00ff */
[----:B------:R-:W-:-:S03]  /*3a20*/  PRMT R24, R48, 0x7632, R24 ;  /* 0x0000763230187816 */ /* 0x000fc60000000018 */
[----:B------:R-:W-:Y:S01]  /*3a30*/  HFMA2 R54, R193.H0_H0, R54.H0_H0, R191.H0_H0 ;  /* 0x20000036c1367231 */ /* 0x000fe200000408bf */
[----:B------:R-:W-:Y:S01]  /*3a40*/  F2FP.F16.F32.PACK_AB R91, RZ, R90 ;  /* 0x0000005aff5b723e */ /* 0x000fe200000000ff */
[----:B------:R-:W-:Y:S01]  /*3a50*/  IMAD.WIDE.U32 R46, R46, 0x10000, RZ ;  /* 0x000100002e2e7825 */ /* 0x000fe200078e00ff */
[----:B------:R-:W-:-:S03]  /*3a60*/  F2FP.F16.F32.PACK_AB R90, RZ, R92 ;  /* 0x0000005cff5a723e */ /* 0x000fc600000000ff */
[--C-:B------:R-:W-:Y:S01]  /*3a70*/  FADD.FTZ R104, R104, -R204.reuse ;  /* 0x800000cc68687221 */ /* 0x100fe20000010000 */
[----:B------:R-:W-:Y:S01]  /*3a80*/  F2FP.F16.F32.PACK_AB R92, RZ, R93 ;  /* 0x0000005dff5c723e */ /* 0x000fe200000000ff */
        /* <DEDUP_REMOVED lines=12> */
[----:B------:R-:W-:Y:S01]  /*3b50*/  HFMA2 R71, R209, R90, R211 ;  /* 0x0000005ad1477231 */ /* 0x000fe200000000d3 */
[----:B------:R-:W-:Y:S01]  /*3b60*/  PRMT R25, R54, 0x7610, R25 ;  /* 0x0000761036197816 */ /* 0x000fe20000000019 */
[--C-:B------:R-:W-:Y:S01]  /*3b70*/  FADD.FTZ R252, R109, -R204.reuse ;  /* 0x800000cc6dfc7221 */ /* 0x100fe20000010000 */
[--C-:B------:R-:W-:Y:S01]  /*3b80*/  LOP3.LUT R46, R46, 0xffff, R23.reuse, 0xf8, !PT ;  /* 0x0000ffff2e2e7812 */ /* 0x100fe200078ef817 */
[C---:B------:R-:W-:Y:S01]  /*3b90*/  FMUL.FTZ R97, R99.reuse, R102 ;  /* 0x0000006663617220 */ /* 0x040fe20000410000 */
[----:B------:R-:W-:Y:S01]  /*3ba0*/  PRMT R23, R48, 0x7610, R23 ;  /* 0x0000761030177816 */ /* 0x000fe20000000017 */
[----:B------:R-:W-:Y:S01]  /*3bb0*/  FMUL.FTZ R102, R99, R108 ;  /* 0x0000006c63667220 */ /* 0x000fe20000410000 */
[----:B------:R-:W-:Y:S01]  /*3bc0*/  LOP3.LUT R54, R24, 0xffff, RZ, 0xc0, !PT ;  /* 0x0000ffff18367812 */ /* 0x000fe200078ec0ff */
[----:B------:R-:W-:Y:S01]  /*3bd0*/  HFMA2 R81, R185.H0_H0, R81.H0_H0, R183.H0_H0 ;  /* 0x20000051b9517231 */ /* 0x000fe200000408b7 */
[----:B------:R-:W-:Y:S01]  /*3be0*/  F2FP.F16.F32.PACK_AB R88, RZ, R85 ;  /* 0x00000055ff58723e */ /* 0x000fe200000000ff */
        /* <DEDUP_REMOVED lines=34> */
[----:B------:R-:W-:Y:S01]  /*3e10*/  HFMA2 R51, R197.H0_H0, R51.H0_H0, R195.H0_H0 ;  /* 0x20000033c5337231 */ /* 0x000fe200000408c3 */
[--C-:B------:R-:W-:Y:S01]  /*3e20*/  LOP3.LUT R56, R78, 0xffff, R25.reuse, 0xf8, !PT ;  /* 0x0000ffff4e387812 */ /* 0x100fe200078ef819 */
[----:B------:R-:W-:Y:S01]  /*3e30*/  HFMA2 R49, R26.H1_H1, R49.H0_H0, R28.H1_H1 ;  /* 0x200000311a317231 */ /* 0x000fe20000060c1c */
[----:B------:R-:W-:Y:S01]  /*3e40*/  PRMT R25, R66, 0x7632, R25 ;  /* 0x0000763242197816 */ /* 0x000fe20000000019 */
[----:B------:R-:W-:Y:S01]  /*3e50*/  FADD.FTZ R110, R110, -R204 ;  /* 0x800000cc6e6e7221 */ /* 0x000fe20000010000 */
[--C-:B------:R-:W-:Y:S01]  /*3e60*/  LOP3.LUT R57, R57, 0xffff, R23.reuse, 0xf8, !PT ;  /* 0x0000ffff39397812 */ /* 0x100fe200078ef817 */
[----:B------:R-:W-:Y:S01]  /*3e70*/  HFMA2 R94, R169.H0_H0, R94.H0_H0, R167.H0_H0 ;  /* 0x2000005ea95e7231 */ /* 0x000fe200000408a7 */
[----:B------:R-:W-:Y:S01]  /*3e80*/  LOP3.LUT R78, R24, 0xffff, RZ, 0xc0, !PT ;  /* 0x0000ffff184e7812 */ /* 0x000fe200078ec0ff */
[----:B------:R-:W-:Y:S01]  /*3e90*/  FMUL.FTZ R110, R99, R110 ;  /* 0x0000006e636e7220 */ /* 0x000fe20000410000 */
[----:B------:R-:W-:Y:S01]  /*3ea0*/  F2FP.F16.F32.PACK_AB R89, RZ, R89 ;  /* 0x00000059ff59723e */ /* 0x000fe200000000ff */
[----:B------:R-:W-:Y:S01]  /*3eb0*/  HFMA2 R62, R245.H0_H0, R62.H0_H0, R247.H0_H0 ;  /* 0x2000003ef53e7231 */ /* 0x000fe200000408f7 */
[----:B------:R-:W-:Y:S01]  /*3ec0*/  PRMT R23, R76, 0x7610, R23 ;  /* 0x000076104c177816 */ /* 0x000fe20000000017 */
[----:B------:R-:W-:Y:S01]  /*3ed0*/  HFMA2 R80, R37.H1_H1, R80.H0_H0, R21.H0_H0 ;  /* 0x2000005025507231 */ /* 0x000fe20000040c15 */
[----:B------:R-:W-:Y:S01]  /*3ee0*/  LOP3.LUT R64, R25, 0xffff, RZ, 0xc0, !PT ;  /* 0x0000ffff19407812 */ /* 0x000fe200078ec0ff */
[----:B------:R-:W-:Y:S01]  /*3ef0*/  HFMA2 R61, R34.H1_H1, R61.H0_H0, R36.H1_H1 ;  /* 0x2000003d223d7231 */ /* 0x000fe20000060c24 */
[----:B------:R-:W-:Y:S01]  /*3f00*/  PRMT R24, R68, 0x7632, R24 ;  /* 0x0000763244187816 */ /* 0x000fe20000000018 */
[----:B------:R-:W-:Y:S01]  /*3f10*/  HFMA2 R91, R177.H0_H0, R91.H0_H0, R175.H0_H0 ;  /* 0x2000005bb15b7231 */ /* 0x000fe200000408af */
[----:B------:R-:W-:Y:S01]  /*3f20*/  LOP3.LUT R92, R79, 0xffff, R69, 0xf8, !PT ;  /* 0x0000ffff4f5c7812 */ /* 0x000fe200078ef845 */
[----:B------:R-:W-:Y:S01]  /*3f30*/  IMAD.WIDE.U32 R78, R78, 0x10000, RZ ;  /* 0x000100004e4e7825 */ /* 0x000fe200078e00ff */
[----:B------:R-:W-:-:S03]  /*3f40*/  PRMT R87, R87, 0x5410, R89 ;  /* 0x0000541057577816 */ /* 0x000fc60000000059 */
[----:B------:R-:W-:Y:S01]  /*3f50*/  HFMA2 R84, R39.H1_H1, R84.H0_H0, R22.H0_H0 ;  /* 0x2000005427547231 */ /* 0x000fe20000040c16 */
[----:B------:R-:W-:Y:S01]  /*3f60*/  LOP3.LUT R58, R58, 0xffff, R63, 0xf8, !PT ;  /* 0x0000ffff3a3a7812 */ /* 0x000fe200078ef83f */
[----:B------:R-:W-:Y:S01]  /*3f70*/  HFMA2 R117, R153.H0_H0, R117.H0_H0, R151.H0_H0 ;  /* 0x2000007599757231 */ /* 0x000fe20000040897 */
[----:B------:R-:W-:Y:S01]  /*3f80*/  LOP3.LUT R59, R59, 0xffff, R23, 0xf8, !PT ;  /* 0x0000ffff3b3b7812 */ /* 0x000fe200078ef817 */
[----:B------:R-:W-:Y:S01]  /*3f90*/  HFMA2 R72, R41, R87, R207 ;  /* 0x0000005729487231 */ /* 0x000fe200000000cf */
[----:B------:R-:W-:Y:S01]  /*3fa0*/  PRMT R25, R66, 0x7610, R25 ;  /* 0x0000761042197816 */ /* 0x000fe20000000019 */
[----:B------:R-:W-:Y:S01]  /*3fb0*/  HFMA2 R113, R226.H1_H1, R113.H0_H0, R228.H1_H1 ;  /* 0x20000071e2717231 */ /* 0x000fe20000060ce4 */
[----:B------:R-:W-:Y:S01]  /*3fc0*/  F2FP.F16.F32.PACK_AB R96, RZ, R96 ;  /* 0x00000060ff60723e */ /* 0x000fe200000000ff */
[----:B------:R-:W-:Y:S01]  /*3fd0*/  HFMA2 R121, R234.H1_H1, R121.H0_H0, R236.H1_H1 ;  /* 0x20000079ea797231 */ /* 0x000fe20000060cec */
[----:B------:R-:W-:Y:S01]  /*3fe0*/  F2FP.F16.F32.PACK_AB R93, RZ, R93 ;  /* 0x0000005dff5d723e */ /* 0x000fe200000000ff */
[----:B------:R-:W-:Y:S01]  /*3ff0*/  HFMA2 R203, R145.H0_H0, R203.H0_H0, R143.H0_H0 ;  /* 0x200000cb91cb7231 */ /* 0x000fe2000004088f */
[----:B------:R-:W-:Y:S01]  /*4000*/  PRMT R63, R74, 0x7610, R63 ;  /* 0x000076104a3f7816 */ /* 0x000fe2000000003f */
[----:B------:R-:W-:Y:S01]  /*4010*/  HFMA2 R122, R238.H1_H1, R122.H0_H0, R240.H1_H1 ;  /* 0x2000007aee7a7231 */ /* 0x000fe20000060cf0 */
[----:B------:R-:W-:Y:S01]  /*4020*/  PRMT R23, R65, 0x7610, R23 ;  /* 0x0000761041177816 */ /* 0x000fe20000000017 */
[----:B------:R-:W-:Y:S01]  /*4030*/  IMAD.WIDE.U32 R64, R64, 0x10000, RZ ;  /* 0x0001000040407825 */ /* 0x000fe200078e00ff */
[----:B------:R-:W-:-:S02]  /*4040*/  LOP3.LUT R66, R24, 0xffff, RZ, 0xc0, !PT ;  /* 0x0000ffff18427812 */ /* 0x000fc400078ec0ff */
[----:B------:R-:W-:Y:S01]  /*4050*/  F2FP.F16.F32.PACK_AB R85, RZ, R101 ;  /* 0x00000065ff55723e */ /* 0x000fe200000000ff */
[----:B------:R-:W-:Y:S01]  /*4060*/  FMUL.FTZ R101, R99, R250 ;  /* 0x000000fa63657220 */ /* 0x000fe20000410000 */
[----:B------:R-:W-:Y:S02]  /*4070*/  PRMT R96, R96, 0x5410, R93 ;  /* 0x0000541060607816 */ /* 0x000fe4000000005d */
[----:B------:R-:W-:Y:S01]  /*4080*/  LOP3.LUT R60, R78, 0xffff, R23, 0xf8, !PT ;  /* 0x0000ffff4e3c7812 */ /* 0x000fe200078ef817 */
[----:B------:R-:W-:Y:S01]  /*4090*/  HFMA2 R85, R181.H0_H0, R85.H0_H0, R179.H0_H0 ;  /* 0x20000055b5557231 */ /* 0x000fe200000408b3 */
[----:B------:R-:W-:Y:S01]  /*40a0*/  LOP3.LUT R63, R79, 0xffff, R63, 0xf8, !PT ;  /* 0x0000ffff4f3f7812 */ /* 0x000fe200078ef83f */
[----:B------:R-:W-:Y:S01]  /*40b0*/  IMAD.WIDE.U32 R78, R66, 0x10000, RZ ;  /* 0x00010000424e7825 */ /* 0x000fe200078e00ff */
[----:B------:R-:W-:-:S03]  /*40c0*/  F2FP.F16.F32.PACK_AB R98, RZ, R98 ;  /* 0x00000062ff62723e */ /* 0x000fc600000000ff */
[----:B------:R-:W-:Y:S01]  /*40d0*/  HFMA2 R75, R213, R96, R215 ;  /* 0x00000060d54b7231 */ /* 0x000fe200000000d7 */
[----:B------:R-:W-:Y:S02]  /*40e0*/  F2FP.F16.F32.PACK_AB R100, RZ, R100 ;  /* 0x00000064ff64723e */ /* 0x000fe400000000ff */
[----:B------:R-:W-:Y:S02]  /*40f0*/  F2FP.F16.F32.PACK_AB R108, RZ, R104 ;  /* 0x00000068ff6c723e */ /* 0x000fe400000000ff */
[----:B------:R-:W-:Y:S01]  /*4100*/  F2FP.F16.F32.PACK_AB R104, RZ, R202 ;  /* 0x000000caff68723e */ /* 0x000fe200000000ff */
        /* <DEDUP_REMOVED lines=8> */
[----:B------:R-:W-:Y:S01]  /*4190*/  HFMA2 R73, R217, R98, R219 ;  /* 0x00000062d9497231 */ /* 0x000fe200000000db */
[----:B------:R-:W-:Y:S02]  /*41a0*/  PRMT R81, R85, 0x7610, R81 ;  /* 0x0000761055517816 */ /* 0x000fe40000000051 */
[----:B------:R-:W-:-:S02]  /*41b0*/  LOP3.LUT R78, R25, 0xffff, RZ, 0xc0, !PT ;  /* 0x0000ffff194e7812 */ /* 0x000fc400078ec0ff */
[----:B------:R-:W-:Y:S02]  /*41c0*/  F2FP.F16.F32.PACK_AB R102, RZ, R102 ;  /* 0x00000066ff66723e */ /* 0x000fe400000000ff */
[----:B------:R-:W-:Y:S02]  /*41d0*/  F2FP.F16.F32.PACK_AB R202, RZ, R202 ;  /* 0x000000caffca723e */ /* 0x000fe400000000ff */
        /* <DEDUP_REMOVED lines=183> */
.L_x_273:
        /* <DEDUP_REMOVED lines=11> */
.L_x_1034:


//--------------------- .text._ZN10layer_norm13ln_fwd_kernelINS_13Kernel_traitsI6__halfS2_S2_fjLj20480ELj2ELj1ELj4ELj16ENS_18Kernel_traits_baseILj20480ES2_S2_S2_fjLj128EEEEEEEvNS_9FwdParamsE --------------------------
	.section	.text._ZN10layer_norm13ln_fwd_kernelINS_13Kernel_traitsI6__halfS2_S2_fjLj20480ELj2ELj1ELj4ELj16ENS_18Kernel_traits_baseILj20480ES2_S2_S2_fjLj128EEEEEEEvNS_9FwdParamsE,"ax",@progbits
	.align	128
        .global         _ZN10layer_norm13ln_fwd_kernelINS_13Kernel_traitsI6__halfS2_S2_fjLj20480ELj2ELj1ELj4ELj16ENS_18Kernel_traits_baseILj20480ES2_S2_S2_fjLj128EEEEEEEvNS_9FwdParamsE
        .type           _ZN10layer_norm13ln_fwd_kernelINS_13Kernel_traitsI6__halfS2_S2_fjLj20480ELj2ELj1ELj4ELj16ENS_18Kernel_traits_baseILj20480ES2_S2_S2_fjLj128EEEEEEEvNS_9FwdParamsE,@function
        .size           _ZN10layer_norm13ln_fwd_kernelINS_13Kernel_traitsI6__halfS2_S2_fjLj20480ELj2ELj1ELj4ELj16ENS_18Kernel_traits_baseILj20480ES2_S2_S2_fjLj128EEEEEEEvNS_9FwdParamsE,(.L_x_1035 - _ZN10layer_norm13ln_fwd_kernelINS_13Kernel_traitsI6__halfS2_S2_fjLj20480ELj2ELj1ELj4ELj16ENS_18Kernel_traits_baseILj20480ES2_S2_S2_fjLj128EEEEEEEvNS_9FwdParamsE)
        .other          _ZN10layer_norm13ln_fwd_kernelINS_13Kernel_traitsI6__halfS2_S2_fjLj20480ELj2ELj1ELj4ELj16ENS_18Kernel_traits_baseILj20480ES2_S2_S2_fjLj128EEEEEEEvNS_9FwdParamsE,@"STO_CUDA_ENTRY STV_DEFAULT"
_ZN10layer_norm13ln_fwd_kernelINS_13Kernel_traitsI6__halfS2_S2_fjLj20480ELj2ELj1ELj4ELj16ENS_18Kernel_traits_baseILj20480ES2_S2_S2_fjLj128EEEEEEEvNS_9FwdParamsE:
.text._ZN10layer_norm13ln_fwd_kernelINS_13Kernel_traitsI6__halfS2_S2_fjLj20480ELj2ELj1ELj4ELj16ENS_18Kernel_traits_baseILj20480ES2_S2_S2_fjLj128EEEEEEEvNS_9FwdParamsE:
        /* <DEDUP_REMOVED lines=40> */
.L_x_280:
        /* <DEDUP_REMOVED lines=388> */
.L_x_275:
[----:B------:R-:W-:Y:S05]  /*1ac0*/  BSYNC.RECONVERGENT B0 ;  /* 0x0000000000007941 */ /* 0x000fea0003800200 */
.L_x_274:
        /* <DEDUP_REMOVED lines=13> */
.L_x_277:
[----:B------:R-:W-:Y:S05]  /*1ba0*/  BSYNC.RECONVERGENT B0 ;  /* 0x0000000000007941 */ /* 0x000fea0003800200 */
.L_x_276:
        /* <DEDUP_REMOVED lines=67> */
.L_x_279:
[----:B0-----:R-:W-:Y:S02]  /*1fe0*/  MOV R2, R84 ;  /* 0x0000005400027202 */ /* 0x001fe40000000f00 */
[----:B------:R-:W-:-:S05]  /*1ff0*/  MOV R3, R85 ;  /* 0x0000005500037202 */ /* 0x000fca0000000f00 */
[----:B------:R-:W2:Y:S04]  /*2000*/  LDG.E.STRONG.GPU R2, desc[UR4][R2.64] ;  /* 0x0000000402027981 */ /* 0x000ea8000c1ef900 */
[----:B--2---:R-:W-:Y:S01]  /*2010*/  CCTL.IVALL ;  /* 0x00000000ff00798f */ /* 0x004fe20002000000 */
[----:B------:R-:W-:Y:S05]  /*2020*/  YIELD ;  /* 0x0000000000007946 */ /* 0x000fea0003800000 */
[----:B------:R-:W-:-:S13]  /*2030*/  ISETP.NE.AND P3, PT, R2, R90, PT ;  /* 0x0000005a0200720c */ /* 0x000fda0003f65270 */
[----:B------:R-:W-:Y:S05]  /*2040*/  @P3 BRA `(.L_x_279) ;  /* 0xfffffffc00e43947 */ /* 0x000fea000383ffff */
.L_x_278:
        /* <DEDUP_REMOVED lines=44> */
[----:B------:R-:W-:Y:S01]  /*2310*/  FADD.FTZ R144, R223, -R162 ;  /* 0x800000a2df907221 */ /* 0x000fe20000010000 */
[----:B------:R-:W0:Y:S01]  /*2320*/  LDC.64 R86, c[0x0][0x398] ;  /* 0x0000e600ff567b82 */ /* 0x000e220000000a00 */
[----:B--2---:R-:W-:Y:S01]  /*2330*/  FFMA.FTZ R166, R3, 4.8828125727595761418e-05, R166 ;  /* 0x384ccccd03a67823 */ /* 0x004fe200000100a6 */
        /* <DEDUP_REMOVED lines=345> */
.L_x_281:
        /* <DEDUP_REMOVED lines=11> */
.L_x_1035:


//--------------------- .text._ZN10layer_norm13ln_fwd_kernelINS_13Kernel_traitsIffffjLj20480ELj2ELj1ELj4ELj16ENS_18Kernel_traits_baseILj20480EffffjLj128EEEEEEEvNS_9FwdParamsE --------------------------
	.section	.text._ZN10layer_norm13ln_fwd_kernelINS_13Kernel_traitsIffffjLj20480ELj2ELj1ELj4ELj16ENS_18Kernel_traits_baseILj20480EffffjLj128EEEEEEEvNS_9FwdParamsE,"ax",@progbits
	.align	128
        .global         _ZN10layer_norm13ln_fwd_kernelINS_13Kernel_traitsIffffjLj20480ELj2ELj1ELj4ELj16ENS_18Kernel_traits_baseILj20480EffffjLj128EEEEEEEvNS_9FwdParamsE
        .type           _ZN10layer_norm13ln_fwd_kernelINS_13Kernel_traitsIffffjLj20480ELj2ELj1ELj4ELj16ENS_18Kernel_traits_baseILj20480EffffjLj128EEEEEEEvNS_9FwdParamsE,@function
        .size           _ZN10layer_norm13ln_fwd_kernelINS_13Kernel_traitsIffffjLj20480ELj2ELj1ELj4ELj16ENS_18Kernel_traits_baseILj20480EffffjLj128EEEEEEEvNS_9FwdParamsE,(.L_x_1036 - _ZN10layer_norm13ln_fwd_kernelINS_13Kernel_traitsIffffjLj20480ELj2ELj1ELj4ELj16ENS_18Kernel_traits_baseILj20480EffffjLj128EEEEEEEvNS_9FwdParamsE)
        .other          _ZN10layer_norm13ln_fwd_kernelINS_13Kernel_traitsIffffjLj20480ELj2ELj1ELj4ELj16ENS_18Kernel_traits_baseILj20480EffffjLj128EEEEEEEvNS_9FwdParamsE,@"STO_CUDA_ENTRY STV_DEFAULT"
_ZN10layer_norm13ln_fwd_kernelINS_13Kernel_traitsIffffjLj20480ELj2ELj1ELj4ELj16ENS_18Kernel_traits_baseILj20480EffffjLj128EEEEEEEvNS_9FwdParamsE:
.text._ZN10layer_norm13ln_fwd_kernelINS_13Kernel_traitsIffffjLj20480ELj2ELj1ELj4ELj16ENS_18Kernel_traits_baseILj20480EffffjLj128EEEEEEEvNS_9FwdParamsE:
        /* <DEDUP_REMOVED lines=68> */
.L_x_288:
        /* <DEDUP_REMOVED lines=335> */
.L_x_283:
[----:B------:R-:W-:Y:S05]  /*1930*/  BSYNC.RECONVERGENT B0 ;  /* 0x0000000000007941 */ /* 0x000fea0003800200 */
.L_x_282:
[----:B0-----:R-:W-:Y:S01]  /*1940*/  LOP3.LUT R3, R243, 0x1f, RZ, 0xc0, !PT ;  /* 0x0000001ff3037812 */ /* 0x001fe200078ec0ff */
[----:B------:R-:W-:Y:S01]  /*1950*/  BAR.SYNC.DEFER_BLOCKING 0x0 ;  /* 0x0000000000007b1d */ /* 0x000fe20000010000 */
[----:B------:R-:W-:Y:S02]  /*1960*/  MOV R242, RZ ;  /* 0x000000ff00f27202 */ /* 0x000fe40000000f00 */
[----:B------:R-:W-:Y:S02]  /*1970*/  CS2R R236, SRZ ;  /* 0x0000000000ec7805 */ /* 0x000fe4000001ff00 */
[----:B------:R-:W-:Y:S01]  /*1980*/  ISETP.GT.U32.AND P2, PT, R3, 0x3, PT ;  /* 0x000000030300780c */ /* 0x000fe20003f44070 */
[----:B------:R-:W-:-:S12]  /*1990*/  BSSY.RECONVERGENT B0, `(.L_x_284) ;  /* 0x000000b000007945 */ /* 0x000fd80003800200 */
        /* <DEDUP_REMOVED lines=10> */
.L_x_285:
[----:B------:R-:W-:Y:S05]  /*1a40*/  BSYNC.RECONVERGENT B0 ;  /* 0x0000000000007941 */ /* 0x000fea0003800200 */
.L_x_284:
[----:B01----:R-:W-:Y:S04]  /*1a50*/  SHFL.DOWN PT, R3, R236, 0x2, 0x1f ;  /* 0x08401f00ec037f89 */ /* 0x003fe800000e0000 */
[----:B------:R-:W0:Y:S04]  /*1a60*/  SHFL.DOWN PT, R7, R242, 0x2, 0x1f ;  /* 0x08401f00f2077f89 */ /* 0x000e2800000e0000 */
[----:B------:R1:W-:Y:S04]  /*1a70*/  STL [R1+0x40], R4 ;  /* 0x0000400401007387 */ /* 0x0003e80000100800 */
[----:B------:R-:W-:Y:S04]  /*1a80*/  STL [R1+0x3c], R2 ;  /* 0x00003c0201007387 */ /* 0x000fe80000100800 */
[----:B------:R-:W2:Y:S04]  /*1a90*/  SHFL.DOWN PT, R2, R237, 0x2, 0x1f ;  /* 0x08401f00ed027f89 */ /* 0x000ea800000e0000 */
[----:B------:R-:W-:Y:S01]  /*1aa0*/  STL [R1+0x38], R0 ;  /* 0x0000380001007387 */ /* 0x000fe20000100800 */
[----:B0-----:R-:W-:Y:S01]  /*1ab0*/  FMUL.FTZ R243, R7, R3 ;  /* 0x0000000307f37220 */ /* 0x001fe20000410000 */
[----:B------:R-:W-:-:S03]  /*1ac0*/  FADD.FTZ R3, -R3, R236 ;  /* 0x000000ec03037221 */ /* 0x000fc60000010100 */
[----:B------:R-:W-:Y:S01]  /*1ad0*/  FFMA.FTZ R243, R242, R236, R243 ;  /* 0x000000ecf2f37223 */ /* 0x000fe200000100f3 */
[----:B------:R-:W-:Y:S01]  /*1ae0*/  FADD.FTZ R236, R7, R242 ;  /* 0x000000f207ec7221 */ /* 0x000fe20000010000 */
[----:B------:R-:W-:-:S03]  /*1af0*/  FMUL.FTZ R3, R3, R3 ;  /* 0x0000000303037220 */ /* 0x000fc60000410000 */
[----:B-1----:R-:W0:Y:S01]  /*1b00*/  MUFU.RCP R4, R236 ;  /* 0x000000ec00047308 */ /* 0x002e220000001000 */
[----:B------:R-:W-:Y:S01]  /*1b10*/  FMUL.FTZ R3, R3, R242 ;  /* 0x000000f203037220 */ /* 0x000fe20000410000 */
[----:B--2---:R-:W-:-:S03]  /*1b20*/  FADD.FTZ R237, R2, R237 ;  /* 0x000000ed02ed7221 */ /* 0x004fc60000010000 */
[----:B------:R-:W-:Y:S02]  /*1b30*/  FMUL.FTZ R3, R7, R3 ;  /* 0x0000000307037220 */ /* 0x000fe40000410000 */
[----:B------:R-:W1:Y:S01]  /*1b40*/  SHFL.DOWN PT, R7, R236, 0x1, 0x1f ;  /* 0x08201f00ec077f89 */ /* 0x000e6200000e0000 */
[C---:B0-----:R-:W-:Y:S01]  /*1b50*/  FMUL.FTZ R243, R4.reuse, R243 ;  /* 0x000000f304f37220 */ /* 0x041fe20000410000 */
[----:B------:R-:W-:-:S04]  /*1b60*/  FFMA.FTZ R237, R4, R3, R237 ;  /* 0x0000000304ed7223 */ /* 0x000fc800000100ed */
        /* <DEDUP_REMOVED lines=16> */
[C---:B-1----:R-:W-:Y:S02]  /*1c70*/  FFMA.FTZ R7, R3.reuse, R7, R237 ;  /* 0x0000000703077223 */ /* 0x042fe400000100ed */
[----:B------:R-:W1:Y:S01]  /*1c80*/  S2R R237, SR_TID.X ;  /* 0x0000000000ed7919 */ /* 0x000e620000002100 */
[----:B------:R-:W-:Y:S01]  /*1c90*/  FMUL.FTZ R3, R3, R243 ;  /* 0x000000f303037220 */ /* 0x000fe20000410000 */
[----:B---3--:R-:W-:-:S02]  /*1ca0*/  ISETP.NE.AND P3, PT, R236, RZ, PT ;  /* 0x000000ffec00720c */ /* 0x008fc40003f65270 */
[----:B-1----:R-:W-:Y:S02]  /*1cb0*/  LOP3.LUT R237, R237, 0x1f, RZ, 0xc0, !PT ;  /* 0x0000001feded7812 */ /* 0x002fe400078ec0ff */
[----:B------:R0:W1:Y:S02]  /*1cc0*/  SHFL.IDX PT, R236, R3, RZ, 0x1f ;  /* 0x00001fff03ec7589 */ /* 0x00006400000e0000 */
[----:B------:R-:W-:Y:S02]  /*1cd0*/  ISETP.GT.U32.AND P2, PT, R237, 0x1, PT ;  /* 0x00000001ed00780c */ /* 0x000fe40003f44070 */
[----:B------:R0:W3:Y:S01]  /*1ce0*/  SHFL.IDX PT, R237, R7, RZ, 0x1f ;  /* 0x00001fff07ed7589 */ /* 0x0000e200000e0000 */
[----:B--2---:R-:W-:-:S04]  /*1cf0*/  SHF.L.U32 R243, R242, 0x1, RZ ;  /* 0x00000001f2f37819 */ /* 0x004fc800000006ff */
[----:B------:R-:W-:Y:S06]  /*1d00*/  @P3 BRA `(.L_x_286) ;  /* 0x0000000000a43947 */ /* 0x000fec0003800000 */
[----:B------:R-:W2:Y:S01]  /*1d10*/  S2R R242, SR_CTAID.X ;  /* 0x0000000000f27919 */ /* 0x000ea20000002500 */
[----:B0----5:R-:W-:Y:S01]  /*1d20*/  LOP3.LUT R3, R0, 0x1, RZ, 0xc0, !PT ;  /* 0x0000000100037812 */ /* 0x021fe200078ec0ff */
[----:B------:R-:W0:Y:S03]  /*1d30*/  LDCU.64 UR6, c[0x0][0x3c8] ;  /* 0x00007900ff0677ac */ /* 0x000e260008000a00 */
[----:B------:R-:W-:-:S04]  /*1d40*/  IADD3 R3, PT, PT, -R3, RZ, RZ ;  /* 0x000000ff03037210 */ /* 0x000fc80007ffe1ff */
[----:B------:R-:W-:Y:S02]  /*1d50*/  LOP3.LUT R3, R3, R243, RZ, 0xc0, !PT ;  /* 0x000000f303037212 */ /* 0x000fe400078ec0ff */
[----:B--2---:R-:W-:Y:S02]  /*1d60*/  LOP3.LUT R7, R242, 0x7ffffffe, RZ, 0xc0, !PT ;  /* 0x7ffffffef2077812 */ /* 0x004fe400078ec0ff */
[----:B------:R-:W2:Y:S02]  /*1d70*/  LDC.64 R242, c[0x0][0x3c0] ;  /* 0x0000f000fff27b82 */ /* 0x000ea40000000a00 */
[----:B------:R-:W-:-:S04]  /*1d80*/  IADD3 R3, P3, PT, R3, R7, RZ ;  /* 0x0000000703037210 */ /* 0x000fc80007f7e0ff */
[----:B--2---:R-:W-:Y:S02]  /*1d90*/  LEA R7, P4, R3, R242, 0x3 ;  /* 0x000000f203077211 */ /* 0x004fe400078818ff */
[----:B------:R-:W-:-:S04]  /*1da0*/  IADD3.X R242, PT, PT, RZ, RZ, RZ, P3, !PT ;  /* 0x000000fffff27210 */ /* 0x000fc80001ffe4ff */
[----:B------:R-:W-:Y:S02]  /*1db0*/  LEA.HI.X R3, R3, R243, R242, 0x3, P4 ;  /* 0x000000f303037211 */ /* 0x000fe400020f1cf2 */
[----:B------:R-:W2:Y:S02]  /*1dc0*/  S2R R242, SR_CTAID.X ;  /* 0x0000000000f27919 */ /* 0x000ea40000002500 */
[----:B--2---:R-:W-:-:S04]  /*1dd0*/  SHF.L.U32 R242, R242, 0x3, RZ ;  /* 0x00000003f2f27819 */ /* 0x004fc800000006ff */
[----:B------:R-:W-:-:S04]  /*1de0*/  LOP3.LUT R242, R242, 0x8, RZ, 0xc0, !PT ;  /* 0x00000008f2f27812 */ /* 0x000fc800078ec0ff */
[----:B------:R-:W-:Y:S02]  /*1df0*/  IADD3 R242, P3, PT, R242, R7, RZ ;  /* 0x00000007f2f27210 */ /* 0x000fe40007f7e0ff */
[----:B------:R-:W2:Y:S02]  /*1e00*/  LDC R7, c[0x0][0x380] ;  /* 0x0000e000ff077b82 */ /* 0x000ea40000000800 */
[----:B------:R-:W-:Y:S02]  /*1e10*/  IADD3.X R243, PT, PT, RZ, R3, RZ, P3, !PT ;  /* 0x00000003fff37210 */ /* 0x000fe40001ffe4ff */
[----:B------:R-:W-:-:S03]  /*1e20*/  LOP3.LUT R3, R0, 0x1, RZ, 0xc0, !PT ;  /* 0x0000000100037812 */ /* 0x000fc600078ec0ff */
[----:B-1-3--:R1:W-:Y:S01]  /*1e30*/  STG.E.64 desc[UR4][R242.64], R236 ;  /* 0x000000ecf2007986 */ /* 0x00a3e2000c101b04 */
[----:B------:R-:W-:Y:S01]  /*1e40*/  IADD3 R3, PT, PT, -R3, RZ, RZ ;  /* 0x000000ff03037210 */ /* 0x000fe20007ffe1ff */
[----:B-1----:R-:W1:Y:S03]  /*1e50*/  S2R R243, SR_CTAID.X ;  /* 0x0000000000f37919 */ /* 0x002e660000002500 */
[----:B--2---:R-:W-:Y:S02]  /*1e60*/  LOP3.LUT R7, R3, R7, RZ, 0xc0, !PT ;  /* 0x0000000703077212 */ /* 0x004fe400078ec0ff */
[----:B-1----:R-:W-:-:S04]  /*1e70*/  SHF.R.U32.HI R3, RZ, 0x1, R243 ;  /* 0x00000001ff037819 */ /* 0x002fc800000116f3 */
[----:B------:R-:W-:-:S04]  /*1e80*/  IADD3 R3, P3, PT, R3, R7, RZ ;  /* 0x0000000703037210 */ /* 0x000fc80007f7e0ff */
[----:B------:R-:W-:Y:S02]  /*1e90*/  LEA.HI.X.SX32 R7, R7, RZ, 0x1, P3 ;  /* 0x000000ff07077211 */ /* 0x000fe400018f0eff */
[----:B0-----:R-:W-:-:S04]  /*1ea0*/  LEA R236, P3, R3, UR6, 0x2 ;  /* 0x0000000603ec7c11 */ /* 0x001fc8000f8610ff */
        /* <DEDUP_REMOVED lines=10> */
.L_x_287:
[----:B------:R-:W2:Y:S04]  /*1f50*/  LDG.E.STRONG.GPU R7, desc[UR4][R236.64] ;  /* 0x00000004ec077981 */ /* 0x000ea8000c1ef900 */
[----:B--2---:R-:W-:Y:S01]  /*1f60*/  CCTL.IVALL ;  /* 0x00000000ff00798f */ /* 0x004fe20002000000 */
[----:B------:R-:W-:Y:S05]  /*1f70*/  YIELD ;  /* 0x0000000000007946 */ /* 0x000fea0003800000 */
[----:B------:R-:W-:-:S13]  /*1f80*/  ISETP.NE.AND P3, PT, R7, R3, PT ;  /* 0x000000030700720c */ /* 0x000fda0003f65270 */
[----:B------:R-:W-:Y:S05]  /*1f90*/  @P3 BRA `(.L_x_287) ;  /* 0xfffffffc00ec3947 */ /* 0x000fea000383ffff */
.L_x_286:
[----:B------:R-:W-:Y:S05]  /*1fa0*/  WARPSYNC.ALL ;  /* 0x0000000000007948 */ /* 0x000fea0003800000 */
[----:B0-----:R-:W0:Y:S01]  /*1fb0*/  LDC R7, c[0x0][0x380] ;  /* 0x0000e000ff077b82 */ /* 0x001e220000000800 */
[----:B-----5:R-:W-:Y:S01]  /*1fc0*/  @!P2 LOP3.LUT R3, R0, 0x1, RZ, 0xc0, !PT ;  /* 0x000000010003a812 */ /* 0x020fe200078ec0ff */
[----:B------:R-:W-:Y:S01]  /*1fd0*/  STL [R1+0x4c], R77 ;  /* 0x00004c4d01007387 */ /* 0x000fe20000100800 */
[----:B------:R-:W2:Y:S02]  /*1fe0*/  LDCU UR6, c[0x0][0x384] ;  /* 0x00007080ff0677ac */ /* 0x000ea40008000800 */
[----:B------:R-:W-:Y:S01]  /*1ff0*/  @!P2 IADD3 R3, PT, PT, -R3, RZ, RZ ;  /* 0x000000ff0303a210 */ /* 0x000fe20007ffe1ff */
[----:B------:R4:W-:Y:S02]  /*2000*/  STL [R1+0x48], R153 ;  /* 0x0000489901007387 */ /* 0x0009e40000100800 */
[----:B-1-3--:R-:W1:Y:S02]  /*2010*/  @!P2 LDC.64 R236, c[0x0][0x3c0] ;  /* 0x0000f000ffecab82 */ /* 0x00ae640000000a00 */
[----:B------:R3:W-:Y:S04]  /*2020*/  STL [R1+0x44], R78 ;  /* 0x0000444e01007387 */ /* 0x0007e80000100800 */
[----:B------:R2:W-:Y:S04]  /*2030*/  STL [R1+0x40], R154 ;  /* 0x0000409a01007387 */ /* 0x0005e80000100800 */
[----:B------:R2:W-:Y:S04]  /*2040*/  STL [R1+0x3c], R79 ;  /* 0x00003c4f01007387 */ /* 0x0005e80000100800 */
[----:B------:R2:W-:Y:S01]  /*2050*/  STL [R1+0x38], R155 ;  /* 0x0000389b01007387 */ /* 0x0005e20000100800 */
[----:B0-----:R-:W-:-:S02]  /*2060*/  SHF.L.U32 R242, R7, 0x1, RZ ;  /* 0x0000000107f27819 */ /* 0x001fc400000006ff */
[----:B------:R-:W0:Y:S02]  /*2070*/  S2R R7, SR_CTAID.X ;  /* 0x0000000000077919 */ /* 0x000e240000002500 */
[----:B------:R-:W-:Y:S02]  /*2080*/  @!P2 LOP3.LUT R3, R3, R242, RZ, 0xc0, !PT ;  /* 0x000000f20303a212 */ /* 0x000fe400078ec0ff */
[----:B------:R-:W1:Y:S01]  /*2090*/  S2R R242, SR_TID.X ;  /* 0x0000000000f27919 */ /* 0x000e620000002100 */
[----:B----4-:R-:W4:Y:S04]  /*20a0*/  LDL R153, [R1+0x28] ;  /* 0x0000280001997983 */ /* 0x010f280000100800 */
[----:B---3--:R-:W3:Y:S04]  /*20b0*/  LDL R78, [R1+0x1c] ;  /* 0x00001c00014e7983 */ /* 0x008ee80000100800 */
[----:B--2---:R-:W3:Y:S04]  /*20c0*/  LDL R154, [R1+0x2c] ;  /* 0x00002c00019a7983 */ /* 0x004ee80000100800 */
[----:B------:R-:W2:Y:S04]  /*20d0*/  LDL R79, [R1+0x20] ;  /* 0x00002000014f7983 */ /* 0x000ea80000100800 */
[----:B------:R-:W2:Y:S01]  /*20e0*/  LDL R155, [R1+0x30] ;  /* 0x00003000019b7983 */ /* 0x000ea20000100800 */
[----:B0-----:R-:W-:Y:S01]  /*20f0*/  @!P2 LOP3.LUT R7, R7, 0x7ffffffe, RZ, 0xc0, !PT ;  /* 0x7ffffffe0707a812 */ /* 0x001fe200078ec0ff */
[----:B------:R-:W-:Y:S03]  /*2100*/  BAR.SYNC.DEFER_BLOCKING 0x0 ;  /* 0x0000000000007b1d */ /* 0x000fe60000010000 */
[----:B------:R-:W-:-:S04]  /*2110*/  @!P2 IADD3 R3, P3, PT, R3, R7, RZ ;  /* 0x000000070303a210 */ /* 0x000fc80007f7e0ff */
[----:B-1----:R-:W-:Y:S02]  /*2120*/  @!P2 LEA R7, P4, R3, R236, 0x3 ;  /* 0x000000ec0307a211 */ /* 0x002fe400078818ff */
[----:B------:R-:W-:-:S04]  /*2130*/  @!P2 IADD3.X R236, PT, PT, RZ, RZ, RZ, P3, !PT ;  /* 0x000000ffffeca210 */ /* 0x000fc80001ffe4ff */
[----:B------:R-:W-:Y:S02]  /*2140*/  @!P2 LEA.HI.X R3, R3, R237, R236, 0x3, P4 ;  /* 0x000000ed0303a211 */ /* 0x000fe400020f1cec */
[----:B------:R-:W-:Y:S02]  /*2150*/  @!P2 SHF.L.U32 R236, R242, 0x3, RZ ;  /* 0x00000003f2eca819 */ /* 0x000fe400000006ff */
[----:B------:R-:W-:Y:S02]  /*2160*/  CS2R R242, SRZ ;  /* 0x0000000000f27805 */ /* 0x000fe4000001ff00 */
[----:B------:R-:W-:-:S04]  /*2170*/  @!P2 LOP3.LUT R236, R236, 0xf8, RZ, 0xc0, !PT ;  /* 0x000000f8ececa812 */ /* 0x000fc800078ec0ff */
[----:B------:R-:W-:-:S04]  /*2180*/  @!P2 IADD3 R236, P3, PT, R236, R7, RZ ;  /* 0x00000007ececa210 */ /* 0x000fc80007f7e0ff */
[----:B------:R-:W-:-:S05]  /*2190*/  @!P2 IADD3.X R237, PT, PT, RZ, R3, RZ, P3, !PT ;  /* 0x00000003ffeda210 */ /* 0x000fca0001ffe4ff */
[----:B------:R-:W4:Y:S01]  /*21a0*/  @!P2 LDG.E.64 R242, desc[UR4][R236.64] ;  /* 0x00000004ecf2a981 */ /* 0x000f22000c1e1b00 */
[----:B------:R-:W-:Y:S01]  /*21b0*/  HFMA2 R3, -RZ, RZ, 0, 0 ;  /* 0x00000000ff037431 */ /* 0x000fe200000001ff */
[----:B------:R-:W-:-:S05]  /*21c0*/  @!P2 MOV R3, 0x46200000 ;  /* 0x462000000003a802 */ /* 0x000fca0000000f00 */
[----:B------:R-:W-:Y:S04]  /*21d0*/  SHFL.DOWN PT, R7, R3, 0x1, 0x1f ;  /* 0x08201f0003077f89 */ /* 0x000fe800000e0000 */
[----:B----4-:R-:W0:Y:S04]  /*21e0*/  SHFL.DOWN PT, R236, R243, 0x1, 0x1f ;  /* 0x08201f00f3ec7f89 */ /* 0x010e2800000e0000 */
[----:B------:R-:W1:Y:S01]  /*21f0*/  SHFL.DOWN PT, R237, R242, 0x1, 0x1f ;  /* 0x08201f00f2ed7f89 */ /* 0x000e6200000e0000 */
[----:B0-----:R-:W-:Y:S01]  /*2200*/  FADD.FTZ R77, R236, R243 ;  /* 0x000000f3ec4d7221 */ /* 0x001fe20000010000 */
[----:B------:R-:W-:-:S04]  /*2210*/  FADD.FTZ R236, R7, R3 ;  /* 0x0000000307ec7221 */ /* 0x000fc80000010000 */
[----:B------:R1:W0:Y:S02]  /*2220*/  MUFU.RCP R243, R236 ;  /* 0x000000ec00f37308 */ /* 0x0002240000001000 */
[----:B-1----:R-:W-:-:S04]  /*2230*/  FADD.FTZ R236, -R237, R242 ;  /* 0x000000f2edec7221 */ /* 0x002fc80000010100 */
[----:B------:R-:W-:-:S04]  /*2240*/  FMUL.FTZ R236, R236, R236 ;  /* 0x000000ececec7220 */ /* 0x000fc80000410000 */
[----:B------:R-:W-:-:S04]  /*2250*/  FMUL.FTZ R236, R236, R3 ;  /* 0x00000003ecec7220 */ /* 0x000fc80000410000 */
[C---:B------:R-:W-:Y:S01]  /*2260*/  FMUL.FTZ R236, R7.reuse, R236 ;  /* 0x000000ec07ec7220 */ /* 0x040fe20000410000 */
[----:B------:R-:W-:-:S03]  /*2270*/  FMUL.FTZ R7, R7, R237 ;  /* 0x000000ed07077220 */ /* 0x000fc60000410000 */
[----:B0-----:R-:W-:Y:S01]  /*2280*/  FFMA.FTZ R236, R243, R236, R77 ;  /* 0x000000ecf3ec7223 */ /* 0x001fe2000001004d */
[----:B------:R-:W-:Y:S01]  /*2290*/  FFMA.FTZ R3, R3, R242, R7 ;  /* 0x000000f203037223 */ /* 0x000fe20000010007 */
[----:B------:R-:W0:Y:S03]  /*22a0*/  LDC R77, c[0x0][0x3d0] ;  /* 0x0000f400ff4d7b82 */ /* 0x000e260000000800 */
[----:B------:R-:W-:Y:S01]  /*22b0*/  FMUL.FTZ R3, R243, R3 ;  /* 0x00000003f3037220 */ /* 0x000fe20000410000 */
[----:B------:R-:W0:Y:S04]  /*22c0*/  SHFL.IDX PT, R7, R236, RZ, 0x1f ;  /* 0x00001fffec077589 */ /* 0x000e2800000e0000 */
[----:B------:R-:W1:Y:S01]  /*22d0*/  @P0 LDC.64 R242, c[0x0][0x3a0] ;  /* 0x0000e800fff20b82 */ /* 0x000e620000000a00 */
[----:B------:R-:W4:Y:S01]  /*22e0*/  SHFL.IDX PT, R3, R3, RZ, 0x1f ;  /* 0x00001fff03037589 */ /* 0x000f2200000e0000 */
[----:B0-----:R-:W-:-:S03]  /*22f0*/  FFMA.FTZ R7, R7, 4.8828125727595761418e-05, R77 ;  /* 0x384ccccd07077823 */ /* 0x001fc6000001004d */
[----:B------:R-:W2:Y:S01]  /*2300*/  LDL R77, [R1+0x18] ;  /* 0x00001800014d7983 */ /* 0x000ea20000100800 */
[C---:B-1----:R-:W-:Y:S02]  /*2310*/  @P0 IMAD.WIDE R236, R2.reuse, 0x4, R242 ;  /* 0x0000000402ec0825 */ /* 0x042fe400078e02f2 */
[----:B------:R-:W0:Y:S01]  /*2320*/  MUFU.RSQ R7, R7 ;  /* 0x0000000700077308 */ /* 0x000e220000001400 */
[----:B------:R-:W1:Y:S02]  /*2330*/  LDC.64 R242, c[0x0][0x398] ;  /* 0x0000e600fff27b82 */ /* 0x000e640000000a00 */
[----:B----4-:R4:W-:Y:S06]  /*2340*/  @P0 STG.E desc[UR4][R236.64], R3 ;  /* 0x00000003ec000986 */ /* 0x0109ec000c101904 */
[----:B----4-:R-:W4:Y:S02]  /*2350*/  @P0 LDC.64 R236, c[0x0][0x3a8] ;  /* 0x0000ea00ffec0b82 */ /* 0x010f240000000a00 */
[----:B----4-:R-:W-:-:S05]  /*2360*/  @P0 IMAD.WIDE R236, R2, 0x4, R236 ;  /* 0x0000000402ec0825 */ /* 0x010fca00078e02ec */
[----:B0-----:R0:W-:Y:S04]  /*2370*/  @P0 STG.E desc[UR4][R236.64], R7 ;  /* 0x00000007ec000986 */ /* 0x0011e8000c101904 */
        /* <DEDUP_REMOVED lines=9> */
[----:B------:R-:W-:-:S03]  /*2410*/  FMUL.FTZ R234, R7, R234 ;  /* 0x000000ea07ea7220 */ /* 0x000fc60000410000 */
[----:B---3--:R-:W-:Y:S01]  /*2420*/  FFMA.FTZ R233, R154, R233, R78 ;  /* 0x000000e99ae97223 */ /* 0x008fe2000001004e */
[----:B--2---:R-:W-:Y:S01]  /*2430*/  FFMA.FTZ R234, R155, R234, R79 ;  /* 0x000000ea9bea7223 */ /* 0x004fe2000001004f */
[----:B------:R-:W-:Y:S02]  /*2440*/  FFMA.FTZ R232, R153, R232, R77 ;  /* 0x000000e899e87223 */ /* 0x000fe4000001004d */
[----:B------:R-:W2:Y:S04]  /*2450*/  LDL.LU R77, [R1+0x4c] ;  /* 0x00004c00014d7983 */ /* 0x000ea80000300800 */
[----:B------:R-:W2:Y:S04]  /*2460*/  LDL.LU R153, [R1+0x48] ;  /* 0x0000480001997983 */ /* 0x000ea80000300800 */
[----:B------:R-:W3:Y:S04]  /*2470*/  LDL.LU R78, [R1+0x44] ;  /* 0x00004400014e7983 */ /* 0x000ee80000300800 */
[----:B------:R-:W3:Y:S04]  /*2480*/  LDL.LU R154, [R1+0x40] ;  /* 0x00004000019a7983 */ /* 0x000ee80000300800 */
[----:B------:R-:W3:Y:S04]  /*2490*/  LDL.LU R79, [R1+0x3c] ;  /* 0x00003c00014f7983 */ /* 0x000ee80000300800 */
[----:B------:R-:W3:Y:S01]  /*24a0*/  LDL.LU R155, [R1+0x38] ;  /* 0x00003800019b7983 */ /* 0x000ee20000300800 */
[----:B----4-:R-:W-:Y:S01]  /*24b0*/  FFMA.FTZ R235, R237, R235, R236 ;  /* 0x000000ebedeb7223 */ /* 0x010fe200000100ec */
[----:B-1----:R-:W-:-:S02]  /*24c0*/  IMAD.WIDE.U32 R236, R241, 0x10, R242 ;  /* 0x00000010f1ec7825 */ /* 0x002fc400078e00f2 */
[----:B------:R-:W4:Y:S04]  /*24d0*/  LDL R241, [R1+0x14] ;  /* 0x0000140001f17983 */ /* 0x000f280000100800 */
[----:B------:R0:W-:Y:S04]  /*24e0*/  STG.E.128 desc[UR4][R236.64], R232 ;  /* 0x000000e8ec007986 */ /* 0x0001e8000c101d04 */
[----:B0-----:R-:W2:Y:S04]  /*24f0*/  LDL R233, [R1+0x8] ;  /* 0x0000080001e97983 */ /* 0x001ea80000100800 */
[----:B------:R-:W3:Y:S04]  /*2500*/  LDL R234, [R1+0xc] ;  /* 0x00000c0001ea7983 */ /* 0x000ee80000100800 */
[----:B------:R-:W3:Y:S01]  /*2510*/  LDL R235, [R1+0x10] ;  /* 0x0000100001eb7983 */ /* 0x000ee20000100800 */
        /* <DEDUP_REMOVED lines=120> */
[----:B--2---:R-:W-:Y:S01]  /*2ca0*/  FFMA.FTZ R228, R233, R228, R80 ;  /* 0x000000e4e9e47223 */ /* 0x004fe20000010050 */
[----:B---3--:R-:W-:Y:S01]  /*2cb0*/  FFMA.FTZ R229, R234, R229, R81 ;  /* 0x000000e5eae57223 */ /* 0x008fe20000010051 */
        /* <DEDUP_REMOVED lines=165> */
.L_x_289:
        /* <DEDUP_REMOVED lines=15> */
.L_x_1036:


//--------------------- .text._ZN10layer_norm13ln_fwd_kernelINS_13Kernel_traitsI13__nv_bfloat16fS2_fjLj18432ELj4ELj1ELj4ELj16ENS_18Kernel_traits_baseILj18432ES2_fS2_fjLj128EEEEEEEvNS_9FwdParamsE --------------------------
	.section	.text._ZN10layer_norm13ln_fwd_kernelINS_13Kernel_traitsI13__nv_bfloat16fS2_fjLj18432ELj4ELj1ELj4ELj16ENS_18Kernel_traits_baseILj18432ES2_fS2_fjLj128EEEEEEEvNS_9FwdParamsE,"ax",@progbits
	.align	128
        .global         _ZN10layer_norm13ln_fwd_kernelINS_13Kernel_traitsI13__nv_bfloat16fS2_fjLj18432ELj4ELj1ELj4ELj16ENS_18Kernel_traits_baseILj18432ES2_fS2_fjLj128EEEEEEEvNS_9FwdParamsE
        .type           _ZN10layer_norm13ln_fwd_kernelINS_13Kernel_traitsI13__nv_bfloat16fS2_fjLj18432ELj4ELj1ELj4ELj16ENS_18Kernel_traits_baseILj18432ES2_fS2_fjLj128EEEEEEEvNS_9FwdParamsE,@function
        .size           _ZN10layer_norm13ln_fwd_kernelINS_13Kernel_traitsI13__nv_bfloat16fS2_fjLj18432ELj4ELj1ELj4ELj16ENS_18Kernel_traits_baseILj18432ES2_fS2_fjLj128EEEEEEEvNS_9FwdParamsE,(.L_x_1037 - _ZN10layer_norm13ln_fwd_kernelINS_13Kernel_traitsI13__nv_bfloat16fS2_fjLj18432ELj4ELj1ELj4ELj16ENS_18Kernel_traits_baseILj18432ES2_fS2_fjLj128EEEEEEEvNS_9FwdParamsE)
        .other          _ZN10layer_norm13ln_fwd_kernelINS_13Kernel_traitsI13__nv_bfloat16fS2_fjLj18432ELj4ELj1ELj4ELj16ENS_18Kernel_traits_baseILj18432ES2_fS2_fjLj128EEEEEEEvNS_9FwdParamsE,@"STO_CUDA_ENTRY STV_DEFAULT"
_ZN10layer_norm13ln_fwd_kernelINS_13Kernel_traitsI13__nv_bfloat16fS2_fjLj18432ELj4ELj1ELj4ELj16ENS_18Kernel_traits_baseILj18432ES2_fS2_fjLj128EEEEEEEvNS_9FwdParamsE:
.text._ZN10layer_norm13ln_fwd_kernelINS_13Kernel_traitsI13__nv_bfloat16fS2_fjLj18432ELj4ELj1ELj4ELj16ENS_18Kernel_traits_baseILj18432ES2_fS2_fjLj128EEEEEEEvNS_9FwdParamsE:
[----:B------:R-:W-:Y:S08]  /*0000*/  LDC R1, c[0x0][0x37c] ;  /* 0x0000df00ff017b82 */ /* 0x000ff00000000800 */
[----:B------:R-:W0:Y:S01]  /*0010*/  S2UR UR5, SR_CTAID.X ;  /* 0x00000000000579c3 */ /* 0x000e220000002500 */
[----:B------:R-:W1:Y:S01]  /*0020*/  LDCU UR6, c[0x0][0x384] ;  /* 0x00007080ff0677ac */ /* 0x000e620008000800 */
[----:B------:R-:W2:Y:S01]  /*0030*/  S2R R0, SR_TID.X ;  /* 0x0000000000007919 */ /* 0x000ea20000002100 */
[----:B0-----:R-:W-:-:S04]  /*0040*/  USHF.R.U32.HI UR4, URZ, 0x2, UR5 ;  /* 0x00000002ff047899 */ /* 0x001fc80008011605 */
[----:B-1----:R-:W-:-:S06]  /*0050*/  UISETP.GE.AND UP0, UPT, UR4, UR6, UPT ;  /* 0x000000060400728c */ /* 0x002fcc000bf06270 */
[----:B------:R-:W-:-:S13]  /*0060*/  PLOP3.LUT P0, PT, PT, PT, UP0, 0x80, 0x8 ;  /* 0x000000000008781c */ /* 0x000fda0003f0f008 */
[----:B--2---:R-:W-:Y:S05]  /*0070*/  @P0 EXIT ;  /* 0x000000000000094d */ /* 0x004fea0003800000 */
[----:B------:R-:W0:Y:S01]  /*0080*/  LDC.64 R4, c[0x0][0x3b0] ;  /* 0x0000ec00ff047b82 */ /* 0x000e220000000a00 */
[----:B------:R-:W-:Y:S01]  /*0090*/  USHF.L.U32 UR6, UR5, 0x7, URZ ;  /* 0x0000000705067899 */ /* 0x000fe200080006ff */
[----:B------:R-:W-:Y:S01]  /*00a0*/  LOP3.LUT R2, R0, 0x7f, RZ, 0xc0, !PT ;  /* 0x0000007f00027812 */ /* 0x000fe200078ec0ff */
[----:B------:R-:W1:Y:S04]  /*00b0*/  LDCU.64 UR18, c[0x0][0x358] ;  /* 0x00006b00ff1277ac */ /* 0x000e680008000a00 */
[----:B------:R-:W-:Y:S01]  /*00c0*/  MOV R3, UR6 ;  /* 0x0000000600037c02 */ /* 0x000fe20008000f00 */
[----:B------:R-:W2:Y:S03]  /*00d0*/  LDC.64 R6, c[0x0][0x3b8] ;  /* 0x0000ee00ff067b82 */ /* 0x000ea60000000a00 */
        /* <DEDUP_REMOVED lines=18> */
[----:B------:R-:W5:Y:S01]  /*0200*/  LDG.E.64 R2, desc[UR18][R6.64+0x1000] ;  /* 0x0010001206027981 */ /* 0x000f62000c1e1b00 */
[----:B------:R-:W0:Y:S01]  /*0210*/  S2R R8, SR_CTAID.X ;  /* 0x0000000000087919 */ /* 0x000e220000002500 */
[----:B------:R-:W-:-:S02]  /*0220*/  LOP3.LUT R81, R0, 0x1f, RZ, 0xc0, !PT ;  /* 0x0000001f00517812 */ /* 0x000fc400078ec0ff */
[----:B------:R-:W5:Y:S04]  /*0230*/  LDG.E.64 R44, desc[UR18][R4.64+0x2000] ;  /* 0x00200012042c7981 */ /* 0x000f68000c1e1b00 */
[----:B------:R1:W5:Y:S01]  /*0240*/  LDG.E.64 R42, desc[UR18][R4.64+0x1000] ;  /* 0x00100012042a7981 */ /* 0x000362000c1e1b00 */
[----:B------:R-:W-:Y:S01]  /*0250*/  PLOP3.LUT P1, PT, PT, PT, PT, 0x8, 0x80 ;  /* 0x000000000080781c */ /* 0x000fe20003f2e170 */
[----:B------:R-:W-:Y:S01]  /*0260*/  UMOV UR8, UR4 ;  /* 0x0000000400087c82 */ /* 0x000fe20008000000 */
[----:B------:R-:W-:Y:S01]  /*0270*/  ULOP3.LUT UR5, UR5, 0x3, URZ, 0xc0, !UPT ;  /* 0x0000000305057892 */ /* 0x000fe2000f8ec0ff */
[----:B------:R-:W-:Y:S01]  /*0280*/  UMOV UR4, URZ ;  /* 0x000000ff00047c82 */ /* 0x000fe20008000000 */
[----:B0-----:R-:W-:-:S04]  /*0290*/  LOP3.LUT P0, RZ, R81, 0x3, R8, 0xf8, !PT ;  /* 0x0000000351ff7812 */ /* 0x001fc8000780f808 */
[----:B------:R-:W-:Y:S02]  /*02a0*/  ISETP.LT.U32.AND P0, PT, R0, 0x20, !P0 ;  /* 0x000000200000780c */ /* 0x000fe40004701070 */
[--C-:B---3--:R-:W-:Y:S02]  /*02b0*/  SHF.R.U64 R80, R72, 0x10, R73.reuse ;  /* 0x0000001048507819 */ /* 0x108fe40000001249 */
[----:B------:R-:W-:Y:S02]  /*02c0*/  SHF.R.U32.HI R82, RZ, 0x10, R73 ;  /* 0x00000010ff527819 */ /* 0x000fe40000011649 */
[----:B------:R-:W-:Y:S02]  /*02d0*/  PRMT R80, R80, 0x5410, R80 ;  /* 0x0000541050507816 */ /* 0x000fe40000000050 */
[----:B------:R-:W-:Y:S02]  /*02e0*/  PRMT R82, R82, 0x5410, R82 ;  /* 0x0000541052527816 */ /* 0x000fe40000000052 */
[----:B--2---:R-:W-:-:S02]  /*02f0*/  SHF.R.U64 R83, R70, 0x10, R71 ;  /* 0x0000001046537819 */ /* 0x004fc40000001247 */
[----:B------:R-:W-:Y:S02]  /*0300*/  SHF.R.U32.HI R84, RZ, 0x10, R71 ;  /* 0x00000010ff547819 */ /* 0x000fe40000011647 */
[--C-:B----4-:R-:W-:Y:S02]  /*0310*/  SHF.R.U64 R85, R68, 0x10, R69.reuse ;  /* 0x0000001044557819 */ /* 0x110fe40000001245 */
        /* <DEDUP_REMOVED lines=8> */
[--C-:B------:R-:W-:Y:S02]  /*03a0*/  SHF.R.U64 R94, R58, 0x10, R59.reuse ;  /* 0x000000103a5e7819 */ /* 0x100fe4000000123b */
[----:B------:R-:W-:-:S02]  /*03b0*/  SHF.R.U32.HI R95, RZ, 0x10, R59 ;  /* 0x00000010ff5f7819 */ /* 0x000fc4000001163b */
[--C-:B------:R-:W-:Y:S02]  /*03c0*/  SHF.R.U64 R96, R56, 0x10, R57.reuse ;  /* 0x0000001038607819 */ /* 0x100fe40000001239 */
[----:B------:R-:W-:Y:S02]  /*03d0*/  SHF.R.U32.HI R97, RZ, 0x10, R57 ;  /* 0x00000010ff617819 */ /* 0x000fe40000011639 */
[--C-:B------:R-:W-:Y:S02]  /*03e0*/  SHF.R.U64 R98, R54, 0x10, R55.reuse ;  /* 0x0000001036627819 */ /* 0x100fe40000001237 */
[----:B------:R-:W-:Y:S02]  /*03f0*/  SHF.R.U32.HI R100, RZ, 0x10, R55 ;  /* 0x00000010ff647819 */ /* 0x000fe40000011637 */
[--C-:B------:R-:W-:Y:S02]  /*0400*/  SHF.R.U64 R102, R52, 0x10, R53.reuse ;  /* 0x0000001034667819 */ /* 0x100fe40000001235 */
[----:B------:R-:W-:-:S02]  /*0410*/  SHF.R.U32.HI R104, RZ, 0x10, R53 ;  /* 0x00000010ff687819 */ /* 0x000fc40000011635 */
[--C-:B------:R-:W-:Y:S02]  /*0420*/  SHF.R.U64 R106, R50, 0x10, R51.reuse ;  /* 0x00000010326a7819 */ /* 0x100fe40000001233 */
[----:B------:R-:W-:Y:S02]  /*0430*/  SHF.R.U32.HI R108, RZ, 0x10, R51 ;  /* 0x00000010ff6c7819 */ /* 0x000fe40000011633 */
[----:B-1----:R-:W-:Y:S02]  /*0440*/  SHF.R.U32.HI R5, RZ, 0x10, R49 ;  /* 0x00000010ff057819 */ /* 0x002fe40000011631 */
[--C-:B------:R-:W-:Y:S02]  /*0450*/  SHF.R.U64 R110, R46, 0x10, R47.reuse ;  /* 0x000000102e6e7819 */ /* 0x100fe4000000122f */
[----:B------:R-:W-:Y:S02]  /*0460*/  SHF.R.U32.HI R4, RZ, 0x10, R47 ;  /* 0x00000010ff047819 */ /* 0x000fe4000001162f */
        /* <DEDUP_REMOVED lines=24> */
.L_x_294:
[----:B0-----:R-:W0:Y:S01]  /*05f0*/  LDC.64 R4, c[0x0][0x390] ;  /* 0x0000e400ff047b82 */ /* 0x001e220000000a00 */
[----:B------:R-:W-:Y:S02]  /*0600*/  LOP3.LUT R6, R81, 0x60, R0, 0xf8, !PT ;  /* 0x0000006051067812 */ /* 0x000fe400078ef800 */
[----:B------:R-:W-:Y:S02]  /*0610*/  MOV R7, UR5 ;  /* 0x0000000500077c02 */ /* 0x000fe40008000f00 */
[----:B------:R-:W-:Y:S02]  /*0620*/  MOV R113, UR8 ;  /* 0x0000000800717c02 */ /* 0x000fe40008000f00 */
[----:B------:R-:W-:-:S05]  /*0630*/  LEA R6, R7, R6, 0x7 ;  /* 0x0000000607067211 */ /* 0x000fca00078e38ff */
[----:B------:R-:W-:-:S04]  /*0640*/  IMAD R113, R113, 0x1200, R6 ;  /* 0x0000120071717824 */ /* 0x000fc800078e0206 */
[C---:B0-----:R-:W-:Y:S01]  /*0650*/  IMAD.WIDE.U32 R36, R113.reuse, 0x10, R4 ;  /* 0x0000001071247825 */ /* 0x041fe200078e0004 */
[----:B------:R-:W-:-:S05]  /*0660*/  IADD3 R99, PT, PT, R113, 0x200, RZ ;  /* 0x0000020071637810 */ /* 0x000fca0007ffe0ff */
[----:B------:R-:W2:Y:S01]  /*0670*/  LDG.E.128 R36, desc[UR18][R36.64] ;  /* 0x0000001224247981 */ /* 0x000ea2000c1e1d00 */
[----:B------:R-:W-:Y:S01]  /*0680*/  IMAD.WIDE.U32 R32, R99, 0x10, R4 ;  /* 0x0000001063207825 */ /* 0x000fe200078e0004 */
[----:B------:R-:W-:-:S05]  /*0690*/  IADD3 R111, PT, PT, R113, 0x400, RZ ;  /* 0x00000400716f7810 */ /* 0x000fca0007ffe0ff */
[----:B------:R-:W3:Y:S01]  /*06a0*/  LDG.E.128 R32, desc[UR18][R32.64] ;  /* 0x0000001220207981 */ /* 0x000ee2000c1e1d00 */
        /* <DEDUP_REMOVED lines=22> */
[----:B------:R-:W-:Y:S02]  /*0810*/  PLOP3.LUT P4, PT, PT, PT, PT, 0x8, 0x80 ;  /* 0x000000000080781c */ /* 0x000fe40003f8e170 */
[----:B------:R-:W-:-:S09]  /*0820*/  ISETP.NE.AND P3, PT, R81, RZ, PT ;  /* 0x000000ff5100720c */ /* 0x000fd20003f65270 */
        /* <DEDUP_REMOVED lines=47> */
[----:B------:R-:W-:-:S04]  /*0b20*/  FMUL.FTZ R76, R76, 0.00086805556202307343483 ;  /* 0x3a638e394c4c7820 */ /* 0x000fc80000410000 */
[--C-:B------:R-:W-:Y:S01]  /*0b30*/  FADD.FTZ R74, R36, -R76.reuse ;  /* 0x8000004c244a7221 */ /* 0x100fe20000010000 */
[--C-:B------:R-:W-:Y:S01]  /*0b40*/  FADD.FTZ R117, R37, -R76.reuse ;  /* 0x8000004c25757221 */ /* 0x100fe20000010000 */
[--C-:B------:R-:W-:Y:S01]  /*0b50*/  FADD.FTZ R75, R38, -R76.reuse ;  /* 0x8000004c264b7221 */ /* 0x100fe20000010000 */
[----:B------:R-:W-:Y:S01]  /*0b60*/  FADD.FTZ R77, R39, -R76 ;  /* 0x8000004c274d7221 */ /* 0x000fe20000010000 */
[----:B------:R-:W-:-:S04]  /*0b70*/  FFMA.FTZ R74, R74, R74, RZ ;  /* 0x0000004a4a4a7223 */ /* 0x000fc800000100ff */
[----:B------:R-:W-:Y:S02]  /*0b80*/  FFMA.FTZ R74, R117, R117, R74 ;  /* 0x00000075754a7223 */ /* 0x000fe4000001004a */
[----:B------:R-:W0:Y:S02]  /*0b90*/  @!P2 S2R R117, SR_CgaCtaId ;  /* 0x000000000075a919 */ /* 0x000e240000008800 */
        /* <DEDUP_REMOVED lines=68> */
[----:B------:R-:W-:-:S04]  /*0fe0*/  @!P2 MOV R74, 0x400 ;  /* 0x00000400004aa802 */ /* 0x000fc80000000f00 */
[----:B------:R-:W1:Y:S01]  /*0ff0*/  SHFL.BFLY PT, R78, R75, 0x2, 0x1f ;  /* 0x0c401f004b4e7f89 */ /* 0x000e6200000e0000 */
[----:B0-----:R-:W-:-:S04]  /*1000*/  @!P2 LEA R114, R117, R74, 0x18 ;  /* 0x0000004a7572a211 */ /* 0x001fc800078ec0ff */
[----:B------:R-:W-:-:S04]  /*1010*/  @P4 IADD3 R114, PT, PT, R114, 0x20, RZ ;  /* 0x0000002072724810 */ /* 0x000fc80007ffe0ff */
[----:B------:R-:W-:Y:S01]  /*1020*/  @!P2 LEA R114, R81, R114, 0x3 ;  /* 0x000000725172a211 */ /* 0x000fe200078e18ff */
[----:B-1----:R-:W-:Y:S01]  /*1030*/  FADD.FTZ R78, R75, R78 ;  /* 0x0000004e4b4e7221 */ /* 0x002fe20000010000 */
[----:B------:R-:W-:-:S04]  /*1040*/  CS2R R74, SRZ ;  /* 0x00000000004a7805 */ /* 0x000fc8000001ff00 */
        /* <DEDUP_REMOVED lines=9> */
[----:B------:R-:W-:-:S04]  /*10e0*/  SHF.R.U32.HI R79, RZ, 0x2, R0 ;  /* 0x00000002ff4f7819 */ /* 0x000fc80000011600 */
[----:B------:R-:W-:Y:S02]  /*10f0*/  LOP3.LUT R79, R79, 0xf8, RZ, 0xc0, !PT ;  /* 0x000000f84f4f7812 */ /* 0x000fe400078ec0ff */
[----:B0-----:R-:W-:-:S04]  /*1100*/  LEA R78, R117, R78, 0x18 ;  /* 0x0000004e754e7211 */ /* 0x001fc800078ec0ff */
[----:B------:R-:W-:-:S04]  /*1110*/  @P1 IADD3 R78, PT, PT, R78, 0x20, RZ ;  /* 0x000000204e4e1810 */ /* 0x000fc80007ffe0ff */
[----:B------:R-:W-:-:S05]  /*1120*/  IADD3 R79, PT, PT, R78, R79, RZ ;  /* 0x0000004f4e4f7210 */ /* 0x000fca0007ffe0ff */
[----:B------:R0:W-:Y:S02]  /*1130*/  STS.64 [R79], R76 ;  /* 0x0000004c4f007388 */ /* 0x0001e40000000a00 */
.L_x_291:
[----:B------:R-:W-:Y:S05]  /*1140*/  BSYNC.RECONVERGENT B0 ;  /* 0x0000000000007941 */ /* 0x000fea0003800200 */
.L_x_290:
[----:B------:R-:W-:Y:S01]  /*1150*/  BAR.SYNC.DEFER_BLOCKING 0x0 ;  /* 0x0000000000007b1d */ /* 0x000fe20000010000 */
[----:B------:R-:W-:Y:S01]  /*1160*/  HFMA2 R119, -RZ, RZ, 0, 0 ;  /* 0x00000000ff777431 */ /* 0x000fe200000001ff */
[----:B------:R-:W-:-:S04]  /*1170*/  ISETP.NE.AND P3, PT, R0, RZ, PT ;  /* 0x000000ff0000720c */ /* 0x000fc80003f65270 */
[----:B------:R-:W1:Y:S01]  /*1180*/  LDCU UR20, c[0x0][0x380] ;  /* 0x00007000ff1477ac */ /* 0x000e620008000800 */
[----:B------:R-:W-:-:S05]  /*1190*/  @!P2 MOV R119, 0x44900000 ;  /* 0x449000000077a802 */ /* 0x000fca0000000f00 */
[----:B------:R-:W0:Y:S04]  /*11a0*/  SHFL.DOWN PT, R78, R119, 0x2, 0x1f ;  /* 0x08401f00774e7f89 */ /* 0x000e2800000e0000 */
[----:B------:R-:W2:Y:S01]  /*11b0*/  @!P2 LDS.64 R74, [R114] ;  /* 0x00000000724aa984 */ /* 0x000ea20000000a00 */
[----:B-1----:R-:W-:Y:S01]  /*11c0*/  USHF.L.U32 UR16, UR20, 0x2, URZ ;  /* 0x0000000214107899 */ /* 0x002fe200080006ff */
[----:B0-----:R-:W-:-:S04]  /*11d0*/  FADD.FTZ R76, R78, R119 ;  /* 0x000000774e4c7221 */ /* 0x001fc80000010000 */
[----:B------:R-:W0:Y:S01]  /*11e0*/  MUFU.RCP R77, R76 ;  /* 0x0000004c004d7308 */ /* 0x000e220000001000 */
[----:B--2---:R-:W1:Y:S04]  /*11f0*/  SHFL.DOWN PT, R79, R74, 0x2, 0x1f ;  /* 0x08401f004a4f7f89 */ /* 0x004e6800000e0000 */
[----:B------:R-:W2:Y:S01]  /*1200*/  SHFL.DOWN PT, R112, R75, 0x2, 0x1f ;  /* 0x08401f004b707f89 */ /* 0x000ea200000e0000 */
[----:B-1----:R-:W-:Y:S01]  /*1210*/  FMUL.FTZ R118, R78, R79 ;  /* 0x0000004f4e767220 */ /* 0x002fe20000410000 */
[----:B------:R-:W-:Y:S02]  /*1220*/  FADD.FTZ R116, -R79, R74 ;  /* 0x0000004a4f747221 */ /* 0x000fe40000010100 */
[----:B------:R-:W1:Y:S01]  /*1230*/  SHFL.DOWN PT, R79, R76, 0x1, 0x1f ;  /* 0x08201f004c4f7f89 */ /* 0x000e6200000e0000 */
[----:B------:R-:W-:Y:S01]  /*1240*/  FFMA.FTZ R118, R119, R74, R118 ;  /* 0x0000004a77767223 */ /* 0x000fe20000010076 */
[----:B------:R-:W-:Y:S01]  /*1250*/  FMUL.FTZ R116, R116, R116 ;  /* 0x0000007474747220 */ /* 0x000fe20000410000 */
[----:B--2---:R-:W-:-:S02]  /*1260*/  FADD.FTZ R112, R112, R75 ;  /* 0x0000004b70707221 */ /* 0x004fc40000010000 */
[----:B0-----:R-:W-:Y:S01]  /*1270*/  FMUL.FTZ R117, R77, R118 ;  /* 0x000000764d757220 */ /* 0x001fe20000410000 */
[----:B------:R-:W-:-:S04]  /*1280*/  FMUL.FTZ R119, R116, R119 ;  /* 0x0000007774777220 */ /* 0x000fc80000410000 */
[----:B------:R-:W0:Y:S01]  /*1290*/  SHFL.DOWN PT, R74, R117, 0x1, 0x1f ;  /* 0x08201f00754a7f89 */ /* 0x000e2200000e0000 */
[----:B------:R-:W-:-:S04]  /*12a0*/  FMUL.FTZ R119, R78, R119 ;  /* 0x000000774e777220 */ /* 0x000fc80000410000 */
[----:B------:R-:W-:-:S05]  /*12b0*/  FFMA.FTZ R112, R77, R119, R112 ;  /* 0x000000774d707223 */ /* 0x000fca0000010070 */
[----:B------:R-:W2:Y:S01]  /*12c0*/  SHFL.DOWN PT, R75, R112, 0x1, 0x1f ;  /* 0x08201f00704b7f89 */ /* 0x000ea200000e0000 */
[----:B-1----:R-:W-:-:S06]  /*12d0*/  FADD.FTZ R77, R76, R79 ;  /* 0x0000004f4c4d7221 */ /* 0x002fcc0000010000 */
[----:B------:R-:W1:Y:S01]  /*12e0*/  MUFU.RCP R77, R77 ;  /* 0x0000004d004d7308 */ /* 0x000e620000001000 */
[----:B0-----:R-:W-:Y:S01]  /*12f0*/  FADD.FTZ R78, R117, -R74 ;  /* 0x8000004a754e7221 */ /* 0x001fe20000010000 */
[----:B------:R-:W-:-:S03]  /*1300*/  FMUL.FTZ R121, R79, R74 ;  /* 0x0000004a4f797220 */ /* 0x000fc60000410000 */
[----:B------:R-:W-:-:S04]  /*1310*/  FMUL.FTZ R119, R78, R78 ;  /* 0x0000004e4e777220 */ /* 0x000fc80000410000 */
[C---:B------:R-:W-:Y:S01]  /*1320*/  FMUL.FTZ R78, R76.reuse, R119 ;  /* 0x000000774c4e7220 */ /* 0x040fe20000410000 */
[----:B------:R-:W-:Y:S01]  /*1330*/  FFMA.FTZ R76, R76, R117, R121 ;  /* 0x000000754c4c7223 */ /* 0x000fe20000010079 */
[----:B--2---:R-:W-:Y:S02]  /*1340*/  FADD.FTZ R74, R112, R75 ;  /* 0x0000004b704a7221 */ /* 0x004fe40000010000 */
[----:B------:R-:W-:Y:S01]  /*1350*/  FMUL.FTZ R78, R79, R78 ;  /* 0x0000004e4f4e7220 */ /* 0x000fe20000410000 */
[----:B-1----:R-:W-:-:S03]  /*1360*/  FMUL.FTZ R76, R77, R76 ;  /* 0x0000004c4d4c7220 */ /* 0x002fc60000410000 */
[----:B------:R-:W-:Y:S02]  /*1370*/  FFMA.FTZ R75, R77, R78, R74 ;  /* 0x0000004e4d4b7223 */ /* 0x000fe4000001004a */
[----:B------:R0:W1:Y:S04]  /*1380*/  SHFL.IDX PT, R74, R76, RZ, 0x1f ;  /* 0x00001fff4c4a7589 */ /* 0x00006800000e0000 */
[----:B------:R-:W2:Y:S01]  /*1390*/  SHFL.IDX PT, R75, R75, RZ, 0x1f ;  /* 0x00001fff4b4b7589 */ /* 0x000ea200000e0000 */
[----:B------:R-:W-:Y:S05]  /*13a0*/  @P3 BRA `(.L_x_292) ;  /* 0x0000000000a43947 */ /* 0x000fea0003800000 */
[----:B------:R-:W3:Y:S01]  /*13b0*/  S2UR UR7, SR_CTAID.X ;  /* 0x00000000000779c3 */ /* 0x000ee20000002500 */
[----:B------:R-:W4:Y:S01]  /*13c0*/  LDCU.64 UR12, c[0x0][0x3c0] ;  /* 0x00007800ff0c77ac */ /* 0x000f220008000a00 */
[----:B------:R-:W-:Y:S02]  /*13d0*/  ULOP3.LUT UR6, UR4, 0x1, URZ, 0xc0, !UPT ;  /* 0x0000000104067892 */ /* 0x000fe4000f8ec0ff */
[----:B------:R-:W-:-:S04]  /*13e0*/  ULOP3.LUT UR9, UR4, 0x1, URZ, 0xc0, !UPT ;  /* 0x0000000104097892 */ /* 0x000fc8000f8ec0ff */
[----:B------:R-:W0:Y:S01]  /*13f0*/  S2UR UR10, SR_CTAID.X ;  /* 0x00000000000a79c3 */ /* 0x000e220000002500 */
[----:B------:R-:W1:Y:S01]  /*1400*/  LDCU.64 UR14, c[0x0][0x3c8] ;  /* 0x00007900ff0e77ac */ /* 0x000e620008000a00 */
[----:B------:R-:W-:Y:S02]  /*1410*/  UIADD3 UR6, UPT, UPT, -UR6, URZ, URZ ;  /* 0x000000ff06067290 */ /* 0x000fe4000fffe1ff */
[----:B------:R-:W-:Y:S02]  /*1420*/  UIADD3 UR9, UPT, UPT, -UR9, URZ, URZ ;  /* 0x000000ff09097290 */ /* 0x000fe4000fffe1ff */
[----:B------:R-:W-:Y:S02]  /*1430*/  ULOP3.LUT UR6, UR6, UR16, URZ, 0xc0, !UPT ;  /* 0x0000001006067292 */ /* 0x000fe4000f8ec0ff */
[----:B------:R-:W-:Y:S02]  /*1440*/  ULOP3.LUT UR9, UR9, UR20, URZ, 0xc0, !UPT ;  /* 0x0000001409097292 */ /* 0x000fe4000f8ec0ff */
[----:B---3--:R-:W-:-:S04]  /*1450*/  ULOP3.LUT UR7, UR7, 0x7ffffffc, URZ, 0xc0, !UPT ;  /* 0x7ffffffc07077892 */ /* 0x008fc8000f8ec0ff */
[----:B------:R-:W-:Y:S02]  /*1460*/  UIADD3 UR7, UP0, UPT, UR6, UR7, URZ ;  /* 0x0000000706077290 */ /* 0x000fe4000ff1e0ff */
[----:B0-----:R-:W-:Y:S02]  /*1470*/  ULEA.HI UR10, UP1, UR10, UR9, URZ, 0x1e ;  /* 0x000000090a0a7291 */ /* 0x001fe4000f83f0ff */
[----:B------:R-:W-:Y:S02]  /*1480*/  UIADD3.X UR17, UPT, UPT, URZ, URZ, URZ, UP0, !UPT ;  /* 0x000000ffff117290 */ /* 0x000fe400087fe4ff */
[----:B----4-:R-:W-:Y:S02]  /*1490*/  ULEA UR6, UP0, UR7, UR12, 0x3 ;  /* 0x0000000c07067291 */ /* 0x010fe4000f8018ff */
[----:B------:R-:W-:Y:S02]  /*14a0*/  ULEA.HI.X.SX32 UR9, UR9, URZ, 0x1, UP1 ;  /* 0x000000ff09097291 */ /* 0x000fe400088f0eff */
[----:B-1----:R-:W-:-:S02]  /*14b0*/  ULEA UR11, UP1, UR10, UR14, 0x2 ;  /* 0x0000000e0a0b7291 */ /* 0x002fc4000f8210ff */
[----:B------:R-:W-:Y:S02]  /*14c0*/  ULEA.HI.X UR7, UR7, UR13, UR17, 0x3, UP0 ;  /* 0x0000000d07077291 */ /* 0x000fe400080f1c11 */
[----:B------:R-:W-:Y:S02]  /*14d0*/  UISETP.GT.U32.AND UP0, UPT, UR4, 0x1, UPT ;  /* 0x000000010400788c */ /* 0x000fe4000bf04070 */
[----:B------:R-:W-:Y:S01]  /*14e0*/  ULEA.HI.X UR10, UR10, UR15, UR9, 0x2, UP1 ;  /* 0x0000000f0a0a7291 */ /* 0x000fe200088f1409 */
[----:B------:R-:W-:Y:S01]  /*14f0*/  MOV R76, UR11 ;  /* 0x0000000b004c7c02 */ /* 0x000fe20008000f00 */
[----:B------:R-:W-:Y:S01]  /*1500*/  UIMAD.WIDE.U32 UR6, UR5, 0x8, UR6 ;  /* 0x00000008050678a5 */ /* 0x000fe2000f8e0006 */
[----:B------:R-:W-:Y:S02]  /*1510*/  UMOV UR9, 0xffffffff ;  /* 0xffffffff00097882 */ /* 0x000fe40000000000 */
[----:B------:R-:W-:Y:S01]  /*1520*/  USEL UR9, UR9, 0x1, UP0 ;  /* 0x0000000109097887 */ /* 0x000fe20008000000 */
[----:B------:R-:W-:-:S02]  /*1530*/  MOV R77, UR10 ;  /* 0x0000000a004d7c02 */ /* 0x000fc40008000f00 */
[----:B------:R-:W-:Y:S02]  /*1540*/  MOV R78, UR6 ;  /* 0x00000006004e7c02 */ /* 0x000fe40008000f00 */
[----:B------:R-:W-:Y:S02]  /*1550*/  MOV R79, UR7 ;  /* 0x00000007004f7c02 */ /* 0x000fe40008000f00 */
[----:B------:R-:W-:-:S03]  /*1560*/  MOV R119, UR9 ;  /* 0x0000000900777c02 */ /* 0x000fc60008000f00 */
[----:B--2---:R0:W-:Y:S01]  /*1570*/  STG.E.64 desc[UR18][R78.64], R74 ;  /* 0x0000004a4e007986 */ /* 0x0041e2000c101b12 */
[----:B------:R-:W-:Y:S06]  /*1580*/  MEMBAR.ALL.GPU ;  /* 0x0000000000007992 */ /* 0x000fec000000a000 */
[----:B------:R-:W-:-:S00]  /*1590*/  ERRBAR ;  /* 0x00000000000079ab */ /* 0x000fc00000000000 */
[----:B------:R-:W-:Y:S06]  /*15a0*/  CGAERRBAR ;  /* 0x00000000000075ab */ /* 0x000fec0000000000 */
[----:B------:R0:W-:Y:S01]  /*15b0*/  REDG.E.ADD.S32.STRONG.GPU desc[UR18][R76.64], R119 ;  /* 0x000000774c00798e */ /* 0x0001e2000c12e312 */
[----:B------:R-:W-:-:S06]  /*15c0*/  UISETP.GE.U32.AND UP0, UPT, UR4, 0x2, UPT ;  /* 0x000000020400788c */ /* 0x000fcc000bf06070 */
[----:B------:R-:W-:-:S04]  /*15d0*/  PLOP3.LUT P3, PT, PT, PT, UP0, 0x80, 0x8 ;  /* 0x000000000008781c */ /* 0x000fc80003f6f008 */
[----:B------:R-:W-:-:S09]  /*15e0*/  SEL R117, RZ, 0x4, P3 ;  /* 0x00000004ff757807 */ /* 0x000fd20001800000 */
.L_x_293:
[----:B0-----:R-:W2:Y:S04]  /*15f0*/  LDG.E.STRONG.GPU R74, desc[UR18][R76.64] ;  /* 0x000000124c4a7981 */ /* 0x001ea8000c1ef900 */
[----:B--2---:R-:W-:Y:S01]  /*1600*/  CCTL.IVALL ;  /* 0x00000000ff00798f */ /* 0x004fe20002000000 */
[----:B------:R-:W-:Y:S05]  /*1610*/  YIELD ;  /* 0x0000000000007946 */ /* 0x000fea0003800000 */
[----:B------:R-:W-:-:S13]  /*1620*/  ISETP.NE.AND P3, PT, R74, R117, PT ;  /* 0x000000754a00720c */ /* 0x000fda0003f65270 */
[----:B------:R-:W-:Y:S05]  /*1630*/  @P3 BRA `(.L_x_293) ;  /* 0xfffffffc00ec3947 */ /* 0x000fea000383ffff */
.L_x_292:
[----:B------:R-:W-:Y:S05]  /*1640*/  WARPSYNC.ALL ;  /* 0x0000000000007948 */ /* 0x000fea0003800000 */
[----:B------:R-:W3:Y:S01]  /*1650*/  @!P2 S2R R77, SR_CTAID.X ;  /* 0x00000000004da919 */ /* 0x000ee20000002500 */
[----:B-12---:R-:W1:Y:S01]  /*1660*/  @!P2 LDC.64 R74, c[0x0][0x3c0] ;  /* 0x0000f000ff4aab82 */ /* 0x006e620000000a00 */
[----:B0-----:R-:W-:-:S04]  /*1670*/  MOV R76, UR4 ;  /* 0x00000004004c7c02 */ /* 0x001fc80008000f00 */
[----:B------:R-:W-:-:S04]  /*1680*/  @!P2 LOP3.LUT R76, R76, 0x1, RZ, 0xc0, !PT ;  /* 0x000000014c4ca812 */ /* 0x000fc800078ec0ff */
[----:B------:R-:W-:-:S04]  /*1690*/  @!P2 IADD3 R76, PT, PT, -R76, RZ, RZ ;  /* 0x000000ff4c4ca210 */ /* 0x000fc80007ffe1ff */
[----:B------:R-:W-:Y:S02]  /*16a0*/  @!P2 LOP3.LUT R76, R76, UR16, RZ, 0xc0, !PT ;  /* 0x000000104c4cac12 */ /* 0x000fe4000f8ec0ff */
[----:B---3--:R-:W-:-:S04]  /*16b0*/  @!P2 LOP3.LUT R77, R77, 0x7ffffffc, RZ, 0xc0, !PT ;  /* 0x7ffffffc4d4da812 */ /* 0x008fc800078ec0ff */
[----:B------:R-:W-:-:S04]  /*16c0*/  @!P2 IADD3 R76, P3, PT, R76, R77, RZ ;  /* 0x0000004d4c4ca210 */ /* 0x000fc80007f7e0ff */
[----:B------:R-:W-:Y:S02]  /*16d0*/  @!P2 IADD3.X R77, PT, PT, RZ, RZ, RZ, P3, !PT ;  /* 0x000000ffff4da210 */ /* 0x000fe40001ffe4ff */
[----:B-1----:R-:W-:-:S04]  /*16e0*/  @!P2 LEA R74, P3, R76, R74, 0x3 ;  /* 0x0000004a4c4aa211 */ /* 0x002fc800078618ff */
[----:B------:R-:W-:Y:S02]  /*16f0*/  @!P2 LEA.HI.X R75, R76, R75, R77, 0x3, P3 ;  /* 0x0000004b4c4ba211 */ /* 0x000fe400018f1c4d */
[----:B------:R-:W-:Y:S01]  /*1700*/  CS2R R76, SRZ ;  /* 0x00000000004c7805 */ /* 0x000fe2000001ff00 */
[----:B------:R-:W-:Y:S01]  /*1710*/  @!P2 IMAD.WIDE.U32 R74, R81, 0x8, R74 ;  /* 0x00000008514aa825 */ /* 0x000fe200078e004a */
[----:B------:R-:W-:Y:S06]  /*1720*/  BAR.SYNC.DEFER_BLOCKING 0x0 ;  /* 0x0000000000007b1d */ /* 0x000fec0000010000 */
[----:B------:R-:W2:Y:S01]  /*1730*/  @!P2 LDG.E.64 R76, desc[UR18][R74.64] ;  /* 0x000000124a4ca981 */ /* 0x000ea2000c1e1b00 */
[----:B------:R-:W-:Y:S01]  /*1740*/  HFMA2 R117, -RZ, RZ, 0, 0 ;  /* 0x00000000ff757431 */ /* 0x000fe200000001ff */
[----:B------:R-:W-:Y:S01]  /*1750*/  PRMT R92, R60, 0x7610, R92 ;  /* 0x000076103c5c7816 */ /* 0x000fe2000000005c */
[----:B------:R-:W-:Y:S01]  /*1760*/  UIADD3 UR4, UPT, UPT, UR4, 0x1, URZ ;  /* 0x0000000104047890 */ /* 0x000fe2000fffe0ff */
[----:B------:R-:W-:-:S02]  /*1770*/  PRMT R110, R46, 0x7610, R110 ;  /* 0x000076102e6e7816 */ /* 0x000fc4000000006e */
[----:B------:R-:W-:Y:S01]  /*1780*/  PRMT R85, R68, 0x7610, R85 ;  /* 0x0000761044557816 */ /* 0x000fe20000000055 */
[----:B------:R-:W-:Y:S01]  /*1790*/  ULOP3.LUT UR4, UR4, 0x3, URZ, 0xc0, !UPT ;  /* 0x0000000304047892 */ /* 0x000fe2000f8ec0ff */
[----:B------:R-:W-:Y:S02]  /*17a0*/  @!P2 MOV R117, 0x45900000 ;  /* 0x459000000075a802 */ /* 0x000fe40000000f00 */
[----:B------:R-:W-:Y:S02]  /*17b0*/  PRMT R98, R54, 0x7610, R98 ;  /* 0x0000761036627816 */ /* 0x000fe40000000062 */
[----:B------:R-:W-:Y:S01]  /*17c0*/  PRMT R89, R64, 0x7610, R89 ;  /* 0x0000761040597816 */ /* 0x000fe20000000059 */
[----:B------:R-:W0:Y:S01]  /*17d0*/  SHFL.DOWN PT, R114, R117, 0x2, 0x1f ;  /* 0x08401f0075727f89 */ /* 0x000e2200000e0000 */
[----:B------:R-:W-:Y:S02]  /*17e0*/  PRMT R106, R50, 0x7610, R106 ;  /* 0x00007610326a7816 */ /* 0x000fe4000000006a */
[----:B------:R-:W-:-:S02]  /*17f0*/  PRMT R94, R58, 0x7610, R94 ;  /* 0x000076103a5e7816 */ /* 0x000fc4000000005e */
[----:B------:R-:W-:Y:S02]  /*1800*/  PRMT R87, R66, 0x7610, R87 ;  /* 0x0000761042577816 */ /* 0x000fe40000000057 */
[----:B------:R-:W-:Y:S02]  /*1810*/  PRMT R102, R52, 0x7610, R102 ;  /* 0x0000761034667816 */ /* 0x000fe40000000066 */
[----:B------:R-:W-:Y:S02]  /*1820*/  PRMT R83, R70, 0x7610, R83 ;  /* 0x0000761046537816 */ /* 0x000fe40000000053 */
[----:B------:R-:W-:Y:S02]  /*1830*/  PRMT R96, R56, 0x7610, R96 ;  /* 0x0000761038607816 */ /* 0x000fe40000000060 */
[----:B------:R-:W-:Y:S01]  /*1840*/  PLOP3.LUT P1, PT, P1, PT, PT, 0x8, 0x80 ;  /* 0x000000000080781c */ /* 0x000fe20000f2e170 */
[----:B0-----:R-:W-:-:S04]  /*1850*/  FADD.FTZ R79, R114, R117 ;  /* 0x00000075724f7221 */ /* 0x001fc80000010000 */
[----:B------:R-:W0:Y:S01]  /*1860*/  MUFU.RCP R112, R79 ;  /* 0x0000004f00707308 */ /* 0x000e220000001000 */
[----:B------:R-:W-:Y:S04]  /*1870*/  SHFL.DOWN PT, R78, R79, 0x1, 0x1f ;  /* 0x08201f004f4e7f89 */ /* 0x000fe800000e0000 */
[----:B--2---:R-:W1:Y:S04]  /*1880*/  SHFL.DOWN PT, R119, R76, 0x2, 0x1f ;  /* 0x08401f004c777f89 */ /* 0x004e6800000e0000 */
[----:B------:R-:W2:Y:S01]  /*1890*/  SHFL.DOWN PT, R116, R77, 0x2, 0x1f ;  /* 0x08401f004d747f89 */ /* 0x000ea200000e0000 */
[----:B-1----:R-:W-:Y:S01]  /*18a0*/  FMUL.FTZ R118, R114, R119 ;  /* 0x0000007772767220 */ /* 0x002fe20000410000 */
[----:B------:R-:W-:-:S03]  /*18b0*/  FADD.FTZ R119, -R119, R76 ;  /* 0x0000004c77777221 */ /* 0x000fc60000010100 */
[----:B------:R-:W-:Y:S01]  /*18c0*/  FFMA.FTZ R121, R117, R76, R118 ;  /* 0x0000004c75797223 */ /* 0x000fe20000010076 */
[----:B------:R-:W-:Y:S01]  /*18d0*/  FMUL.FTZ R118, R119, R119 ;  /* 0x0000007777767220 */ /* 0x000fe20000410000 */
[----:B------:R-:W-:Y:S02]  /*18e0*/  FADD.FTZ R76, R79, R78 ;  /* 0x0000004e4f4c7221 */ /* 0x000fe40000010000 */
[----:B0-----:R-:W-:Y:S01]  /*18f0*/  FMUL.FTZ R74, R112, R121 ;  /* 0x00000079704a7220 */ /* 0x001fe20000410000 */
[----:B------:R-:W-:Y:S01]  /*1900*/  FMUL.FTZ R119, R118, R117 ;  /* 0x0000007576777220 */ /* 0x000fe20000410000 */
[----:B--2---:R-:W-:Y:S02]  /*1910*/  FADD.FTZ R117, R116, R77 ;  /* 0x0000004d74757221 */ /* 0x004fe40000010000 */
[----:B------:R-:W0:Y:S01]  /*1920*/  MUFU.RCP R76, R76 ;  /* 0x0000004c004c7308 */ /* 0x000e220000001000 */
[----:B------:R-:W1:Y:S01]  /*1930*/  SHFL.DOWN PT, R75, R74, 0x1, 0x1f ;  /* 0x08201f004a4b7f89 */ /* 0x000e6200000e0000 */
[----:B------:R-:W-:-:S04]  /*1940*/  FMUL.FTZ R119, R114, R119 ;  /* 0x0000007772777220 */ /* 0x000fc80000410000 */
[----:B------:R-:W-:-:S05]  /*1950*/  FFMA.FTZ R117, R112, R119, R117 ;  /* 0x0000007770757223 */ /* 0x000fca0000010075 */
[----:B------:R-:W2:Y:S01]  /*1960*/  SHFL.DOWN PT, R112, R117, 0x1, 0x1f ;  /* 0x08201f0075707f89 */ /* 0x000ea200000e0000 */
[----:B-1----:R-:W-:-:S04]  /*1970*/  FMUL.FTZ R114, R78, R75 ;  /* 0x0000004b4e727220 */ /* 0x002fc80000410000 */
[----:B------:R-:W-:Y:S01]  /*1980*/  FFMA.FTZ R77, R79, R74, R114 ;  /* 0x0000004a4f4d7223 */ /* 0x000fe20000010072 */
[----:B------:R-:W-:-:S03]  /*1990*/  FADD.FTZ R74, R74, -R75 ;  /* 0x8000004b4a4a7221 */ /* 0x000fc60000010000 */
[----:B0-----:R-:W-:Y:S01]  /*19a0*/  FMUL.FTZ R77, R76, R77 ;  /* 0x0000004d4c4d7220 */ /* 0x001fe20000410000 */
[----:B------:R-:W-:Y:S01]  /*19b0*/  FMUL.FTZ R74, R74, R74 ;  /* 0x0000004a4a4a7220 */ /* 0x000fe20000410000 */
[----:B--2---:R-:W-:-:S03]  /*19c0*/  FADD.FTZ R75, R117, R112 ;  /* 0x00000070754b7221 */ /* 0x004fc60000010000 */
[----:B------:R-:W-:Y:S01]  /*19d0*/  FMUL.FTZ R79, R79, R74 ;  /* 0x0000004a4f4f7220 */ /* 0x000fe20000410000 */
[----:B------:R-:W0:Y:S03]  /*19e0*/  SHFL.IDX PT, R77, R77, RZ, 0x1f ;  /* 0x00001fff4d4d7589 */ /* 0x000e2600000e0000 */
[----:B------:R-:W-:-:S04]  /*19f0*/  FMUL.FTZ R79, R78, R79 ;  /* 0x0000004f4e4f7220 */ /* 0x000fc80000410000 */
[----:B------:R-:W-:Y:S02]  /*1a00*/  FFMA.FTZ R79, R76, R79, R75 ;  /* 0x0000004f4c4f7223 */ /* 0x000fe4000001004b */
[----:B------:R-:W1:Y:S04]  /*1a10*/  LDC R76, c[0x0][0x3d0] ;  /* 0x0000f400ff4c7b82 */ /* 0x000e680000000800 */
[----:B------:R-:W1:Y:S01]  /*1a20*/  SHFL.IDX PT, R79, R79, RZ, 0x1f ;  /* 0x00001fff4f4f7589 */ /* 0x000e6200000e0000 */
[----:B0-----:R-:W-:Y:S02]  /*1a30*/  R2UR UR6, R77 ;  /* 0x000000004d0672ca */ /* 0x001fe400000e0000 */
[----:B------:R-:W-:Y:S01]  /*1a40*/  MOV R77, UR8 ;  /* 0x00000008004d7c02 */ /* 0x000fe20008000f00 */
[----:B-1----:R-:W-:-:S10]  /*1a50*/  FFMA.FTZ R76, R79, 5.4253472626442089677e-05, R76 ;  /* 0x38638e394f4c7823 */ /* 0x002fd4000001004c */
[----:B------:R-:W-:Y:S01]  /*1a60*/  FADD.FTZ R74, R32, -UR6 ;  /* 0x80000006204a7e21 */ /* 0x000fe20008010000 */
[----:B------:R-:W-:Y:S01]  /*1a70*/  FADD.FTZ R75, R33, -UR6 ;  /* 0x80000006214b7e21 */ /* 0x000fe20008010000 */
[----:B------:R-:W-:Y:S01]  /*1a80*/  FADD.FTZ R12, R12, -UR6 ;  /* 0x800000060c0c7e21 */ /* 0x000fe20008010000 */
[----:B------:R-:W0:Y:S01]  /*1a90*/  @P0 LDC.64 R32, c[0x0][0x3a0] ;  /* 0x0000e800ff200b82 */ /* 0x000e220000000a00 */
[----:B------:R-:W-:Y:S01]  /*1aa0*/  FADD.FTZ R15, R15, -UR6 ;  /* 0x800000060f0f7e21 */ /* 0x000fe20008010000 */
[----:B------:R-:W1:Y:S01]  /*1ab0*/  MUFU.RSQ R76, R76 ;  /* 0x0000004c004c7308 */ /* 0x000e620000001400 */
[----:B------:R-:W-:Y:S01]  /*1ac0*/  MOV R79, UR6 ;  /* 0x00000006004f7c02 */ /* 0x000fe20008000f00 */
[----:B------:R-:W-:Y:S01]  /*1ad0*/  FADD.FTZ R13, R13, -UR6 ;  /* 0x800000060d0d7e21 */ /* 0x000fe20008010000 */
        /* <DEDUP_REMOVED lines=14> */
[----:B-1----:R-:W-:Y:S01]  /*1bc0*/  R2UR UR7, R76 ;  /* 0x000000004c0772ca */ /* 0x002fe200000e0000 */
[----:B------:R-:W-:Y:S01]  /*1bd0*/  FADD.FTZ R76, R4, -UR6 ;  /* 0x80000006044c7e21 */ /* 0x000fe20008010000 */
[----:B------:R-:W-:Y:S01]  /*1be0*/  FADD.FTZ R31, R31, -UR6 ;  /* 0x800000061f1f7e21 */ /* 0x000fe20008010000 */
[----:B------:R-:W-:Y:S01]  /*1bf0*/  FADD.FTZ R78, R6, -UR6 ;  /* 0x80000006064e7e21 */ /* 0x000fe20008010000 */
[----:B------:R-:W-:Y:S01]  /*1c00*/  FADD.FTZ R8, R8, -UR6 ;  /* 0x8000000608087e21 */ /* 0x000fe20008010000 */
[----:B0-----:R-:W-:-:S04]  /*1c10*/  @P0 IMAD.WIDE R32, R77, 0x4, R32 ;  /* 0x000000044d200825 */ /* 0x001fc800078e0220 */
[----:B------:R-:W-:Y:S01]  /*1c20*/  FADD.FTZ R77, R5, -UR6 ;  /* 0x80000006054d7e21 */ /* 0x000fe20008010000 */
[----:B------:R-:W-:Y:S01]  /*1c30*/  FADD.FTZ R34, R34, -UR6 ;  /* 0x8000000622227e21 */ /* 0x000fe20008010000 */
[----:B------:R-:W-:Y:S01]  /*1c40*/  FADD.FTZ R23, R23, -UR6 ;  /* 0x8000000617177e21 */ /* 0x000fe20008010000 */
[----:B------:R-:W-:Y:S01]  /*1c50*/  FADD.FTZ R11, R11, -UR6 ;  /* 0x800000060b0b7e21 */ /* 0x000fe20008010000 */
[----:B------:R0:W-:Y:S01]  /*1c60*/  @P0 STG.E desc[UR18][R32.64], R79 ;  /* 0x0000004f20000986 */ /* 0x0001e2000c101912 */
[----:B------:R-:W-:Y:S01]  /*1c70*/  FADD.FTZ R29, R29, -UR6 ;  /* 0x800000061d1d7e21 */ /* 0x000fe20008010000 */
[----:B------:R-:W-:Y:S01]  /*1c80*/  FADD.FTZ R19, R19, -UR6 ;  /* 0x8000000613137e21 */ /* 0x000fe20008010000 */
[----:B------:R-:W-:Y:S01]  /*1c90*/  FMUL.FTZ R12, R12, UR7 ;  /* 0x000000070c0c7c20 */ /* 0x000fe20008410000 */
[----:B------:R-:W-:Y:S01]  /*1ca0*/  FMUL.FTZ R15, R15, UR7 ;  /* 0x000000070f0f7c20 */ /* 0x000fe20008410000 */
[----:B------:R-:W-:Y:S01]  /*1cb0*/  FMUL.FTZ R4, R36, UR7 ;  /* 0x0000000724047c20 */ /* 0x000fe20008410000 */
[----:B------:R-:W-:Y:S01]  /*1cc0*/  FMUL.FTZ R5, R37, UR7 ;  /* 0x0000000725057c20 */ /* 0x000fe20008410000 */
[----:B------:R-:W-:Y:S01]  /*1cd0*/  FMUL.FTZ R25, R25, UR7 ;  /* 0x0000000719197c20 */ /* 0x000fe20008410000 */
[----:B------:R-:W-:Y:S01]  /*1ce0*/  FMUL.FTZ R36, R38, UR7 ;  /* 0x0000000726247c20 */ /* 0x000fe20008410000 */
[----:B------:R-:W-:Y:S01]  /*1cf0*/  FADD.FTZ R37, R7, -UR6 ;  /* 0x8000000607257e21 */ /* 0x000fe20008010000 */
[----:B------:R-:W-:Y:S01]  /*1d00*/  FMUL.FTZ R16, R16, UR7 ;  /* 0x0000000710107c20 */ /* 0x000fe20008410000 */
[----:B------:R-:W-:Y:S01]  /*1d10*/  FMUL.FTZ R38, R39, UR7 ;  /* 0x0000000727267c20 */ /* 0x000fe20008410000 */
[----:B0-----:R-:W-:Y:S01]  /*1d20*/  FMUL.FTZ R32, R13, UR7 ;  /* 0x000000070d207c20 */ /* 0x001fe20008410000 */
[----:B------:R-:W-:Y:S01]  /*1d30*/  FMUL.FTZ R13, R14, UR7 ;  /* 0x000000070e0d7c20 */ /* 0x000fe20008410000 */
[----:B------:R-:W-:Y:S01]  /*1d40*/  F2FP.BF16.F32.PACK_AB R14, RZ, R12 ;  /* 0x0000000cff0e723e */ /* 0x000fe200000010ff */
[----:B------:R-:W-:Y:S01]  /*1d50*/  FMUL.FTZ R33, R24, UR7 ;  /* 0x0000000718217c20 */ /* 0x000fe20008410000 */
[----:B------:R-:W-:Y:S01]  /*1d60*/  F2FP.BF16.F32.PACK_AB R12, RZ, R15 ;  /* 0x0000000fff0c723e */ /* 0x000fe200000010ff */
[----:B------:R-:W-:Y:S01]  /*1d70*/  FMUL.FTZ R17, R17, UR7 ;  /* 0x0000000711117c20 */ /* 0x000fe20008410000 */
[----:B------:R-:W-:Y:S01]  /*1d80*/  FMUL.FTZ R6, R75, UR7 ;  /* 0x000000074b067c20 */ /* 0x000fe20008410000 */
[----:B------:R-:W-:Y:S01]  /*1d90*/  FMUL.FTZ R39, R35, UR7 ;  /* 0x0000000723277c20 */ /* 0x000fe20008410000 */
[----:B------:R-:W-:Y:S01]  /*1da0*/  FMUL.FTZ R24, R26, UR7 ;  /* 0x000000071a187c20 */ /* 0x000fe20008410000 */
[----:B------:R-:W-:Y:S01]  /*1db0*/  FMUL.FTZ R15, R27, UR7 ;  /* 0x000000071b0f7c20 */ /* 0x000fe20008410000 */
[----:B------:R-:W-:Y:S01]  /*1dc0*/  FMUL.FTZ R26, R28, UR7 ;  /* 0x000000071c1a7c20 */ /* 0x000fe20008410000 */
[----:B------:R-:W-:Y:S01]  /*1dd0*/  FMUL.FTZ R27, R18, UR7 ;  /* 0x00000007121b7c20 */ /* 0x000fe20008410000 */
[----:B------:R-:W-:Y:S01]  /*1de0*/  FMUL.FTZ R75, R77, UR7 ;  /* 0x000000074d4b7c20 */ /* 0x000fe20008410000 */
[----:B------:R-:W-:Y:S01]  /*1df0*/  F2FP.BF16.F32.PACK_AB R28, RZ, R25 ;  /* 0x00000019ff1c723e */ /* 0x000fe200000010ff */
[----:B------:R-:W-:Y:S01]  /*1e00*/  FMUL.FTZ R77, R37, UR7 ;  /* 0x00000007254d7c20 */ /* 0x000fe20008410000 */
[----:B------:R-:W-:Y:S01]  /*1e10*/  FMUL.FTZ R25, R31, UR7 ;  /* 0x000000071f197c20 */ /* 0x000fe20008410000 */
[----:B------:R-:W-:Y:S01]  /*1e20*/  F2FP.BF16.F32.PACK_AB R18, RZ, R16 ;  /* 0x00000010ff12723e */ /* 0x000fe200000010ff */
[----:B------:R-:W-:Y:S01]  /*1e30*/  FMUL.FTZ R31, R8, UR7 ;  /* 0x00000007081f7c20 */ /* 0x000fe20008410000 */
[----:B------:R-:W-:Y:S01]  /*1e40*/  F2FP.BF16.F32.PACK_AB R16, RZ, R17 ;  /* 0x00000011ff10723e */ /* 0x000fe200000010ff */
[----:B------:R-:W-:Y:S01]  /*1e50*/  FMUL.FTZ R7, R74, UR7 ;  /* 0x000000074a077c20 */ /* 0x000fe20008410000 */
[----:B------:R-:W-:Y:S01]  /*1e60*/  F2FP.BF16.F32.PACK_AB R39, RZ, R39 ;  /* 0x00000027ff27723e */ /* 0x000fe200000010ff */
[----:B------:R-:W-:Y:S01]  /*1e70*/  FMUL.FTZ R34, R34, UR7 ;  /* 0x0000000722227c20 */ /* 0x000fe20008410000 */
[----:B-----5:R-:W-:Y:S01]  /*1e80*/  SHF.R.U32.HI R8, RZ, 0x10, R43 ;  /* 0x00000010ff087819 */ /* 0x020fe2000001162b */
[----:B------:R-:W-:Y:S01]  /*1e90*/  FMUL.FTZ R79, R23, UR7 ;  /* 0x00000007174f7c20 */ /* 0x000fe20008410000 */
[----:B------:R-:W-:Y:S01]  /*1ea0*/  SHF.R.U32.HI R17, RZ, 0x10, R3 ;  /* 0x00000010ff117819 */ /* 0x000fe20000011603 */
[----:B------:R-:W-:Y:S01]  /*1eb0*/  FMUL.FTZ R11, R11, UR7 ;  /* 0x000000070b0b7c20 */ /* 0x000fe20008410000 */
[----:B------:R-:W-:Y:S01]  /*1ec0*/  F2FP.BF16.F32.PACK_AB R27, RZ, R27 ;  /* 0x0000001bff1b723e */ /* 0x000fe200000010ff */
[----:B------:R-:W-:Y:S01]  /*1ed0*/  FADD.FTZ R22, R22, -UR6 ;  /* 0x8000000616167e21 */ /* 0x000fe20008010000 */
[----:B------:R-:W-:Y:S01]  /*1ee0*/  F2FP.BF16.F32.PACK_AB R77, RZ, R77 ;  /* 0x0000004dff4d723e */ /* 0x000fe200000010ff */
[----:B------:R-:W-:Y:S01]  /*1ef0*/  HFMA2.BF16_V2 R17, R8.H0_H0, R39.H0_H0, R17.H0_H0 ;  /* 0x2000002708117231 */ /* 0x000fe20000240811 */
[----:B------:R-:W-:Y:S01]  /*1f00*/  F2FP.BF16.F32.PACK_AB R4, RZ, R4 ;  /* 0x00000004ff04723e */ /* 0x000fe200000010ff */
[----:B------:R-:W-:Y:S01]  /*1f10*/  HFMA2.BF16_V2 R8, R69.H0_H0, R27.H0_H0, R55.H0_H0 ;  /* 0x2000001b45087231 */ /* 0x000fe20000240837 */
[----:B------:R-:W-:Y:S01]  /*1f20*/  F2FP.BF16.F32.PACK_AB R5, RZ, R5 ;  /* 0x00000005ff05723e */ /* 0x000fe200000010ff */
[----:B------:R-:W-:Y:S01]  /*1f30*/  HFMA2.BF16_V2 R27, R82.H1_H1, R77.H0_H0, R95.H1_H1 ;  /* 0x2000004d521b7231 */ /* 0x000fe20000260c5f */
[----:B------:R-:W-:Y:S01]  /*1f40*/  F2FP.BF16.F32.PACK_AB R7, RZ, R7 ;  /* 0x00000007ff07723e */ /* 0x000fe200000010ff */
[----:B------:R-:W-:Y:S01]  /*1f50*/  FADD.FTZ R20, R20, -UR6 ;  /* 0x8000000614147e21 */ /* 0x000fe20008010000 */
[----:B------:R-:W-:Y:S01]  /*1f60*/  F2FP.BF16.F32.PACK_AB R6, RZ, R6 ;  /* 0x00000006ff06723e */ /* 0x000fe200000010ff */
[----:B------:R-:W-:Y:S01]  /*1f70*/  FADD.FTZ R21, R21, -UR6 ;  /* 0x8000000615157e21 */ /* 0x000fe20008010000 */
[----:B------:R-:W-:Y:S01]  /*1f80*/  PRMT R4, R4, 0x5410, R5 ;  /* 0x0000541004047816 */ /* 0x000fe20000000005 */
[----:B------:R-:W-:Y:S01]  /*1f90*/  FADD.FTZ R9, R9, -UR6 ;  /* 0x8000000609097e21 */ /* 0x000fe20008010000 */
[----:B------:R-:W-:Y:S01]  /*1fa0*/  SHF.R.U64 R77, R42, 0x10, R43 ;  /* 0x000000102a4d7819 */ /* 0x000fe2000000122b */
[----:B------:R-:W-:Y:S01]  /*1fb0*/  FADD.FTZ R10, R10, -UR6 ;  /* 0x800000060a0a7e21 */ /* 0x000fe20008010000 */
[----:B------:R-:W-:Y:S01]  /*1fc0*/  SHF.R.U64 R5, R2, 0x10, R3 ;  /* 0x0000001002057819 */ /* 0x000fe20000001203 */
[----:B------:R-:W-:Y:S01]  /*1fd0*/  FMUL.FTZ R22, R22, UR7 ;  /* 0x0000000716167c20 */ /* 0x000fe20008410000 */
[----:B------:R-:W-:Y:S01]  /*1fe0*/  PRMT R7, R7, 0x5410, R6 ;  /* 0x0000541007077816 */ /* 0x000fe20000000006 */
[----:B------:R-:W-:Y:S01]  /*1ff0*/  HFMA2.BF16_V2 R4, R92, R4, R110 ;  /* 0x000000045c047231 */ /* 0x000fe2000020006e */
[----:B------:R-:W-:Y:S01]  /*2000*/  PRMT R6, R42, 0x5410, R77 ;  /* 0x000054102a067816 */ /* 0x000fe2000000004d */
[----:B------:R-:W-:Y:S01]  /*2010*/  FMUL.FTZ R20, R20, UR7 ;  /* 0x0000000714147c20 */ /* 0x000fe20008410000 */
[----:B------:R-:W-:Y:S01]  /*2020*/  PRMT R5, R2, 0x5410, R5 ;  /* 0x0000541002057816 */ /* 0x000fe20000000005 */
[----:B------:R-:W-:Y:S01]  /*2030*/  FMUL.FTZ R21, R21, UR7 ;  /* 0x0000000715157c20 */ /* 0x000fe20008410000 */
[----:B------:R-:W-:Y:S01]  /*2040*/  F2FP.BF16.F32.PACK_AB R38, RZ, R38 ;  /* 0x00000026ff26723e */ /* 0x000fe200000010ff */
[----:B------:R-:W-:Y:S01]  /*2050*/  FMUL.FTZ R74, R9, UR7 ;  /* 0x00000007094a7c20 */ /* 0x000fe20008410000 */
[----:B------:R-:W-:Y:S01]  /*2060*/  F2FP.BF16.F32.PACK_AB R35, RZ, R34 ;  /* 0x00000022ff23723e */ /* 0x000fe200000010ff */
[----:B------:R-:W-:Y:S01]  /*2070*/  HFMA2.BF16_V2 R6, R6, R7, R5 ;  /* 0x0000000706067231 */ /* 0x000fe20000200005 */
[----:B------:R-:W-:Y:S01]  /*2080*/  SHF.R.U64 R5, R44, 0x10, R45 ;  /* 0x000000102c057819 */ /* 0x000fe2000000122d */
[----:B------:R-:W-:Y:S01]  /*2090*/  FMUL.FTZ R34, R29, UR7 ;  /* 0x000000071d227c20 */ /* 0x000fe20008410000 */
[----:B------:R-:W-:Y:S01]  /*20a0*/  F2FP.BF16.F32.PACK_AB R32, RZ, R32 ;  /* 0x00000020ff20723e */ /* 0x000fe200000010ff */
[----:B------:R-:W-:Y:S01]  /*20b0*/  HFMA2.BF16_V2 R23, R93.H1_H1, R38.H0_H0, R82.H0_H0 ;  /* 0x200000265d177231 */ /* 0x000fe20000240c52 */
[----:B------:R-:W-:Y:S01]  /*20c0*/  SHF.R.U64 R7, R40, 0x10, R41 ;  /* 0x0000001028077819 */ /* 0x000fe20000001229 */
[----:B------:R-:W-:Y:S01]  /*20d0*/  FMUL.FTZ R112, R10, UR7 ;  /* 0x000000070a707c20 */ /* 0x000fe20008410000 */
[----:B------:R-:W-:Y:S01]  /*20e0*/  F2FP.BF16.F32.PACK_AB R79, RZ, R79 ;  /* 0x0000004fff4f723e */ /* 0x000fe200000010ff */
[----:B------:R-:W-:Y:S01]  /*20f0*/  FADD.FTZ R30, R30, -UR6 ;  /* 0x800000061e1e7e21 */ /* 0x000fe20008010000 */
[----:B------:R-:W-:Y:S01]  /*2100*/  F2FP.BF16.F32.PACK_AB R29, RZ, R26 ;  /* 0x0000001aff1d723e */ /* 0x000fe200000010ff */
[----:B------:R-:W-:Y:S01]  /*2110*/  FMUL.FTZ R26, R19, UR7 ;  /* 0x00000007131a7c20 */ /* 0x000fe20008410000 */
[----:B------:R-:W-:Y:S01]  /*2120*/  PRMT R38, R44, 0x5410, R5 ;  /* 0x000054102c267816 */ /* 0x000fe20000000005 */
[----:B------:R-:W-:Y:S01]  /*2130*/  FMUL.FTZ R19, R76, UR7 ;  /* 0x000000074c137c20 */ /* 0x000fe20008410000 */
[----:B------:R-:W-:Y:S01]  /*2140*/  PRMT R14, R14, 0x5410, R32 ;  /* 0x000054100e0e7816 */ /* 0x000fe20000000020 */
[----:B------:R-:W-:Y:S01]  /*2150*/  HFMA2.BF16_V2 R37, R43.H0_H0, R35.H0_H0, R3.H0_H0 ;  /* 0x200000232b257231 */ /* 0x000fe20000240803 */
[----:B------:R-:W-:Y:S01]  /*2160*/  PRMT R5, R40, 0x5410, R7 ;  /* 0x0000541028057816 */ /* 0x000fe20000000007 */
[----:B------:R-:W-:Y:S01]  /*2170*/  FMUL.FTZ R30, R30, UR7 ;  /* 0x000000071e1e7c20 */ /* 0x000fe20008410000 */
[----:B------:R-:W-:Y:S01]  /*2180*/  F2FP.BF16.F32.PACK_AB R76, RZ, R11 ;  /* 0x0000000bff4c723e */ /* 0x000fe200000010ff */
[----:B------:R-:W-:Y:S01]  /*2190*/  HFMA2.BF16_V2 R11, R88.H1_H1, R79.H0_H0, R104.H1_H1 ;  /* 0x2000004f580b7231 */ /* 0x000fe20000260c68 */
[----:B------:R-:W-:Y:S01]  /*21a0*/  F2FP.BF16.F32.PACK_AB R33, RZ, R33 ;  /* 0x00000021ff21723e */ /* 0x000fe200000010ff */
[----:B------:R-:W-:Y:S01]  /*21b0*/  FMUL.FTZ R78, R78, UR7 ;  /* 0x000000074e4e7c20 */ /* 0x000fe20008410000 */
[----:B------:R-:W-:Y:S01]  /*21c0*/  SHF.R.U64 R77, R62, 0x10, R63 ;  /* 0x000000103e4d7819 */ /* 0x000fe2000000123f */
[----:B------:R-:W-:Y:S01]  /*21d0*/  HFMA2.BF16_V2 R38, R38, R14, R5 ;  /* 0x0000000e26267231 */ /* 0x000fe20000200005 */
[----:B------:R-:W-:Y:S01]  /*21e0*/  SHF.R.U64 R79, R48, 0x10, R49 ;  /* 0x00000010304f7819 */ /* 0x000fe20000001231 */
[----:B------:R-:W0:Y:S01]  /*21f0*/  LDCU UR6, c[0x0][0x384] ;  /* 0x00007080ff0677ac */ /* 0x000e220008000800 */
[----:B------:R-:W-:-:S02]  /*2200*/  PRMT R33, R33, 0x5410, R28 ;  /* 0x0000541021217816 */ /* 0x000fc4000000001c */
[----:B------:R-:W-:Y:S02]  /*2210*/  PRMT R32, R62, 0x5410, R77 ;  /* 0x000054103e207816 */ /* 0x000fe4000000004d */
[----:B------:R-:W-:Y:S02]  /*2220*/  PRMT R5, R48, 0x5410, R79 ;  /* 0x0000541030057816 */ /* 0x000fe4000000004f */
[----:B------:R-:W-:Y:S02]  /*2230*/  PRMT R18, R18, 0x5410, R16 ;  /* 0x0000541012127816 */ /* 0x000fe40000000010 */
[----:B------:R-:W-:Y:S01]  /*2240*/  F2FP.BF16.F32.PACK_AB R34, RZ, R34 ;  /* 0x00000022ff22723e */ /* 0x000fe200000010ff */
[----:B------:R-:W-:Y:S01]  /*2250*/  HFMA2.BF16_V2 R32, R32, R33, R5 ;  /* 0x0000002120207231 */ /* 0x000fe20000200005 */
[----:B------:R-:W-:Y:S02]  /*2260*/  PRMT R5, R4, 0x7632, R5 ;  /* 0x0000763204057816 */ /* 0x000fe40000000005 */
[----:B------:R-:W-:-:S02]  /*2270*/  F2FP.BF16.F32.PACK_AB R19, RZ, R19 ;  /* 0x00000013ff13723e */ /* 0x000fc400000010ff */
[----:B------:R-:W-:Y:S02]  /*2280*/  F2FP.BF16.F32.PACK_AB R75, RZ, R75 ;  /* 0x0000004bff4b723e */ /* 0x000fe400000010ff */
[----:B------:R-:W-:Y:S02]  /*2290*/  F2FP.BF16.F32.PACK_AB R36, RZ, R36 ;  /* 0x00000024ff24723e */ /* 0x000fe400000010ff */
[----:B------:R-:W-:Y:S02]  /*22a0*/  LOP3.LUT R5, R5, 0xffff, RZ, 0xc0, !PT ;  /* 0x0000ffff05057812 */ /* 0x000fe400078ec0ff */
[----:B------:R-:W-:Y:S01]  /*22b0*/  PRMT R29, R29, 0x5410, R34 ;  /* 0x000054101d1d7816 */ /* 0x000fe20000000022 */
[----:B------:R-:W-:Y:S01]  /*22c0*/  HFMA2.BF16_V2 R34, R85, R18, R98 ;  /* 0x0000001255227231 */ /* 0x000fe20000200062 */
[----:B------:R-:W-:Y:S01]  /*22d0*/  PRMT R16, R6, 0x7632, R16 ;  /* 0x0000763206107816 */ /* 0x000fe20000000010 */
[----:B------:R-:W-:Y:S01]  /*22e0*/  HFMA2.BF16_V2 R39, R61.H0_H0, R36.H0_H0, R47.H0_H0 ;  /* 0x200000243d277231 */ /* 0x000fe2000024082f */
[----:B------:R-:W-:-:S02]  /*22f0*/  SHF.R.U32.HI R9, RZ, 0x10, R45 ;  /* 0x00000010ff097819 */ /* 0x000fc4000001162d */
[----:B------:R-:W-:Y:S01]  /*2300*/  SHF.R.U32.HI R10, RZ, 0x10, R41 ;  /* 0x00000010ff0a7819 */ /* 0x000fe20000011629 */
[----:B------:R-:W-:Y:S01]  /*2310*/  HFMA2.BF16_V2 R14, R89, R29, R106 ;  /* 0x0000001d590e7231 */ /* 0x000fe2000020006a */
[----:B------:R-:W-:Y:S02]  /*2320*/  PRMT R19, R19, 0x5410, R75 ;  /* 0x0000541013137816 */ /* 0x000fe4000000004b */
[----:B------:R-:W-:Y:S01]  /*2330*/  PRMT R18, R72, 0x7610, R80 ;  /* 0x0000761048127816 */ /* 0x000fe20000000050 */
[----:B------:R-:W-:Y:S01]  /*2340*/  HFMA2.BF16_V2 R12, R9.H0_H0, R12.H0_H0, R10.H0_H0 ;  /* 0x2000000c090c7231 */ /* 0x000fe2000024080a */
[----:B------:R-:W-:Y:S02]  /*2350*/  F2FP.BF16.F32.PACK_AB R22, RZ, R22 ;  /* 0x00000016ff16723e */ /* 0x000fe400000010ff */
[----:B------:R-:W-:Y:S01]  /*2360*/  PRMT R7, R4, 0x7610, R7 ;  /* 0x0000761004077816 */ /* 0x000fe20000000007 */
[----:B------:R-:W-:Y:S01]  /*2370*/  IMAD.WIDE.U32 R4, R5, 0x10000, RZ ;  /* 0x0001000005047825 */ /* 0x000fe200078e00ff */
[----:B------:R-:W-:-:S03]  /*2380*/  F2FP.BF16.F32.PACK_AB R20, RZ, R20 ;  /* 0x00000014ff14723e */ /* 0x000fc600000010ff */
[----:B------:R-:W-:Y:S01]  /*2390*/  HFMA2.BF16_V2 R10, R67.H0_H0, R22.H0_H0, R53.H0_H0 ;  /* 0x20000016430a7231 */ /* 0x000fe20000240835 */
[----:B------:R-:W-:Y:S01]  /*23a0*/  F2FP.BF16.F32.PACK_AB R21, RZ, R21 ;  /* 0x00000015ff15723e */ /* 0x000fe200000010ff */
[----:B------:R-:W-:Y:S01]  /*23b0*/  HFMA2.BF16_V2 R28, R18, R19, R94 ;  /* 0x00000013121c7231 */ /* 0x000fe2000020005e */
[----:B------:R-:W-:Y:S02]  /*23c0*/  LOP3.LUT R16, R16, 0xffff, RZ, 0xc0, !PT ;  /* 0x0000ffff10107812 */ /* 0x000fe400078ec0ff */
[----:B------:R-:W-:Y:S02]  /*23d0*/  PRMT R20, R20, 0x5410, R21 ;  /* 0x0000541014147816 */ /* 0x000fe40000000015 */
[----:B------:R-:W-:Y:S02]  /*23e0*/  LOP3.LUT R22, R4, 0xffff, R7, 0xf8, !PT ;  /* 0x0000ffff04167812 */ /* 0x000fe400078ef807 */
[----:B------:R-:W-:Y:S01]  /*23f0*/  LOP3.LUT R19, R5, 0xffff, R39, 0xf8, !PT ;  /* 0x0000ffff05137812 */ /* 0x000fe200078ef827 */
[----:B------:R-:W-:Y:S01]  /*2400*/  IMAD.WIDE.U32 R4, R16, 0x10000, RZ ;  /* 0x0001000010047825 */ /* 0x000fe200078e00ff */
[----:B------:R-:W-:-:S03]  /*2410*/  F2FP.BF16.F32.PACK_AB R24, RZ, R24 ;  /* 0x00000018ff18723e */ /* 0x000fc600000010ff */
[----:B------:R-:W-:Y:S01]  /*2420*/  HFMA2.BF16_V2 R33, R87, R20, R102 ;  /* 0x0000001457217231 */ /* 0x000fe20000200066 */
[----:B------:R-:W-:Y:S02]  /*2430*/  PRMT R21, R6, 0x7610, R21 ;  /* 0x0000761006157816 */ /* 0x000fe40000000015 */
[----:B------:R-:W-:Y:S01]  /*2440*/  PRMT R6, R38, 0x7632, R6 ;  /* 0x0000763226067816 */ /* 0x000fe20000000006 */
[----:B------:R-:W-:Y:S01]  /*2450*/  HFMA2.BF16_V2 R36, R63.H0_H0, R24.H0_H0, R49.H0_H0 ;  /* 0x200000183f247231 */ /* 0x000fe20000240831 */
[----:B------:R-:W-:Y:S02]  /*2460*/  PRMT R7, R32, 0x7632, R7 ;  /* 0x0000763220077816 */ /* 0x000fe40000000007 */
[----:B------:R-:W-:Y:S02]  /*2470*/  LOP3.LUT R20, R4, 0xffff, R21, 0xf8, !PT ;  /* 0x0000ffff04147812 */ /* 0x000fe400078ef815 */
[----:B------:R-:W-:Y:S02]  /*2480*/  LOP3.LUT R6, R6, 0xffff, RZ, 0xc0, !PT ;  /* 0x0000ffff06067812 */ /* 0x000fe400078ec0ff */
[----:B------:R-:W-:-:S02]  /*2490*/  LOP3.LUT R4, R7, 0xffff, RZ, 0xc0, !PT ;  /* 0x0000ffff07047812 */ /* 0x000fc400078ec0ff */
[----:B------:R-:W-:Y:S01]  /*24a0*/  F2FP.BF16.F32.PACK_AB R13, RZ, R13 ;  /* 0x0000000dff0d723e */ /* 0x000fe200000010ff */
[----:B------:R-:W-:Y:S01]  /*24b0*/  IMAD.WIDE.U32 R6, R6, 0x10000, RZ ;  /* 0x0001000006067825 */ /* 0x000fe200078e00ff */
[----:B------:R-:W-:Y:S02]  /*24c0*/  PRMT R16, R14, 0x7632, R16 ;  /* 0x000076320e107816 */ /* 0x000fe40000000010 */
[----:B------:R-:W-:Y:S01]  /*24d0*/  LOP3.LUT R21, R5, 0xffff, R37, 0xf8, !PT ;  /* 0x0000ffff05157812 */ /* 0x000fe200078ef825 */
[----:B------:R-:W-:Y:S01]  /*24e0*/  IMAD.WIDE.U32 R4, R4, 0x10000, RZ ;  /* 0x0001000004047825 */ /* 0x000fe200078e00ff */
[----:B------:R-:W-:-:S03]  /*24f0*/  PRMT R39, R36, 0x7610, R39 ;  /* 0x0000761024277816 */ /* 0x000fc60000000027 */
[----:B------:R-:W-:Y:S01]  /*2500*/  HFMA2.BF16_V2 R35, R45.H0_H0, R13.H0_H0, R41.H0_H0 ;  /* 0x2000000d2d237231 */ /* 0x000fe20000240829 */
[----:B------:R-:W-:Y:S02]  /*2510*/  PRMT R29, R38, 0x7610, R29 ;  /* 0x00007610261d7816 */ /* 0x000fe4000000001d */
        /* <DEDUP_REMOVED lines=8> */
[----:B------:R-:W-:-:S02]  /*25a0*/  LOP3.LUT R29, R7, 0xffff, R35, 0xf8, !PT ;  /* 0x0000ffff071d7812 */ /* 0x000fc400078ef823 */
[----:B------:R-:W-:Y:S02]  /*25b0*/  PRMT R7, R14, 0x7610, R7 ;  /* 0x000076100e077816 */ /* 0x000fe40000000007 */
[----:B------:R-:W-:Y:S02]  /*25c0*/  PRMT R36, R34, 0x7632, R36 ;  /* 0x0000763222247816 */ /* 0x000fe40000000024 */
[----:B------:R-:W-:Y:S02]  /*25d0*/  LOP3.LUT R14, R4, 0xffff, R7, 0xf8, !PT ;  /* 0x0000ffff040e7812 */ /* 0x000fe400078ef807 */
[----:B------:R-:W-:Y:S02]  /*25e0*/  PRMT R6, R33, 0x7632, R6 ;  /* 0x0000763221067816 */ /* 0x000fe40000000006 */
[----:B------:R-:W-:Y:S02]  /*25f0*/  PRMT R35, R30, 0x7610, R35 ;  /* 0x000076101e237816 */ /* 0x000fe40000000023 */
[----:B------:R-:W-:-:S02]  /*2600*/  LOP3.LUT R4, R36, 0xffff, RZ, 0xc0, !PT ;  /* 0x0000ffff24047812 */ /* 0x000fc400078ec0ff */
[----:B------:R-:W-:Y:S02]  /*2610*/  F2FP.BF16.F32.PACK_AB R15, RZ, R15 ;  /* 0x0000000fff0f723e */ /* 0x000fe400000010ff */
[----:B------:R-:W-:Y:S02]  /*2620*/  LOP3.LUT R6, R6, 0xffff, RZ, 0xc0, !PT ;  /* 0x0000ffff06067812 */ /* 0x000fe400078ec0ff */
[----:B------:R-:W-:Y:S01]  /*2630*/  LOP3.LUT R30, R5, 0xffff, R35, 0xf8, !PT ;  /* 0x0000ffff051e7812 */ /* 0x000fe200078ef823 */
[----:B------:R-:W-:Y:S01]  /*2640*/  IMAD.WIDE.U32 R4, R4, 0x10000, RZ ;  /* 0x0001000004047825 */ /* 0x000fe200078e00ff */
[----:B------:R-:W-:-:S03]  /*2650*/  F2FP.BF16.F32.PACK_AB R25, RZ, R25 ;  /* 0x00000019ff19723e */ /* 0x000fc600000010ff */
[----:B------:R-:W-:Y:S01]  /*2660*/  HFMA2.BF16_V2 R13, R91.H1_H1, R15.H0_H0, R80.H0_H0 ;  /* 0x2000000f5b0d7231 */ /* 0x000fe20000240c50 */
[----:B------:R-:W-:Y:S01]  /*2670*/  F2FP.BF16.F32.PACK_AB R112, RZ, R112 ;  /* 0x00000070ff70723e */ /* 0x000fe200000010ff */
[----:B------:R-:W-:Y:S01]  /*2680*/  IMAD.WIDE.U32 R6, R6, 0x10000, RZ ;  /* 0x0001000006067825 */ /* 0x000fe200078e00ff */
[----:B------:R-:W-:-:S03]  /*2690*/  F2FP.BF16.F32.PACK_AB R78, RZ, R78 ;  /* 0x0000004eff4e723e */ /* 0x000fc600000010ff */
[----:B------:R-:W-:Y:S01]  /*26a0*/  HFMA2.BF16_V2 R15, R90.H1_H1, R25.H0_H0, R108.H1_H1 ;  /* 0x200000195a0f7231 */ /* 0x000fe20000260c6c */
[----:B------:R-:W-:Y:S01]  /*26b0*/  PRMT R37, R34, 0x7610, R37 ;  /* 0x0000761022257816 */ /* 0x000fe20000000025 */
[----:B------:R-:W-:Y:S01]  /*26c0*/  HFMA2.BF16_V2 R24, R71.H0_H0, R112.H0_H0, R57.H0_H0 ;  /* 0x2000007047187231 */ /* 0x000fe20000240839 */
[----:B------:R-:W-:Y:S01]  /*26d0*/  F2FP.BF16.F32.PACK_AB R31, RZ, R31 ;  /* 0x0000001fff1f723e */ /* 0x000fe200000010ff */
[----:B------:R-:W-:Y:S01]  /*26e0*/  HFMA2.BF16_V2 R25, R73.H0_H0, R78.H0_H0, R59.H0_H0 ;  /* 0x2000004e49197231 */ /* 0x000fe2000024083b */
[----:B------:R-:W-:Y:S02]  /*26f0*/  F2FP.BF16.F32.PACK_AB R74, RZ, R74 ;  /* 0x0000004aff4a723e */ /* 0x000fe400000010ff */
[----:B------:R-:W-:Y:S02]  /*2700*/  PRMT R39, R8, 0x7610, R39 ;  /* 0x0000761008277816 */ /* 0x000fe40000000027 */
[----:B------:R-:W-:Y:S02]  /*2710*/  LOP3.LUT R8, R4, 0xffff, R37, 0xf8, !PT ;  /* 0x0000ffff04087812 */ /* 0x000fe400078ef825 */
[----:B------:R-:W-:-:S02]  /*2720*/  PRMT R31, R31, 0x5410, R74 ;  /* 0x000054101f1f7816 */ /* 0x000fc4000000004a */
[----:B------:R-:W-:Y:S02]  /*2730*/  PRMT R35, R10, 0x7610, R35 ;  /* 0x000076100a237816 */ /* 0x000fe40000000023 */
[C---:B------:R-:W-:Y:S01]  /*2740*/  PRMT R4, R28.reuse, 0x7632, R4 ;  /* 0x000076321c047816 */ /* 0x040fe20000000004 */
[----:B------:R-:W-:Y:S01]  /*2750*/  HFMA2.BF16_V2 R31, R83, R31, R96 ;  /* 0x0000001f531f7231 */ /* 0x000fe20000200060 */
[----:B------:R-:W-:Y:S02]  /*2760*/  PRMT R37, R28, 0x7610, R37 ;  /* 0x000076101c257816 */ /* 0x000fe40000000025 */
[----:B------:R-:W-:Y:S02]  /*2770*/  SHF.L.U32 R28, R23, 0x10, RZ ;  /* 0x00000010171c7819 */ /* 0x000fe400000006ff */
[----:B------:R-:W-:Y:S02]  /*2780*/  LOP3.LUT R10, R6, 0xffff, R33, 0xf8, !PT ;  /* 0x0000ffff060a7812 */ /* 0x000fe400078ef821 */
[----:B------:R-:W-:-:S02]  /*2790*/  LOP3.LUT R33, R7, 0xffff, R35, 0xf8, !PT ;  /* 0x0000ffff07217812 */ /* 0x000fc400078ef823 */
[----:B------:R-:W-:Y:S02]  /*27a0*/  LOP3.LUT R34, R5, 0xffff, R39, 0xf8, !PT ;  /* 0x0000ffff05227812 */ /* 0x000fe400078ef827 */
[----:B------:R-:W-:Y:S02]  /*27b0*/  PRMT R35, R24, 0x7610, R35 ;  /* 0x0000761018237816 */ /* 0x000fe40000000023 */
[----:B------:R-:W-:Y:S02]  /*27c0*/  PRMT R39, R25, 0x7610, R39 ;  /* 0x0000761019277816 */ /* 0x000fe40000000027 */
[----:B------:R-:W-:Y:S01]  /*27d0*/  LOP3.LUT R23, R19, R28, RZ, 0xfc, !PT ;  /* 0x0000001c13177212 */ /* 0x000fe200078efcff */
[----:B------:R-:W1:Y:S01]  /*27e0*/  @P0 LDC.64 R24, c[0x0][0x3a8] ;  /* 0x0000ea00ff180b82 */ /* 0x000e620000000a00 */
[----:B------:R-:W-:Y:S02]  /*27f0*/  PRMT R19, R12, 0x7610, R19 ;  /* 0x000076100c137816 */ /* 0x000fe40000000013 */
[----:B------:R-:W-:-:S02]  /*2800*/  PRMT R28, R13, 0x7610, R28 ;  /* 0x000076100d1c7816 */ /* 0x000fc4000000001c */
[----:B------:R-:W-:Y:S02]  /*2810*/  PRMT R6, R31, 0x7632, R6 ;  /* 0x000076321f067816 */ /* 0x000fe40000000006 */
[----:B------:R-:W-:Y:S01]  /*2820*/  F2FP.BF16.F32.PACK_AB R26, RZ, R26 ;  /* 0x0000001aff1a723e */ /* 0x000fe200000010ff */
[----:B------:R-:W2:Y:S01]  /*2830*/  LDC.64 R12, c[0x0][0x398] ;  /* 0x0000e600ff0c7b82 */ /* 0x000ea20000000a00 */
[----:B------:R-:W-:Y:S02]  /*2840*/  LOP3.LUT R6, R6, 0xffff, RZ, 0xc0, !PT ;  /* 0x0000ffff06067812 */ /* 0x000fe400078ec0ff */
[----:B------:R-:W-:Y:S01]  /*2850*/  LOP3.LUT R4, R4, 0xffff, RZ, 0xc0, !PT ;  /* 0x0000ffff04047812 */ /* 0x000fe200078ec0ff */
[----:B------:R-:W-:Y:S01]  /*2860*/  HFMA2.BF16_V2 R9, R86.H1_H1, R26.H0_H0, R100.H1_H1 ;  /* 0x2000001a56097231 */ /* 0x000fe20000260c64 */
[----:B------:R-:W-:Y:S01]  /*2870*/  SHF.L.U32 R15, R15, 0x10, RZ ;  /* 0x000000100f0f7819 */ /* 0x000fe200000006ff */
[----:B------:R-:W-:-:S04]  /*2880*/  IMAD.WIDE.U32 R6, R6, 0x10000, RZ ;  /* 0x0001000006067825 */ /* 0x000fc800078e00ff */
[----:B------:R-:W-:Y:S01]  /*2890*/  HFMA2.BF16_V2 R26, R84.H1_H1, R76.H0_H0, R97.H1_H1 ;  /* 0x2000004c541a7231 */ /* 0x000fe20000260c61 */
[----:B------:R-:W-:Y:S01]  /*28a0*/  SHF.L.U32 R36, R17, 0x10, RZ ;  /* 0x0000001011247819 */ /* 0x000fe200000006ff */
[----:B------:R-:W-:Y:S01]  /*28b0*/  IMAD.WIDE.U32 R4, R4, 0x10000, RZ ;  /* 0x0001000004047825 */ /* 0x000fe200078e00ff */
[----:B------:R-:W-:Y:S02]  /*28c0*/  LOP3.LUT R6, R6, 0xffff, R31, 0xf8, !PT ;  /* 0x0000ffff06067812 */ /* 0x000fe400078ef81f */
[----:B------:R-:W-:Y:S01]  /*28d0*/  MOV R31, UR8 ;  /* 0x00000008001f7c02 */ /* 0x000fe20008000f00 */
[----:B------:R-:W-:Y:S01]  /*28e0*/  UIADD3 UR8, UPT, UPT, UR8, UR20, URZ ;  /* 0x0000001408087290 */ /* 0x000fe2000fffe0ff */
[----:B------:R-:W-:Y:S02]  /*28f0*/  LOP3.LUT R7, R7, 0xffff, R35, 0xf8, !PT ;  /* 0x0000ffff07077812 */ /* 0x000fe400078ef823 */
[----:B------:R-:W-:Y:S01]  /*2900*/  SHF.L.U32 R17, R28, 0x10, RZ ;  /* 0x000000101c117819 */ /* 0x000fe200000006ff */
[----:B-1----:R-:W-:Y:S01]  /*2910*/  @P0 IMAD.WIDE R24, R31, 0x4, R24 ;  /* 0x000000041f180825 */ /* 0x002fe200078e0218 */
[----:B------:R-:W-:Y:S01]  /*2920*/  SHF.L.U32 R26, R26, 0x10, RZ ;  /* 0x000000101a1a7819 */ /* 0x000fe200000006ff */
[----:B0-----:R-:W-:Y:S01]  /*2930*/  UISETP.GE.AND UP0, UPT, UR8, UR6, UPT ;  /* 0x000000060800728c */ /* 0x001fe2000bf06270 */
[----:B------:R-:W-:-:S02]  /*2940*/  SHF.L.U32 R38, R19, 0x10, RZ ;  /* 0x0000001013267819 */ /* 0x000fc400000006ff */
[----:B------:R-:W-:Y:S01]  /*2950*/  LOP3.LUT R15, R30, R15, RZ, 0xfc, !PT ;  /* 0x0000000f1e0f7212 */ /* 0x000fe200078efcff */
[----:B--2---:R-:W-:Y:S01]  /*2960*/  IMAD.WIDE.U32 R74, R101, 0x8, R12 ;  /* 0x00000008654a7825 */ /* 0x004fe200078e000c */
[----:B------:R-:W-:Y:S02]  /*2970*/  SHF.L.U32 R28, R11, 0x10, RZ ;  /* 0x000000100b1c7819 */ /* 0x000fe400000006ff */
[----:B------:R-:W-:Y:S02]  /*2980*/  LOP3.LUT R5, R5, 0xffff, R39, 0xf8, !PT ;  /* 0x0000ffff05057812 */ /* 0x000fe400078ef827 */
[----:B------:R-:W-:Y:S02]  /*2990*/  SHF.L.U32 R30, R27, 0x10, RZ ;  /* 0x000000101b1e7819 */ /* 0x000fe400000006ff */
[----:B------:R-:W-:Y:S02]  /*29a0*/  MOV R77, UR7 ;  /* 0x00000007004d7c02 */ /* 0x000fe40008000f00 */
[----:B------:R-:W-:-:S02]  /*29b0*/  SHF.L.U32 R9, R9, 0x10, RZ ;  /* 0x0000001009097819 */ /* 0x000fc400000006ff */
[----:B------:R-:W-:Y:S01]  /*29c0*/  LOP3.LUT R7, R7, R26, RZ, 0xfc, !PT ;  /* 0x0000001a07077212 */ /* 0x000fe200078efcff */
[--C-:B------:R-:W-:Y:S01]  /*29d0*/  IMAD.WIDE.U32 R26, R113, 0x8, R12.reuse ;  /* 0x00000008711a7825 */ /* 0x100fe200078e000c */
[----:B------:R-:W-:Y:S01]  /*29e0*/  LOP3.LUT R19, R29, R38, RZ, 0xfc, !PT ;  /* 0x000000261d137212 */ /* 0x000fe200078efcff */
[----:B------:R0:W-:Y:S01]  /*29f0*/  @P0 STG.E desc[UR18][R24.64], R77 ;  /* 0x0000004d18000986 */ /* 0x0001e2000c101912 */
[----:B------:R-:W-:Y:S01]  /*2a00*/  LOP3.LUT R11, R33, R28, RZ, 0xfc, !PT ;  /* 0x0000001c210b7212 */ /* 0x000fe200078efcff */
        /* <DEDUP_REMOVED lines=9> */
[----:B------:R-:W-:Y:S01]  /*2aa0*/  LOP3.LUT R4, R4, 0xffff, R37, 0xf8, !PT ;  /* 0x0000ffff04047812 */ /* 0x000fe200078ef825 */
        /* <DEDUP_REMOVED lines=10> */
[----:B------:R0:W-:Y:S01]  /*2b50*/  STG.E.64 desc[UR18][R12.64], R4 ;  /* 0x000000040c007986 */ /* 0x0001e2000c101b12 */
[----:B------:R-:W-:Y:S05]  /*2b60*/  BRA.U !UP0, `(.L_x_294) ;  /* 0xffffffd908a07547 */ /* 0x000fea000b83ffff */
[----:B------:R-:W-:Y:S05]  /*2b70*/  EXIT ;  /* 0x000000000000794d */ /* 0x000fea0003800000 */
.L_x_295:
        /* <DEDUP_REMOVED lines=16> */
.L_x_1037:


//--------------------- .text._ZN10layer_norm13ln_fwd_kernelINS_13Kernel_traitsI13__nv_bfloat16S2_S2_fjLj18432ELj2ELj1ELj4ELj16ENS_18Kernel_traits_baseILj18432ES2_S2_S2_fjLj128EEEEEEEvNS_9FwdParamsE --------------------------
	.section	.text._ZN10layer_norm13ln_fwd_kernelINS_13Kernel_traitsI13__nv_bfloat16S2_S2_fjLj18432ELj2ELj1ELj4ELj16ENS_18Kernel_traits_baseILj18432ES2_S2_S2_fjLj128EEEEEEEvNS_9FwdParamsE,"ax",@progbits
	.align	128
        .global         _ZN10layer_norm13ln_fwd_kernelINS_13Kernel_traitsI13__nv_bfloat16S2_S2_fjLj18432ELj2ELj1ELj4ELj16ENS_18Kernel_traits_baseILj18432ES2_S2_S2_fjLj128EEEEEEEvNS_9FwdParamsE
        .type           _ZN10layer_norm13ln_fwd_kernelINS_13Kernel_traitsI13__nv_bfloat16S2_S2_fjLj18432ELj2ELj1ELj4ELj16ENS_18Kernel_traits_baseILj18432ES2_S2_S2_fjLj128EEEEEEEvNS_9FwdParamsE,@function
        .size           _ZN10layer_norm13ln_fwd_kernelINS_13Kernel_traitsI13__nv_bfloat16S2_S2_fjLj18432ELj2ELj1ELj4ELj16ENS_18Kernel_traits_baseILj18432ES2_S2_S2_fjLj128EEEEEEEvNS_9FwdParamsE,(.L_x_1038 - _ZN10layer_norm13ln_fwd_kernelINS_13Kernel_traitsI13__nv_bfloat16S2_S2_fjLj18432ELj2ELj1ELj4ELj16ENS_18Kernel_traits_baseILj18432ES2_S2_S2_fjLj128EEEEEEEvNS_9FwdParamsE)
        .other          _ZN10layer_norm13ln_fwd_kernelINS_13Kernel_traitsI13__nv_bfloat16S2_S2_fjLj18432ELj2ELj1ELj4ELj16ENS_18Kernel_traits_baseILj18432ES2_S2_S2_fjLj128EEEEEEEvNS_9FwdParamsE,@"STO_CUDA_ENTRY STV_DEFAULT"
_ZN10layer_norm13ln_fwd_kernelINS_13Kernel_traitsI13__nv_bfloat16S2_S2_fjLj18432ELj2ELj1ELj4ELj16ENS_18Kernel_traits_baseILj18432ES2_S2_S2_fjLj128EEEEEEEvNS_9FwdParamsE:
.text._ZN10layer_norm13ln_fwd_kernelINS_13Kernel_traitsI13__nv_bfloat16S2_S2_fjLj18432ELj2ELj1ELj4ELj16ENS_18Kernel_traits_baseILj18432ES2_S2_S2_fjLj128EEEEEEEvNS_9FwdParamsE:
        /* <DEDUP_REMOVED lines=13> */
[----:B------:R-:W2:Y:S01]  /*00d0*/  S2R R8, SR_CTAID.X ;  /* 0x0000000000087919 */ /* 0x000ea20000002500 */
[----:B------:R-:W3:Y:S01]  /*00e0*/  LDC.64 R4, c[0x0][0x3b0] ;  /* 0x0000ec00ff047b82 */ /* 0x000ee20000000a00 */
[----:B------:R-:W4:Y:S01]  /*00f0*/  LDCU UR6, c[0x0][0x380] ;  /* 0x00007000ff0677ac */ /* 0x000f220008000800 */
[----:B------:R-:W-:-:S05]  /*0100*/  LOP3.LUT R2, R2, 0x80, R3, 0xf8, !PT ;  /* 0x0000008002027812 */ /* 0x000fca00078ef803 */
[----:B0-----:R-:W-:-:S05]  /*0110*/  IMAD.WIDE.U32 R6, R2, 0x10, R6 ;  /* 0x0000001002067825 */ /* 0x001fca00078e0006 */
[----:B-1----:R-:W5:Y:S04]  /*0120*/  LDG.E.128 R48, desc[UR16][R6.64+0x8000] ;  /* 0x0080001006307981 */ /* 0x002f68000c1e1d00 */
[----:B------:R-:W5:Y:S01]  /*0130*/  LDG.E.128 R44, desc[UR16][R6.64+0x7000] ;  /* 0x00700010062c7981 */ /* 0x000f62000c1e1d00 */
[----:B------:R-:W-:Y:S01]  /*0140*/  LOP3.LUT R3, R0, 0x1f, RZ, 0xc0, !PT ;  /* 0x0000001f00037812 */ /* 0x000fe200078ec0ff */
[----:B---3--:R-:W-:Y:S02]  /*0150*/  IMAD.WIDE.U32 R4, R2, 0x10, R4 ;  /* 0x0000001002047825 */ /* 0x008fe400078e0004 */
[----:B------:R-:W5:Y:S04]  /*0160*/  LDG.E.128 R40, desc[UR16][R6.64+0x6000] ;  /* 0x0060001006287981 */ /* 0x000f68000c1e1d00 */
[----:B------:R-:W5:Y:S04]  /*0170*/  LDG.E.128 R36, desc[UR16][R6.64+0x5000] ;  /* 0x0050001006247981 */ /* 0x000f68000c1e1d00 */
[----:B------:R-:W5:Y:S04]  /*0180*/  LDG.E.128 R32, desc[UR16][R6.64+0x4000] ;  /* 0x0040001006207981 */ /* 0x000f68000c1e1d00 */
[----:B------:R-:W5:Y:S04]  /*0190*/  LDG.E.128 R28, desc[UR16][R6.64+0x3000] ;  /* 0x00300010061c7981 */ /* 0x000f68000c1e1d00 */
[----:B------:R-:W5:Y:S04]  /*01a0*/  LDG.E.128 R24, desc[UR16][R6.64+0x2000] ;  /* 0x0020001006187981 */ /* 0x000f68000c1e1d00 */
[----:B------:R-:W5:Y:S04]  /*01b0*/  LDG.E.128 R20, desc[UR16][R6.64+0x1000] ;  /* 0x0010001006147981 */ /* 0x000f68000c1e1d00 */
[----:B------:R-:W5:Y:S01]  /*01c0*/  LDG.E.128 R16, desc[UR16][R6.64] ;  /* 0x0000001006107981 */ /* 0x000f62000c1e1d00 */
[----:B--2---:R-:W-:Y:S01]  /*01d0*/  LOP3.LUT P0, RZ, R3, 0x1, R8, 0xf8, !PT ;  /* 0x0000000103ff7812 */ /* 0x004fe2000780f808 */
[----:B------:R-:W-:-:S02]  /*01e0*/  UMOV UR5, UR4 ;  /* 0x0000000400057c82 */ /* 0x000fc40008000000 */
[----:B------:R-:W5:Y:S01]  /*01f0*/  LDG.E.128 R84, desc[UR16][R4.64+0x8000] ;  /* 0x0080001004547981 */ /* 0x000f62000c1e1d00 */
[----:B------:R-:W-:-:S03]  /*0200*/  ISETP.LT.U32.AND P0, PT, R0, 0x20, !P0 ;  /* 0x000000200000780c */ /* 0x000fc60004701070 */
[----:B------:R-:W5:Y:S01]  /*0210*/  LDG.E.128 R80, desc[UR16][R4.64+0x7000] ;  /* 0x0070001004507981 */ /* 0x000f62000c1e1d00 */
[----:B------:R-:W-:-:S03]  /*0220*/  ULOP3.LUT UR15, UR7, 0x1, URZ, 0xc0, !UPT ;  /* 0x00000001070f7892 */ /* 0x000fc6000f8ec0ff */
[----:B------:R-:W5:Y:S04]  /*0230*/  LDG.E.128 R76, desc[UR16][R4.64+0x6000] ;  /* 0x00600010044c7981 */ /* 0x000f68000c1e1d00 */
[----:B------:R-:W5:Y:S04]  /*0240*/  LDG.E.128 R72, desc[UR16][R4.64+0x5000] ;  /* 0x0050001004487981 */ /* 0x000f68000c1e1d00 */
[----:B------:R-:W5:Y:S04]  /*0250*/  LDG.E.128 R68, desc[UR16][R4.64+0x4000] ;  /* 0x0040001004447981 */ /* 0x000f68000c1e1d00 */
[----:B------:R-:W5:Y:S04]  /*0260*/  LDG.E.128 R64, desc[UR16][R4.64+0x3000] ;  /* 0x0030001004407981 */ /* 0x000f68000c1e1d00 */
[----:B------:R-:W5:Y:S04]  /*0270*/  LDG.E.128 R60, desc[UR16][R4.64+0x2000] ;  /* 0x00200010043c7981 */ /* 0x000f68000c1e1d00 */
[----:B------:R-:W5:Y:S04]  /*0280*/  LDG.E.128 R56, desc[UR16][R4.64+0x1000] ;  /* 0x0010001004387981 */ /* 0x000f68000c1e1d00 */
[----:B------:R0:W5:Y:S01]  /*0290*/  LDG.E.128 R52, desc[UR16][R4.64] ;  /* 0x0000001004347981 */ /* 0x000162000c1e1d00 */
[----:B------:R-:W-:-:S02]  /*02a0*/  ULOP3.LUT UR7, UR7, 0x7ffffffe, URZ, 0xc0, !UPT ;  /* 0x7ffffffe07077892 */ /* 0x000fc4000f8ec0ff */
[----:B----4-:R-:W-:Y:S02]  /*02b0*/  USHF.L.U32 UR6, UR6, 0x1, URZ ;  /* 0x0000000106067899 */ /* 0x010fe400080006ff */
[----:B------:R-:W-:Y:S01]  /*02c0*/  UPLOP3.LUT UP0, UPT, UPT, UPT, UPT, 0x40, 0x4 ;  /* 0x000000000004789c */ /* 0x000fe20003f0e870 */
[----:B------:R-:W-:Y:S01]  /*02d0*/  UMOV UR4, URZ ;  /* 0x000000ff00047c82 */ /* 0x000fe20008000000 */
[----:B0-----:R-:W-:Y:S01]  /*02e0*/  SHF.R.U32.HI R4, RZ, 0x5, R0 ;  /* 0x00000005ff047819 */ /* 0x001fe20000011600 */
[----:B------:R-:W-:-:S08]  /*02f0*/  UMOV UR10, UR5 ;  /* 0x00000005000a7c82 */ /* 0x000fd00008000000 */
.L_x_298:
[----:B0-----:R-:W0:Y:S01]  /*0300*/  LDC.64 R120, c[0x0][0x390] ;  /* 0x0000e400ff787b82 */ /* 0x001e220000000a00 */
[----:B------:R-:W-:-:S07]  /*0310*/  MOV R13, UR5 ;  /* 0x00000005000d7c02 */ /* 0x000fce0008000f00 */
[----:B------:R-:W1:Y:S01]  /*0320*/  S2UR UR9, SR_CgaCtaId ;  /* 0x00000000000979c3 */ /* 0x000e620000008800 */
[----:B------:R-:W-:Y:S01]  /*0330*/  IMAD R13, R13, 0x900, R2 ;  /* 0x000009000d0d7824 */ /* 0x000fe200078e0202 */
[C---:B------:R-:W-:Y:S01]  /*0340*/  ISETP.NE.AND P1, PT, R3.reuse, RZ, PT ;  /* 0x000000ff0300720c */ /* 0x040fe20003f25270 */
[----:B------:R-:W-:Y:S01]  /*0350*/  UMOV UR8, 0x400 ;  /* 0x0000040000087882 */ /* 0x000fe20000000000 */
[----:B------:R-:W-:Y:S01]  /*0360*/  ISETP.GT.U32.AND P2, PT, R3, 0x3, PT ;  /* 0x000000030300780c */ /* 0x000fe20003f44070 */
[----:B------:R-:W2:Y:S01]  /*0370*/  LDCU UR19, c[0x0][0x380] ;  /* 0x00007000ff1377ac */ /* 0x000ea20008000800 */
[----:B0-----:R-:W-:-:S06]  /*0380*/  IMAD.WIDE.U32 R88, R13, 0x10, R120 ;  /* 0x000000100d587825 */ /* 0x001fcc00078e0078 */
[----:B------:R-:W3:Y:S01]  /*0390*/  LDG.E.128 R88, desc[UR16][R88.64] ;  /* 0x0000001058587981 */ /* 0x000ee2000c1e1d00 */
[----:B------:R-:W-:-:S05]  /*03a0*/  IADD3 R12, PT, PT, R13, 0x100, RZ ;  /* 0x000001000d0c7810 */ /* 0x000fca0007ffe0ff */
[----:B------:R-:W-:-:S06]  /*03b0*/  IMAD.WIDE.U32 R92, R12, 0x10, R120 ;  /* 0x000000100c5c7825 */ /* 0x000fcc00078e0078 */
[----:B------:R-:W4:Y:S01]  /*03c0*/  LDG.E.128 R92, desc[UR16][R92.64] ;  /* 0x000000105c5c7981 */ /* 0x000f22000c1e1d00 */
[----:B------:R-:W-:-:S05]  /*03d0*/  IADD3 R6, PT, PT, R13, 0x200, RZ ;  /* 0x000002000d067810 */ /* 0x000fca0007ffe0ff */
[----:B------:R-:W-:-:S06]  /*03e0*/  IMAD.WIDE.U32 R96, R6, 0x10, R120 ;  /* 0x0000001006607825 */ /* 0x000fcc00078e0078 */
[----:B------:R-:W2:Y:S01]  /*03f0*/  LDG.E.128 R96, desc[UR16][R96.64] ;  /* 0x0000001060607981 */ /* 0x000ea2000c1e1d00 */
        /* <DEDUP_REMOVED lines=18> */
[----:B-1----:R-:W-:-:S04]  /*0520*/  ULEA UR8, UR9, UR8, 0x18 ;  /* 0x0000000809087291 */ /* 0x002fc8000f8ec0ff */
[----:B------:R-:W-:Y:S01]  /*0530*/  @UP0 UIADD3 UR8, UPT, UPT, UR8, 0x20, URZ ;  /* 0x0000002008080890 */ /* 0x000fe2000fffe0ff */
[C---:B---3--:R-:W-:Y:S02]  /*0540*/  PRMT R14, R88.reuse, 0x7632, R14 ;  /* 0x00007632580e7816 */ /* 0x048fe4000000000e */
[----:B------:R-:W-:Y:S02]  /*0550*/  SHF.L.U32 R88, R88, 0x10, RZ ;  /* 0x0000001058587819 */ /* 0x000fe400000006ff */
[----:B------:R-:W-:Y:S02]  /*0560*/  SHF.L.U32 R14, R14, 0x10, RZ ;  /* 0x000000100e0e7819 */ /* 0x000fe400000006ff */
[C---:B------:R-:W-:Y:S01]  /*0570*/  PRMT R15, R89.reuse, 0x7632, R15 ;  /* 0x00007632590f7816 */ /* 0x040fe2000000000f */
[----:B------:R-:W-:Y:S01]  /*0580*/  FADD.FTZ R125, RZ, R88 ;  /* 0x00000058ff7d7221 */ /* 0x000fe20000010000 */
[----:B------:R-:W-:Y:S02]  /*0590*/  SHF.L.U32 R89, R89, 0x10, RZ ;  /* 0x0000001059597819 */ /* 0x000fe400000006ff */
[----:B------:R-:W-:Y:S01]  /*05a0*/  SHF.L.U32 R15, R15, 0x10, RZ ;  /* 0x000000100f0f7819 */ /* 0x000fe200000006ff */
[--C-:B------:R-:W-:Y:S01]  /*05b0*/  FADD.FTZ R124, R14, R125.reuse ;  /* 0x0000007d0e7c7221 */ /* 0x100fe20000010000 */
        /* <DEDUP_REMOVED lines=9> */
[----:B----4-:R-:W-:Y:S01]  /*0650*/  SHF.L.U32 R126, R92, 0x10, RZ ;  /* 0x000000105c7e7819 */ /* 0x010fe200000006ff */
[--C-:B------:R-:W-:Y:S01]  /*0660*/  FADD.FTZ R128, R90, R127.reuse ;  /* 0x0000007f5a807221 */ /* 0x100fe20000010000 */
[----:B------:R-:W-:-:S02]  /*0670*/  PRMT R127, R92, 0x7632, R127 ;  /* 0x000076325c7f7816 */ /* 0x000fc4000000007f */
[----:B--2---:R-:W-:Y:S01]  /*0680*/  SHF.L.U32 R135, R98, 0x10, RZ ;  /* 0x0000001062877819 */ /* 0x004fe200000006ff */
[----:B------:R-:W-:Y:S01]  /*0690*/  FADD.FTZ R128, R125, R128 ;  /* 0x000000807d807221 */ /* 0x000fe20000010000 */
[----:B------:R-:W-:Y:S02]  /*06a0*/  SHF.L.U32 R92, R127, 0x10, RZ ;  /* 0x000000107f5c7819 */ /* 0x000fe400000006ff */
[----:B------:R-:W-:Y:S01]  /*06b0*/  SHF.L.U32 R127, R93, 0x10, RZ ;  /* 0x000000105d7f7819 */ /* 0x000fe200000006ff */
[--C-:B------:R-:W-:Y:S01]  /*06c0*/  FADD.FTZ R129, R91, R128.reuse ;  /* 0x000000805b817221 */ /* 0x100fe20000010000 */
[----:B------:R-:W-:Y:S02]  /*06d0*/  PRMT R128, R93, 0x7632, R128 ;  /* 0x000076325d807816 */ /* 0x000fe40000000080 */
[----:B------:R-:W-:Y:S01]  /*06e0*/  PRMT R138, R99, 0x7632, R138 ;  /* 0x00007632638a7816 */ /* 0x000fe2000000008a */
[----:B------:R-:W-:Y:S01]  /*06f0*/  FADD.FTZ R129, R126, R129 ;  /* 0x000000817e817221 */ /* 0x000fe20000010000 */
[----:B------:R-:W-:-:S02]  /*0700*/  SHF.L.U32 R93, R128, 0x10, RZ ;  /* 0x00000010805d7819 */ /* 0x000fc400000006ff */
[----:B------:R-:W-:Y:S01]  /*0710*/  SHF.L.U32 R128, R94, 0x10, RZ ;  /* 0x000000105e807819 */ /* 0x000fe200000006ff */
[--C-:B------:R-:W-:Y:S01]  /*0720*/  FADD.FTZ R130, R92, R129.reuse ;  /* 0x000000815c827221 */ /* 0x100fe20000010000 */
[----:B------:R-:W-:Y:S02]  /*0730*/  PRMT R129, R94, 0x7632, R129 ;  /* 0x000076325e817816 */ /* 0x000fe40000000081 */
[----:B------:R-:W-:Y:S01]  /*0740*/  SHF.L.U32 R139, R99, 0x10, RZ ;  /* 0x00000010638b7819 */ /* 0x000fe200000006ff */
[----:B------:R-:W-:Y:S01]  /*0750*/  FADD.FTZ R130, R127, R130 ;  /* 0x000000827f827221 */ /* 0x000fe20000010000 */
[----:B------:R-:W-:Y:S02]  /*0760*/  SHF.L.U32 R94, R129, 0x10, RZ ;  /* 0x00000010815e7819 */ /* 0x000fe400000006ff */
[----:B------:R-:W-:Y:S01]  /*0770*/  SHF.L.U32 R129, R95, 0x10, RZ ;  /* 0x000000105f817819 */ /* 0x000fe200000006ff */
[--C-:B------:R-:W-:Y:S01]  /*0780*/  FADD.FTZ R131, R93, R130.reuse ;  /* 0x000000825d837221 */ /* 0x100fe20000010000 */
[----:B------:R-:W-:-:S02]  /*0790*/  PRMT R130, R95, 0x7632, R130 ;  /* 0x000076325f827816 */ /* 0x000fc40000000082 */
[----:B------:R-:W-:Y:S01]  /*07a0*/  SHF.L.U32 R138, R138, 0x10, RZ ;  /* 0x000000108a8a7819 */ /* 0x000fe200000006ff */
        /* <DEDUP_REMOVED lines=35> */
[----:B------:R-:W-:Y:S01]  /*09e0*/  PRMT R144, R113, 0x7632, R144 ;  /* 0x0000763271907816 */ /* 0x000fe20000000090 */
        /* <DEDUP_REMOVED lines=18> */
[--C-:B------:R-:W-:Y:S01]  /*0b10*/  FADD.FTZ R99, R153, R98.reuse ;  /* 0x0000006299637221 */ /* 0x100fe20000010000 */
[C---:B------:R-:W-:Y:S02]  /*0b20*/  PRMT R98, R104.reuse, 0x7632, R98 ;  /* 0x0000763268627816 */ /* 0x040fe40000000062 */
        /* <DEDUP_REMOVED lines=28> */
[----:B------:R-:W-:Y:S02]  /*0cf0*/  SHF.L.U32 R103, R103, 0x10, RZ ;  /* 0x0000001067677819 */ /* 0x000fe400000006ff */
[C---:B------:R-:W-:Y:S01]  /*0d00*/  SHF.L.U32 R133, R110.reuse, 0x10, RZ ;  /* 0x000000106e857819 */ /* 0x040fe200000006ff */
[--C-:B------:R-:W-:Y:S01]  /*0d10*/  FADD.FTZ R136, R109, R132.reuse ;  /* 0x000000846d887221 */ /* 0x100fe20000010000 */
[----:B------:R-:W-:-:S03]  /*0d20*/  PRMT R132, R110, 0x7632, R132 ;  /* 0x000076326e847816 */ /* 0x000fc60000000084 */
[----:B------:R-:W-:Y:S01]  /*0d30*/  FADD.FTZ R136, R103, R136 ;  /* 0x0000008867887221 */ /* 0x000fe20000010000 */
[----:B------:R-:W-:-:S03]  /*0d40*/  SHF.L.U32 R132, R132, 0x10, RZ ;  /* 0x0000001084847819 */ /* 0x000fc600000006ff */
[--C-:B------:R-:W-:Y:S01]  /*0d50*/  FADD.FTZ R141, R133, R136.reuse ;  /* 0x00000088858d7221 */ /* 0x100fe20000010000 */
[----:B------:R-:W-:-:S03]  /*0d60*/  PRMT R136, R111, 0x7632, R136 ;  /* 0x000076326f887816 */ /* 0x000fc60000000088 */
[----:B------:R-:W-:Y:S01]  /*0d70*/  FADD.FTZ R110, R132, R141 ;  /* 0x0000008d846e7221 */ /* 0x000fe20000010000 */
[----:B------:R-:W-:Y:S02]  /*0d80*/  SHF.L.U32 R136, R136, 0x10, RZ ;  /* 0x0000001088887819 */ /* 0x000fe400000006ff */
[----:B------:R-:W-:Y:S01]  /*0d90*/  SHF.L.U32 R141, R112, 0x10, RZ ;  /* 0x00000010708d7819 */ /* 0x000fe200000006ff */
        /* <DEDUP_REMOVED lines=56> */
[----:B------:R-:W-:-:S04]  /*1120*/  FMUL.FTZ R110, R110, 0.00043402778101153671741 ;  /* 0x39e38e396e6e7820 */ /* 0x000fc80000410000 */
        /* <DEDUP_REMOVED lines=149> */
[----:B0-----:R-:W-:Y:S01]  /*1a80*/  FADD.FTZ R162, R113, R162 ;  /* 0x000000a271a27221 */ /* 0x001fe20000010000 */
[----:B------:R-:W-:-:S04]  /*1a90*/  @!P1 LEA R113, R4, UR8, 0x3 ;  /* 0x0000000804719c11 */ /* 0x000fc8000f8e18ff */
[----:B------:R-:W0:Y:S02]  /*1aa0*/  SHFL.BFLY PT, R163, R162, 0x8, 0x1f ;  /* 0x0d001f00a2a37f89 */ /* 0x000e2400000e0000 */
[----:B0-----:R-:W-:Y:S01]  /*1ab0*/  FADD.FTZ R163, R162, R163 ;  /* 0x000000a3a2a37221 */ /* 0x001fe20000010000 */
[----:B------:R-:W-:Y:S01]  /*1ac0*/  @!P2 LEA R162, R3, UR8, 0x3 ;  /* 0x0000000803a2ac11 */ /* 0x000fe2000f8e18ff */
[----:B------:R-:W-:-:S03]  /*1ad0*/  ULOP3.LUT UR8, UR4, 0x1, URZ, 0xc0, !UPT ;  /* 0x0000000104087892 */ /* 0x000fc6000f8ec0ff */
[----:B------:R-:W0:Y:S01]  /*1ae0*/  SHFL.BFLY PT, R164, R163, 0x10, 0x1f ;  /* 0x0e001f00a3a47f89 */ /* 0x000e2200000e0000 */
[----:B------:R-:W-:Y:S01]  /*1af0*/  UISETP.NE.AND UP1, UPT, UR8, URZ, UPT ;  /* 0x000000ff0800728c */ /* 0x000fe2000bf25270 */
[----:B0-----:R-:W-:Y:S01]  /*1b00*/  FADD.FTZ R111, R163, R164 ;  /* 0x000000a4a36f7221 */ /* 0x001fe20000010000 */
[----:B------:R-:W-:-:S04]  /*1b10*/  HFMA2 R163, -RZ, RZ, 0, 0 ;  /* 0x00000000ffa37431 */ /* 0x000fc800000001ff */
[----:B------:R0:W-:Y:S01]  /*1b20*/  @!P1 STS.64 [R113], R110 ;  /* 0x0000006e71009388 */ /* 0x0001e20000000a00 */
[----:B------:R-:W-:-:S05]  /*1b30*/  @!P2 MOV R163, 0x45100000 ;  /* 0x4510000000a3a802 */ /* 0x000fca0000000f00 */
[----:B------:R-:W-:Y:S01]  /*1b40*/  SHFL.DOWN PT, R112, R163, 0x2, 0x1f ;  /* 0x08401f00a3707f89 */ /* 0x000fe200000e0000 */
[----:B0-----:R-:W-:Y:S01]  /*1b50*/  CS2R R110, SRZ ;  /* 0x00000000006e7805 */ /* 0x001fe2000001ff00 */
[----:B------:R-:W-:Y:S06]  /*1b60*/  BAR.SYNC.DEFER_BLOCKING 0x0 ;  /* 0x0000000000007b1d */ /* 0x000fec0000010000 */
[----:B------:R-:W0:Y:S04]  /*1b70*/  @!P2 LDS.64 R110, [R162] ;  /* 0x00000000a26ea984 */ /* 0x000e280000000a00 */
[----:B0-----:R-:W0:Y:S02]  /*1b80*/  SHFL.DOWN PT, R165, R110, 0x2, 0x1f ;  /* 0x08401f006ea57f89 */ /* 0x001e2400000e0000 */
[----:B0-----:R-:W-:-:S04]  /*1b90*/  FADD.FTZ R164, -R165, R110 ;  /* 0x0000006ea5a47221 */ /* 0x001fc80000010100 */
[----:B------:R-:W-:-:S04]  /*1ba0*/  FMUL.FTZ R164, R164, R164 ;  /* 0x000000a4a4a47220 */ /* 0x000fc80000410000 */
[----:B------:R-:W-:Y:S01]  /*1bb0*/  FMUL.FTZ R113, R164, R163 ;  /* 0x000000a3a4717220 */ /* 0x000fe20000410000 */
[----:B------:R-:W-:-:S03]  /*1bc0*/  FMUL.FTZ R164, R112, R165 ;  /* 0x000000a570a47220 */ /* 0x000fc60000410000 */
[C---:B------:R-:W-:Y:S01]  /*1bd0*/  FMUL.FTZ R113, R112.reuse, R113 ;  /* 0x0000007170717220 */ /* 0x040fe20000410000 */
[----:B------:R-:W-:Y:S01]  /*1be0*/  FFMA.FTZ R164, R163, R110, R164 ;  /* 0x0000006ea3a47223 */ /* 0x000fe200000100a4 */
[----:B------:R-:W-:Y:S01]  /*1bf0*/  FADD.FTZ R112, R112, R163 ;  /* 0x000000a370707221 */ /* 0x000fe20000010000 */
        /* <DEDUP_REMOVED lines=9> */
[----:B------:R-:W-:-:S04]  /*1c90*/  FMUL.FTZ R162, R162, R162 ;  /* 0x000000a2a2a27220 */ /* 0x000fc80000410000 */
[----:B------:R-:W-:-:S04]  /*1ca0*/  FMUL.FTZ R162, R112, R162 ;  /* 0x000000a270a27220 */ /* 0x000fc80000410000 */
[----:B------:R-:W-:Y:S01]  /*1cb0*/  FMUL.FTZ R164, R165, R162 ;  /* 0x000000a2a5a47220 */ /* 0x000fe20000410000 */
[C---:B------:R-:W-:Y:S01]  /*1cc0*/  FFMA.FTZ R162, R112.reuse, R163, R110 ;  /* 0x000000a370a27223 */ /* 0x040fe2000001006e */
[----:B------:R-:W-:Y:S01]  /*1cd0*/  FADD.FTZ R165, R112, R165 ;  /* 0x000000a570a57221 */ /* 0x000fe20000010000 */
[----:B------:R-:W0:Y:S05]  /*1ce0*/  SHFL.DOWN PT, R110, R113, 0x1, 0x1f ;  /* 0x08201f00716e7f89 */ /* 0x000e2a00000e0000 */
[----:B------:R-:W1:Y:S02]  /*1cf0*/  MUFU.RCP R165, R165 ;  /* 0x000000a500a57308 */ /* 0x000e640000001000 */
[----:B-1----:R-:W-:Y:S01]  /*1d00*/  FMUL.FTZ R112, R165, R162 ;  /* 0x000000a2a5707220 */ /* 0x002fe20000410000 */
[----:B------:R-:W-:Y:S01]  /*1d10*/  IADD3 R162, PT, PT, RZ, -UR8, RZ ;  /* 0x80000008ffa27c10 */ /* 0x000fe2000fffe0ff */
[----:B0-----:R-:W-:Y:S01]  /*1d20*/  FADD.FTZ R110, R113, R110 ;  /* 0x0000006e716e7221 */ /* 0x001fe20000010000 */
[----:B------:R-:W-:-:S02]  /*1d30*/  USEL UR8, UR19, URZ, UP1 ;  /* 0x000000ff13087287 */ /* 0x000fc40008800000 */
[----:B------:R-:W-:Y:S01]  /*1d40*/  LOP3.LUT R162, R162, UR6, RZ, 0xc0, !PT ;  /* 0x00000006a2a27c12 */ /* 0x000fe2000f8ec0ff */
[----:B------:R-:W-:Y:S01]  /*1d50*/  FFMA.FTZ R164, R165, R164, R110 ;  /* 0x000000a4a5a47223 */ /* 0x000fe2000001006e */
[----:B------:R-:W-:Y:S01]  /*1d60*/  SHFL.IDX PT, R112, R112, RZ, 0x1f ;  /* 0x00001fff70707589 */ /* 0x000fe200000e0000 */
[----:B------:R-:W0:Y:S01]  /*1d70*/  LDC.64 R110, c[0x0][0x3c0] ;  /* 0x0000f000ff6e7b82 */ /* 0x000e220000000a00 */
[----:B------:R-:W-:Y:S01]  /*1d80*/  IADD3 R162, P1, PT, R162, UR7, RZ ;  /* 0x00000007a2a27c10 */ /* 0x000fe2000ff3e0ff */
[----:B------:R-:W-:Y:S01]  /*1d90*/  UIADD3 UR18, UP1, UPT, UR8, UR10, URZ ;  /* 0x0000000a08127290 */ /* 0x000fe2000ff3e0ff */
[----:B------:R-:W1:Y:S02]  /*1da0*/  SHFL.IDX PT, R113, R164, RZ, 0x1f ;  /* 0x00001fffa4717589 */ /* 0x000e6400000e0000 */
[----:B------:R-:W-:Y:S01]  /*1db0*/  IADD3.X R163, PT, PT, RZ, RZ, RZ, P1, !PT ;  /* 0x000000ffffa37210 */ /* 0x000fe20000ffe4ff */
[----:B------:R-:W-:Y:S01]  /*1dc0*/  ULEA.HI.X.SX32 UR14, UR8, URZ, 0x1, UP1 ;  /* 0x000000ff080e7291 */ /* 0x000fe200088f0eff */
[----:B------:R-:W-:-:S02]  /*1dd0*/  ISETP.GT.U32.AND P1, PT, R3, 0x1, PT ;  /* 0x000000010300780c */ /* 0x000fc40003f24070 */
[----:B0-----:R-:W-:-:S04]  /*1de0*/  LEA R110, P2, R162, R110, 0x3 ;  /* 0x0000006ea26e7211 */ /* 0x001fc800078418ff */
[----:B------:R-:W-:Y:S02]  /*1df0*/  LEA.HI.X R111, R162, R111, R163, 0x3, P2 ;  /* 0x0000006fa26f7211 */ /* 0x000fe400010f1ca3 */
[----:B------:R-:W-:Y:S02]  /*1e00*/  ISETP.NE.AND P2, PT, R0, RZ, PT ;  /* 0x000000ff0000720c */ /* 0x000fe40003f45270 */
[----:B------:R-:W-:-:S11]  /*1e10*/  MOV R163, UR15 ;  /* 0x0000000f00a37c02 */ /* 0x000fd60008000f00 */
[----:B------:R-:W-:-:S05]  /*1e20*/  @!P2 IMAD.WIDE.U32 R162, R163, 0x8, R110 ;  /* 0x00000008a3a2a825 */ /* 0x000fca00078e006e */
[----:B-1----:R0:W-:Y:S01]  /*1e30*/  @!P2 STG.E.64 desc[UR16][R162.64], R112 ;  /* 0x00000070a200a986 */ /* 0x0021e2000c101b10 */
[----:B------:R-:W-:Y:S05]  /*1e40*/  @P2 BRA `(.L_x_296) ;  /* 0x0000000000542947 */ /* 0x000fea0003800000 */
[----:B------:R-:W1:Y:S01]  /*1e50*/  LDCU.64 UR12, c[0x0][0x3c8] ;  /* 0x00007900ff0c77ac */ /* 0x000e620008000a00 */
[----:B------:R-:W-:Y:S01]  /*1e60*/  UISETP.GT.U32.AND UP1, UPT, UR4, 0x1, UPT ;  /* 0x000000010400788c */ /* 0x000fe2000bf24070 */
[----:B------:R-:W-:-:S03]  /*1e70*/  UMOV UR8, 0xffffffff ;  /* 0xffffffff00087882 */ /* 0x000fc60000000000 */
[----:B------:R-:W-:-:S06]  /*1e80*/  USEL UR8, UR8, 0x1, UP1 ;  /* 0x0000000108087887 */ /* 0x000fcc0008800000 */
[----:B------:R-:W-:Y:S01]  /*1e90*/  MOV R165, UR8 ;  /* 0x0000000800a57c02 */ /* 0x000fe20008000f00 */
[----:B-1----:R-:W-:-:S04]  /*1ea0*/  ULEA UR9, UP2, UR18, UR12, 0x2 ;  /* 0x0000000c12097291 */ /* 0x002fc8000f8410ff */
[----:B------:R-:W-:Y:S02]  /*1eb0*/  ULEA.HI.X UR11, UR18, UR13, UR14, 0x2, UP2 ;  /* 0x0000000d120b7291 */ /* 0x000fe400090f140e */
[----:B0-----:R-:W-:-:S04]  /*1ec0*/  MOV R112, UR9 ;  /* 0x0000000900707c02 */ /* 0x001fc80008000f00 */
[----:B------:R-:W-:Y:S01]  /*1ed0*/  MOV R113, UR11 ;  /* 0x0000000b00717c02 */ /* 0x000fe20008000f00 */
[----:B------:R-:W-:Y:S06]  /*1ee0*/  MEMBAR.ALL.GPU ;  /* 0x0000000000007992 */ /* 0x000fec000000a000 */
[----:B------:R-:W-:-:S00]  /*1ef0*/  ERRBAR ;  /* 0x00000000000079ab */ /* 0x000fc00000000000 */
[----:B------:R-:W-:Y:S06]  /*1f00*/  CGAERRBAR ;  /* 0x00000000000075ab */ /* 0x000fec0000000000 */
[----:B------:R0:W-:Y:S01]  /*1f10*/  REDG.E.ADD.S32.STRONG.GPU desc[UR16][R112.64], R165 ;  /* 0x000000a57000798e */ /* 0x0001e2000c12e310 */
[----:B------:R-:W-:-:S06]  /*1f20*/  UISETP.GE.U32.AND UP1, UPT, UR4, 0x2, UPT ;  /* 0x000000020400788c */ /* 0x000fcc000bf26070 */
[----:B------:R-:W-:-:S04]  /*1f30*/  PLOP3.LUT P2, PT, PT, PT, UP1, 0x80, 0x8 ;  /* 0x000000000008781c */ /* 0x000fc80003f4f018 */
[----:B------:R-:W-:-:S09]  /*1f40*/  SEL R163, RZ, 0x2, P2 ;  /* 0x00000002ffa37807 */ /* 0x000fd20001000000 */
.L_x_297:
[----:B------:R-:W2:Y:S04]  /*1f50*/  LDG.E.STRONG.GPU R162, desc[UR16][R112.64] ;  /* 0x0000001070a27981 */ /* 0x000ea8000c1ef900 */
[----:B--2---:R-:W-:Y:S01]  /*1f60*/  CCTL.IVALL ;  /* 0x00000000ff00798f */ /* 0x004fe20002000000 */
[----:B------:R-:W-:Y:S05]  /*1f70*/  YIELD ;  /* 0x0000000000007946 */ /* 0x000fea0003800000 */
[----:B------:R-:W-:-:S13]  /*1f80*/  ISETP.NE.AND P2, PT, R162, R163, PT ;  /* 0x000000a3a200720c */ /* 0x000fda0003f45270 */
[----:B------:R-:W-:Y:S05]  /*1f90*/  @P2 BRA `(.L_x_297) ;  /* 0xfffffffc00ec2947 */ /* 0x000fea000383ffff */
.L_x_296:
[----:B------:R-:W-:Y:S05]  /*1fa0*/  WARPSYNC.ALL ;  /* 0x0000000000007948 */ /* 0x000fea0003800000 */
[----:B------:R-:W-:Y:S01]  /*1fb0*/  BAR.SYNC.DEFER_BLOCKING 0x0 ;  /* 0x0000000000007b1d */ /* 0x000fe20000010000 */
[----:B0-----:R-:W-:Y:S01]  /*1fc0*/  @!P1 IMAD.WIDE.U32 R112, R3, 0x8, R110 ;  /* 0x0000000803709825 */ /* 0x001fe200078e006e */
[----:B------:R-:W-:-:S06]  /*1fd0*/  CS2R R110, SRZ ;  /* 0x00000000006e7805 */ /* 0x000fcc000001ff00 */
[----:B------:R0:W2:Y:S01]  /*1fe0*/  @!P1 LDG.E.64 R110, desc[UR16][R112.64] ;  /* 0x00000010706e9981 */ /* 0x0000a2000c1e1b00 */
[----:B------:R-:W-:Y:S01]  /*1ff0*/  HFMA2 R165, -RZ, RZ, 0, 0 ;  /* 0x00000000ffa57431 */ /* 0x000fe200000001ff */
[----:B------:R-:W-:Y:S02]  /*2000*/  UIADD3 UR4, UPT, UPT, UR4, 0x1, URZ ;  /* 0x0000000104047890 */ /* 0x000fe4000fffe0ff */
[----:B------:R-:W-:Y:S02]  /*2010*/  UPLOP3.LUT UP0, UPT, UPT, UPT, UP0, 0x40, 0x4 ;  /* 0x000000000004789c */ /* 0x000fe40003f0e800 */
[----:B------:R-:W-:Y:S01]  /*2020*/  ULOP3.LUT UR4, UR4, 0x3, URZ, 0xc0, !UPT ;  /* 0x0000000304047892 */ /* 0x000fe2000f8ec0ff */
[----:B------:R-:W-:-:S05]  /*2030*/  @!P1 MOV R165, 0x46100000 ;  /* 0x4610000000a59802 */ /* 0x000fca0000000f00 */
[----:B------:R-:W0:Y:S02]  /*2040*/  SHFL.DOWN PT, R162, R165, 0x1, 0x1f ;  /* 0x08201f00a5a27f89 */ /* 0x000e2400000e0000 */
[----:B0-----:R-:W-:Y:S02]  /*2050*/  FADD.FTZ R113, R162, R165 ;  /* 0x000000a5a2717221 */ /* 0x001fe40000010000 */
[----:B--2---:R-:W0:Y:S04]  /*2060*/  SHFL.DOWN PT, R164, R111, 0x1, 0x1f ;  /* 0x08201f006fa47f89 */ /* 0x004e2800000e0000 */
[----:B------:R-:W1:Y:S01]  /*2070*/  SHFL.DOWN PT, R163, R110, 0x1, 0x1f ;  /* 0x08201f006ea37f89 */ /* 0x000e6200000e0000 */
[----:B0-----:R-:W-:Y:S01]  /*2080*/  FADD.FTZ R164, R164, R111 ;  /* 0x0000006fa4a47221 */ /* 0x001fe20000010000 */
[----:B-1----:R-:W-:-:S04]  /*2090*/  FADD.FTZ R111, -R163, R110 ;  /* 0x0000006ea36f7221 */ /* 0x002fc80000010100 */
[----:B------:R-:W-:-:S04]  /*20a0*/  FMUL.FTZ R112, R111, R111 ;  /* 0x0000006f6f707220 */ /* 0x000fc80000410000 */
[----:B------:R-:W-:-:S04]  /*20b0*/  FMUL.FTZ R111, R112, R165 ;  /* 0x000000a5706f7220 */ /* 0x000fc80000410000 */
[C---:B------:R-:W-:Y:S01]  /*20c0*/  FMUL.FTZ R112, R162.reuse, R111 ;  /* 0x0000006fa2707220 */ /* 0x040fe20000410000 */
[----:B------:R-:W-:Y:S01]  /*20d0*/  FMUL.FTZ R162, R162, R163 ;  /* 0x000000a3a2a27220 */ /* 0x000fe20000410000 */
[----:B------:R0:W1:Y:S01]  /*20e0*/  MUFU.RCP R111, R113 ;  /* 0x00000071006f7308 */ /* 0x0000620000001000 */
[----:B------:R-:W-:Y:S02]  /*20f0*/  MOV R163, UR5 ;  /* 0x0000000500a37c02 */ /* 0x000fe40008000f00 */
[----:B------:R-:W-:Y:S01]  /*2100*/  FFMA.FTZ R162, R165, R110, R162 ;  /* 0x0000006ea5a27223 */ /* 0x000fe200000100a2 */
[----:B------:R-:W-:Y:S01]  /*2110*/  MOV R165, UR5 ;  /* 0x0000000500a57c02 */ /* 0x000fe20008000f00 */
[----:B------:R-:W-:Y:S01]  /*2120*/  UIADD3 UR5, UPT, UPT, UR5, UR19, URZ ;  /* 0x0000001305057290 */ /* 0x000fe2000fffe0ff */
[----:B0-----:R-:W0:Y:S01]  /*2130*/  LDC R113, c[0x0][0x3d0] ;  /* 0x0000f400ff717b82 */ /* 0x001e220000000800 */
[C---:B-1----:R-:W-:Y:S01]  /*2140*/  FMUL.FTZ R162, R111.reuse, R162 ;  /* 0x000000a26fa27220 */ /* 0x042fe20000410000 */
[----:B------:R-:W-:-:S06]  /*2150*/  FFMA.FTZ R112, R111, R112, R164 ;  /* 0x000000706f707223 */ /* 0x000fcc00000100a4 */
[----:B------:R-:W1:Y:S01]  /*2160*/  @P0 LDC.64 R110, c[0x0][0x3a0] ;  /* 0x0000e800ff6e0b82 */ /* 0x000e620000000a00 */
[----:B------:R-:W2:Y:S04]  /*2170*/  SHFL.IDX PT, R162, R162, RZ, 0x1f ;  /* 0x00001fffa2a27589 */ /* 0x000ea800000e0000 */
[----:B------:R-:W0:Y:S01]  /*2180*/  SHFL.IDX PT, R112, R112, RZ, 0x1f ;  /* 0x00001fff70707589 */ /* 0x000e2200000e0000 */
[----:B-1----:R-:W-:Y:S01]  /*2190*/  @P0 IMAD.WIDE R110, R163, 0x4, R110 ;  /* 0x00000004a36e0825 */ /* 0x002fe200078e026e */
[----:B--2---:R-:W-:-:S03]  /*21a0*/  R2UR UR8, R162 ;  /* 0x00000000a20872ca */ /* 0x004fc600000e0000 */
[----:B0-----:R-:W-:-:S06]  /*21b0*/  FFMA.FTZ R113, R112, 5.4253472626442089677e-05, R113 ;  /* 0x38638e3970717823 */ /* 0x001fcc0000010071 */
[----:B------:R-:W0:Y:S04]  /*21c0*/  MUFU.RSQ R113, R113 ;  /* 0x0000007100717308 */ /* 0x000e280000001400 */
[----:B------:R-:W-:Y:S01]  /*21d0*/  MOV R163, UR8 ;  /* 0x0000000800a37c02 */ /* 0x000fe20008000f00 */
[----:B------:R-:W-:Y:S01]  /*21e0*/  FADD.FTZ R88, R88, -UR8 ;  /* 0x8000000858587e21 */ /* 0x000fe20008010000 */
[----:B------:R-:W-:Y:S01]  /*21f0*/  FADD.FTZ R112, R14, -UR8 ;  /* 0x800000080e707e21 */ /* 0x000fe20008010000 */
[----:B------:R-:W-:Y:S01]  /*2200*/  FADD.FTZ R124, R124, -UR8 ;  /* 0x800000087c7c7e21 */ /* 0x000fe20008010000 */
[----:B------:R-:W-:Y:S01]  /*2210*/  FADD.FTZ R90, R90, -UR8 ;  /* 0x800000085a5a7e21 */ /* 0x000fe20008010000 */
[----:B------:R1:W-:Y:S01]  /*2220*/  @P0 STG.E desc[UR16][R110.64], R163 ;  /* 0x000000a36e000986 */ /* 0x0003e2000c101910 */
        /* <DEDUP_REMOVED lines=8> */
[----:B0-----:R-:W-:Y:S01]  /*22b0*/  R2UR UR9, R113 ;  /* 0x00000000710972ca */ /* 0x001fe200000e0000 */
[----:B------:R-:W-:Y:S01]  /*22c0*/  FADD.FTZ R94, R94, -UR8 ;  /* 0x800000085e5e7e21 */ /* 0x000fe20008010000 */
[----:B------:R-:W-:Y:S01]  /*22d0*/  FADD.FTZ R127, R127, -UR8 ;  /* 0x800000087f7f7e21 */ /* 0x000fe20008010000 */
[----:B-1----:R-:W0:Y:S01]  /*22e0*/  @P0 LDC.64 R110, c[0x0][0x3a8] ;  /* 0x0000ea00ff6e0b82 */ /* 0x002e220000000a00 */
        /* <DEDUP_REMOVED lines=19> */
[----:B------:R-:W-:Y:S01]  /*2420*/  F2FP.BF16.F32.PACK_AB R15, RZ, R15 ;  /* 0x0000000fff0f723e */ /* 0x000fe200000010ff */
[----:B------:R-:W-:Y:S01]  /*2430*/  FADD.FTZ R112, R134, -UR8 ;  /* 0x8000000886707e21 */ /* 0x000fe20008010000 */
[----:B------:R-:W-:Y:S01]  /*2440*/  F2FP.BF16.F32.PACK_AB R124, RZ, R124 ;  /* 0x0000007cff7c723e */ /* 0x000fe200000010ff */
[----:B------:R-:W-:Y:S01]  /*2450*/  FMUL.FTZ R92, R92, UR9 ;  /* 0x000000095c5c7c20 */ /* 0x000fe20008410000 */
[----:B0-----:R-:W-:Y:S01]  /*2460*/  @P0 IMAD.WIDE R110, R165, 0x4, R110 ;  /* 0x00000004a56e0825 */ /* 0x001fe200078e026e */
[----:B------:R-:W-:-:S03]  /*2470*/  MOV R165, UR9 ;  /* 0x0000000900a57c02 */ /* 0x000fc60008000f00 */
[----:B------:R-:W-:Y:S01]  /*2480*/  FMUL.FTZ R134, R96, UR9 ;  /* 0x0000000960867c20 */ /* 0x000fe20008410000 */
[----:B------:R-:W-:Y:S01]  /*2490*/  F2FP.BF16.F32.PACK_AB R90, RZ, R90 ;  /* 0x0000005aff5a723e */ /* 0x000fe200000010ff */
[----:B------:R-:W-:Y:S01]  /*24a0*/  FADD.FTZ R96, R143, -UR8 ;  /* 0x800000088f607e21 */ /* 0x000fe20008010000 */
[----:B------:R-:W-:Y:S01]  /*24b0*/  F2FP.BF16.F32.PACK_AB R88, RZ, R88 ;  /* 0x00000058ff58723e */ /* 0x000fe200000010ff */
[----:B------:R0:W-:Y:S01]  /*24c0*/  @P0 STG.E desc[UR16][R110.64], R165 ;  /* 0x000000a56e000986 */ /* 0x0001e2000c101910 */
[----:B------:R-:W-:Y:S01]  /*24d0*/  F2FP.BF16.F32.PACK_AB R89, RZ, R89 ;  /* 0x00000059ff59723e */ /* 0x000fe200000010ff */
[----:B------:R-:W-:Y:S01]  /*24e0*/  FADD.FTZ R149, R149, -UR8 ;  /* 0x8000000895957e21 */ /* 0x000fe20008010000 */
[----:B------:R-:W-:Y:S01]  /*24f0*/  F2FP.BF16.F32.PACK_AB R125, RZ, R125 ;  /* 0x0000007dff7d723e */ /* 0x000fe200000010ff */
[----:B------:R-:W-:Y:S01]  /*2500*/  FMUL.FTZ R127, R127, UR9 ;  /* 0x000000097f7f7c20 */ /* 0x000fe20008410000 */
[----:B------:R-:W-:Y:S01]  /*2510*/  F2FP.BF16.F32.PACK_AB R91, RZ, R91 ;  /* 0x0000005bff5b723e */ /* 0x000fe200000010ff */
[----:B------:R-:W-:Y:S01]  /*2520*/  FADD.FTZ R129, R129, -UR8 ;  /* 0x8000000881817e21 */ /* 0x000fe20008010000 */
[----:B------:R-:W-:Y:S01]  /*2530*/  PRMT R14, R14, 0x5410, R15 ;  /* 0x000054100e0e7816 */ /* 0x000fe2000000000f */
[----:B------:R-:W-:Y:S01]  /*2540*/  FADD.FTZ R131, R131, -UR8 ;  /* 0x8000000883837e21 */ /* 0x000fe20008010000 */
[----:B------:R-:W-:Y:S01]  /*2550*/  PRMT R124, R124, 0x5410, R90 ;  /* 0x000054107c7c7816 */ /* 0x000fe2000000005a */
[----:B------:R-:W-:Y:S01]  /*2560*/  FADD.FTZ R97, R97, -UR8 ;  /* 0x8000000861617e21 */ /* 0x000fe20008010000 */
[----:B------:R-:W-:Y:S01]  /*2570*/  PRMT R15, R88, 0x5410, R89 ;  /* 0x00005410580f7816 */ /* 0x000fe20000000059 */
[----:B0-----:R-:W0:Y:S01]  /*2580*/  LDC.64 R110, c[0x0][0x398] ;  /* 0x0000e600ff6e7b82 */ /* 0x001e220000000a00 */
[----:B------:R-:W-:Y:S01]  /*2590*/  PRMT R125, R125, 0x5410, R91 ;  /* 0x000054107d7d7816 */ /* 0x000fe2000000005b */
[----:B-----5:R-:W-:-:S02]  /*25a0*/  HFMA2.BF16_V2 R88, R52, R14, R16 ;  /* 0x0000000e34587231 */ /* 0x020fc40000200010 */
[----:B------:R-:W-:Y:S01]  /*25b0*/  FMUL.FTZ R143, R138, UR9 ;  /* 0x000000098a8f7c20 */ /* 0x000fe20008410000 */
[----:B------:R-:W-:Y:S02]  /*25c0*/  HFMA2.BF16_V2 R90, R54, R124, R18 ;  /* 0x0000007c365a7231 */ /* 0x000fe40000200012 */
[----:B------:R-:W-:Y:S02]  /*25d0*/  HFMA2.BF16_V2 R89, R53, R15, R17 ;  /* 0x0000000f35597231 */ /* 0x000fe40000200011 */
[----:B------:R-:W-:Y:S01]  /*25e0*/  FADD.FTZ R146, R146, -UR8 ;  /* 0x8000000892927e21 */ /* 0x000fe20008010000 */
[----:B------:R-:W-:Y:S02]  /*25f0*/  HFMA2.BF16_V2 R91, R55, R125, R19 ;  /* 0x0000007d375b7231 */ /* 0x000fe40000200013 */
[----:B------:R-:W-:Y:S01]  /*2600*/  FADD.FTZ R153, R153, -UR8 ;  /* 0x8000000899997e21 */ /* 0x000fe20008010000 */
[----:B------:R-:W-:Y:S01]  /*2610*/  FADD.FTZ R152, R152, -UR8 ;  /* 0x8000000898987e21 */ /* 0x000fe20008010000 */
[----:B------:R-:W-:Y:S01]  /*2620*/  F2FP.BF16.F32.PACK_AB R92, RZ, R92 ;  /* 0x0000005cff5c723e */ /* 0x000fe200000010ff */
[----:B------:R-:W-:Y:S01]  /*2630*/  FMUL.FTZ R138, R96, UR9 ;  /* 0x00000009608a7c20 */ /* 0x000fe20008410000 */
[----:B------:R-:W-:Y:S01]  /*2640*/  FMUL.FTZ R140, R140, UR9 ;  /* 0x000000098c8c7c20 */ /* 0x000fe20008410000 */
[----:B------:R-:W-:Y:S01]  /*2650*/  FMUL.FTZ R149, R149, UR9 ;  /* 0x0000000995957c20 */ /* 0x000fe20008410000 */
[----:B------:R-:W-:Y:S01]  /*2660*/  F2FP.BF16.F32.PACK_AB R134, RZ, R134 ;  /* 0x00000086ff86723e */ /* 0x000fe200000010ff */
[----:B------:R-:W-:Y:S01]  /*2670*/  FMUL.FTZ R146, R146, UR9 ;  /* 0x0000000992927c20 */ /* 0x000fe20008410000 */
[----:B------:R-:W-:Y:S01]  /*2680*/  FMUL.FTZ R152, R152, UR9 ;  /* 0x0000000998987c20 */ /* 0x000fe20008410000 */
[----:B------:R-:W-:Y:S01]  /*2690*/  F2FP.BF16.F32.PACK_AB R138, RZ, R138 ;  /* 0x0000008aff8a723e */ /* 0x000fe200000010ff */
[----:B------:R-:W-:Y:S01]  /*26a0*/  FADD.FTZ R104, R104, -UR8 ;  /* 0x8000000868687e21 */ /* 0x000fe20008010000 */
[----:B------:R-:W-:Y:S01]  /*26b0*/  F2FP.BF16.F32.PACK_AB R140, RZ, R140 ;  /* 0x0000008cff8c723e */ /* 0x000fe200000010ff */
[----:B------:R-:W-:Y:S01]  /*26c0*/  FADD.FTZ R98, R98, -UR8 ;  /* 0x8000000862627e21 */ /* 0x000fe20008010000 */
[----:B------:R-:W-:Y:S01]  /*26d0*/  F2FP.BF16.F32.PACK_AB R149, RZ, R149 ;  /* 0x00000095ff95723e */ /* 0x000fe200000010ff */
[----:B------:R-:W-:Y:S01]  /*26e0*/  FADD.FTZ R106, R106, -UR8 ;  /* 0x800000086a6a7e21 */ /* 0x000fe20008010000 */
[----:B------:R-:W-:Y:S01]  /*26f0*/  F2FP.BF16.F32.PACK_AB R143, RZ, R143 ;  /* 0x0000008fff8f723e */ /* 0x000fe200000010ff */
[----:B0-----:R-:W-:-:S04]  /*2700*/  IMAD.WIDE.U32 R14, R13, 0x10, R110 ;  /* 0x000000100d0e7825 */ /* 0x001fc800078e006e */
[----:B------:R-:W-:Y:S01]  /*2710*/  FMUL.FTZ R13, R126, UR9 ;  /* 0x000000097e0d7c20 */ /* 0x000fe20008410000 */
[----:B------:R-:W-:Y:S01]  /*2720*/  F2FP.BF16.F32.PACK_AB R146, RZ, R146 ;  /* 0x00000092ff92723e */ /* 0x000fe200000010ff */
[----:B------:R-:W-:Y:S01]  /*2730*/  FADD.FTZ R100, R100, -UR8 ;  /* 0x8000000864647e21 */ /* 0x000fe20008010000 */
[----:B------:R-:W-:Y:S01]  /*2740*/  F2FP.BF16.F32.PACK_AB R152, RZ, R152 ;  /* 0x00000098ff98723e */ /* 0x000fe200000010ff */
[----:B------:R0:W-:Y:S01]  /*2750*/  STG.E.128 desc[UR16][R14.64], R88 ;  /* 0x000000580e007986 */ /* 0x0001e2000c101d10 */
[----:B------:R-:W-:Y:S01]  /*2760*/  F2FP.BF16.F32.PACK_AB R13, RZ, R13 ;  /* 0x0000000dff0d723e */ /* 0x000fe200000010ff */
[----:B------:R-:W-:Y:S01]  /*2770*/  IMAD.WIDE.U32 R124, R10, 0x10, R110 ;  /* 0x000000100a7c7825 */ /* 0x000fe200078e006e */
[----:B------:R-:W-:-:S03]  /*2780*/  PRMT R138, R138, 0x5410, R140 ;  /* 0x000054108a8a7816 */ /* 0x000fc6000000008c */
[----:B------:R-:W-:Y:S01]  /*2790*/  FADD.FTZ R101, R101, -UR8 ;  /* 0x8000000865657e21 */ /* 0x000fe20008010000 */
[----:B------:R-:W-:Y:S01]  /*27a0*/  PRMT R13, R13, 0x5410, R92 ;  /* 0x000054100d0d7816 */ /* 0x000fe2000000005c */
[----:B------:R-:W-:Y:S01]  /*27b0*/  FADD.FTZ R108, R108, -UR8 ;  /* 0x800000086c6c7e21 */ /* 0x000fe20008010000 */
[----:B------:R-:W-:Y:S01]  /*27c0*/  FADD.FTZ R102, R102, -UR8 ;  /* 0x8000000866667e21 */ /* 0x000fe20008010000 */
[----:B------:R-:W-:Y:S01]  /*27d0*/  FADD.FTZ R133, R133, -UR8 ;  /* 0x8000000885857e21 */ /* 0x000fe20008010000 */
[----:B------:R-:W-:Y:S02]  /*27e0*/  HFMA2.BF16_V2 R92, R64, R138, R28 ;  /* 0x0000008a405c7231 */ /* 0x000fe4000020001c */
        /* <DEDUP_REMOVED lines=8> */
[----:B0-----:R-:W-:Y:S01]  /*2870*/  F2FP.BF16.F32.PACK_AB R15, RZ, R93 ;  /* 0x0000005dff0f723e */ /* 0x001fe200000010ff */
        /* <DEDUP_REMOVED lines=14> */
[----:B------:R-:W-:Y:S01]  /*2960*/  FMUL.FTZ R150, R153, UR9 ;  /* 0x0000000999967c20 */ /* 0x000fe20008410000 */
[----:B------:R-:W-:Y:S01]  /*2970*/  F2FP.BF16.F32.PACK_AB R93, RZ, R93 ;  /* 0x0000005dff5d723e */ /* 0x000fe200000010ff */
[----:B------:R-:W-:Y:S01]  /*2980*/  IMAD.WIDE.U32 R96, R12, 0x10, R110 ;  /* 0x000000100c607825 */ /* 0x000fe200078e006e */
[----:B------:R-:W-:-:S03]  /*2990*/  F2FP.BF16.F32.PACK_AB R90, RZ, R90 ;  /* 0x0000005aff5a723e */ /* 0x000fc600000010ff */
[----:B------:R-:W-:Y:S01]  /*29a0*/  HFMA2.BF16_V2 R12, R56, R13, R20 ;  /* 0x0000000d380c7231 */ /* 0x000fe20000200014 */
[----:B------:R-:W-:Y:S01]  /*29b0*/  F2FP.BF16.F32.PACK_AB R94, RZ, R94 ;  /* 0x0000005eff5e723e */ /* 0x000fe200000010ff */
[----:B------:R-:W-:Y:S01]  /*29c0*/  IMAD.WIDE.U32 R112, R6, 0x10, R110 ;  /* 0x0000001006707825 */ /* 0x000fe200078e006e */
[----:B------:R-:W-:-:S03]  /*29d0*/  F2FP.BF16.F32.PACK_AB R130, RZ, R130 ;  /* 0x00000082ff82723e */ /* 0x000fc600000010ff */
[----:B------:R-:W-:Y:S01]  /*29e0*/  FMUL.FTZ R10, R98, UR9 ;  /* 0x00000009620a7c20 */ /* 0x000fe20008410000 */
[----:B------:R-:W-:Y:S01]  /*29f0*/  F2FP.BF16.F32.PACK_AB R147, RZ, R147 ;  /* 0x00000093ff93723e */ /* 0x000fe200000010ff */
[----:B------:R-:W-:Y:S01]  /*2a00*/  IMAD.WIDE.U32 R128, R5, 0x10, R110 ;  /* 0x0000001005807825 */ /* 0x000fe200078e006e */
[----:B------:R-:W-:-:S03]  /*2a10*/  F2FP.BF16.F32.PACK_AB R89, RZ, R89 ;  /* 0x00000059ff59723e */ /* 0x000fc600000010ff */
[----:B------:R-:W-:Y:S01]  /*2a20*/  FMUL.FTZ R5, R104, UR9 ;  /* 0x0000000968057c20 */ /* 0x000fe20008410000 */
[----:B------:R-:W-:Y:S01]  /*2a30*/  F2FP.BF16.F32.PACK_AB R91, RZ, R91 ;  /* 0x0000005bff5b723e */ /* 0x000fe200000010ff */
[----:B------:R-:W-:Y:S01]  /*2a40*/  IMAD.WIDE.U32 R126, R9, 0x10, R110 ;  /* 0x00000010097e7825 */ /* 0x000fe200078e006e */
[----:B------:R-:W-:-:S03]  /*2a50*/  PRMT R14, R14, 0x5410, R15 ;  /* 0x000054100e0e7816 */ /* 0x000fc6000000000f */
[----:B------:R-:W-:Y:S01]  /*2a60*/  FADD.FTZ R107, R107, -UR8 ;  /* 0x800000086b6b7e21 */ /* 0x000fe20008010000 */
[----:B------:R-:W-:Y:S01]  /*2a70*/  PRMT R88, R88, 0x5410, R93 ;  /* 0x0000541058587816 */ /* 0x000fe2000000005d */
[----:B------:R-:W-:Y:S01]  /*2a80*/  FADD.FTZ R103, R103, -UR8 ;  /* 0x8000000867677e21 */ /* 0x000fe20008010000 */
[----:B------:R-:W-:Y:S01]  /*2a90*/  F2FP.BF16.F32.PACK_AB R95, RZ, R95 ;  /* 0x0000005fff5f723e */ /* 0x000fe200000010ff */
[----:B------:R-:W-:Y:S01]  /*2aa0*/  HFMA2.BF16_V2 R13, R57, R14, R21 ;  /* 0x0000000e390d7231 */ /* 0x000fe20000200015 */
[----:B------:R-:W-:Y:S01]  /*2ab0*/  F2FP.BF16.F32.PACK_AB R131, RZ, R131 ;  /* 0x00000083ff83723e */ /* 0x000fe200000010ff */
[----:B------:R-:W-:Y:S01]  /*2ac0*/  FADD.FTZ R154, R154, -UR8 ;  /* 0x800000089a9a7e21 */ /* 0x000fe20008010000 */
[----:B------:R-:W-:Y:S01]  /*2ad0*/  F2FP.BF16.F32.PACK_AB R135, RZ, R135 ;  /* 0x00000087ff87723e */ /* 0x000fe200000010ff */
[----:B------:R-:W-:Y:S01]  /*2ae0*/  HFMA2.BF16_V2 R14, R58, R88, R22 ;  /* 0x000000583a0e7231 */ /* 0x000fe20000200016 */
[----:B------:R-:W-:Y:S01]  /*2af0*/  PRMT R90, R90, 0x5410, R134 ;  /* 0x000054105a5a7816 */ /* 0x000fe20000000086 */
[----:B------:R-:W-:Y:S01]  /*2b00*/  FADD.FTZ R116, R116, -UR8 ;  /* 0x8000000874747e21 */ /* 0x000fe20008010000 */
[----:B------:R-:W-:Y:S01]  /*2b10*/  F2FP.BF16.F32.PACK_AB R139, RZ, R139 ;  /* 0x0000008bff8b723e */ /* 0x000fe200000010ff */
[----:B------:R-:W-:Y:S01]  /*2b20*/  FADD.FTZ R156, R156, -UR8 ;  /* 0x800000089c9c7e21 */ /* 0x000fe20008010000 */
[----:B------:R-:W-:Y:S01]  /*2b30*/  F2FP.BF16.F32.PACK_AB R150, RZ, R150 ;  /* 0x00000096ff96723e */ /* 0x000fe200000010ff */
[----:B------:R-:W-:Y:S01]  /*2b40*/  FADD.FTZ R118, R118, -UR8 ;  /* 0x8000000876767e21 */ /* 0x000fe20008010000 */
[----:B------:R-:W-:Y:S01]  /*2b50*/  PRMT R94, R94, 0x5410, R130 ;  /* 0x000054105e5e7816 */ /* 0x000fe20000000082 */
[----:B------:R-:W-:Y:S01]  /*2b60*/  HFMA2.BF16_V2 R88, R60, R90, R24 ;  /* 0x0000005a3c587231 */ /* 0x000fe20000200018 */
[----:B------:R-:W-:Y:S01]  /*2b70*/  PRMT R147, R147, 0x5410, R149 ;  /* 0x0000541093937816 */ /* 0x000fe20000000095 */
[----:B------:R-:W-:Y:S01]  /*2b80*/  IMAD.WIDE.U32 R6, R7, 0x10, R110 ;  /* 0x0000001007067825 */ /* 0x000fe200078e006e */
[----:B------:R-:W-:-:S03]  /*2b90*/  PRMT R89, R89, 0x5410, R91 ;  /* 0x0000541059597816 */ /* 0x000fc6000000005b */
[----:B------:R-:W-:Y:S01]  /*2ba0*/  FADD.FTZ R137, R137, -UR8 ;  /* 0x8000000889897e21 */ /* 0x000fe20008010000 */
        /* <DEDUP_REMOVED lines=9> */
[----:B------:R-:W-:-:S02]  /*2c40*/  HFMA2.BF16_V2 R91, R63, R135, R27 ;  /* 0x000000873f5b7231 */ /* 0x000fc4000020001b */
[----:B------:R-:W-:-:S04]  /*2c50*/  IMAD.WIDE.U32 R8, R8, 0x10, R110 ;  /* 0x0000001008087825 */ /* 0x000fc800078e006e */
[----:B------:R-:W-:Y:S02]  /*2c60*/  HFMA2.BF16_V2 R93, R65, R139, R29 ;  /* 0x0000008b415d7231 */ /* 0x000fe4000020001d */
[----:B------:R-:W-:Y:S01]  /*2c70*/  FADD.FTZ R136, R136, -UR8 ;  /* 0x8000000888887e21 */ /* 0x000fe20008010000 */
[----:B------:R-:W-:Y:S01]  /*2c80*/  HFMA2.BF16_V2 R95, R67, R150, R31 ;  /* 0x00000096435f7231 */ /* 0x000fe2000020001f */
[----:B------:R1:W-:Y:S01]  /*2c90*/  STG.E.128 desc[UR16][R112.64], R88 ;  /* 0x0000005870007986 */ /* 0x0003e2000c101d10 */
[----:B------:R-:W-:Y:S01]  /*2ca0*/  FADD.FTZ R158, R158, -UR8 ;  /* 0x800000089e9e7e21 */ /* 0x000fe20008010000 */
[----:B------:R-:W-:Y:S01]  /*2cb0*/  FADD.FTZ R120, R120, -UR8 ;  /* 0x8000000878787e21 */ /* 0x000fe20008010000 */
[----:B------:R-:W-:Y:S01]  /*2cc0*/  FADD.FTZ R160, R160, -UR8 ;  /* 0x80000008a0a07e21 */ /* 0x000fe20008010000 */
[----:B------:R2:W-:Y:S01]  /*2cd0*/  STG.E.128 desc[UR16][R124.64], R92 ;  /* 0x0000005c7c007986 */ /* 0x0005e2000c101d10 */
[----:B------:R-:W-:Y:S01]  /*2ce0*/  FADD.FTZ R122, R122, -UR8 ;  /* 0x800000087a7a7e21 */ /* 0x000fe20008010000 */
[----:B------:R-:W-:-:S04]  /*2cf0*/  IMAD.WIDE.U32 R110, R11, 0x10, R110 ;  /* 0x000000100b6e7825 */ /* 0x000fc800078e006e */
[----:B------:R-:W-:Y:S01]  /*2d00*/  FADD.FTZ R145, R145, -UR8 ;  /* 0x8000000891917e21 */ /* 0x000fe20008010000 */
[----:B------:R-:W-:Y:S01]  /*2d10*/  FADD.FTZ R144, R144, -UR8 ;  /* 0x8000000890907e21 */ /* 0x000fe20008010000 */
[----:B------:R-:W-:Y:S01]  /*2d20*/  FADD.FTZ R151, R151, -UR8 ;  /* 0x8000000897977e21 */ /* 0x000fe20008010000 */
[----:B------:R-:W-:Y:S01]  /*2d30*/  FADD.FTZ R115, R115, -UR8 ;  /* 0x8000000873737e21 */ /* 0x000fe20008010000 */
[----:B------:R-:W-:Y:S01]  /*2d40*/  FMUL.FTZ R11, R105, UR9 ;  /* 0x00000009690b7c20 */ /* 0x000fe20008410000 */
[----:B0-----:R-:W-:Y:S01]  /*2d50*/  FMUL.FTZ R13, R106, UR9 ;  /* 0x000000096a0d7c20 */ /* 0x001fe20008410000 */
[----:B------:R-:W-:Y:S01]  /*2d60*/  FMUL.FTZ R14, R100, UR9 ;  /* 0x00000009640e7c20 */ /* 0x000fe20008410000 */
[----:B------:R-:W-:Y:S01]  /*2d70*/  FMUL.FTZ R97, R141, UR9 ;  /* 0x000000098d617c20 */ /* 0x000fe20008410000 */
[----:B------:R-:W-:Y:S01]  /*2d80*/  FMUL.FTZ R98, R142, UR9 ;  /* 0x000000098e627c20 */ /* 0x000fe20008410000 */
[----:B------:R-:W-:Y:S01]  /*2d90*/  FADD.FTZ R155, R155, -UR8 ;  /* 0x800000089b9b7e21 */ /* 0x000fe20008010000 */
[----:B------:R-:W-:Y:S01]  /*2da0*/  FADD.FTZ R117, R117, -UR8 ;  /* 0x8000000875757e21 */ /* 0x000fe20008010000 */
[----:B-1----:R-:W-:Y:S01]  /*2db0*/  FMUL.FTZ R88, R101, UR9 ;  /* 0x0000000965587c20 */ /* 0x002fe20008410000 */
[----:B------:R-:W-:Y:S01]  /*2dc0*/  FMUL.FTZ R89, R108, UR9 ;  /* 0x000000096c597c20 */ /* 0x000fe20008410000 */
[----:B------:R-:W-:Y:S01]  /*2dd0*/  FMUL.FTZ R90, R102, UR9 ;  /* 0x00000009665a7c20 */ /* 0x000fe20008410000 */
[----:B------:R-:W-:Y:S01]  /*2de0*/  FMUL.FTZ R91, R109, UR9 ;  /* 0x000000096d5b7c20 */ /* 0x000fe20008410000 */
[----:B--2---:R-:W-:Y:S01]  /*2df0*/  FMUL.FTZ R93, R133, UR9 ;  /* 0x00000009855d7c20 */ /* 0x004fe20008410000 */
[----:B------:R-:W-:Y:S01]  /*2e00*/  FMUL.FTZ R94, R132, UR9 ;  /* 0x00000009845e7c20 */ /* 0x000fe20008410000 */
[----:B------:R-:W-:Y:S01]  /*2e10*/  FMUL.FTZ R101, R148, UR9 ;  /* 0x0000000994657c20 */ /* 0x000fe20008410000 */
[----:B------:R-:W-:Y:S01]  /*2e20*/  FMUL.FTZ R102, R114, UR9 ;  /* 0x0000000972667c20 */ /* 0x000fe20008410000 */
        /* <DEDUP_REMOVED lines=9> */
[----:B------:R-:W-:Y:S01]  /*2ec0*/  FADD.FTZ R159, R159, -UR8 ;  /* 0x800000089f9f7e21 */ /* 0x000fe20008010000 */
[----:B------:R-:W-:Y:S01]  /*2ed0*/  FADD.FTZ R121, R121, -UR8 ;  /* 0x8000000879797e21 */ /* 0x000fe20008010000 */
[----:B------:R-:W-:Y:S01]  /*2ee0*/  FADD.FTZ R161, R161, -UR8 ;  /* 0x80000008a1a17e21 */ /* 0x000fe20008010000 */
[----:B------:R-:W-:Y:S01]  /*2ef0*/  FADD.FTZ R123, R123, -UR8 ;  /* 0x800000087b7b7e21 */ /* 0x000fe20008010000 */
        /* <DEDUP_REMOVED lines=31> */
[----:B------:R-:W0:Y:S01]  /*30f0*/  LDCU UR8, c[0x0][0x384] ;  /* 0x00007080ff0877ac */ /* 0x000e220008000800 */
        /* <DEDUP_REMOVED lines=8> */
[----:B------:R-:W-:Y:S01]  /*3180*/  F2FP.BF16.F32.PACK_AB R112, RZ, R112 ;  /* 0x00000070ff70723e */ /* 0x000fe200000010ff */
[----:B0-----:R-:W-:Y:S01]  /*3190*/  UISETP.GE.AND UP1, UPT, UR5, UR8, UPT ;  /* 0x000000080500728c */ /* 0x001fe2000bf26270 */
[----:B------:R-:W-:Y:S02]  /*31a0*/  PRMT R5, R5, 0x5410, R10 ;  /* 0x0000541005057816 */ /* 0x000fe4000000000a */
[----:B------:R-:W-:Y:S02]  /*31b0*/  F2FP.BF16.F32.PACK_AB R95, RZ, R95 ;  /* 0x0000005fff5f723e */ /* 0x000fe400000010ff */
[----:B------:R-:W-:Y:S02]  /*31c0*/  F2FP.BF16.F32.PACK_AB R96, RZ, R96 ;  /* 0x00000060ff60723e */ /* 0x000fe400000010ff */
[----:B------:R-:W-:-:S02]  /*31d0*/  F2FP.BF16.F32.PACK_AB R158, RZ, R158 ;  /* 0x0000009eff9e723e */ /* 0x000fc400000010ff */
[----:B------:R-:W-:Y:S02]  /*31e0*/  F2FP.BF16.F32.PACK_AB R120, RZ, R120 ;  /* 0x00000078ff78723e */ /* 0x000fe400000010ff */
[----:B------:R-:W-:Y:S02]  /*31f0*/  F2FP.BF16.F32.PACK_AB R160, RZ, R160 ;  /* 0x000000a0ffa0723e */ /* 0x000fe400000010ff */
[----:B------:R-:W-:Y:S02]  /*3200*/  F2FP.BF16.F32.PACK_AB R122, RZ, R122 ;  /* 0x0000007aff7a723e */ /* 0x000fe400000010ff */
[----:B------:R-:W-:Y:S02]  /*3210*/  PRMT R10, R13, 0x5410, R14 ;  /* 0x000054100d0a7816 */ /* 0x000fe4000000000e */
[----:B------:R-:W-:Y:S02]  /*3220*/  F2FP.BF16.F32.PACK_AB R99, RZ, R99 ;  /* 0x00000063ff63723e */ /* 0x000fe400000010ff */
[----:B------:R-:W-:-:S02]  /*3230*/  F2FP.BF16.F32.PACK_AB R100, RZ, R100 ;  /* 0x00000064ff64723e */ /* 0x000fc400000010ff */
[----:B------:R-:W-:Y:S01]  /*3240*/  F2FP.BF16.F32.PACK_AB R103, RZ, R103 ;  /* 0x00000067ff67723e */ /* 0x000fe200000010ff */
[----:B------:R-:W-:Y:S01]  /*3250*/  HFMA2.BF16_V2 R14, R70, R10, R34 ;  /* 0x0000000a460e7231 */ /* 0x000fe20000200022 */
[----:B------:R-:W-:Y:S02]  /*3260*/  F2FP.BF16.F32.PACK_AB R104, RZ, R104 ;  /* 0x00000068ff68723e */ /* 0x000fe400000010ff */
[----:B------:R-:W-:Y:S02]  /*3270*/  PRMT R89, R89, 0x5410, R90 ;  /* 0x0000541059597816 */ /* 0x000fe4000000005a */
        /* <DEDUP_REMOVED lines=43> */
[----:B------:R-:W-:Y:S01]  /*3530*/  HFMA2.BF16_V2 R101, R85, R159, R49 ;  /* 0x0000009f55657231 */ /* 0x000fe20000200031 */
[----:B------:R0:W-:Y:S01]  /*3540*/  STG.E.128 desc[UR16][R128.64], R88 ;  /* 0x0000005880007986 */ /* 0x0001e2000c101d10 */
[----:B------:R-:W-:-:S03]  /*3550*/  HFMA2.BF16_V2 R103, R87, R161, R51 ;  /* 0x000000a157677231 */ /* 0x000fc60000200033 */
[----:B------:R0:W-:Y:S04]  /*3560*/  STG.E.128 desc[UR16][R6.64], R92 ;  /* 0x0000005c06007986 */ /* 0x0001e8000c101d10 */
[----:B------:R0:W-:Y:S04]  /*3570*/  STG.E.128 desc[UR16][R8.64], R96 ;  /* 0x0000006008007986 */ /* 0x0001e8000c101d10 */
[----:B------:R0:W-:Y:S01]  /*3580*/  STG.E.128 desc[UR16][R110.64], R100 ;  /* 0x000000646e007986 */ /* 0x0001e2000c101d10 */
[----:B------:R-:W-:Y:S05]  /*3590*/  BRA.U !UP1, `(.L_x_298) ;  /* 0xffffffcd09587547 */ /* 0x000fea000b83ffff */
[----:B------:R-:W-:Y:S05]  /*35a0*/  EXIT ;  /* 0x000000000000794d */ /* 0x000fea0003800000 */
.L_x_299:
        /* <DEDUP_REMOVED lines=13> */
.L_x_1038:


//--------------------- .text._ZN10layer_norm13ln_fwd_kernelINS_13Kernel_traitsI6__halffS2_fjLj18432ELj2ELj1ELj4ELj16ENS_18Kernel_traits_baseILj18432ES2_fS2_fjLj128EEEEEEEvNS_9FwdParamsE --------------------------
	.section	.text._ZN10layer_norm13ln_fwd_kernelINS_13Kernel_traitsI6__halffS2_fjLj18432ELj2ELj1ELj4ELj16ENS_18Kernel_traits_baseILj18432ES2_fS2_fjLj128EEEEEEEvNS_9FwdParamsE,"ax",@progbits
	.align	128
        .global         _ZN10layer_norm13ln_fwd_kernelINS_13Kernel_traitsI6__halffS2_fjLj18432ELj2ELj1ELj4ELj16ENS_18Kernel_traits_baseILj18432ES2_fS2_fjLj128EEEEEEEvNS_9FwdParamsE
        .type           _ZN10layer_norm13ln_fwd_kernelINS_13Kernel_traitsI6__halffS2_fjLj18432ELj2ELj1ELj4ELj16ENS_18Kernel_traits_baseILj18432ES2_fS2_fjLj128EEEEEEEvNS_9FwdParamsE,@function
        .size           _ZN10layer_norm13ln_fwd_kernelINS_13Kernel_traitsI6__halffS2_fjLj18432ELj2ELj1ELj4ELj16ENS_18Kernel_traits_baseILj18432ES2_fS2_fjLj128EEEEEEEvNS_9FwdParamsE,(.L_x_1039 - _ZN10layer_norm13ln_fwd_kernelINS_13Kernel_traitsI6__halffS2_fjLj18432ELj2ELj1ELj4ELj16ENS_18Kernel_traits_baseILj18432ES2_fS2_fjLj128EEEEEEEvNS_9FwdParamsE)
        .other          _ZN10layer_norm13ln_fwd_kernelINS_13Kernel_traitsI6__halffS2_fjLj18432ELj2ELj1ELj4ELj16ENS_18Kernel_traits_baseILj18432ES2_fS2_fjLj128EEEEEEEvNS_9FwdParamsE,@"STO_CUDA_ENTRY STV_DEFAULT"
_ZN10layer_norm13ln_fwd_kernelINS_13Kernel_traitsI6__halffS2_fjLj18432ELj2ELj1ELj4ELj16ENS_18Kernel_traits_baseILj18432ES2_fS2_fjLj128EEEEEEEvNS_9FwdParamsE:
.text._ZN10layer_norm13ln_fwd_kernelINS_13Kernel_traitsI6__halffS2_fjLj18432ELj2ELj1ELj4ELj16ENS_18Kernel_traits_baseILj18432ES2_fS2_fjLj128EEEEEEEvNS_9FwdParamsE:
        /* <DEDUP_REMOVED lines=56> */
[----:B------:R-:W-:Y:S02]  /*0380*/  LOP3.LUT R154, R154, 0x1, RZ, 0xc0, !PT ;  /* 0x000000019a9a7812 */ /* 0x000fe400078ec0ff */
[--C-:B---3--:R-:W-:Y:S02]  /*0390*/  SHF.R.U64 R173, R80, 0x10, R81.reuse ;  /* 0x0000001050ad7819 */ /* 0x108fe40000001251 */
[----:B------:R-:W-:-:S02]  /*03a0*/  SHF.R.U32.HI R238, RZ, 0x10, R81 ;  /* 0x00000010ffee7819 */ /* 0x000fc40000011651 */
[--C-:B--2---:R-:W-:Y:S02]  /*03b0*/  SHF.R.U64 R237, R144, 0x10, R145.reuse ;  /* 0x0000001090ed7819 */ /* 0x104fe40000001291 */
[----:B------:R-:W-:Y:S02]  /*03c0*/  SHF.R.U32.HI R236, RZ, 0x10, R145 ;  /* 0x00000010ffec7819 */ /* 0x000fe40000011691 */
[--C-:B----4-:R-:W-:Y:S02]  /*03d0*/  SHF.R.U64 R235, R142, 0x10, R143.reuse ;  /* 0x000000108eeb7819 */ /* 0x110fe4000000128f */
[----:B------:R-:W-:Y:S02]  /*03e0*/  SHF.R.U32.HI R234, RZ, 0x10, R143 ;  /* 0x00000010ffea7819 */ /* 0x000fe4000001168f */
[--C-:B-----5:R-:W-:Y:S02]  /*03f0*/  SHF.R.U64 R233, R140, 0x10, R141.reuse ;  /* 0x000000108ce97819 */ /* 0x120fe4000000128d */
        /* <DEDUP_REMOVED lines=59> */
[----:B------:R-:W-:Y:S02]  /*07b0*/  PRMT R173, R173, 0x5410, R173 ;  /* 0x00005410adad7816 */ /* 0x000fe400000000ad */
[----:B------:R-:W-:-:S02]  /*07c0*/  SHF.R.U64 R240, R78, 0x10, R79 ;  /* 0x000000104ef07819 */ /* 0x000fc4000000124f */
[----:B------:R-:W-:Y:S02]  /*07d0*/  SHF.R.U32.HI R241, RZ, 0x10, R79 ;  /* 0x00000010fff17819 */ /* 0x000fe4000001164f */
[--C-:B------:R-:W-:Y:S02]  /*07e0*/  SHF.R.U64 R242, R76, 0x10, R77.reuse ;  /* 0x000000104cf27819 */ /* 0x100fe4000000124d */
[----:B------:R-:W-:Y:S02]  /*07f0*/  SHF.R.U32.HI R243, RZ, 0x10, R77 ;  /* 0x00000010fff37819 */ /* 0x000fe4000001164d */
        /* <DEDUP_REMOVED lines=73> */
.L_x_304:
[----:B-1----:R-:W0:Y:S01]  /*0c90*/  LDC.64 R72, c[0x0][0x390] ;  /* 0x0000e400ff487b82 */ /* 0x002e220000000a00 */
[----:B------:R-:W-:-:S04]  /*0ca0*/  LOP3.LUT R5, R153, 0x60, R0, 0xf8, !PT ;  /* 0x0000006099057812 */ /* 0x000fc800078ef800 */
[----:B------:R-:W-:-:S05]  /*0cb0*/  LEA R5, R154, R5, 0x7 ;  /* 0x000000059a057211 */ /* 0x000fca00078e38ff */
[----:B------:R-:W-:-:S04]  /*0cc0*/  IMAD R156, R152, 0x1200, R5 ;  /* 0x00001200989c7824 */ /* 0x000fc800078e0205 */
[----:B0-----:R-:W-:-:S05]  /*0cd0*/  IMAD.WIDE.U32 R24, R156, 0x10, R72 ;  /* 0x000000109c187825 */ /* 0x001fca00078e0048 */
[----:B------:R-:W2:Y:S04]  /*0ce0*/  LDG.E.128 R4, desc[UR4][R24.64] ;  /* 0x0000000418047981 */ /* 0x000ea8000c1e1d00 */
[----:B------:R0:W3:Y:S01]  /*0cf0*/  LDG.E.128 R8, desc[UR4][R24.64+0x1000] ;  /* 0x0010000418087981 */ /* 0x0000e2000c1e1d00 */
[----:B------:R-:W-:-:S05]  /*0d00*/  IADD3 R157, PT, PT, R156, 0x200, RZ ;  /* 0x000002009c9d7810 */ /* 0x000fca0007ffe0ff */
[----:B------:R-:W-:Y:S01]  /*0d10*/  IMAD.WIDE.U32 R12, R157, 0x10, R72 ;  /* 0x000000109d0c7825 */ /* 0x000fe200078e0048 */
[----:B------:R-:W-:-:S05]  /*0d20*/  IADD3 R158, PT, PT, R156, 0x300, RZ ;  /* 0x000003009c9e7810 */ /* 0x000fca0007ffe0ff */
[----:B------:R-:W4:Y:S01]  /*0d30*/  LDG.E.128 R12, desc[UR4][R12.64] ;  /* 0x000000040c0c7981 */ /* 0x000f22000c1e1d00 */
[----:B------:R-:W-:Y:S01]  /*0d40*/  IMAD.WIDE.U32 R16, R158, 0x10, R72 ;  /* 0x000000109e107825 */ /* 0x000fe200078e0048 */
[----:B------:R-:W-:-:S05]  /*0d50*/  IADD3 R159, PT, PT, R156, 0x400, RZ ;  /* 0x000004009c9f7810 */ /* 0x000fca0007ffe0ff */
[----:B------:R-:W5:Y:S01]  /*0d60*/  LDG.E.128 R16, desc[UR4][R16.64] ;  /* 0x0000000410107981 */ /* 0x000f62000c1e1d00 */
[----:B------:R-:W-:Y:S01]  /*0d70*/  IMAD.WIDE.U32 R20, R159, 0x10, R72 ;  /* 0x000000109f147825 */ /* 0x000fe200078e0048 */
[----:B------:R-:W-:-:S05]  /*0d80*/  IADD3 R160, PT, PT, R156, 0x500, RZ ;  /* 0x000005009ca07810 */ /* 0x000fca0007ffe0ff */
[----:B------:R-:W5:Y:S01]  /*0d90*/  LDG.E.128 R20, desc[UR4][R20.64] ;  /* 0x0000000414147981 */ /* 0x000f62000c1e1d00 */
[----:B0-----:R-:W-:Y:S01]  /*0da0*/  IMAD.WIDE.U32 R24, R160, 0x10, R72 ;  /* 0x00000010a0187825 */ /* 0x001fe200078e0048 */
[----:B------:R-:W-:-:S05]  /*0db0*/  IADD3 R161, PT, PT, R156, 0x600, RZ ;  /* 0x000006009ca17810 */ /* 0x000fca0007ffe0ff */
[----:B------:R-:W5:Y:S01]  /*0dc0*/  LDG.E.128 R24, desc[UR4][R24.64] ;  /* 0x0000000418187981 */ /* 0x000f62000c1e1d00 */
[----:B------:R-:W-:Y:S01]  /*0dd0*/  IMAD.WIDE.U32 R28, R161, 0x10, R72 ;  /* 0x00000010a11c7825 */ /* 0x000fe200078e0048 */
        /* <DEDUP_REMOVED lines=32> */
[----:B------:R-:W-:-:S06]  /*0fe0*/  IMAD.WIDE.U32 R72, R172, 0x10, R72 ;  /* 0x00000010ac487825 */ /* 0x000fcc00078e0048 */
[----:B------:R-:W5:Y:S01]  /*0ff0*/  LDG.E.128 R72, desc[UR4][R72.64] ;  /* 0x0000000448487981 */ /* 0x000f62000c1e1d00 */
        /* <DEDUP_REMOVED lines=257> */
.L_x_301:
[----:B------:R-:W-:Y:S05]  /*2010*/  BSYNC.RECONVERGENT B0 ;  /* 0x0000000000007941 */ /* 0x000fea0003800200 */
.L_x_300:
[----:B------:R-:W-:Y:S01]  /*2020*/  BAR.SYNC.DEFER_BLOCKING 0x0 ;  /* 0x0000000000007b1d */ /* 0x000fe20000010000 */
[----:B------:R-:W-:Y:S02]  /*2030*/  MOV R239, RZ ;  /* 0x000000ff00ef7202 */ /* 0x000fe40000000f00 */
[----:B------:R-:W-:Y:S02]  /*2040*/  @!P3 MOV R239, 0x45100000 ;  /* 0x4510000000efb802 */ /* 0x000fe40000000f00 */
[----:B------:R-:W-:-:S03]  /*2050*/  ISETP.GT.U32.AND P2, PT, R153, 0x1, PT ;  /* 0x000000019900780c */ /* 0x000fc60003f44070 */
[----:B0-----:R-:W0:Y:S04]  /*2060*/  SHFL.DOWN PT, R151, R239, 0x2, 0x1f ;  /* 0x08401f00ef977f89 */ /* 0x001e2800000e0000 */
[----:B------:R-:W1:Y:S01]  /*2070*/  @!P3 LDS.64 R146, [R245] ;  /* 0x00000000f592b984 */ /* 0x000e620000000a00 */
[----:B------:R-:W-:Y:S01]  /*2080*/  ISETP.NE.AND P3, PT, R0, RZ, PT ;  /* 0x000000ff0000720c */ /* 0x000fe20003f65270 */
[----:B0-----:R-:W-:-:S04]  /*2090*/  FADD.FTZ R148, R151, R239 ;  /* 0x000000ef97947221 */ /* 0x001fc80000010000 */
[----:B------:R-:W0:Y:S01]  /*20a0*/  MUFU.RCP R150, R148 ;  /* 0x0000009400967308 */ /* 0x000e220000001000 */
[----:B-1----:R-:W1:Y:S04]  /*20b0*/  SHFL.DOWN PT, R149, R146, 0x2, 0x1f ;  /* 0x08401f0092957f89 */ /* 0x002e6800000e0000 */
[----:B------:R-:W2:Y:S01]  /*20c0*/  SHFL.DOWN PT, R246, R147, 0x2, 0x1f ;  /* 0x08401f0093f67f89 */ /* 0x000ea200000e0000 */
[----:B-1----:R-:W-:Y:S01]  /*20d0*/  FMUL.FTZ R248, R151, R149 ;  /* 0x0000009597f87220 */ /* 0x002fe20000410000 */
[----:B------:R-:W-:Y:S02]  /*20e0*/  FADD.FTZ R247, -R149, R146 ;  /* 0x0000009295f77221 */ /* 0x000fe40000010100 */
[----:B------:R-:W1:Y:S01]  /*20f0*/  SHFL.DOWN PT, R149, R148, 0x1, 0x1f ;  /* 0x08201f0094957f89 */ /* 0x000e6200000e0000 */
[----:B------:R-:W-:Y:S01]  /*2100*/  FFMA.FTZ R249, R239, R146, R248 ;  /* 0x00000092eff97223 */ /* 0x000fe200000100f8 */
[----:B------:R-:W-:-:S03]  /*2110*/  FMUL.FTZ R248, R247, R247 ;  /* 0x000000f7f7f87220 */ /* 0x000fc60000410000 */
[----:B0-----:R-:W-:Y:S01]  /*2120*/  FMUL.FTZ R245, R150, R249 ;  /* 0x000000f996f57220 */ /* 0x001fe20000410000 */
[----:B------:R-:W-:Y:S01]  /*2130*/  FMUL.FTZ R248, R248, R239 ;  /* 0x000000eff8f87220 */ /* 0x000fe20000410000 */
[----:B--2---:R-:W-:-:S03]  /*2140*/  FADD.FTZ R239, R246, R147 ;  /* 0x00000093f6ef7221 */ /* 0x004fc60000010000 */
[----:B------:R-:W0:Y:S01]  /*2150*/  SHFL.DOWN PT, R146, R245, 0x1, 0x1f ;  /* 0x08201f00f5927f89 */ /* 0x000e2200000e0000 */
[----:B------:R-:W-:-:S04]  /*2160*/  FMUL.FTZ R248, R151, R248 ;  /* 0x000000f897f87220 */ /* 0x000fc80000410000 */
[----:B------:R-:W-:Y:S02]  /*2170*/  FFMA.FTZ R248, R150, R248, R239 ;  /* 0x000000f896f87223 */ /* 0x000fe400000100ef */
[----:B------:R-:W2:Y:S03]  /*2180*/  LDC R239, c[0x0][0x380] ;  /* 0x0000e000ffef7b82 */ /* 0x000ea60000000800 */
[----:B------:R-:W3:Y:S01]  /*2190*/  SHFL.DOWN PT, R151, R248, 0x1, 0x1f ;  /* 0x08201f00f8977f89 */ /* 0x000ee200000e0000 */
[----:B-1----:R-:W-:-:S06]  /*21a0*/  FADD.FTZ R147, R148, R149 ;  /* 0x0000009594937221 */ /* 0x002fcc0000010000 */
[----:B------:R-:W1:Y:S01]  /*21b0*/  MUFU.RCP R147, R147 ;  /* 0x0000009300937308 */ /* 0x000e620000001000 */
[----:B0-----:R-:W-:Y:S01]  /*21c0*/  FADD.FTZ R150, R245, -R146 ;  /* 0x80000092f5967221 */ /* 0x001fe20000010000 */
[----:B------:R-:W-:-:S03]  /*21d0*/  FMUL.FTZ R249, R149, R146 ;  /* 0x0000009295f97220 */ /* 0x000fc60000410000 */
[----:B------:R-:W-:-:S04]  /*21e0*/  FMUL.FTZ R247, R150, R150 ;  /* 0x0000009696f77220 */ /* 0x000fc80000410000 */
[C---:B------:R-:W-:Y:S01]  /*21f0*/  FMUL.FTZ R150, R148.reuse, R247 ;  /* 0x000000f794967220 */ /* 0x040fe20000410000 */
[----:B------:R-:W-:Y:S01]  /*2200*/  FFMA.FTZ R148, R148, R245, R249 ;  /* 0x000000f594947223 */ /* 0x000fe200000100f9 */
[----:B---3--:R-:W-:Y:S01]  /*2210*/  FADD.FTZ R146, R248, R151 ;  /* 0x00000097f8927221 */ /* 0x008fe20000010000 */
[----:B--2---:R-:W-:Y:S01]  /*2220*/  SHF.L.U32 R245, R239, 0x1, RZ ;  /* 0x00000001eff57819 */ /* 0x004fe200000006ff */
[----:B------:R-:W-:Y:S01]  /*2230*/  FMUL.FTZ R150, R149, R150 ;  /* 0x0000009695967220 */ /* 0x000fe20000410000 */
[----:B-1----:R-:W-:-:S03]  /*2240*/  FMUL.FTZ R148, R147, R148 ;  /* 0x0000009493947220 */ /* 0x002fc60000410000 */
[----:B------:R-:W-:Y:S02]  /*2250*/  FFMA.FTZ R150, R147, R150, R146 ;  /* 0x0000009693967223 */ /* 0x000fe40000010092 */
[----:B------:R0:W1:Y:S04]  /*2260*/  SHFL.IDX PT, R146, R148, RZ, 0x1f ;  /* 0x00001fff94927589 */ /* 0x00006800000e0000 */
[----:B------:R0:W2:Y:S01]  /*2270*/  SHFL.IDX PT, R147, R150, RZ, 0x1f ;  /* 0x00001fff96937589 */ /* 0x0000a200000e0000 */
[----:B------:R-:W-:Y:S05]  /*2280*/  @P3 BRA `(.L_x_302) ;  /* 0x0000000000903947 */ /* 0x000fea0003800000 */
[----:B------:R-:W3:Y:S01]  /*2290*/  S2R R249, SR_CTAID.X ;  /* 0x0000000000f97919 */ /* 0x000ee20000002500 */
[----:B0-----:R-:W0:Y:S01]  /*22a0*/  LDC.64 R148, c[0x0][0x3c0] ;  /* 0x0000f000ff947b82 */ /* 0x001e220000000a00 */
[C---:B------:R-:W-:Y:S01]  /*22b0*/  LOP3.LUT R247, R155.reuse, 0x1, RZ, 0xc0, !PT ;  /* 0x000000019bf77812 */ /* 0x040fe200078ec0ff */
[----:B------:R-:W4:Y:S01]  /*22c0*/  S2R R246, SR_CTAID.X ;  /* 0x0000000000f67919 */ /* 0x000f220000002500 */
[----:B------:R-:W-:Y:S02]  /*22d0*/  LOP3.LUT R250, R155, 0x1, RZ, 0xc0, !PT ;  /* 0x000000019bfa7812 */ /* 0x000fe400078ec0ff */
[----:B------:R-:W-:-:S03]  /*22e0*/  IADD3 R248, PT, PT, -R247, RZ, RZ ;  /* 0x000000fff7f87210 */ /* 0x000fc60007ffe1ff */
[----:B------:R-:W5:Y:S01]  /*22f0*/  LDC.64 R150, c[0x0][0x3c8] ;  /* 0x0000f200ff967b82 */ /* 0x000f620000000a00 */
[----:B------:R-:W-:Y:S02]  /*2300*/  IADD3 R250, PT, PT, -R250, RZ, RZ ;  /* 0x000000fffafa7210 */ /* 0x000fe40007ffe1ff */
[----:B------:R-:W-:Y:S02]  /*2310*/  LOP3.LUT R248, R248, R245, RZ, 0xc0, !PT ;  /* 0x000000f5f8f87212 */ /* 0x000fe400078ec0ff */
[----:B---3--:R-:W-:Y:S02]  /*2320*/  LOP3.LUT R247, R249, 0x7ffffffe, RZ, 0xc0, !PT ;  /* 0x7ffffffef9f77812 */ /* 0x008fe400078ec0ff */
[----:B------:R-:W-:Y:S02]  /*2330*/  LOP3.LUT R249, R250, R239, RZ, 0xc0, !PT ;  /* 0x000000effaf97212 */ /* 0x000fe400078ec0ff */
[----:B------:R-:W-:Y:S02]  /*2340*/  IADD3 R247, P3, PT, R248, R247, RZ ;  /* 0x000000f7f8f77210 */ /* 0x000fe40007f7e0ff */
[----:B----4-:R-:W-:-:S02]  /*2350*/  SHF.R.U32.HI R246, RZ, 0x1, R246 ;  /* 0x00000001fff67819 */ /* 0x010fc400000116f6 */
[----:B------:R-:W-:Y:S02]  /*2360*/  IADD3.X R248, PT, PT, RZ, RZ, RZ, P3, !PT ;  /* 0x000000fffff87210 */ /* 0x000fe40001ffe4ff */
[C---:B0-----:R-:W-:Y:S02]  /*2370*/  LEA R250, P3, R247.reuse, R148, 0x3 ;  /* 0x00000094f7fa7211 */ /* 0x041fe400078618ff */
[----:B------:R-:W-:Y:S02]  /*2380*/  IADD3 R246, P4, PT, R246, R249, RZ ;  /* 0x000000f9f6f67210 */ /* 0x000fe40007f9e0ff */
[----:B------:R-:W-:Y:S02]  /*2390*/  LEA.HI.X R251, R247, R149, R248, 0x3, P3 ;  /* 0x00000095f7fb7211 */ /* 0x000fe400018f1cf8 */
[----:B------:R-:W-:Y:S02]  /*23a0*/  LEA.HI.X.SX32 R148, R249, RZ, 0x1, P4 ;  /* 0x000000fff9947211 */ /* 0x000fe400020f0eff */
[----:B-----5:R-:W-:Y:S01]  /*23b0*/  LEA R150, P4, R246, R150, 0x2 ;  /* 0x00000096f6967211 */ /* 0x020fe200078810ff */
[----:B------:R-:W-:Y:S01]  /*23c0*/  IMAD.WIDE.U32 R250, R154, 0x8, R250 ;  /* 0x000000089afa7825 */ /* 0x000fe200078e00fa */
[----:B------:R-:W-:-:S02]  /*23d0*/  ISETP.GT.U32.AND P3, PT, R155, 0x1, PT ;  /* 0x000000019b00780c */ /* 0x000fc40003f64070 */
[----:B------:R-:W-:Y:S02]  /*23e0*/  MOV R149, 0xffffffff ;  /* 0xffffffff00957802 */ /* 0x000fe40000000f00 */
[----:B------:R-:W-:Y:S01]  /*23f0*/  LEA.HI.X R151, R246, R151, R148, 0x2, P4 ;  /* 0x00000097f6977211 */ /* 0x000fe200020f1494 */
[----:B-12---:R0:W-:Y:S01]  /*2400*/  STG.E.64 desc[UR4][R250.64], R146 ;  /* 0x00000092fa007986 */ /* 0x0061e2000c101b04 */
[----:B------:R-:W-:Y:S01]  /*2410*/  SEL R149, R149, 0x1, P3 ;  /* 0x0000000195957807 */ /* 0x000fe20001800000 */
[----:B------:R-:W-:Y:S06]  /*2420*/  MEMBAR.ALL.GPU ;  /* 0x0000000000007992 */ /* 0x000fec000000a000 */
[----:B------:R-:W-:-:S00]  /*2430*/  ERRBAR ;  /* 0x00000000000079ab */ /* 0x000fc00000000000 */
[----:B------:R-:W-:Y:S06]  /*2440*/  CGAERRBAR ;  /* 0x00000000000075ab */ /* 0x000fec0000000000 */
[----:B------:R0:W-:Y:S01]  /*2450*/  REDG.E.ADD.S32.STRONG.GPU desc[UR4][R150.64], R149 ;  /* 0x000000959600798e */ /* 0x0001e2000c12e304 */
[----:B------:R-:W-:-:S04]  /*2460*/  ISETP.GE.U32.AND P3, PT, R155, 0x2, PT ;  /* 0x000000029b00780c */ /* 0x000fc80003f66070 */
[----:B------:R-:W-:-:S09]  /*2470*/  SEL R247, RZ, 0x2, P3 ;  /* 0x00000002fff77807 */ /* 0x000fd20001800000 */
.L_x_303:
[----:B0-----:R-:W2:Y:S04]  /*2480*/  LDG.E.STRONG.GPU R146, desc[UR4][R150.64] ;  /* 0x0000000496927981 */ /* 0x001ea8000c1ef900 */
[----:B--2---:R-:W-:Y:S01]  /*2490*/  CCTL.IVALL ;  /* 0x00000000ff00798f */ /* 0x004fe20002000000 */
[----:B------:R-:W-:Y:S05]  /*24a0*/  YIELD ;  /* 0x0000000000007946 */ /* 0x000fea0003800000 */
[----:B------:R-:W-:-:S13]  /*24b0*/  ISETP.NE.AND P3, PT, R146, R247, PT ;  /* 0x000000f79200720c */ /* 0x000fda0003f65270 */
[----:B------:R-:W-:Y:S05]  /*24c0*/  @P3 BRA `(.L_x_303) ;  /* 0xfffffffc00ec3947 */ /* 0x000fea000383ffff */
.L_x_302:
[----:B------:R-:W-:Y:S05]  /*24d0*/  WARPSYNC.ALL ;  /* 0x0000000000007948 */ /* 0x000fea0003800000 */
[----:B------:R-:W3:Y:S01]  /*24e0*/  @!P2 S2R R149, SR_CTAID.X ;  /* 0x000000000095a919 */ /* 0x000ee20000002500 */
[----:B-12---:R-:W1:Y:S01]  /*24f0*/  @!P2 LDC.64 R146, c[0x0][0x3c0] ;  /* 0x0000f000ff92ab82 */ /* 0x006e620000000a00 */
[----:B0-----:R-:W-:Y:S01]  /*2500*/  @!P2 LOP3.LUT R148, R155, 0x1, RZ, 0xc0, !PT ;  /* 0x000000019b94a812 */ /* 0x001fe200078ec0ff */
[----:B------:R-:W0:Y:S03]  /*2510*/  LDCU UR6, c[0x0][0x384] ;  /* 0x00007080ff0677ac */ /* 0x000e260008000800 */
[----:B------:R-:W-:-:S04]  /*2520*/  @!P2 IADD3 R148, PT, PT, -R148, RZ, RZ ;  /* 0x000000ff9494a210 */ /* 0x000fc80007ffe1ff */
[----:B------:R-:W-:Y:S02]  /*2530*/  @!P2 LOP3.LUT R148, R148, R245, RZ, 0xc0, !PT ;  /* 0x000000f59494a212 */ /* 0x000fe400078ec0ff */
        /* <DEDUP_REMOVED lines=10> */
[----:B------:R-:W-:-:S02]  /*25e0*/  PRMT R237, R144, 0x7610, R237 ;  /* 0x0000761090ed7816 */ /* 0x000fc400000000ed */
[----:B------:R-:W-:Y:S02]  /*25f0*/  PRMT R235, R142, 0x7610, R235 ;  /* 0x000076108eeb7816 */ /* 0x000fe400000000eb */
[----:B------:R-:W-:Y:S02]  /*2600*/  PRMT R229, R136, 0x7610, R229 ;  /* 0x0000761088e57816 */ /* 0x000fe400000000e5 */
[----:B------:R-:W-:Y:S02]  /*2610*/  @!P2 MOV R245, 0x46100000 ;  /* 0x4610000000f5a802 */ /* 0x000fe40000000f00 */
[----:B------:R-:W-:Y:S02]  /*2620*/  PRMT R227, R134, 0x7610, R227 ;  /* 0x0000761086e37816 */ /* 0x000fe400000000e3 */
[----:B------:R-:W-:Y:S01]  /*2630*/  PRMT R233, R140, 0x7610, R233 ;  /* 0x000076108ce97816 */ /* 0x000fe200000000e9 */
[----:B------:R-:W1:Y:S01]  /*2640*/  SHFL.DOWN PT, R151, R245, 0x1, 0x1f ;  /* 0x08201f00f5977f89 */ /* 0x000e6200000e0000 */
        /* <DEDUP_REMOVED lines=12> */
[----:B-1----:R-:W-:Y:S01]  /*2710*/  FADD.FTZ R150, R151, R245 ;  /* 0x000000f597967221 */ /* 0x002fe20000010000 */
[----:B------:R-:W-:-:S02]  /*2720*/  PRMT R193, R100, 0x7610, R193 ;  /* 0x0000761064c17816 */ /* 0x000fc400000000c1 */
[----:B------:R-:W-:Y:S02]  /*2730*/  PRMT R191, R98, 0x7610, R191 ;  /* 0x0000761062bf7816 */ /* 0x000fe400000000bf */
[----:B------:R-:W-:Y:S01]  /*2740*/  PRMT R205, R112, 0x7610, R205 ;  /* 0x0000761070cd7816 */ /* 0x000fe200000000cd */
[----:B------:R-:W1:Y:S01]  /*2750*/  MUFU.RCP R150, R150 ;  /* 0x0000009600967308 */ /* 0x000e620000001000 */
        /* <DEDUP_REMOVED lines=15> */
[----:B------:R-:W-:-:S02]  /*2850*/  IADD3 R155, PT, PT, R155, 0x1, RZ ;  /* 0x000000019b9b7810 */ /* 0x000fc40007ffe0ff */
[----:B------:R-:W-:Y:S02]  /*2860*/  PLOP3.LUT P1, PT, P1, PT, PT, 0x8, 0x80 ;  /* 0x000000000080781c */ /* 0x000fe40000f2e170 */
[----:B------:R-:W-:Y:S01]  /*2870*/  LOP3.LUT R155, R155, 0x3, RZ, 0xc0, !PT ;  /* 0x000000039b9b7812 */ /* 0x000fe200078ec0ff */
[----:B--2---:R-:W2:Y:S02]  /*2880*/  SHFL.DOWN PT, R246, R146, 0x1, 0x1f ;  /* 0x08201f0092f67f89 */ /* 0x004ea400000e0000 */
[----:B--2---:R-:W-:Y:S01]  /*2890*/  FMUL.FTZ R248, R151, R246 ;  /* 0x000000f697f87220 */ /* 0x004fe20000410000 */
[----:B------:R-:W-:-:S03]  /*28a0*/  FADD.FTZ R246, -R246, R146 ;  /* 0x00000092f6f67221 */ /* 0x000fc60000010100 */
[----:B------:R-:W-:Y:S01]  /*28b0*/  FFMA.FTZ R247, R245, R146, R248 ;  /* 0x00000092f5f77223 */ /* 0x000fe200000100f8 */
[----:B------:R-:W-:Y:S01]  /*28c0*/  FMUL.FTZ R246, R246, R246 ;  /* 0x000000f6f6f67220 */ /* 0x000fe20000410000 */
[----:B------:R-:W2:Y:S02]  /*28d0*/  SHFL.DOWN PT, R248, R147, 0x1, 0x1f ;  /* 0x08201f0093f87f89 */ /* 0x000ea400000e0000 */
[----:B-1----:R-:W-:Y:S01]  /*28e0*/  FMUL.FTZ R247, R150, R247 ;  /* 0x000000f796f77220 */ /* 0x002fe20000410000 */
[----:B------:R-:W-:-:S04]  /*28f0*/  FMUL.FTZ R246, R246, R245 ;  /* 0x000000f5f6f67220 */ /* 0x000fc80000410000 */
[----:B------:R-:W-:Y:S01]  /*2900*/  FMUL.FTZ R146, R151, R246 ;  /* 0x000000f697927220 */ /* 0x000fe20000410000 */
[----:B------:R-:W1:Y:S01]  /*2910*/  SHFL.IDX PT, R148, R247, RZ, 0x1f ;  /* 0x00001ffff7947589 */ /* 0x000e6200000e0000 */
[----:B--2---:R-:W-:Y:S02]  /*2920*/  FADD.FTZ R149, R248, R147 ;  /* 0x00000093f8957221 */ /* 0x004fe40000010000 */
[----:B------:R-:W2:Y:S02]  /*2930*/  LDC R147, c[0x0][0x3d0] ;  /* 0x0000f400ff937b82 */ /* 0x000ea40000000800 */
[----:B------:R-:W-:Y:S01]  /*2940*/  FFMA.FTZ R146, R150, R146, R149 ;  /* 0x0000009296927223 */ /* 0x000fe20000010095 */
[--C-:B-1----:R-:W-:Y:S01]  /*2950*/  FADD.FTZ R149, R48, -R148.reuse ;  /* 0x8000009430957221 */ /* 0x102fe20000010000 */
[----:B------:R-:W-:-:S04]  /*2960*/  FADD.FTZ R6, R6, -R148 ;  /* 0x8000009406067221 */ /* 0x000fc80000010000 */
[----:B------:R-:W2:Y:S01]  /*2970*/  SHFL.IDX PT, R146, R146, RZ, 0x1f ;  /* 0x00001fff92927589 */ /* 0x000ea200000e0000 */
        /* <DEDUP_REMOVED lines=23> */
[----:B--2---:R-:W-:Y:S01]  /*2af0*/  FFMA.FTZ R48, R146, 5.4253472626442089677e-05, R147 ;  /* 0x38638e3992307823 */ /* 0x004fe20000010093 */
        /* <DEDUP_REMOVED lines=86> */
[--C-:B------:R-:W-:Y:S01]  /*3060*/  FADD.FTZ R69, R69, -R148.reuse ;  /* 0x8000009445457221 */ /* 0x100fe20000010000 */
[C---:B------:R-:W-:Y:S01]  /*3070*/  FMUL.FTZ R50, R48.reuse, R5 ;  /* 0x0000000530327220 */ /* 0x040fe20000410000 */
[----:B------:R-:W-:Y:S01]  /*3080*/  FMUL.FTZ R66, R48, R66 ;  /* 0x0000004230427220 */ /* 0x000fe20000410000 */
[--C-:B------:R-:W-:Y:S01]  /*3090*/  FADD.FTZ R5, R74, -R148.reuse ;  /* 0x800000944a057221 */ /* 0x100fe20000010000 */
        /* <DEDUP_REMOVED lines=9> */
[C---:B------:R-:W-:Y:S01]  /*3130*/  FMUL.FTZ R147, R48.reuse, R69 ;  /* 0x0000004530937220 */ /* 0x040fe20000410000 */
[--C-:B------:R-:W-:Y:S01]  /*3140*/  FADD.FTZ R75, R75, -R148.reuse ;  /* 0x800000944b4b7221 */ /* 0x100fe20000010000 */
        /* <DEDUP_REMOVED lines=11> */
[----:B------:R-:W-:Y:S01]  /*3200*/  FMUL.FTZ R149, R48, R75 ;  /* 0x0000004b30957220 */ /* 0x000fe20000410000 */
[----:B------:R-:W-:Y:S01]  /*3210*/  F2FP.F16.F32.PACK_AB R5, RZ, R5 ;  /* 0x00000005ff05723e */ /* 0x000fe200000000ff */
[----:B------:R-:W-:Y:S01]  /*3220*/  FADD.FTZ R44, R44, -R148 ;  /* 0x800000942c2c7221 */ /* 0x000fe20000010000 */
[----:B------:R-:W-:Y:S01]  /*3230*/  PRMT R4, R4, 0x5410, R50 ;  /* 0x0000541004047816 */ /* 0x000fe20000000032 */
[--C-:B------:R-:W-:Y:S01]  /*3240*/  FADD.FTZ R71, R71, -R148.reuse ;  /* 0x8000009447477221 */ /* 0x100fe20000010000 */
[----:B------:R-:W-:Y:S01]  /*3250*/  F2FP.F16.F32.PACK_AB R75, RZ, R72 ;  /* 0x00000048ff4b723e */ /* 0x000fe200000000ff */
[----:B------:R-:W-:Y:S01]  /*3260*/  FADD.FTZ R21, R21, -R148 ;  /* 0x8000009415157221 */ /* 0x000fe20000010000 */
[----:B------:R-:W-:Y:S01]  /*3270*/  F2FP.F16.F32.PACK_AB R72, RZ, R149 ;  /* 0x00000095ff48723e */ /* 0x000fe200000000ff */
[----:B------:R-:W-:Y:S01]  /*3280*/  HFMA2 R149, R81.H0_H0, R5.H0_H0, R77.H0_H0 ;  /* 0x2000000551957231 */ /* 0x000fe2000004084d */
[----:B------:R-:W-:Y:S01]  /*3290*/  PRMT R5, R10, 0x5410, R6 ;  /* 0x000054100a057816 */ /* 0x000fe20000000006 */
[----:B------:R-:W-:Y:S01]  /*32a0*/  HFMA2 R10, R237, R4, R235 ;  /* 0x00000004ed0a7231 */ /* 0x000fe200000000eb */
[----:B------:R-:W-:Y:S01]  /*32b0*/  F2FP.F16.F32.PACK_AB R70, RZ, R147 ;  /* 0x00000093ff46723e */ /* 0x000fe200000000ff */
[C---:B------:R-:W-:Y:S01]  /*32c0*/  FMUL.FTZ R147, R48.reuse, R73 ;  /* 0x0000004930937220 */ /* 0x040fe20000410000 */
[----:B------:R-:W-:Y:S01]  /*32d0*/  PRMT R15, R15, 0x5410, R14 ;  /* 0x000054100f0f7816 */ /* 0x000fe2000000000e */
[C---:B------:R-:W-:Y:S01]  /*32e0*/  FMUL.FTZ R16, R48.reuse, R16 ;  /* 0x0000001030107220 */ /* 0x040fe20000410000 */
[C---:B------:R-:W-:Y:S01]  /*32f0*/  FMUL.FTZ R27, R48.reuse, R27 ;  /* 0x0000001b301b7220 */ /* 0x040fe20000410000 */
[----:B------:R-:W-:Y:S01]  /*3300*/  FMUL.FTZ R44, R48, R44 ;  /* 0x0000002c302c7220 */ /* 0x000fe20000410000 */
[----:B------:R-:W-:Y:S01]  /*3310*/  F2FP.F16.F32.PACK_AB R147, RZ, R147 ;  /* 0x00000093ff93723e */ /* 0x000fe200000000ff */
[--C-:B------:R-:W-:Y:S01]  /*3320*/  FADD.FTZ R36, R36, -R148.reuse ;  /* 0x8000009424247221 */ /* 0x100fe20000010000 */
[----:B------:R-:W-:Y:S01]  /*3330*/  FADD.FTZ R40, R40, -R148 ;  /* 0x8000009428287221 */ /* 0x000fe20000010000 */
[----:B------:R-:W-:Y:S01]  /*3340*/  PRMT R4, R10, 0x7632, R4 ;  /* 0x000076320a047816 */ /* 0x000fe20000000004 */
[----:B------:R-:W-:Y:S01]  /*3350*/  FADD.FTZ R65, R65, -R148 ;  /* 0x8000009441417221 */ /* 0x000fe20000010000 */
[----:B------:R-:W-:Y:S01]  /*3360*/  FMUL.FTZ R71, R48, R71 ;  /* 0x0000004730477220 */ /* 0x000fe20000410000 */
[----:B------:R-:W-:-:S02]  /*3370*/  HFMA2 R150, R229, R15, R227 ;  /* 0x0000000fe5967231 */ /* 0x000fc400000000e3 */
[--C-:B------:R-:W-:Y:S01]  /*3380*/  FADD.FTZ R41, R41, -R148.reuse ;  /* 0x8000009429297221 */ /* 0x100fe20000010000 */
[C---:B------:R-:W-:Y:S01]  /*3390*/  FMUL.FTZ R21, R48.reuse, R21 ;  /* 0x0000001530157220 */ /* 0x040fe20000410000 */
[----:B------:R-:W-:Y:S01]  /*33a0*/  HFMA2 R6, R233, R5, R231 ;  /* 0x00000005e9067231 */ /* 0x000fe200000000e7 */
        /* <DEDUP_REMOVED lines=8> */
[----:B------:R-:W-:Y:S01]  /*3430*/  PRMT R5, R80, 0x7610, R173 ;  /* 0x0000761050057816 */ /* 0x000fe200000000ad */
[----:B------:R-:W-:Y:S01]  /*3440*/  FADD.FTZ R53, R53, -R148 ;  /* 0x8000009435357221 */ /* 0x000fe20000010000 */
[----:B------:R-:W-:Y:S01]  /*3450*/  F2FP.F16.F32.PACK_AB R27, RZ, R56 ;  /* 0x00000038ff1b723e */ /* 0x000fe200000000ff */
[----:B------:R-:W-:Y:S01]  /*3460*/  FMUL.FTZ R56, R48, R40 ;  /* 0x0000002830387220 */ /* 0x000fe20000410000 */
[----:B------:R-:W-:Y:S01]  /*3470*/  LOP3.LUT R4, R4, 0xffff, RZ, 0xc0, !PT ;  /* 0x0000ffff04047812 */ /* 0x000fe200078ec0ff */
[----:B------:R-:W-:Y:S01]  /*3480*/  FMUL.FTZ R25, R48, R25 ;  /* 0x0000001930197220 */ /* 0x000fe20000410000 */
[----:B------:R-:W-:Y:S01]  /*3490*/  F2FP.F16.F32.PACK_AB R73, RZ, R71 ;  /* 0x00000047ff49723e */ /* 0x000fe200000000ff */
[----:B------:R-:W-:Y:S01]  /*34a0*/  HFMA2 R71, R145.H0_H0, R9.H0_H0, R143.H0_H0 ;  /* 0x2000000991477231 */ /* 0x000fe2000004088f */
[----:B------:R-:W-:Y:S01]  /*34b0*/  F2FP.F16.F32.PACK_AB R21, RZ, R21 ;  /* 0x00000015ff15723e */ /* 0x000fe200000000ff */
[----:B------:R-:W-:Y:S01]  /*34c0*/  HFMA2 R9, R228.H1_H1, R11.H0_H0, R226.H1_H1 ;  /* 0x2000000be4097231 */ /* 0x000fe20000060ce2 */
[----:B------:R-:W-:Y:S01]  /*34d0*/  PRMT R16, R16, 0x5410, R20 ;  /* 0x0000541010107816 */ /* 0x000fe20000000014 */
[----:B------:R-:W-:Y:S01]  /*34e0*/  FADD.FTZ R55, R55, -R148 ;  /* 0x8000009437377221 */ /* 0x000fe20000010000 */
[----:B------:R-:W-:Y:S01]  /*34f0*/  PRMT R44, R44, 0x5410, R42 ;  /* 0x000054102c2c7816 */ /* 0x000fe2000000002a */
[----:B------:R-:W-:Y:S01]  /*3500*/  HFMA2 R42, R5, R75, R242 ;  /* 0x0000004b052a7231 */ /* 0x000fe200000000f2 */
[----:B------:R-:W-:Y:S01]  /*3510*/  F2FP.F16.F32.PACK_AB R40, RZ, R36 ;  /* 0x00000024ff28723e */ /* 0x000fe200000000ff */
[----:B------:R-:W-:Y:S01]  /*3520*/  IMAD.WIDE.U32 R4, R4, 0x10000, RZ ;  /* 0x0001000004047825 */ /* 0x000fe200078e00ff */
[----:B------:R-:W-:-:S03]  /*3530*/  PRMT R11, R10, 0x7610, R11 ;  /* 0x000076100a0b7816 */ /* 0x000fc6000000000b */
[----:B------:R-:W-:Y:S01]  /*3540*/  HFMA2 R8, R141.H0_H0, R8.H0_H0, R139.H0_H0 ;  /* 0x200000088d087231 */ /* 0x000fe2000004088b */
[----:B------:R-:W-:Y:S01]  /*3550*/  F2FP.F16.F32.PACK_AB R36, RZ, R56 ;  /* 0x00000038ff24723e */ /* 0x000fe200000000ff */
[----:B------:R-:W-:Y:S01]  /*3560*/  FMUL.FTZ R56, R48, R53 ;  /* 0x0000003530387220 */ /* 0x000fe20000410000 */
[----:B------:R-:W-:Y:S01]  /*3570*/  F2FP.F16.F32.PACK_AB R65, RZ, R65 ;  /* 0x00000041ff41723e */ /* 0x000fe200000000ff */
[----:B------:R-:W-:Y:S01]  /*3580*/  FADD.FTZ R18, R18, -R148 ;  /* 0x8000009412127221 */ /* 0x000fe20000010000 */
[----:B------:R-:W-:Y:S01]  /*3590*/  PRMT R10, R6, 0x7632, R10 ;  /* 0x00007632060a7816 */ /* 0x000fe2000000000a */
[----:B------:R-:W-:Y:S01]  /*35a0*/  HFMA2 R50, R225, R16, R223 ;  /* 0x00000010e1327231 */ /* 0x000fe200000000df */
[----:B------:R-:W-:Y:S01]  /*35b0*/  F2FP.F16.F32.PACK_AB R45, RZ, R41 ;  /* 0x00000029ff2d723e */ /* 0x000fe200000000ff */
[----:B------:R-:W-:Y:S01]  /*35c0*/  FADD.FTZ R251, R60, -R148 ;  /* 0x800000943cfb7221 */ /* 0x000fe20000010000 */
[----:B------:R-:W-:Y:S01]  /*35d0*/  PRMT R19, R19, 0x5410, R21 ;  /* 0x0000541013137816 */ /* 0x000fe20000000015 */
[----:B------:R-:W-:Y:S01]  /*35e0*/  FMUL.FTZ R60, R48, R55 ;  /* 0x00000037303c7220 */ /* 0x000fe20000410000 */
[----:B------:R-:W-:Y:S01]  /*35f0*/  PRMT R14, R150, 0x7632, R14 ;  /* 0x00007632960e7816 */ /* 0x000fe2000000000e */
[----:B------:R-:W-:Y:S01]  /*3600*/  HFMA2 R12, R137.H0_H0, R12.H0_H0, R135.H0_H0 ;  /* 0x2000000c890c7231 */ /* 0x000fe20000040887 */
[----:B------:R-:W-:Y:S01]  /*3610*/  F2FP.F16.F32.PACK_AB R25, RZ, R25 ;  /* 0x00000019ff19723e */ /* 0x000fe200000000ff */
[----:B------:R-:W-:Y:S01]  /*3620*/  FMUL.FTZ R18, R48, R18 ;  /* 0x0000001230127220 */ /* 0x000fe20000410000 */
[----:B------:R-:W-:Y:S01]  /*3630*/  PRMT R63, R63, 0x5410, R65 ;  /* 0x000054103f3f7816 */ /* 0x000fe20000000041 */
[----:B------:R-:W-:Y:S01]  /*3640*/  HFMA2 R20, R221, R19, R219 ;  /* 0x00000013dd147231 */ /* 0x000fe200000000db */
[----:B------:R-:W-:Y:S01]  /*3650*/  LOP3.LUT R4, R4, 0xffff, R11, 0xf8, !PT ;  /* 0x0000ffff04047812 */ /* 0x000fe200078ef80b */
[----:B------:R-:W-:Y:S01]  /*3660*/  HFMA2 R24, R129.H0_H0, R24.H0_H0, R127.H0_H0 ;  /* 0x2000001881187231 */ /* 0x000fe2000004087f */
[----:B------:R-:W-:Y:S01]  /*3670*/  LOP3.LUT R10, R10, 0xffff, RZ, 0xc0, !PT ;  /* 0x0000ffff0a0a7812 */ /* 0x000fe200078ec0ff */
[----:B------:R-:W-:Y:S01]  /*3680*/  HFMA2 R29, R125.H0_H0, R29.H0_H0, R123.H0_H0 ;  /* 0x2000001d7d1d7231 */ /* 0x000fe2000004087b */
[----:B------:R-:W-:Y:S01]  /*3690*/  F2FP.F16.F32.PACK_AB R54, RZ, R54 ;  /* 0x00000036ff36723e */ /* 0x000fe200000000ff */
[----:B------:R-:W-:Y:S01]  /*36a0*/  FADD.FTZ R51, R51, -R148 ;  /* 0x8000009433337221 */ /* 0x000fe20000010000 */
[----:B------:R-:W-:Y:S01]  /*36b0*/  PRMT R36, R36, 0x5410, R45 ;  /* 0x0000541024247816 */ /* 0x000fe2000000002d */
[----:B------:R-:W-:Y:S01]  /*36c0*/  HFMA2 R27, R121.H0_H0, R27.H0_H0, R119.H0_H0 ;  /* 0x2000001b791b7231 */ /* 0x000fe20000040877 */
[----:B------:R-:W-:Y:S01]  /*36d0*/  LOP3.LUT R11, R14, 0xffff, RZ, 0xc0, !PT ;  /* 0x0000ffff0e0b7812 */ /* 0x000fe200078ec0ff */
[----:B------:R-:W-:Y:S01]  /*36e0*/  IMAD.WIDE.U32 R14, R10, 0x10000, RZ ;  /* 0x000100000a0e7825 */ /* 0x000fe200078e00ff */
[----:B------:R-:W-:-:S03]  /*36f0*/  F2FP.F16.F32.PACK_AB R58, RZ, R58 ;  /* 0x0000003aff3a723e */ /* 0x000fc600000000ff */
[----:B------:R-:W-:Y:S01]  /*3700*/  FMUL.FTZ R51, R48, R51 ;  /* 0x0000003330337220 */ /* 0x000fe20000410000 */
[----:B------:R-:W-:Y:S01]  /*3710*/  F2FP.F16.F32.PACK_AB R55, RZ, R56 ;  /* 0x00000038ff37723e */ /* 0x000fe200000000ff */
[----:B------:R-:W-:Y:S01]  /*3720*/  IMAD.WIDE.U32 R10, R11, 0x10000, RZ ;  /* 0x000100000b0a7825 */ /* 0x000fe200078e00ff */
[----:B------:R-:W-:-:S03]  /*3730*/  PRMT R45, R8, 0x7610, R45 ;  /* 0x00007610082d7816 */ /* 0x000fc6000000002d */
[----:B------:R-:W-:Y:S01]  /*3740*/  FADD.FTZ R57, R57, -R148 ;  /* 0x8000009439397221 */ /* 0x000fe20000010000 */
        /* <DEDUP_REMOVED lines=13> */
[----:B------:R-:W-:Y:S01]  /*3820*/  HFMA2 R30, R193, R46, R191 ;  /* 0x0000002ec11e7231 */ /* 0x000fe200000000bf */
[----:B------:R-:W-:Y:S01]  /*3830*/  F2FP.F16.F32.PACK_AB R18, RZ, R18 ;  /* 0x00000012ff12723e */ /* 0x000fe200000000ff */
[----:B------:R-:W-:Y:S01]  /*3840*/  HFMA2 R25, R205, R40, R203 ;  /* 0x00000028cd197231 */ /* 0x000fe200000000cb */
[----:B------:R-:W-:Y:S01]  /*3850*/  PRMT R55, R150, 0x7610, R55 ;  /* 0x0000761096377816 */ /* 0x000fe20000000037 */
[----:B------:R-:W-:Y:S01]  /*3860*/  HFMA2 R39, R113.H0_H0, R39.H0_H0, R111.H0_H0 ;  /* 0x2000002771277231 */ /* 0x000fe2000004086f */
[----:B------:R-:W-:Y:S01]  /*3870*/  LOP3.LUT R12, R8, 0xffff, RZ, 0xc0, !PT ;  /* 0x0000ffff080c7812 */ /* 0x000fe200078ec0ff */
[----:B------:R-:W-:Y:S01]  /*3880*/  HFMA2 R18, R133.H0_H0, R18.H0_H0, R131.H0_H0 ;  /* 0x2000001285127231 */ /* 0x000fe20000040883 */
[----:B------:R-:W-:Y:S01]  /*3890*/  LOP3.LUT R8, R10, 0xffff, R55, 0xf8, !PT ;  /* 0x0000ffff0a087812 */ /* 0x000fe200078ef837 */
[----:B------:R-:W-:Y:S01]  /*38a0*/  HFMA2 R36, R189, R58, R187 ;  /* 0x0000003abd247231 */ /* 0x000fe200000000bb */
[----:B------:R-:W-:Y:S01]  /*38b0*/  LOP3.LUT R46, R11, 0xffff, R63, 0xf8, !PT ;  /* 0x0000ffff0b2e7812 */ /* 0x000fe200078ef83f */
[----:B------:R-:W-:Y:S01]  /*38c0*/  IMAD.WIDE.U32 R10, R12, 0x10000, RZ ;  /* 0x000100000c0a7825 */ /* 0x000fe200078e00ff */
[----:B------:R-:W-:-:S03]  /*38d0*/  PRMT R19, R6, 0x7610, R19 ;  /* 0x0000761006137816 */ /* 0x000fc60000000013 */
[----:B------:R-:W-:Y:S01]  /*38e0*/  HFMA2 R33, R117.H0_H0, R33.H0_H0, R115.H0_H0 ;  /* 0x2000002175217231 */ /* 0x000fe20000040873 */
[----:B------:R-:W-:Y:S01]  /*38f0*/  PRMT R12, R20, 0x7632, R12 ;  /* 0x00007632140c7816 */ /* 0x000fe2000000000c */
[----:B------:R-:W-:Y:S01]  /*3900*/  HFMA2 R43, R109.H0_H0, R43.H0_H0, R107.H0_H0 ;  /* 0x2000002b6d2b7231 */ /* 0x000fe2000004086b */
[--C-:B------:R-:W-:Y:S01]  /*3910*/  LOP3.LUT R6, R14, 0xffff, R19.reuse, 0xf8, !PT ;  /* 0x0000ffff0e067812 */ /* 0x100fe200078ef813 */
[----:B------:R-:W-:Y:S01]  /*3920*/  FMUL.FTZ R245, R48, R245 ;  /* 0x000000f530f57220 */ /* 0x000fe20000410000 */
[----:B------:R-:W-:Y:S01]  /*3930*/  PRMT R19, R18, 0x7610, R19 ;  /* 0x0000761012137816 */ /* 0x000fe20000000013 */
[--C-:B------:R-:W-:Y:S01]  /*3940*/  FADD.FTZ R47, R47, -R148.reuse ;  /* 0x800000942f2f7221 */ /* 0x100fe20000010000 */
[----:B------:R-:W-:Y:S01]  /*3950*/  LOP3.LUT R12, R12, 0xffff, RZ, 0xc0, !PT ;  /* 0x0000ffff0c0c7812 */ /* 0x000fe200078ec0ff */
[----:B------:R-:W-:Y:S01]  /*3960*/  FADD.FTZ R7, R7, -R148 ;  /* 0x8000009407077221 */ /* 0x000fe20000010000 */
[----:B------:R-:W-:Y:S01]  /*3970*/  PRMT R55, R24, 0x7610, R55 ;  /* 0x0000761018377816 */ /* 0x000fe20000000037 */
[----:B------:R-:W-:Y:S01]  /*3980*/  FMUL.FTZ R57, R48, R249 ;  /* 0x000000f930397220 */ /* 0x000fe20000410000 */
[----:B------:R-:W-:Y:S01]  /*3990*/  PRMT R24, R22, 0x7632, R24 ;  /* 0x0000763216187816 */ /* 0x000fe20000000018 */
[----:B------:R-:W-:Y:S01]  /*39a0*/  HFMA2 R49, R105.H0_H0, R49.H0_H0, R103.H0_H0 ;  /* 0x2000003169317231 */ /* 0x000fe20000040867 */
[----:B------:R-:W-:Y:S01]  /*39b0*/  PRMT R34, R34, 0x5410, R35 ;  /* 0x0000541022227816 */ /* 0x000fe20000000023 */
[----:B------:R-:W-:Y:S01]  /*39c0*/  FMUL.FTZ R7, R48, R7 ;  /* 0x0000000730077220 */ /* 0x000fe20000410000 */
[----:B------:R-:W-:Y:S01]  /*39d0*/  LOP3.LUT R11, R11, 0xffff, R19, 0xf8, !PT ;  /* 0x0000ffff0b0b7812 */ /* 0x000fe200078ef813 */
[----:B------:R-:W-:Y:S01]  /*39e0*/  IMAD.WIDE.U32 R18, R12, 0x10000, RZ ;  /* 0x000100000c127825 */ /* 0x000fe200078e00ff */
[----:B------:R-:W-:-:S03]  /*39f0*/  PRMT R65, R29, 0x7610, R65 ;  /* 0x000076101d417816 */ /* 0x000fc60000000041 */
[----:B------:R-:W-:Y:S01]  /*3a00*/  HFMA2 R21, R209, R34, R207 ;  /* 0x00000022d1157231 */ /* 0x000fe200000000cf */
[----:B------:R-:W-:Y:S01]  /*3a10*/  PRMT R29, R20, 0x7610, R29 ;  /* 0x00007610141d7816 */ /* 0x000fe2000000001d */
[----:B------:R-:W-:Y:S01]  /*3a20*/  HFMA2 R34, R197, R44, R195 ;  /* 0x0000002cc5227231 */ /* 0x000fe200000000c3 */
[----:B------:R-:W-:Y:S01]  /*3a30*/  LOP3.LUT R24, R24, 0xffff, RZ, 0xc0, !PT ;  /* 0x0000ffff18187812 */ /* 0x000fe200078ec0ff */
[----:B------:R-:W-:Y:S01]  /*3a40*/  FADD.FTZ R23, R23, -R148 ;  /* 0x8000009417177221 */ /* 0x000fe20000010000 */
[----:B------:R-:W-:Y:S01]  /*3a50*/  LOP3.LUT R12, R18, 0xffff, R29, 0xf8, !PT ;  /* 0x0000ffff120c7812 */ /* 0x000fe200078ef81d */
[----:B------:R-:W-:Y:S01]  /*3a60*/  HFMA2 R32, R208.H1_H1, R32.H0_H0, R206.H1_H1 ;  /* 0x20000020d0207231 */ /* 0x000fe20000060cce */
[--C-:B------:R-:W-:Y:S01]  /*3a70*/  LOP3.LUT R29, R19, 0xffff, R55.reuse, 0xf8, !PT ;  /* 0x0000ffff131d7812 */ /* 0x100fe200078ef837 */
[----:B------:R-:W-:Y:S01]  /*3a80*/  IMAD.WIDE.U32 R18, R24, 0x10000, RZ ;  /* 0x0001000018127825 */ /* 0x000fe200078e00ff */
[----:B------:R-:W-:-:S03]  /*3a90*/  PRMT R55, R22, 0x7610, R55 ;  /* 0x0000761016377816 */ /* 0x000fc60000000037 */
[----:B------:R-:W-:Y:S01]  /*3aa0*/  FMUL.FTZ R23, R48, R23 ;  /* 0x0000001730177220 */ /* 0x000fe20000410000 */
[----:B------:R-:W-:Y:S01]  /*3ab0*/  PRMT R20, R21, 0x7632, R20 ;  /* 0x0000763215147816 */ /* 0x000fe20000000014 */
[----:B------:R-:W-:Y:S01]  /*3ac0*/  HFMA2 R13, R232.H1_H1, R13.H0_H0, R230.H1_H1 ;  /* 0x2000000de80d7231 */ /* 0x000fe20000060ce6 */
[----:B------:R-:W-:Y:S01]  /*3ad0*/  PRMT R22, R25, 0x7632, R22 ;  /* 0x0000763219167816 */ /* 0x000fe20000000016 */
[----:B------:R-:W-:Y:S01]  /*3ae0*/  HFMA2 R28, R216.H1_H1, R28.H0_H0, R214.H1_H1 ;  /* 0x2000001cd81c7231 */ /* 0x000fe20000060cd6 */
[C---:B------:R-:W-:Y:S01]  /*3af0*/  PRMT R14, R16.reuse, 0x7632, R14 ;  /* 0x00007632100e7816 */ /* 0x040fe2000000000e */
[----:B------:R-:W-:Y:S01]  /*3b00*/  HFMA2 R37, R204.H1_H1, R37.H0_H0, R202.H1_H1 ;  /* 0x20000025cc257231 */ /* 0x000fe20000060cca */
[----:B------:R-:W-:Y:S01]  /*3b10*/  PRMT R63, R16, 0x7610, R63 ;  /* 0x00007610103f7816 */ /* 0x000fe2000000003f */
[--C-:B------:R-:W-:Y:S01]  /*3b20*/  FADD.FTZ R31, R31, -R148.reuse ;  /* 0x800000941f1f7221 */ /* 0x100fe20000010000 */
[----:B------:R-:W-:Y:S01]  /*3b30*/  LOP3.LUT R16, R18, 0xffff, R55, 0xf8, !PT ;  /* 0x0000ffff12107812 */ /* 0x000fe200078ef837 */
[----:B------:R-:W-:Y:S01]  /*3b40*/  FADD.FTZ R59, R59, -R148 ;  /* 0x800000943b3b7221 */ /* 0x000fe20000010000 */
[----:B------:R-:W-:Y:S01]  /*3b50*/  LOP3.LUT R18, R20, 0xffff, RZ, 0xc0, !PT ;  /* 0x0000ffff14127812 */ /* 0x000fe200078ec0ff */
[----:B------:R-:W-:Y:S01]  /*3b60*/  FMUL.FTZ R31, R48, R31 ;  /* 0x0000001f301f7220 */ /* 0x000fe20000410000 */
[----:B------:R-:W-:Y:S01]  /*3b70*/  LOP3.LUT R20, R22, 0xffff, RZ, 0xc0, !PT ;  /* 0x0000ffff16147812 */ /* 0x000fe200078ec0ff */
[----:B------:R-:W-:Y:S01]  /*3b80*/  FMUL.FTZ R59, R48, R59 ;  /* 0x0000003b303b7220 */ /* 0x000fe20000410000 */
[----:B------:R-:W-:Y:S01]  /*3b90*/  LOP3.LUT R45, R15, 0xffff, R45, 0xf8, !PT ;  /* 0x0000ffff0f2d7812 */ /* 0x000fe200078ef82d */
[----:B------:R-:W-:Y:S01]  /*3ba0*/  HFMA2 R69, R85.H0_H0, R69.H0_H0, R83.H0_H0 ;  /* 0x2000004555457231 */ /* 0x000fe20000040853 */
[----:B------:R-:W-:Y:S01]  /*3bb0*/  PRMT R15, R50, 0x7610, R15 ;  /* 0x00007610320f7816 */ /* 0x000fe2000000000f */
[----:B------:R-:W-:Y:S01]  /*3bc0*/  HFMA2 R17, R224.H1_H1, R17.H0_H0, R222.H1_H1 ;  /* 0x20000011e0117231 */ /* 0x000fe20000060cde */
[----:B------:R-:W-:Y:S01]  /*3bd0*/  PRMT R22, R26, 0x7632, R22 ;  /* 0x000076321a167816 */ /* 0x000fe20000000016 */
[----:B------:R-:W-:Y:S01]  /*3be0*/  HFMA2 R61, R89.H0_H0, R61.H0_H0, R87.H0_H0 ;  /* 0x2000003d593d7231 */ /* 0x000fe20000040857 */
[----:B------:R-:W-:Y:S01]  /*3bf0*/  LOP3.LUT R50, R19, 0xffff, R27, 0xf8, !PT ;  /* 0x0000ffff13327812 */ /* 0x000fe200078ef81b */
[----:B------:R-:W-:Y:S01]  /*3c00*/  IMAD.WIDE.U32 R18, R18, 0x10000, RZ ;  /* 0x0001000012127825 */ /* 0x000fe200078e00ff */
[----:B------:R-:W-:-:S03]  /*3c10*/  F2FP.F16.F32.PACK_AB R53, RZ, R51 ;  /* 0x00000033ff35723e */ /* 0x000fc600000000ff */
[----:B------:R-:W-:Y:S01]  /*3c20*/  HFMA2 R68, R79.H0_H0, R68.H0_H0, R3.H0_H0 ;  /* 0x200000444f447231 */ /* 0x000fe20000040803 */
[----:B------:R-:W-:Y:S01]  /*3c30*/  PRMT R27, R21, 0x7610, R27 ;  /* 0x00007610151b7816 */ /* 0x000fe2000000001b */
[----:B------:R-:W-:Y:S01]  /*3c40*/  IMAD.WIDE.U32 R20, R20, 0x10000, RZ ;  /* 0x0001000014147825 */ /* 0x000fe200078e00ff */
[----:B------:R-:W-:-:S03]  /*3c50*/  F2FP.F16.F32.PACK_AB R51, RZ, R60 ;  /* 0x0000003cff33723e */ /* 0x000fc600000000ff */
[----:B------:R-:W-:Y:S01]  /*3c60*/  FMUL.FTZ R60, R48, R247 ;  /* 0x000000f7303c7220 */ /* 0x000fe20000410000 */
[----:B------:R-:W-:Y:S01]  /*3c70*/  LOP3.LUT R22, R22, 0xffff, RZ, 0xc0, !PT ;  /* 0x0000ffff16167812 */ /* 0x000fe200078ec0ff */
[----:B------:R-:W-:Y:S01]  /*3c80*/  HFMA2 R53, R192.H1_H1, R53.H0_H0, R190.H1_H1 ;  /* 0x20000035c0357231 */ /* 0x000fe20000060cbe */
[----:B------:R-:W-:Y:S01]  /*3c90*/  F2FP.F16.F32.PACK_AB R74, RZ, R74 ;  /* 0x0000004aff4a723e */ /* 0x000fe200000000ff */
[----:B------:R-:W-:Y:S01]  /*3ca0*/  HFMA2 R51, R188.H1_H1, R51.H0_H0, R186.H1_H1 ;  /* 0x20000033bc337231 */ /* 0x000fe20000060cba */
[----:B------:R-:W-:Y:S01]  /*3cb0*/  LOP3.LUT R20, R20, 0xffff, R25, 0xf8, !PT ;  /* 0x0000ffff14147812 */ /* 0x000fe200078ef819 */
[----:B------:R-:W-:Y:S01]  /*3cc0*/  IMAD.WIDE.U32 R24, R22, 0x10000, RZ ;  /* 0x0001000016187825 */ /* 0x000fe200078e00ff */
[----:B------:R-:W-:-:S03]  /*3cd0*/  F2FP.F16.F32.PACK_AB R60, RZ, R60 ;  /* 0x0000003cff3c723e */ /* 0x000fc600000000ff */
[----:B------:R-:W-:Y:S01]  /*3ce0*/  HFMA2 R66, R176.H1_H1, R66.H0_H0, R174.H1_H1 ;  /* 0x20000042b0427231 */ /* 0x000fe20000060cae */
[----:B------:R-:W-:Y:S01]  /*3cf0*/  F2FP.F16.F32.PACK_AB R146, RZ, R146 ;  /* 0x00000092ff92723e */ /* 0x000fe200000000ff */
[----:B------:R-:W-:Y:S01]  /*3d00*/  HFMA2 R73, R241.H1_H1, R73.H0_H0, R173.H0_H0 ;  /* 0x20000049f1497231 */ /* 0x000fe20000040cad */
[--C-:B------:R-:W-:Y:S01]  /*3d10*/  LOP3.LUT R18, R18, 0xffff, R27.reuse, 0xf8, !PT ;  /* 0x0000ffff12127812 */ /* 0x100fe200078ef81b */
[----:B------:R-:W-:Y:S01]  /*3d20*/  HFMA2 R72, R238.H1_H1, R72.H0_H0, R243.H1_H1 ;  /* 0x20000048ee487231 */ /* 0x000fe20000060cf3 */
[----:B------:R-:W-:Y:S01]  /*3d30*/  PRMT R27, R26, 0x7610, R27 ;  /* 0x000076101a1b7816 */ /* 0x000fe2000000001b */
[----:B------:R-:W-:Y:S01]  /*3d40*/  HFMA2 R64, R180.H1_H1, R64.H0_H0, R178.H1_H1 ;  /* 0x20000040b4407231 */ /* 0x000fe20000060cb2 */
[----:B------:R-:W-:Y:S02]  /*3d50*/  PRMT R74, R74, 0x5410, R62 ;  /* 0x000054104a4a7816 */ /* 0x000fe4000000003e */
[----:B------:R-:W-:Y:S02]  /*3d60*/  LOP3.LUT R21, R21, 0xffff, R39, 0xf8, !PT ;  /* 0x0000ffff15157812 */ /* 0x000fe400078ef827 */
[----:B------:R-:W-:-:S02]  /*3d70*/  PRMT R26, R34, 0x7632, R26 ;  /* 0x00007632221a7816 */ /* 0x000fc4000000001a */
[----:B------:R-:W-:Y:S01]  /*3d80*/  PRMT R39, R30, 0x7632, R39 ;  /* 0x000076321e277816 */ /* 0x000fe20000000027 */
[----:B------:R-:W-:Y:S01]  /*3d90*/  HFMA2 R40, R181, R74, R179 ;  /* 0x0000004ab5287231 */ /* 0x000fe200000000b3 */
[----:B------:R-:W-:Y:S02]  /*3da0*/  PRMT R60, R60, 0x5410, R146 ;  /* 0x000054103c3c7816 */ /* 0x000fe40000000092 */
[----:B------:R-:W-:Y:S02]  /*3db0*/  LOP3.LUT R19, R19, 0xffff, R33, 0xf8, !PT ;  /* 0x0000ffff13137812 */ /* 0x000fe400078ef821 */
[----:B------:R-:W-:Y:S01]  /*3dc0*/  LOP3.LUT R22, R24, 0xffff, R27, 0xf8, !PT ;  /* 0x0000ffff18167812 */ /* 0x000fe200078ef81b */
[----:B------:R-:W-:Y:S01]  /*3dd0*/  HFMA2 R35, R185, R60, R183 ;  /* 0x0000003cb9237231 */ /* 0x000fe200000000b7 */
[----:B------:R-:W-:Y:S02]  /*3de0*/  PRMT R33, R43, 0x7610, R33 ;  /* 0x000076102b217816 */ /* 0x000fe40000000021 */
[----:B------:R-:W-:-:S02]  /*3df0*/  LOP3.LUT R24, R26, 0xffff, RZ, 0xc0, !PT ;  /* 0x0000ffff1a187812 */ /* 0x000fc400078ec0ff */
[----:B------:R-:W-:Y:S02]  /*3e00*/  LOP3.LUT R26, R39, 0xffff, RZ, 0xc0, !PT ;  /* 0x0000ffff271a7812 */ /* 0x000fe400078ec0ff */
[----:B------:R-:W-:Y:S02]  /*3e10*/  PRMT R54, R36, 0x7632, R54 ;  /* 0x0000763224367816 */ /* 0x000fe40000000036 */
[----:B------:R-:W-:Y:S01]  /*3e20*/  F2FP.F16.F32.PACK_AB R56, RZ, R245 ;  /* 0x000000f5ff38723e */ /* 0x000fe200000000ff */
[----:B------:R-:W-:Y:S01]  /*3e30*/  IMAD.WIDE.U32 R26, R26, 0x10000, RZ ;  /* 0x000100001a1a7825 */ /* 0x000fe200078e00ff */
[----:B------:R-:W-:Y:S02]  /*3e40*/  LOP3.LUT R33, R25, 0xffff, R33, 0xf8, !PT ;  /* 0x0000ffff19217812 */ /* 0x000fe400078ef821 */
[----:B------:R-:W-:Y:S01]  /*3e50*/  LOP3.LUT R54, R54, 0xffff, RZ, 0xc0, !PT ;  /* 0x0000ffff36367812 */ /* 0x000fe200078ec0ff */
[----:B------:R-:W-:Y:S01]  /*3e60*/  IMAD.WIDE.U32 R24, R24, 0x10000, RZ ;  /* 0x0001000018187825 */ /* 0x000fe200078e00ff */
[----:B------:R-:W-:-:S03]  /*3e70*/  F2FP.F16.F32.PACK_AB R41, RZ, R52 ;  /* 0x00000034ff29723e */ /* 0x000fc600000000ff */
[----:B------:R-:W-:Y:S01]  /*3e80*/  FMUL.FTZ R52, R48, R47 ;  /* 0x0000002f30347220 */ /* 0x000fe20000410000 */
[----:B------:R-:W-:Y:S01]  /*3e90*/  PRMT R39, R34, 0x7610, R39 ;  /* 0x0000761022277816 */ /* 0x000fe20000000027 */
[----:B------:R-:W-:Y:S01]  /*3ea0*/  HFMA2 R56, R97.H0_H0, R56.H0_H0, R95.H0_H0 ;  /* 0x2000003861387231 */ /* 0x000fe2000004085f */
[----:B------:R-:W-:Y:S01]  /*3eb0*/  PRMT R43, R30, 0x7610, R43 ;  /* 0x000076101e2b7816 */ /* 0x000fe2000000002b */
[----:B------:R-:W-:Y:S01]  /*3ec0*/  FMUL.FTZ R47, R48, R151 ;  /* 0x00000097302f7220 */ /* 0x000fe20000410000 */
[----:B------:R-:W-:Y:S01]  /*3ed0*/  PRMT R30, R35, 0x7632, R30 ;  /* 0x00007632231e7816 */ /* 0x000fe2000000001e */
[----:B------:R-:W-:Y:S01]  /*3ee0*/  IMAD.WIDE.U32 R54, R54, 0x10000, RZ ;  /* 0x0001000036367825 */ /* 0x000fe200078e00ff */
[----:B------:R-:W-:-:S03]  /*3ef0*/  PRMT R67, R67, 0x5410, R70 ;  /* 0x0000541043437816 */ /* 0x000fc60000000046 */
[----:B------:R-:W-:Y:S01]  /*3f00*/  HFMA2 R41, R200.H1_H1, R41.H0_H0, R198.H1_H1 ;  /* 0x20000029c8297231 */ /* 0x000fe20000060cc6 */
[----:B------:R-:W-:Y:S02]  /*3f10*/  LOP3.LUT R24, R24, 0xffff, R39, 0xf8, !PT ;  /* 0x0000ffff18187812 */ /* 0x000fe400078ef827 */
[----:B------:R-:W-:Y:S02]  /*3f20*/  LOP3.LUT R26, R26, 0xffff, R43, 0xf8, !PT ;  /* 0x0000ffff1a1a7812 */ /* 0x000fe400078ef82b */
[----:B------:R-:W-:Y:S01]  /*3f30*/  PRMT R39, R36, 0x7610, R39 ;  /* 0x0000761024277816 */ /* 0x000fe20000000027 */
[----:B------:R-:W-:Y:S01]  /*3f40*/  HFMA2 R44, R240, R67, R244 ;  /* 0x00000043f02c7231 */ /* 0x000fe200000000f4 */
[----:B------:R-:W-:Y:S02]  /*3f50*/  PRMT R43, R56, 0x7610, R43 ;  /* 0x00007610382b7816 */ /* 0x000fe4000000002b */
[----:B------:R-:W-:Y:S02]  /*3f60*/  PRMT R36, R40, 0x7632, R36 ;  /* 0x0000763228247816 */ /* 0x000fe40000000024 */
[----:B------:R-:W-:-:S02]  /*3f70*/  LOP3.LUT R34, R30, 0xffff, RZ, 0xc0, !PT ;  /* 0x0000ffff1e227812 */ /* 0x000fc400078ec0ff */
[----:B------:R-:W-:Y:S02]  /*3f80*/  F2FP.F16.F32.PACK_AB R47, RZ, R47 ;  /* 0x0000002fff2f723e */ /* 0x000fe400000000ff */
[----:B------:R-:W-:Y:S02]  /*3f90*/  F2FP.F16.F32.PACK_AB R57, RZ, R57 ;  /* 0x00000039ff39723e */ /* 0x000fe400000000ff */
[----:B------:R-:W-:Y:S01]  /*3fa0*/  LOP3.LUT R25, R25, 0xffff, R49, 0xf8, !PT ;  /* 0x0000ffff19197812 */ /* 0x000fe200078ef831 */
[----:B------:R-:W-:Y:S01]  /*3fb0*/  HFMA2 R47, R101.H0_H0, R47.H0_H0, R99.H0_H0 ;  /* 0x2000002f652f7231 */ /* 0x000fe20000040863 */
[----:B------:R-:W-:Y:S01]  /*3fc0*/  LOP3.LUT R30, R54, 0xffff, R39, 0xf8, !PT ;  /* 0x0000ffff361e7812 */ /* 0x000fe200078ef827 */
[----:B------:R-:W-:Y:S01]  /*3fd0*/  HFMA2 R57, R93.H0_H0, R57.H0_H0, R91.H0_H0 ;  /* 0x200000395d397231 */ /* 0x000fe2000004085b */
[----:B------:R-:W-:Y:S02]  /*3fe0*/  PRMT R49, R38, 0x7632, R49 ;  /* 0x0000763226317816 */ /* 0x000fe40000000031 */
[----:B------:R-:W-:-:S02]  /*3ff0*/  F2FP.F16.F32.PACK_AB R7, RZ, R7 ;  /* 0x00000007ff07723e */ /* 0x000fc400000000ff */
[----:B------:R-:W-:Y:S01]  /*4000*/  LOP3.LUT R39, R55, 0xffff, R43, 0xf8, !PT ;  /* 0x0000ffff37277812 */ /* 0x000fe200078ef82b */
[----:B------:R-:W-:Y:S01]  /*4010*/  IMAD.WIDE.U32 R54, R34, 0x10000, RZ ;  /* 0x0001000022367825 */ /* 0x000fe200078e00ff */
[----:B------:R-:W-:-:S03]  /*4020*/  LOP3.LUT R36, R36, 0xffff, RZ, 0xc0, !PT ;  /* 0x0000ffff24247812 */ /* 0x000fc600078ec0ff */
[----:B------:R-:W-:Y:S01]  /*4030*/  HFMA2 R7, R236.H1_H1, R7.H0_H0, R234.H1_H1 ;  /* 0x20000007ec077231 */ /* 0x000fe20000060cea */
[----:B------:R-:W-:Y:S02]  /*4040*/  PRMT R43, R35, 0x7610, R43 ;  /* 0x00007610232b7816 */ /* 0x000fe4000000002b */
[----:B------:R-:W-:Y:S01]  /*4050*/  LOP3.LUT R49, R49, 0xffff, RZ, 0xc0, !PT ;  /* 0x0000ffff31317812 */ /* 0x000fe200078ec0ff */
[----:B------:R-:W-:Y:S01]  /*4060*/  IMAD.WIDE.U32 R34, R36, 0x10000, RZ ;  /* 0x0001000024227825 */ /* 0x000fe200078e00ff */
[----:B------:R-:W-:Y:S02]  /*4070*/  F2FP.F16.F32.PACK_AB R23, RZ, R23 ;  /* 0x00000017ff17723e */ /* 0x000fe400000000ff */
[----:B------:R-:W-:Y:S02]  /*4080*/  LOP3.LUT R36, R54, 0xffff, R43, 0xf8, !PT ;  /* 0x0000ffff36247812 */ /* 0x000fe400078ef82b */
[----:B------:R-:W-:Y:S01]  /*4090*/  LOP3.LUT R14, R14, 0xffff, RZ, 0xc0, !PT ;  /* 0x0000ffff0e0e7812 */ /* 0x000fe200078ec0ff */
[----:B------:R-:W-:Y:S01]  /*40a0*/  HFMA2 R23, R220.H1_H1, R23.H0_H0, R218.H1_H1 ;  /* 0x20000017dc177231 */ /* 0x000fe20000060cda */
[----:B------:R-:W-:-:S02]  /*40b0*/  LOP3.LUT R27, R27, 0xffff, R47, 0xf8, !PT ;  /* 0x0000ffff1b1b7812 */ /* 0x000fc400078ef82f */
[----:B------:R-:W-:Y:S01]  /*40c0*/  LOP3.LUT R43, R55, 0xffff, R57, 0xf8, !PT ;  /* 0x0000ffff372b7812 */ /* 0x000fe200078ef839 */
[----:B------:R-:W-:Y:S01]  /*40d0*/  IMAD.WIDE.U32 R54, R49, 0x10000, RZ ;  /* 0x0001000031367825 */ /* 0x000fe200078e00ff */
[----:B------:R-:W-:Y:S02]  /*40e0*/  PRMT R47, R40, 0x7610, R47 ;  /* 0x00007610282f7816 */ /* 0x000fe4000000002f */
[C---:B------:R-:W-:Y:S02]  /*40f0*/  PRMT R40, R44.reuse, 0x7632, R40 ;  /* 0x000076322c287816 */ /* 0x040fe40000000028 */
[----:B------:R-:W-:Y:S02]  /*4100*/  PRMT R49, R44, 0x7610, R49 ;  /* 0x000076102c317816 */ /* 0x000fe40000000031 */
[----:B------:R-:W-:Y:S02]  /*4110*/  LOP3.LUT R5, R5, 0xffff, R71, 0xf8, !PT ;  /* 0x0000ffff05057812 */ /* 0x000fe400078ef847 */
[----:B------:R-:W-:-:S02]  /*4120*/  SHF.L.U32 R44, R7, 0x10, RZ ;  /* 0x00000010072c7819 */ /* 0x000fc400000006ff */
[----:B------:R-:W-:Y:S01]  /*4130*/  LOP3.LUT R10, R10, 0xffff, R15, 0xf8, !PT ;  /* 0x0000ffff0a0a7812 */ /* 0x000fe200078ef80f */
[----:B------:R-:W-:Y:S01]  /*4140*/  IMAD.WIDE.U32 R14, R14, 0x10000, RZ ;  /* 0x000100000e0e7825 */ /* 0x000fe200078e00ff */
[----:B------:R-:W-:Y:S02]  /*4150*/  SHF.L.U32 R32, R32, 0x10, RZ ;  /* 0x0000001020207819 */ /* 0x000fe400000006ff */
[----:B------:R-:W-:Y:S02]  /*4160*/  SHF.L.U32 R9, R9, 0x10, RZ ;  /* 0x0000001009097819 */ /* 0x000fe400000006ff */
[----:B------:R-:W-:Y:S02]  /*4170*/  LOP3.LUT R5, R5, R44, RZ, 0xfc, !PT ;  /* 0x0000002c05057212 */ /* 0x000fe400078efcff */
[----:B------:R-:W-:Y:S02]  /*4180*/  SHF.L.U32 R44, R23, 0x10, RZ ;  /* 0x00000010172c7819 */ /* 0x000fe400000006ff */
[----:B------:R-:W-:-:S02]  /*4190*/  SHF.L.U32 R58, R13, 0x10, RZ ;  /* 0x000000100d3a7819 */ /* 0x000fc400000006ff */
[----:B------:R-:W-:Y:S02]  /*41a0*/  SHF.L.U32 R28, R28, 0x10, RZ ;  /* 0x000000101c1c7819 */ /* 0x000fe400000006ff */
[----:B------:R-:W-:Y:S02]  /*41b0*/  LOP3.LUT R19, R19, R32, RZ, 0xfc, !PT ;  /* 0x0000002013137212 */ /* 0x000fe400078efcff */
[----:B------:R-:W-:Y:S02]  /*41c0*/  LOP3.LUT R15, R15, 0xffff, R65, 0xf8, !PT ;  /* 0x0000ffff0f0f7812 */ /* 0x000fe400078ef841 */
[----:B------:R-:W-:Y:S02]  /*41d0*/  LOP3.LUT R9, R46, R9, RZ, 0xfc, !PT ;  /* 0x000000092e097212 */ /* 0x000fe400078efcff */
[----:B------:R-:W-:Y:S02]  /*41e0*/  SHF.L.U32 R32, R37, 0x10, RZ ;  /* 0x0000001025207819 */ /* 0x000fe400000006ff */
[----:B------:R-:W-:-:S02]  /*41f0*/  SHF.L.U32 R46, R41, 0x10, RZ ;  /* 0x00000010292e7819 */ /* 0x000fc400000006ff */
[----:B------:R-:W-:Y:S02]  /*4200*/  LOP3.LUT R7, R45, R58, RZ, 0xfc, !PT ;  /* 0x0000003a2d077212 */ /* 0x000fe400078efcff */
[----:B------:R-:W-:Y:S02]  /*4210*/  LOP3.LUT R13, R29, R44, RZ, 0xfc, !PT ;  /* 0x0000002c1d0d7212 */ /* 0x000fe400078efcff */
[----:B------:R-:W-:Y:S01]  /*4220*/  LOP3.LUT R15, R15, R28, RZ, 0xfc, !PT ;  /* 0x0000001c0f0f7212 */ /* 0x000fe200078efcff */
[----:B------:R-:W1:Y:S01]  /*4230*/  @P0 LDC.64 R44, c[0x0][0x3a0] ;  /* 0x0000e800ff2c0b82 */ /* 0x000e620000000a00 */
[----:B------:R-:W-:Y:S02]  /*4240*/  LOP3.LUT R21, R21, R32, RZ, 0xfc, !PT ;  /* 0x0000002015157212 */ /* 0x000fe400078efcff */
[----:B------:R-:W-:Y:S02]  /*4250*/  LOP3.LUT R23, R33, R46, RZ, 0xfc, !PT ;  /* 0x0000002e21177212 */ /* 0x000fe400078efcff */
[----:B------:R-:W-:-:S02]  /*4260*/  F2FP.F16.F32.PACK_AB R31, RZ, R31 ;  /* 0x0000001fff1f723e */ /* 0x000fc400000000ff */
[----:B------:R-:W-:Y:S01]  /*4270*/  F2FP.F16.F32.PACK_AB R52, RZ, R52 ;  /* 0x00000034ff34723e */ /* 0x000fe200000000ff */
[----:B------:R-:W2:Y:S01]  /*4280*/  @P0 LDC.64 R28, c[0x0][0x3a8] ;  /* 0x0000ea00ff1c0b82 */ /* 0x000ea20000000a00 */
[----:B------:R-:W-:Y:S01]  /*4290*/  F2FP.F16.F32.PACK_AB R59, RZ, R59 ;  /* 0x0000003bff3b723e */ /* 0x000fe200000000ff */
[----:B------:R-:W-:Y:S01]  /*42a0*/  HFMA2 R31, R212.H1_H1, R31.H0_H0, R210.H1_H1 ;  /* 0x2000001fd41f7231 */ /* 0x000fe20000060cd2 */
[----:B------:R-:W-:Y:S01]  /*42b0*/  PRMT R56, R42, 0x7632, R56 ;  /* 0x000076322a387816 */ /* 0x000fe20000000038 */
[----:B------:R-:W-:Y:S01]  /*42c0*/  HFMA2 R52, R196.H1_H1, R52.H0_H0, R194.H1_H1 ;  /* 0x20000034c4347231 */ /* 0x000fe20000060cc2 */
[--C-:B------:R-:W-:Y:S01]  /*42d0*/  LOP3.LUT R34, R34, 0xffff, R47.reuse, 0xf8, !PT ;  /* 0x0000ffff22227812 */ /* 0x100fe200078ef82f */
[----:B------:R-:W-:Y:S01]  /*42e0*/  HFMA2 R59, R184.H1_H1, R59.H0_H0, R182.H1_H1 ;  /* 0x2000003bb83b7231 */ /* 0x000fe20000060cb6 */
[----:B------:R-:W-:Y:S01]  /*42f0*/  PRMT R47, R38, 0x7610, R47 ;  /* 0x00007610262f7816 */ /* 0x000fe2000000002f */
[----:B------:R-:W3:Y:S01]  /*4300*/  LDC.64 R32, c[0x0][0x398] ;  /* 0x0000e600ff207b82 */ /* 0x000ee20000000a00 */
[----:B------:R-:W-:-:S02]  /*4310*/  LOP3.LUT R40, R40, 0xffff, RZ, 0xc0, !PT ;  /* 0x0000ffff28287812 */ /* 0x000fc400078ec0ff */
[----:B------:R-:W-:Y:S02]  /*4320*/  LOP3.LUT R56, R56, 0xffff, RZ, 0xc0, !PT ;  /* 0x0000ffff38387812 */ /* 0x000fe400078ec0ff */
[----:B------:R-:W-:Y:S02]  /*4330*/  SHF.L.U32 R31, R31, 0x10, RZ ;  /* 0x000000101f1f7819 */ /* 0x000fe400000006ff */
[----:B------:R-:W-:Y:S01]  /*4340*/  SHF.L.U32 R52, R52, 0x10, RZ ;  /* 0x0000001034347819 */ /* 0x000fe200000006ff */
[----:B------:R-:W-:Y:S01]  /*4350*/  IMAD.WIDE.U32 R56, R56, 0x10000, RZ ;  /* 0x0001000038387825 */ /* 0x000fe200078e00ff */
[----:B------:R-:W-:Y:S02]  /*4360*/  LOP3.LUT R38, R54, 0xffff, R47, 0xf8, !PT ;  /* 0x0000ffff36267812 */ /* 0x000fe400078ef82f */
[----:B------:R-:W-:Y:S01]  /*4370*/  LOP3.LUT R47, R55, 0xffff, R69, 0xf8, !PT ;  /* 0x0000ffff372f7812 */ /* 0x000fe200078ef845 */
[----:B------:R-:W-:Y:S01]  /*4380*/  IMAD.WIDE.U32 R54, R40, 0x10000, RZ ;  /* 0x0001000028367825 */ /* 0x000fe200078e00ff */
[----:B------:R-:W-:-:S02]  /*4390*/  SHF.L.U32 R60, R17, 0x10, RZ ;  /* 0x00000010113c7819 */ /* 0x000fc400000006ff */
[----:B------:R-:W-:Y:S01]  /*43a0*/  LOP3.LUT R14, R14, 0xffff, R63, 0xf8, !PT ;  /* 0x0000ffff0e0e7812 */ /* 0x000fe200078ef83f */
[----:B-1----:R-:W-:Y:S01]  /*43b0*/  @P0 IMAD.WIDE R44, R152, 0x4, R44 ;  /* 0x00000004982c0825 */ /* 0x002fe200078e022c */
[----:B------:R-:W-:Y:S02]  /*43c0*/  LOP3.LUT R35, R35, 0xffff, R61, 0xf8, !PT ;  /* 0x0000ffff23237812 */ /* 0x000fe400078ef83d */
[----:B------:R-:W-:Y:S01]  /*43d0*/  LOP3.LUT R17, R50, R31, RZ, 0xfc, !PT ;  /* 0x0000001f32117212 */ /* 0x000fe200078efcff */
[----:B--2---:R-:W-:Y:S01]  /*43e0*/  @P0 IMAD.WIDE R28, R152, 0x4, R28 ;  /* 0x00000004981c0825 */ /* 0x004fe200078e021c */
[----:B------:R-:W-:Y:S01]  /*43f0*/  LOP3.LUT R25, R25, R52, RZ, 0xfc, !PT ;  /* 0x0000003419197212 */ /* 0x000fe200078efcff */
[----:B------:R1:W-:Y:S01]  /*4400*/  @P0 STG.E desc[UR4][R44.64], R148 ;  /* 0x000000942c000986 */ /* 0x0003e2000c101904 */
[----:B------:R-:W-:Y:S01]  /*4410*/  PRMT R61, R68, 0x7610, R61 ;  /* 0x00007610443d7816 */ /* 0x000fe2000000003d */
[----:B---3--:R-:W-:Y:S01]  /*4420*/  IMAD.WIDE.U32 R68, R169, 0x8, R32 ;  /* 0x00000008a9447825 */ /* 0x008fe200078e0020 */
[----:B------:R-:W-:Y:S01]  /*4430*/  PRMT R63, R42, 0x7610, R63 ;  /* 0x000076102a3f7816 */ /* 0x000fe2000000003f */
[----:B------:R2:W-:Y:S01]  /*4440*/  @P0 STG.E desc[UR4][R28.64], R48 ;  /* 0x000000301c000986 */ /* 0x0005e2000c101904 */
[----:B------:R-:W-:Y:S01]  /*4450*/  SHF.L.U32 R50, R51, 0x10, RZ ;  /* 0x0000001033327819 */ /* 0x000fe200000006ff */
[----:B------:R-:W-:Y:S01]  /*4460*/  IMAD.WIDE.U32 R70, R170, 0x8, R32 ;  /* 0x00000008aa467825 */ /* 0x000fe200078e0020 */
[----:B------:R-:W-:-:S02]  /*4470*/  SHF.L.U32 R52, R59, 0x10, RZ ;  /* 0x000000103b347819 */ /* 0x000fc400000006ff */
[----:B------:R-:W-:Y:S01]  /*4480*/  SHF.L.U32 R46, R53, 0x10, RZ ;  /* 0x00000010352e7819 */ /* 0x000fe200000006ff */
[----:B------:R-:W-:Y:S01]  /*4490*/  IMAD.WIDE.U32 R58, R161, 0x8, R32 ;  /* 0x00000008a13a7825 */ /* 0x000fe200078e0020 */
[----:B------:R-:W-:Y:S02]  /*44a0*/  SHF.L.U32 R66, R66, 0x10, RZ ;  /* 0x0000001042427819 */ /* 0x000fe400000006ff */
[----:B------:R-:W-:Y:S01]  /*44b0*/  LOP3.LUT R40, R54, 0xffff, R49, 0xf8, !PT ;  /* 0x0000ffff36287812 */ /* 0x000fe200078ef831 */
[----:B-1----:R-:W-:Y:S01]  /*44c0*/  IMAD.WIDE.U32 R44, R165, 0x8, R32 ;  /* 0x00000008a52c7825 */ /* 0x002fe200078e0020 */
[----:B------:R-:W-:Y:S02]  /*44d0*/  LOP3.LUT R54, R55, 0xffff, R61, 0xf8, !PT ;  /* 0x0000ffff37367812 */ /* 0x000fe400078ef83d */
[----:B------:R-:W-:Y:S01]  /*44e0*/  LOP3.LUT R42, R56, 0xffff, R63, 0xf8, !PT ;  /* 0x0000ffff382a7812 */ /* 0x000fe200078ef83f */
[----:B------:R-:W-:Y:S01]  /*44f0*/  IMAD.WIDE.U32 R62, R163, 0x8, R32 ;  /* 0x00000008a33e7825 */ /* 0x000fe200078e0020 */
[----:B------:R-:W-:-:S02]  /*4500*/  LOP3.LUT R31, R39, R50, RZ, 0xfc, !PT ;  /* 0x00000032271f7212 */ /* 0x000fc400078efcff */
[----:B------:R-:W-:Y:S01]  /*4510*/  LOP3.LUT R37, R43, R52, RZ, 0xfc, !PT ;  /* 0x000000342b257212 */ /* 0x000fe200078efcff */
[----:B------:R-:W-:Y:S01]  /*4520*/  IMAD.WIDE.U32 R50, R157, 0x8, R32 ;  /* 0x000000089d327825 */ /* 0x000fe200078e0020 */
[----:B------:R-:W-:Y:S02]  /*4530*/  SHF.L.U32 R73, R73, 0x10, RZ ;  /* 0x0000001049497819 */ /* 0x000fe400000006ff */
[----:B------:R-:W-:Y:S01]  /*4540*/  LOP3.LUT R56, R57, 0xffff, R149, 0xf8, !PT ;  /* 0x0000ffff39387812 */ /* 0x000fe200078ef895 */
[--C-:B------:R-:W-:Y:S01]  /*4550*/  IMAD.WIDE.U32 R52, R158, 0x8, R32.reuse ;  /* 0x000000089e347825 */ /* 0x100fe200078e0020 */
[----:B------:R-:W-:Y:S02]  /*4560*/  LOP3.LUT R27, R27, R46, RZ, 0xfc, !PT ;  /* 0x0000002e1b1b7212 */ /* 0x000fe400078efcff */
[----:B------:R-:W-:Y:S01]  /*4570*/  SHF.L.U32 R43, R72, 0x10, RZ ;  /* 0x00000010482b7819 */ /* 0x000fe200000006ff */
[----:B--2---:R-:W-:Y:S01]  /*4580*/  IMAD.WIDE.U32 R28, R166, 0x8, R32 ;  /* 0x00000008a61c7825 */ /* 0x004fe200078e0020 */
[----:B------:R-:W-:-:S02]  /*4590*/  LOP3.LUT R39, R47, R66, RZ, 0xfc, !PT ;  /* 0x000000422f277212 */ /* 0x000fc400078efcff */
[----:B------:R-:W-:Y:S01]  /*45a0*/  LOP3.LUT R11, R11, R60, RZ, 0xfc, !PT ;  /* 0x0000003c0b0b7212 */ /* 0x000fe200078efcff */
[--C-:B------:R-:W-:Y:S01]  /*45b0*/  IMAD.WIDE.U32 R46, R156, 0x8, R32.reuse ;  /* 0x000000089c2e7825 */ /* 0x100fe200078e0020 */
[----:B------:R-:W-:Y:S02]  /*45c0*/  LOP3.LUT R41, R54, R73, RZ, 0xfc, !PT ;  /* 0x0000004936297212 */ /* 0x000fe400078efcff */
        /* <DEDUP_REMOVED lines=33> */
.L_x_305:
        /* <DEDUP_REMOVED lines=10> */
.L_x_1039:


//--------------------- .text._ZN10layer_norm13ln_fwd_kernelINS_13Kernel_traitsI6__halfS2_S2_fjLj18432ELj2ELj1ELj4ELj16ENS_18Kernel_traits_baseILj18432ES2_S2_S2_fjLj128EEEEEEEvNS_9FwdParamsE --------------------------
	.section	.text._ZN10layer_norm13ln_fwd_kernelINS_13Kernel_traitsI6__halfS2_S2_fjLj18432ELj2ELj1ELj4ELj16ENS_18Kernel_traits_baseILj18432ES2_S2_S2_fjLj128EEEEEEEvNS_9FwdParamsE,"ax",@progbits
	.align	128
        .global         _ZN10layer_norm13ln_fwd_kernelINS_13Kernel_traitsI6__halfS2_S2_fjLj18432ELj2ELj1ELj4ELj16ENS_18Kernel_traits_baseILj18432ES2_S2_S2_fjLj128EEEEEEEvNS_9FwdParamsE
        .type           _ZN10layer_norm13ln_fwd_kernelINS_13Kernel_traitsI6__halfS2_S2_fjLj18432ELj2ELj1ELj4ELj16ENS_18Kernel_traits_baseILj18432ES2_S2_S2_fjLj128EEEEEEEvNS_9FwdParamsE,@function
        .size           _ZN10layer_norm13ln_fwd_kernelINS_13Kernel_traitsI6__halfS2_S2_fjLj18432ELj2ELj1ELj4ELj16ENS_18Kernel_traits_baseILj18432ES2_S2_S2_fjLj128EEEEEEEvNS_9FwdParamsE,(.L_x_1040 - _ZN10layer_norm13ln_fwd_kernelINS_13Kernel_traitsI6__halfS2_S2_fjLj18432ELj2ELj1ELj4ELj16ENS_18Kernel_traits_baseILj18432ES2_S2_S2_fjLj128EEEEEEEvNS_9FwdParamsE)
        .other          _ZN10layer_norm13ln_fwd_kernelINS_13Kernel_traitsI6__halfS2_S2_fjLj18432ELj2ELj1ELj4ELj16ENS_18Kernel_traits_baseILj18432ES2_S2_S2_fjLj128EEEEEEEvNS_9FwdParamsE,@"STO_CUDA_ENTRY STV_DEFAULT"
_ZN10layer_norm13ln_fwd_kernelINS_13Kernel_traitsI6__halfS2_S2_fjLj18432ELj2ELj1ELj4ELj16ENS_18Kernel_traits_baseILj18432ES2_S2_S2_fjLj128EEEEEEEvNS_9FwdParamsE:
.text._ZN10layer_norm13ln_fwd_kernelINS_13Kernel_traitsI6__halfS2_S2_fjLj18432ELj2ELj1ELj4ELj16ENS_18Kernel_traits_baseILj18432ES2_S2_S2_fjLj128EEEEEEEvNS_9FwdParamsE:
        /* <DEDUP_REMOVED lines=48> */
.L_x_308:
        /* <DEDUP_REMOVED lines=36> */
[--C-:B---3--:R-:W-:Y:S02]  /*0540*/  HADD2.F32 R14, -RZ, R88.reuse.H0_H0 ;  /* 0x20000058ff0e7230 */ /* 0x108fe40000004100 */
[----:B------:R-:W-:Y:S02]  /*0550*/  HADD2.F32 R88, -RZ, R88.H1_H1 ;  /* 0x30000058ff587230 */ /* 0x000fe40000004100 */
[--C-:B------:R-:W-:Y:S02]  /*0560*/  HADD2.F32 R15, -RZ, R89.reuse.H0_H0 ;  /* 0x20000059ff0f7230 */ /* 0x100fe40000004100 */
[----:B------:R-:W-:Y:S01]  /*0570*/  FADD.FTZ R125, RZ, R14 ;  /* 0x0000000eff7d7221 */ /* 0x000fe20000010000 */
[----:B------:R-:W-:Y:S02]  /*0580*/  HADD2.F32 R124, -RZ, R89.H1_H1 ;  /* 0x30000059ff7c7230 */ /* 0x000fe40000004100 */
[----:B------:R-:W-:-:S02]  /*0590*/  HADD2.F32 R89, -RZ, R90.H0_H0 ;  /* 0x2000005aff597230 */ /* 0x000fc40000004100 */
[----:B------:R-:W-:Y:S01]  /*05a0*/  FADD.FTZ R126, R88, R125 ;  /* 0x0000007d587e7221 */ /* 0x000fe20000010000 */
[----:B------:R-:W-:-:S03]  /*05b0*/  HADD2.F32 R130, -RZ, R91.H1_H1 ;  /* 0x3000005bff827230 */ /* 0x000fc60000004100 */
[----:B------:R-:W-:-:S04]  /*05c0*/  FADD.FTZ R125, R15, R126 ;  /* 0x0000007e0f7d7221 */ /* 0x000fc80000010000 */
[----:B------:R-:W-:Y:S01]  /*05d0*/  FADD.FTZ R126, R124, R125 ;  /* 0x0000007d7c7e7221 */ /* 0x000fe20000010000 */
[----:B------:R-:W-:Y:S02]  /*05e0*/  HADD2.F32 R125, -RZ, R90.H1_H1 ;  /* 0x3000005aff7d7230 */ /* 0x000fe40000004100 */
[----:B------:R-:W-:Y:S02]  /*05f0*/  HADD2.F32 R90, -RZ, R91.H0_H0 ;  /* 0x2000005bff5a7230 */ /* 0x000fe40000004100 */
[----:B------:R-:W-:Y:S01]  /*0600*/  FADD.FTZ R126, R89, R126 ;  /* 0x0000007e597e7221 */ /* 0x000fe20000010000 */
[----:B----4-:R-:W-:Y:S02]  /*0610*/  HADD2.F32 R91, -RZ, R92.H0_H0 ;  /* 0x2000005cff5b7230 */ /* 0x010fe40000004100 */
[----:B--2---:R-:W-:Y:S02]  /*0620*/  HADD2.F32 R136, -RZ, R98.H1_H1 ;  /* 0x30000062ff887230 */ /* 0x004fe40000004100 */
[----:B------:R-:W-:Y:S01]  /*0630*/  FADD.FTZ R127, R125, R126 ;  /* 0x0000007e7d7f7221 */ /* 0x000fe20000010000 */
[----:B------:R-:W-:-:S02]  /*0640*/  HADD2.F32 R126, -RZ, R92.H1_H1 ;  /* 0x3000005cff7e7230 */ /* 0x000fc40000004100 */
[----:B------:R-:W-:Y:S02]  /*0650*/  HADD2.F32 R92, -RZ, R93.H0_H0 ;  /* 0x2000005dff5c7230 */ /* 0x000fe40000004100 */
[----:B------:R-:W-:Y:S01]  /*0660*/  FADD.FTZ R127, R90, R127 ;  /* 0x0000007f5a7f7221 */ /* 0x000fe20000010000 */
[--C-:B------:R-:W-:Y:S02]  /*0670*/  HADD2.F32 R135, -RZ, R99.reuse.H0_H0 ;  /* 0x20000063ff877230 */ /* 0x100fe40000004100 */
[----:B------:R-:W-:Y:S02]  /*0680*/  HADD2.F32 R143, -RZ, R99.H1_H1 ;  /* 0x30000063ff8f7230 */ /* 0x000fe40000004100 */
[----:B------:R-:W-:Y:S01]  /*0690*/  FADD.FTZ R128, R130, R127 ;  /* 0x0000007f82807221 */ /* 0x000fe20000010000 */
[----:B------:R-:W-:-:S03]  /*06a0*/  HADD2.F32 R142, -RZ, R100.H0_H0 ;  /* 0x20000064ff8e7230 */ /* 0x000fc60000004100 */
[----:B------:R-:W-:Y:S01]  /*06b0*/  FADD.FTZ R127, R91, R128 ;  /* 0x000000805b7f7221 */ /* 0x000fe20000010000 */
[----:B------:R-:W-:Y:S02]  /*06c0*/  HADD2.F32 R146, -RZ, R100.H1_H1 ;  /* 0x30000064ff927230 */ /* 0x000fe40000004100 */
[----:B------:R-:W-:Y:S02]  /*06d0*/  HADD2.F32 R145, -RZ, R101.H0_H0 ;  /* 0x20000065ff917230 */ /* 0x000fe40000004100 */
[----:B------:R-:W-:Y:S01]  /*06e0*/  FADD.FTZ R129, R126, R127 ;  /* 0x0000007f7e817221 */ /* 0x000fe20000010000 */
[----:B------:R-:W-:Y:S02]  /*06f0*/  HADD2.F32 R127, -RZ, R93.H1_H1 ;  /* 0x3000005dff7f7230 */ /* 0x000fe40000004100 */
[----:B------:R-:W-:Y:S02]  /*0700*/  HADD2.F32 R93, -RZ, R94.H0_H0 ;  /* 0x2000005eff5d7230 */ /* 0x000fe40000004100 */
[----:B------:R-:W-:Y:S01]  /*0710*/  FADD.FTZ R128, R92, R129 ;  /* 0x000000815c807221 */ /* 0x000fe20000010000 */
[----:B------:R-:W-:-:S02]  /*0720*/  HADD2.F32 R149, -RZ, R101.H1_H1 ;  /* 0x30000065ff957230 */ /* 0x000fc40000004100 */
[----:B------:R-:W-:Y:S02]  /*0730*/  HADD2.F32 R148, -RZ, R102.H0_H0 ;  /* 0x20000066ff947230 */ /* 0x000fe40000004100 */
[----:B------:R-:W-:Y:S01]  /*0740*/  FADD.FTZ R132, R127, R128 ;  /* 0x000000807f847221 */ /* 0x000fe20000010000 */
[----:B------:R-:W-:Y:S02]  /*0750*/  HADD2.F32 R128, -RZ, R94.H1_H1 ;  /* 0x3000005eff807230 */ /* 0x000fe40000004100 */
[----:B------:R-:W-:Y:S02]  /*0760*/  HADD2.F32 R94, -RZ, R95.H0_H0 ;  /* 0x2000005fff5e7230 */ /* 0x000fe40000004100 */
[----:B------:R-:W-:Y:S01]  /*0770*/  FADD.FTZ R129, R93, R132 ;  /* 0x000000845d817221 */ /* 0x000fe20000010000 */
[----:B------:R-:W-:Y:S02]  /*0780*/  HADD2.F32 R152, -RZ, R102.H1_H1 ;  /* 0x30000066ff987230 */ /* 0x000fe40000004100 */
[----:B------:R-:W-:-:S02]  /*0790*/  HADD2.F32 R151, -RZ, R103.H0_H0 ;  /* 0x20000067ff977230 */ /* 0x000fc40000004100 */
[----:B------:R-:W-:Y:S01]  /*07a0*/  FADD.FTZ R131, R128, R129 ;  /* 0x0000008180837221 */ /* 0x000fe20000010000 */
[----:B------:R-:W-:Y:S02]  /*07b0*/  HADD2.F32 R129, -RZ, R95.H1_H1 ;  /* 0x3000005fff817230 */ /* 0x000fe40000004100 */
[--C-:B------:R-:W-:Y:S02]  /*07c0*/  HADD2.F32 R95, -RZ, R96.reuse.H0_H0 ;  /* 0x20000060ff5f7230 */ /* 0x100fe40000004100 */
[----:B------:R-:W-:Y:S01]  /*07d0*/  FADD.FTZ R132, R94, R131 ;  /* 0x000000835e847221 */ /* 0x000fe20000010000 */
[----:B------:R-:W-:Y:S02]  /*07e0*/  HADD2.F32 R131, -RZ, R97.H0_H0 ;  /* 0x20000061ff837230 */ /* 0x000fe40000004100 */
[----:B------:R-:W-:Y:S02]  /*07f0*/  HADD2.F32 R154, -RZ, R103.H1_H1 ;  /* 0x30000067ff9a7230 */ /* 0x000fe40000004100 */
[----:B------:R-:W-:Y:S01]  /*0800*/  FADD.FTZ R134, R129, R132 ;  /* 0x0000008481867221 */ /* 0x000fe20000010000 */
[----:B------:R-:W-:-:S02]  /*0810*/  HADD2.F32 R132, -RZ, R96.H1_H1 ;  /* 0x30000060ff847230 */ /* 0x000fc40000004100 */
[--C-:B------:R-:W-:Y:S02]  /*0820*/  HADD2.F32 R100, -RZ, R104.reuse.H0_H0 ;  /* 0x20000068ff647230 */ /* 0x100fe40000004100 */
[----:B------:R-:W-:Y:S01]  /*0830*/  FADD.FTZ R133, R95, R134 ;  /* 0x000000865f857221 */ /* 0x000fe20000010000 */
[----:B------:R-:W-:Y:S02]  /*0840*/  HADD2.F32 R134, -RZ, R97.H1_H1 ;  /* 0x30000061ff867230 */ /* 0x000fe40000004100 */
[----:B------:R-:W-:Y:S02]  /*0850*/  HADD2.F32 R104, -RZ, R104.H1_H1 ;  /* 0x30000068ff687230 */ /* 0x000fe40000004100 */
[----:B------:R-:W-:Y:S01]  /*0860*/  FADD.FTZ R96, R132, R133 ;  /* 0x0000008584607221 */ /* 0x000fe20000010000 */
[----:B------:R-:W-:Y:S02]  /*0870*/  HADD2.F32 R133, -RZ, R98.H0_H0 ;  /* 0x20000062ff857230 */ /* 0x000fe40000004100 */
        /* <DEDUP_REMOVED lines=329> */
.L_x_307:
[----:B------:R-:W2:Y:S04]  /*1d10*/  LDG.E.STRONG.GPU R162, desc[UR16][R98.64] ;  /* 0x0000001062a27981 */ /* 0x000ea8000c1ef900 */
[----:B--2---:R-:W-:Y:S01]  /*1d20*/  CCTL.IVALL ;  /* 0x00000000ff00798f */ /* 0x004fe20002000000 */
[----:B------:R-:W-:Y:S05]  /*1d30*/  YIELD ;  /* 0x0000000000007946 */ /* 0x000fea0003800000 */
[----:B------:R-:W-:-:S13]  /*1d40*/  ISETP.NE.AND P2, PT, R162, R163, PT ;  /* 0x000000a3a200720c */ /* 0x000fda0003f45270 */
[----:B------:R-:W-:Y:S05]  /*1d50*/  @P2 BRA `(.L_x_307) ;  /* 0xfffffffc00ec2947 */ /* 0x000fea000383ffff */
.L_x_306:
        /* <DEDUP_REMOVED lines=68> */
[----:B------:R-:W-:Y:S01]  /*21a0*/  F2FP.F16.F32.PACK_AB R14, RZ, R14 ;  /* 0x0000000eff0e723e */ /* 0x000fe200000000ff */
[----:B------:R-:W-:Y:S01]  /*21b0*/  FMUL.FTZ R92, R92, UR9 ;  /* 0x000000095c5c7c20 */ /* 0x000fe20008410000 */
[----:B------:R-:W-:Y:S01]  /*21c0*/  F2FP.F16.F32.PACK_AB R15, RZ, R15 ;  /* 0x0000000fff0f723e */ /* 0x000fe200000000ff */
[----:B------:R-:W-:Y:S01]  /*21d0*/  FADD.FTZ R152, R152, -UR8 ;  /* 0x8000000898987e21 */ /* 0x000fe20008010000 */
[----:B------:R-:W-:Y:S01]  /*21e0*/  F2FP.F16.F32.PACK_AB R89, RZ, R89 ;  /* 0x00000059ff59723e */ /* 0x000fe200000000ff */
[----:B------:R-:W-:Y:S01]  /*21f0*/  FMUL.FTZ R127, R127, UR9 ;  /* 0x000000097f7f7c20 */ /* 0x000fe20008410000 */
[----:B------:R-:W-:Y:S01]  /*2200*/  F2FP.F16.F32.PACK_AB R88, RZ, R88 ;  /* 0x00000058ff58723e */ /* 0x000fe200000000ff */
[----:B------:R-:W-:Y:S01]  /*2210*/  FADD.FTZ R131, R131, -UR8 ;  /* 0x8000000883837e21 */ /* 0x000fe20008010000 */
[----:B0-----:R-:W-:Y:S01]  /*2220*/  @P0 IMAD.WIDE R96, R165, 0x4, R96 ;  /* 0x00000004a5600825 */ /* 0x001fe200078e0260 */
[----:B------:R-:W-:-:S03]  /*2230*/  MOV R165, UR9 ;  /* 0x0000000900a57c02 */ /* 0x000fc60008000f00 */
[----:B------:R-:W-:Y:S01]  /*2240*/  FADD.FTZ R135, R135, -UR8 ;  /* 0x8000000887877e21 */ /* 0x000fe20008010000 */
[----:B------:R-:W-:Y:S01]  /*2250*/  F2FP.F16.F32.PACK_AB R130, RZ, R130 ;  /* 0x00000082ff82723e */ /* 0x000fe200000000ff */
[----:B------:R-:W-:Y:S01]  /*2260*/  FADD.FTZ R151, R151, -UR8 ;  /* 0x8000000897977e21 */ /* 0x000fe20008010000 */
[----:B------:R-:W-:Y:S01]  /*2270*/  PRMT R14, R14, 0x5410, R15 ;  /* 0x000054100e0e7816 */ /* 0x000fe2000000000f */
[----:B------:R0:W-:Y:S01]  /*2280*/  @P0 STG.E desc[UR16][R96.64], R165 ;  /* 0x000000a560000986 */ /* 0x0001e2000c101910 */
[----:B------:R-:W-:Y:S01]  /*2290*/  FADD.FTZ R154, R154, -UR8 ;  /* 0x800000089a9a7e21 */ /* 0x000fe20008010000 */
[----:B------:R-:W-:Y:S01]  /*22a0*/  FMUL.FTZ R148, R148, UR9 ;  /* 0x0000000994947c20 */ /* 0x000fe20008410000 */
[----:B------:R-:W-:Y:S01]  /*22b0*/  FMUL.FTZ R135, R135, UR9 ;  /* 0x0000000987877c20 */ /* 0x000fe20008410000 */
[----:B------:R-:W-:Y:S01]  /*22c0*/  FMUL.FTZ R151, R151, UR9 ;  /* 0x0000000997977c20 */ /* 0x000fe20008410000 */
[----:B------:R-:W-:Y:S01]  /*22d0*/  FADD.FTZ R100, R100, -UR8 ;  /* 0x8000000864647e21 */ /* 0x000fe20008010000 */
[----:B------:R-:W-:Y:S01]  /*22e0*/  FADD.FTZ R104, R104, -UR8 ;  /* 0x8000000868687e21 */ /* 0x000fe20008010000 */
[----:B------:R-:W-:Y:S01]  /*22f0*/  F2FP.F16.F32.PACK_AB R148, RZ, R148 ;  /* 0x00000094ff94723e */ /* 0x000fe200000000ff */
[----:B------:R-:W-:Y:S01]  /*2300*/  FADD.FTZ R102, R102, -UR8 ;  /* 0x8000000866667e21 */ /* 0x000fe20008010000 */
[----:B------:R-:W-:Y:S01]  /*2310*/  F2FP.F16.F32.PACK_AB R135, RZ, R135 ;  /* 0x00000087ff87723e */ /* 0x000fe200000000ff */
[----:B------:R-:W-:Y:S01]  /*2320*/  FADD.FTZ R106, R106, -UR8 ;  /* 0x800000086a6a7e21 */ /* 0x000fe20008010000 */
[----:B------:R-:W-:Y:S01]  /*2330*/  F2FP.F16.F32.PACK_AB R151, RZ, R151 ;  /* 0x00000097ff97723e */ /* 0x000fe200000000ff */
[----:B0-----:R-:W-:Y:S01]  /*2340*/  FADD.FTZ R97, R90, -UR8 ;  /* 0x800000085a617e21 */ /* 0x001fe20008010000 */
[----:B------:R-:W-:Y:S01]  /*2350*/  F2FP.F16.F32.PACK_AB R96, RZ, R124 ;  /* 0x0000007cff60723e */ /* 0x000fe200000000ff */
[----:B------:R-:W-:Y:S01]  /*2360*/  FMUL.FTZ R90, R125, UR9 ;  /* 0x000000097d5a7c20 */ /* 0x000fe20008410000 */
[----:B------:R-:W-:Y:S01]  /*2370*/  FADD.FTZ R101, R101, -UR8 ;  /* 0x8000000865657e21 */ /* 0x000fe20008010000 */
[----:B------:R-:W0:Y:S01]  /*2380*/  LDC.64 R124, c[0x0][0x398] ;  /* 0x0000e600ff7c7b82 */ /* 0x000e220000000a00 */
[----:B------:R-:W-:Y:S01]  /*2390*/  FMUL.FTZ R97, R97, UR9 ;  /* 0x0000000961617c20 */ /* 0x000fe20008410000 */
[----:B------:R-:W-:Y:S01]  /*23a0*/  PRMT R88, R88, 0x5410, R96 ;  /* 0x0000541058587816 */ /* 0x000fe20000000060 */
[----:B-----5:R-:W-:Y:S01]  /*23b0*/  HFMA2 R96, R52, R14, R16 ;  /* 0x0000000e34607231 */ /* 0x020fe20000000010 */
[----:B------:R-:W-:Y:S01]  /*23c0*/  F2FP.F16.F32.PACK_AB R90, RZ, R90 ;  /* 0x0000005aff5a723e */ /* 0x000fe200000000ff */
[----:B------:R-:W-:Y:S01]  /*23d0*/  FADD.FTZ R107, R107, -UR8 ;  /* 0x800000086b6b7e21 */ /* 0x000fe20008010000 */
[----:B------:R-:W-:Y:S01]  /*23e0*/  F2FP.F16.F32.PACK_AB R97, RZ, R97 ;  /* 0x00000061ff61723e */ /* 0x000fe200000000ff */
[----:B------:R-:W-:Y:S01]  /*23f0*/  FADD.FTZ R138, R138, -UR8 ;  /* 0x800000088a8a7e21 */ /* 0x000fe20008010000 */
[----:B------:R-:W-:Y:S01]  /*2400*/  PRMT R89, R89, 0x5410, R90 ;  /* 0x0000541059597816 */ /* 0x000fe2000000005a */
[----:B------:R-:W-:Y:S01]  /*2410*/  FMUL.FTZ R90, R94, UR9 ;  /* 0x000000095e5a7c20 */ /* 0x000fe20008410000 */
[----:B------:R-:W-:Y:S01]  /*2420*/  PRMT R99, R97, 0x5410, R130 ;  /* 0x0000541061637816 */ /* 0x000fe20000000082 */
[----:B------:R-:W-:-:S02]  /*2430*/  HFMA2 R97, R53, R88, R17 ;  /* 0x0000005835617231 */ /* 0x000fc40000000011 */
[----:B------:R-:W-:Y:S01]  /*2440*/  FADD.FTZ R94, R134, -UR8 ;  /* 0x80000008865e7e21 */ /* 0x000fe20008010000 */
[----:B------:R-:W-:Y:S01]  /*2450*/  FMUL.FTZ R88, R126, UR9 ;  /* 0x000000097e587c20 */ /* 0x000fe20008410000 */
[----:B------:R-:W-:Y:S02]  /*2460*/  HFMA2 R98, R54, R89, R18 ;  /* 0x0000005936627231 */ /* 0x000fe40000000012 */
[----:B------:R-:W-:Y:S02]  /*2470*/  HFMA2 R99, R55, R99, R19 ;  /* 0x0000006337637231 */ /* 0x000fe40000000013 */
[----:B------:R-:W-:Y:S01]  /*2480*/  FMUL.FTZ R89, R93, UR9 ;  /* 0x000000095d597c20 */ /* 0x000fe20008410000 */
[----:B------:R-:W-:Y:S01]  /*2490*/  FMUL.FTZ R93, R128, UR9 ;  /* 0x00000009805d7c20 */ /* 0x000fe20008410000 */
[----:B------:R-:W-:Y:S01]  /*24a0*/  FMUL.FTZ R134, R132, UR9 ;  /* 0x0000000984867c20 */ /* 0x000fe20008410000 */
[----:B------:R-:W-:Y:S01]  /*24b0*/  FMUL.FTZ R132, R136, UR9 ;  /* 0x0000000988847c20 */ /* 0x000fe20008410000 */
[----:B------:R-:W-:Y:S01]  /*24c0*/  FMUL.FTZ R136, R142, UR9 ;  /* 0x000000098e887c20 */ /* 0x000fe20008410000 */
[----:B------:R-:W-:Y:S01]  /*24d0*/  F2FP.F16.F32.PACK_AB R88, RZ, R88 ;  /* 0x00000058ff58723e */ /* 0x000fe200000000ff */
[----:B------:R-:W-:Y:S01]  /*24e0*/  FADD.FTZ R139, R139, -UR8 ;  /* 0x800000088b8b7e21 */ /* 0x000fe20008010000 */
[----:B------:R-:W-:Y:S01]  /*24f0*/  F2FP.F16.F32.PACK_AB R89, RZ, R89 ;  /* 0x00000059ff59723e */ /* 0x000fe200000000ff */
[----:B0-----:R-:W-:-:S04]  /*2500*/  IMAD.WIDE.U32 R14, R13, 0x10, R124 ;  /* 0x000000100d0e7825 */ /* 0x001fc800078e007c */
[----:B------:R-:W-:Y:S01]  /*2510*/  FMUL.FTZ R13, R91, UR9 ;  /* 0x000000095b0d7c20 */ /* 0x000fe20008410000 */
[----:B------:R-:W-:Y:S01]  /*2520*/  FMUL.FTZ R91, R95, UR9 ;  /* 0x000000095f5b7c20 */ /* 0x000fe20008410000 */
[----:B------:R-:W-:Y:S01]  /*2530*/  FMUL.FTZ R95, R131, UR9 ;  /* 0x00000009835f7c20 */ /* 0x000fe20008410000 */
[----:B------:R-:W-:Y:S01]  /*2540*/  F2FP.F16.F32.PACK_AB R93, RZ, R93 ;  /* 0x0000005dff5d723e */ /* 0x000fe200000000ff */
[----:B------:R0:W-:Y:S01]  /*2550*/  STG.E.128 desc[UR16][R14.64], R96 ;  /* 0x000000600e007986 */ /* 0x0001e2000c101d10 */
[----:B------:R-:W-:Y:S01]  /*2560*/  F2FP.F16.F32.PACK_AB R13, RZ, R13 ;  /* 0x0000000dff0d723e */ /* 0x000fe200000000ff */
[----:B------:R-:W-:Y:S01]  /*2570*/  FADD.FTZ R110, R110, -UR8 ;  /* 0x800000086e6e7e21 */ /* 0x000fe20008010000 */
[----:B------:R-:W-:Y:S01]  /*2580*/  F2FP.F16.F32.PACK_AB R90, RZ, R90 ;  /* 0x0000005aff5a723e */ /* 0x000fe200000000ff */
[----:B------:R-:W-:Y:S01]  /*2590*/  IMAD.WIDE.U32 R130, R5, 0x10, R124 ;  /* 0x0000001005827825 */ /* 0x000fe200078e007c */
[----:B------:R-:W-:-:S03]  /*25a0*/  F2FP.F16.F32.PACK_AB R91, RZ, R91 ;  /* 0x0000005bff5b723e */ /* 0x000fc600000000ff */
[----:B------:R-:W-:Y:S01]  /*25b0*/  FADD.FTZ R105, R105, -UR8 ;  /* 0x8000000869697e21 */ /* 0x000fe20008010000 */
[----:B------:R-:W-:Y:S01]  /*25c0*/  F2FP.F16.F32.PACK_AB R134, RZ, R134 ;  /* 0x00000086ff86723e */ /* 0x000fe200000000ff */
[----:B------:R-:W-:Y:S01]  /*25d0*/  FADD.FTZ R109, R109, -UR8 ;  /* 0x800000086d6d7e21 */ /* 0x000fe20008010000 */
[----:B------:R-:W-:Y:S01]  /*25e0*/  F2FP.F16.F32.PACK_AB R132, RZ, R132 ;  /* 0x00000084ff84723e */ /* 0x000fe200000000ff */
[----:B------:R-:W-:Y:S01]  /*25f0*/  FADD.FTZ R111, R111, -UR8 ;  /* 0x800000086f6f7e21 */ /* 0x000fe20008010000 */
[----:B------:R-:W-:Y:S01]  /*2600*/  F2FP.F16.F32.PACK_AB R136, RZ, R136 ;  /* 0x00000088ff88723e */ /* 0x000fe200000000ff */
[----:B------:R-:W-:Y:S01]  /*2610*/  FADD.FTZ R144, R144, -UR8 ;  /* 0x8000000890907e21 */ /* 0x000fe20008010000 */
[----:B------:R-:W-:Y:S01]  /*2620*/  PRMT R13, R13, 0x5410, R88 ;  /* 0x000054100d0d7816 */ /* 0x000fe20000000058 */
[----:B------:R-:W-:Y:S01]  /*2630*/  FADD.FTZ R113, R113, -UR8 ;  /* 0x8000000871717e21 */ /* 0x000fe20008010000 */
[----:B------:R-:W-:Y:S01]  /*2640*/  F2FP.F16.F32.PACK_AB R95, RZ, R95 ;  /* 0x0000005fff5f723e */ /* 0x000fe200000000ff */
[----:B------:R-:W-:Y:S01]  /*2650*/  FADD.FTZ R150, R150, -UR8 ;  /* 0x8000000896967e21 */ /* 0x000fe20008010000 */
[----:B------:R-:W-:Y:S01]  /*2660*/  PRMT R89, R89, 0x5410, R93 ;  /* 0x0000541059597816 */ /* 0x000fe2000000005d */
[----:B0-----:R-:W-:Y:S01]  /*2670*/  FADD.FTZ R96, R133, -UR8 ;  /* 0x8000000885607e21 */ /* 0x001fe20008010000 */
[----:B------:R-:W-:Y:S01]  /*2680*/  FMUL.FTZ R133, R94, UR9 ;  /* 0x000000095e857c20 */ /* 0x000fe20008410000 */
[----:B------:R-:W-:Y:S01]  /*2690*/  F2FP.F16.F32.PACK_AB R14, RZ, R92 ;  /* 0x0000005cff0e723e */ /* 0x000fe200000000ff */
[----:B------:R-:W-:Y:S01]  /*26a0*/  FMUL.FTZ R92, R129, UR9 ;  /* 0x00000009815c7c20 */ /* 0x000fe20008410000 */
[----:B------:R-:W-:Y:S01]  /*26b0*/  FMUL.FTZ R94, R96, UR9 ;  /* 0x00000009605e7c20 */ /* 0x000fe20008410000 */
[----:B------:R-:W-:Y:S01]  /*26c0*/  FADD.FTZ R96, R145, -UR8 ;  /* 0x8000000891607e21 */ /* 0x000fe20008010000 */
[----:B------:R-:W-:Y:S01]  /*26d0*/  FMUL.FTZ R145, R143, UR9 ;  /* 0x000000098f917c20 */ /* 0x000fe20008410000 */
[----:B------:R-:W-:Y:S01]  /*26e0*/  FMUL.FTZ R143, R146, UR9 ;  /* 0x00000009928f7c20 */ /* 0x000fe20008410000 */
[----:B------:R-:W-:Y:S01]  /*26f0*/  FMUL.FTZ R146, R149, UR9 ;  /* 0x0000000995927c20 */ /* 0x000fe20008410000 */
[----:B------:R-:W-:Y:S01]  /*2700*/  FMUL.FTZ R149, R152, UR9 ;  /* 0x0000000998957c20 */ /* 0x000fe20008410000 */
[----:B------:R-:W-:Y:S01]  /*2710*/  F2FP.F16.F32.PACK_AB R15, RZ, R127 ;  /* 0x0000007fff0f723e */ /* 0x000fe200000000ff */
[----:B------:R-:W-:Y:S01]  /*2720*/  FMUL.FTZ R142, R96, UR9 ;  /* 0x00000009608e7c20 */ /* 0x000fe20008410000 */
[----:B------:R-:W-:Y:S01]  /*2730*/  FMUL.FTZ R152, R154, UR9 ;  /* 0x000000099a987c20 */ /* 0x000fe20008410000 */
[----:B------:R-:W-:Y:S01]  /*2740*/  F2FP.F16.F32.PACK_AB R92, RZ, R92 ;  /* 0x0000005cff5c723e */ /* 0x000fe200000000ff */
[----:B------:R-:W-:Y:S01]  /*2750*/  IMAD.WIDE.U32 R96, R12, 0x10, R124 ;  /* 0x000000100c607825 */ /* 0x000fe200078e007c */
[----:B------:R-:W-:-:S03]  /*2760*/  F2FP.F16.F32.PACK_AB R94, RZ, R94 ;  /* 0x0000005eff5e723e */ /* 0x000fc600000000ff */
[----:B------:R-:W-:Y:S01]  /*2770*/  HFMA2 R12, R56, R13, R20 ;  /* 0x0000000d380c7231 */ /* 0x000fe20000000014 */
[----:B------:R-:W-:Y:S01]  /*2780*/  F2FP.F16.F32.PACK_AB R143, RZ, R143 ;  /* 0x0000008fff8f723e */ /* 0x000fe200000000ff */
[----:B------:R-:W-:Y:S01]  /*2790*/  IMAD.WIDE.U32 R98, R6, 0x10, R124 ;  /* 0x0000001006627825 */ /* 0x000fe200078e007c */
[----:B------:R-:W-:-:S03]  /*27a0*/  F2FP.F16.F32.PACK_AB R149, RZ, R149 ;  /* 0x00000095ff95723e */ /* 0x000fc600000000ff */
[----:B------:R-:W-:Y:S01]  /*27b0*/  FMUL.FTZ R5, R100, UR9 ;  /* 0x0000000964057c20 */ /* 0x000fe20008410000 */
[----:B------:R-:W-:Y:S01]  /*27c0*/  F2FP.F16.F32.PACK_AB R133, RZ, R133 ;  /* 0x00000085ff85723e */ /* 0x000fe200000000ff */
[----:B------:R-:W-:Y:S01]  /*27d0*/  IMAD.WIDE.U32 R126, R10, 0x10, R124 ;  /* 0x000000100a7e7825 */ /* 0x000fe200078e007c */
[----:B------:R-:W-:-:S03]  /*27e0*/  F2FP.F16.F32.PACK_AB R145, RZ, R145 ;  /* 0x00000091ff91723e */ /* 0x000fc600000000ff */
[----:B------:R-:W-:Y:S01]  /*27f0*/  FMUL.FTZ R10, R104, UR9 ;  /* 0x00000009680a7c20 */ /* 0x000fe20008410000 */
[----:B------:R-:W-:Y:S01]  /*2800*/  PRMT R14, R14, 0x5410, R15 ;  /* 0x000054100e0e7816 */ /* 0x000fe2000000000f */
[----:B------:R-:W-:Y:S01]  /*2810*/  IMAD.WIDE.U32 R128, R9, 0x10, R124 ;  /* 0x0000001009807825 */ /* 0x000fe200078e007c */
[----:B------:R-:W-:-:S03]  /*2820*/  F2FP.F16.F32.PACK_AB R142, RZ, R142 ;  /* 0x0000008eff8e723e */ /* 0x000fc600000000ff */
[----:B------:R-:W-:Y:S01]  /*2830*/  FADD.FTZ R103, R103, -UR8 ;  /* 0x8000000867677e21 */ /* 0x000fe20008010000 */
[----:B------:R-:W-:Y:S01]  /*2840*/  F2FP.F16.F32.PACK_AB R146, RZ, R146 ;  /* 0x00000092ff92723e */ /* 0x000fe200000000ff */
[----:B------:R-:W-:Y:S01]  /*2850*/  HFMA2 R13, R57, R14, R21 ;  /* 0x0000000e390d7231 */ /* 0x000fe20000000015 */
[----:B------:R-:W-:Y:S01]  /*2860*/  F2FP.F16.F32.PACK_AB R152, RZ, R152 ;  /* 0x00000098ff98723e */ /* 0x000fe200000000ff */
[----:B------:R-:W-:Y:S01]  /*2870*/  HFMA2 R14, R58, R89, R22 ;  /* 0x000000593a0e7231 */ /* 0x000fe20000000016 */
[----:B------:R-:W-:Y:S01]  /*2880*/  PRMT R90, R90, 0x5410, R92 ;  /* 0x000054105a5a7816 */ /* 0x000fe2000000005c */
[----:B------:R-:W-:Y:S01]  /*2890*/  IMAD.WIDE.U32 R6, R7, 0x10, R124 ;  /* 0x0000001007067825 */ /* 0x000fe200078e007c */
[----:B------:R-:W-:-:S03]  /*28a0*/  PRMT R91, R91, 0x5410, R134 ;  /* 0x000054105b5b7816 */ /* 0x000fc60000000086 */
[----:B------:R-:W-:Y:S01]  /*28b0*/  FADD.FTZ R137, R137, -UR8 ;  /* 0x8000000889897e21 */ /* 0x000fe20008010000 */
[----:B------:R-:W-:Y:S01]  /*28c0*/  PRMT R94, R94, 0x5410, R132 ;  /* 0x000054105e5e7816 */ /* 0x000fe20000000084 */
[----:B------:R-:W-:Y:S01]  /*28d0*/  HFMA2 R15, R59, R90, R23 ;  /* 0x0000005a3b0f7231 */ /* 0x000fe20000000017 */
[----:B------:R-:W-:Y:S01]  /*28e0*/  PRMT R136, R136, 0x5410, R143 ;  /* 0x0000541088887816 */ /* 0x000fe2000000008f */
[----:B------:R-:W-:Y:S01]  /*28f0*/  IMAD.WIDE.U32 R8, R8, 0x10, R124 ;  /* 0x0000001008087825 */ /* 0x000fe200078e007c */
[----:B------:R-:W-:-:S03]  /*2900*/  PRMT R148, R148, 0x5410, R149 ;  /* 0x0000541094947816 */ /* 0x000fc60000000095 */
        /* <DEDUP_REMOVED lines=10> */
[----:B------:R-:W-:-:S02]  /*29b0*/  HFMA2 R91, R63, R135, R27 ;  /* 0x000000873f5b7231 */ /* 0x000fc4000000001b */
[----:B------:R-:W-:Y:S01]  /*29c0*/  FADD.FTZ R108, R108, -UR8 ;  /* 0x800000086c6c7e21 */ /* 0x000fe20008010000 */
[----:B------:R-:W-:Y:S02]  /*29d0*/  HFMA2 R93, R65, R142, R29 ;  /* 0x0000008e415d7231 */ /* 0x000fe4000000001d */
[----:B------:R-:W-:Y:S01]  /*29e0*/  FADD.FTZ R115, R115, -UR8 ;  /* 0x8000000873737e21 */ /* 0x000fe20008010000 */
[----:B------:R-:W-:Y:S01]  /*29f0*/  HFMA2 R95, R67, R151, R31 ;  /* 0x00000097435f7231 */ /* 0x000fe2000000001f */
[----:B------:R1:W-:Y:S01]  /*2a00*/  STG.E.128 desc[UR16][R98.64], R88 ;  /* 0x0000005862007986 */ /* 0x0003e2000c101d10 */
[----:B------:R-:W-:Y:S01]  /*2a10*/  FADD.FTZ R155, R155, -UR8 ;  /* 0x800000089b9b7e21 */ /* 0x000fe20008010000 */
[----:B------:R-:W-:Y:S01]  /*2a20*/  FADD.FTZ R117, R117, -UR8 ;  /* 0x8000000875757e21 */ /* 0x000fe20008010000 */
[----:B------:R-:W-:Y:S01]  /*2a30*/  FADD.FTZ R157, R157, -UR8 ;  /* 0x800000089d9d7e21 */ /* 0x000fe20008010000 */
[----:B------:R-:W-:Y:S01]  /*2a40*/  IMAD.WIDE.U32 R124, R11, 0x10, R124 ;  /* 0x000000100b7c7825 */ /* 0x000fe200078e007c */
[----:B------:R2:W-:Y:S03]  /*2a50*/  STG.E.128 desc[UR16][R126.64], R92 ;  /* 0x0000005c7e007986 */ /* 0x0005e6000c101d10 */
[----:B------:R-:W-:Y:S01]  /*2a60*/  FADD.FTZ R140, R140, -UR8 ;  /* 0x800000088c8c7e21 */ /* 0x000fe20008010000 */
[----:B------:R-:W-:Y:S01]  /*2a70*/  FADD.FTZ R141, R141, -UR8 ;  /* 0x800000088d8d7e21 */ /* 0x000fe20008010000 */
[----:B------:R-:W-:Y:S01]  /*2a80*/  FADD.FTZ R119, R119, -UR8 ;  /* 0x8000000877777e21 */ /* 0x000fe20008010000 */
[----:B------:R-:W-:Y:S01]  /*2a90*/  FADD.FTZ R159, R159, -UR8 ;  /* 0x800000089f9f7e21 */ /* 0x000fe20008010000 */
[----:B------:R-:W-:Y:S01]  /*2aa0*/  FADD.FTZ R121, R121, -UR8 ;  /* 0x8000000879797e21 */ /* 0x000fe20008010000 */
[----:B------:R-:W-:Y:S01]  /*2ab0*/  FADD.FTZ R161, R161, -UR8 ;  /* 0x80000008a1a17e21 */ /* 0x000fe20008010000 */
[----:B0-----:R-:W-:Y:S01]  /*2ac0*/  FMUL.FTZ R13, R102, UR9 ;  /* 0x00000009660d7c20 */ /* 0x001fe20008410000 */
[----:B------:R-:W-:Y:S01]  /*2ad0*/  FMUL.FTZ R14, R106, UR9 ;  /* 0x000000096a0e7c20 */ /* 0x000fe20008410000 */
[----:B------:R-:W-:Y:S01]  /*2ae0*/  FMUL.FTZ R11, R101, UR9 ;  /* 0x00000009650b7c20 */ /* 0x000fe20008410000 */
[----:B------:R-:W-:Y:S01]  /*2af0*/  FADD.FTZ R112, R112, -UR8 ;  /* 0x8000000870707e21 */ /* 0x000fe20008010000 */
[----:B------:R-:W-:Y:S01]  /*2b00*/  FADD.FTZ R147, R147, -UR8 ;  /* 0x8000000893937e21 */ /* 0x000fe20008010000 */
[----:B------:R-:W-:Y:S01]  /*2b10*/  FADD.FTZ R114, R114, -UR8 ;  /* 0x8000000872727e21 */ /* 0x000fe20008010000 */
[----:B-1----:R-:W-:Y:S01]  /*2b20*/  FMUL.FTZ R89, R107, UR9 ;  /* 0x000000096b597c20 */ /* 0x002fe20008410000 */
[----:B------:R-:W-:Y:S01]  /*2b30*/  FMUL.FTZ R90, R138, UR9 ;  /* 0x000000098a5a7c20 */ /* 0x000fe20008410000 */
[----:B------:R-:W-:Y:S01]  /*2b40*/  FADD.FTZ R153, R153, -UR8 ;  /* 0x8000000899997e21 */ /* 0x000fe20008010000 */
[----:B------:R-:W-:Y:S01]  /*2b50*/  FMUL.FTZ R12, R105, UR9 ;  /* 0x00000009690c7c20 */ /* 0x000fe20008410000 */
[----:B------:R-:W-:Y:S01]  /*2b60*/  FMUL.FTZ R97, R111, UR9 ;  /* 0x000000096f617c20 */ /* 0x000fe20008410000 */
[----:B--2---:R-:W-:Y:S01]  /*2b70*/  FMUL.FTZ R93, R139, UR9 ;  /* 0x000000098b5d7c20 */ /* 0x004fe20008410000 */
        /* <DEDUP_REMOVED lines=20> */
[----:B------:R-:W-:Y:S01]  /*2cc0*/  F2FP.F16.F32.PACK_AB R5, RZ, R5 ;  /* 0x00000005ff05723e */ /* 0x000fe200000000ff */
[----:B------:R-:W-:Y:S01]  /*2cd0*/  FMUL.FTZ R95, R140, UR9 ;  /* 0x000000098c5f7c20 */ /* 0x000fe20008410000 */
[----:B------:R-:W-:Y:S01]  /*2ce0*/  F2FP.F16.F32.PACK_AB R10, RZ, R10 ;  /* 0x0000000aff0a723e */ /* 0x000fe200000000ff */
        /* <DEDUP_REMOVED lines=8> */
[----:B------:R-:W-:Y:S01]  /*2d70*/  FMUL.FTZ R100, R147, UR9 ;  /* 0x0000000993647c20 */ /* 0x000fe20008410000 */
[----:B------:R-:W-:Y:S01]  /*2d80*/  FMUL.FTZ R103, R114, UR9 ;  /* 0x0000000972677c20 */ /* 0x000fe20008410000 */
[----:B------:R-:W-:Y:S01]  /*2d90*/  FMUL.FTZ R104, R153, UR9 ;  /* 0x0000000999687c20 */ /* 0x000fe20008410000 */
[----:B------:R-:W-:Y:S01]  /*2da0*/  F2FP.F16.F32.PACK_AB R89, RZ, R89 ;  /* 0x00000059ff59723e */ /* 0x000fe200000000ff */
        /* <DEDUP_REMOVED lines=16> */
[----:B------:R-:W0:Y:S01]  /*2eb0*/  LDCU UR8, c[0x0][0x384] ;  /* 0x00007080ff0877ac */ /* 0x000e220008000800 */
        /* <DEDUP_REMOVED lines=8> */
[----:B------:R-:W-:Y:S01]  /*2f40*/  F2FP.F16.F32.PACK_AB R110, RZ, R110 ;  /* 0x0000006eff6e723e */ /* 0x000fe200000000ff */
[----:B0-----:R-:W-:Y:S01]  /*2f50*/  UISETP.GE.AND UP1, UPT, UR5, UR8, UPT ;  /* 0x000000080500728c */ /* 0x001fe2000bf26270 */
[----:B------:R-:W-:Y:S02]  /*2f60*/  PRMT R5, R5, 0x5410, R10 ;  /* 0x0000541005057816 */ /* 0x000fe4000000000a */
[----:B------:R-:W-:Y:S02]  /*2f70*/  F2FP.F16.F32.PACK_AB R95, RZ, R95 ;  /* 0x0000005fff5f723e */ /* 0x000fe400000000ff */
[----:B------:R-:W-:Y:S02]  /*2f80*/  F2FP.F16.F32.PACK_AB R96, RZ, R96 ;  /* 0x00000060ff60723e */ /* 0x000fe400000000ff */
[----:B------:R-:W-:-:S02]  /*2f90*/  F2FP.F16.F32.PACK_AB R119, RZ, R119 ;  /* 0x00000077ff77723e */ /* 0x000fc400000000ff */
[----:B------:R-:W-:Y:S02]  /*2fa0*/  F2FP.F16.F32.PACK_AB R159, RZ, R159 ;  /* 0x0000009fff9f723e */ /* 0x000fe400000000ff */
[----:B------:R-:W-:Y:S02]  /*2fb0*/  F2FP.F16.F32.PACK_AB R121, RZ, R121 ;  /* 0x00000079ff79723e */ /* 0x000fe400000000ff */
[----:B------:R-:W-:Y:S02]  /*2fc0*/  F2FP.F16.F32.PACK_AB R161, RZ, R161 ;  /* 0x000000a1ffa1723e */ /* 0x000fe400000000ff */
[----:B------:R-:W-:Y:S02]  /*2fd0*/  PRMT R10, R13, 0x5410, R14 ;  /* 0x000054100d0a7816 */ /* 0x000fe4000000000e */
[----:B------:R-:W-:Y:S02]  /*2fe0*/  F2FP.F16.F32.PACK_AB R99, RZ, R99 ;  /* 0x00000063ff63723e */ /* 0x000fe400000000ff */
[----:B------:R-:W-:-:S02]  /*2ff0*/  F2FP.F16.F32.PACK_AB R100, RZ, R100 ;  /* 0x00000064ff64723e */ /* 0x000fc400000000ff */
[----:B------:R-:W-:Y:S01]  /*3000*/  F2FP.F16.F32.PACK_AB R103, RZ, R103 ;  /* 0x00000067ff67723e */ /* 0x000fe200000000ff */
[----:B------:R-:W-:Y:S01]  /*3010*/  HFMA2 R14, R70, R10, R34 ;  /* 0x0000000a460e7231 */ /* 0x000fe20000000022 */
[----:B------:R-:W-:Y:S02]  /*3020*/  F2FP.F16.F32.PACK_AB R104, RZ, R104 ;  /* 0x00000068ff68723e */ /* 0x000fe400000000ff */
[----:B------:R-:W-:Y:S02]  /*3030*/  PRMT R89, R89, 0x5410, R90 ;  /* 0x0000541059597816 */ /* 0x000fe4000000005a */
        /* <DEDUP_REMOVED lines=43> */
[----:B------:R-:W-:Y:S01]  /*32f0*/  HFMA2 R101, R85, R120, R49 ;  /* 0x0000007855657231 */ /* 0x000fe20000000031 */
[----:B------:R0:W-:Y:S01]  /*3300*/  STG.E.128 desc[UR16][R130.64], R88 ;  /* 0x0000005882007986 */ /* 0x0001e2000c101d10 */
[----:B------:R-:W-:-:S03]  /*3310*/  HFMA2 R103, R87, R122, R51 ;  /* 0x0000007a57677231 */ /* 0x000fc60000000033 */
[----:B------:R0:W-:Y:S04]  /*3320*/  STG.E.128 desc[UR16][R6.64], R92 ;  /* 0x0000005c06007986 */ /* 0x0001e8000c101d10 */
[----:B------:R0:W-:Y:S04]  /*3330*/  STG.E.128 desc[UR16][R8.64], R96 ;  /* 0x0000006008007986 */ /* 0x0001e8000c101d10 */
[----:B------:R0:W-:Y:S01]  /*3340*/  STG.E.128 desc[UR16][R124.64], R100 ;  /* 0x000000647c007986 */ /* 0x0001e2000c101d10 */
[----:B------:R-:W-:Y:S05]  /*3350*/  BRA.U !UP1, `(.L_x_308) ;  /* 0xffffffcd09e87547 */ /* 0x000fea000b83ffff */
[----:B------:R-:W-:Y:S05]  /*3360*/  EXIT ;  /* 0x000000000000794d */ /* 0x000fea0003800000 */
.L_x_309:
        /* <DEDUP_REMOVED lines=9> */
.L_x_1040:


//--------------------- .text._ZN10layer_norm13ln_fwd_kernelINS_13Kernel_traitsIffffjLj18432ELj4ELj1ELj4ELj16ENS_18Kernel_traits_baseILj18432EffffjLj128EEEEEEEvNS_9FwdParamsE --------------------------
	.section	.text._ZN10layer_norm13ln_fwd_kernelINS_13Kernel_traitsIffffjLj18432ELj4ELj1ELj4ELj16ENS_18Kernel_traits_baseILj18432EffffjLj128EEEEEEEvNS_9FwdParamsE,"ax",@progbits
	.align	128
        .global         _ZN10layer_norm13ln_fwd_kernelINS_13Kernel_traitsIffffjLj18432ELj4ELj1ELj4ELj16ENS_18Kernel_traits_baseILj18432EffffjLj128EEEEEEEvNS_9FwdParamsE
        .type           _ZN10layer_norm13ln_fwd_kernelINS_13Kernel_traitsIffffjLj18432ELj4ELj1ELj4ELj16ENS_18Kernel_traits_baseILj18432EffffjLj128EEEEEEEvNS_9FwdParamsE,@function
        .size           _ZN10layer_norm13ln_fwd_kernelINS_13Kernel_traitsIffffjLj18432ELj4ELj1ELj4ELj16ENS_18Kernel_traits_baseILj18432EffffjLj128EEEEEEEvNS_9FwdParamsE,(.L_x_1041 - _ZN10layer_norm13ln_fwd_kernelINS_13Kernel_traitsIffffjLj18432ELj4ELj1ELj4ELj16ENS_18Kernel_traits_baseILj18432EffffjLj128EEEEEEEvNS_9FwdParamsE)
        .other          _ZN10layer_norm13ln_fwd_kernelINS_13Kernel_traitsIffffjLj18432ELj4ELj1ELj4ELj16ENS_18Kernel_traits_baseILj18432EffffjLj128EEEEEEEvNS_9FwdParamsE,@"STO_CUDA_ENTRY STV_DEFAULT"
_ZN10layer_norm13ln_fwd_kernelINS_13Kernel_traitsIffffjLj18432ELj4ELj1ELj4ELj16ENS_18Kernel_traits_baseILj18432EffffjLj128EEEEEEEvNS_9FwdParamsE:
.text._ZN10layer_norm13ln_fwd_kernelINS_13Kernel_traitsIffffjLj18432ELj4ELj1ELj4ELj16ENS_18Kernel_traits_baseILj18432EffffjLj128EEEEEEEvNS_9FwdParamsE:
        /* <DEDUP_REMOVED lines=16> */
[----:B-1----:R-:W5:Y:S01]  /*0100*/  LDG.E.128 R44, desc[UR14][R4.64] ;  /* 0x0000000e042c7981 */ /* 0x002f62000c1e1d00 */
[----:B--2---:R-:W-:-:S03]  /*0110*/  IMAD.WIDE.U32 R2, R7, 0x10, R2 ;  /* 0x0000001007027825 */ /* 0x004fc600078e0002 */
[----:B------:R-:W5:Y:S04]  /*0120*/  LDG.E.128 R48, desc[UR14][R4.64+0x2000] ;  /* 0x0020000e04307981 */ /* 0x000f68000c1e1d00 */
[----:B------:R-:W5:Y:S04]  /*0130*/  LDG.E.128 R52, desc[UR14][R4.64+0x4000] ;  /* 0x0040000e04347981 */ /* 0x000f68000c1e1d00 */
[----:B------:R-:W5:Y:S04]  /*0140*/  LDG.E.128 R56, desc[UR14][R4.64+0x6000] ;  /* 0x0060000e04387981 */ /* 0x000f68000c1e1d00 */
[----:B------:R-:W5:Y:S04]  /*0150*/  LDG.E.128 R60, desc[UR14][R4.64+0x8000] ;  /* 0x0080000e043c7981 */ /* 0x000f68000c1e1d00 */
[----:B------:R-:W5:Y:S04]  /*0160*/  LDG.E.128 R64, desc[UR14][R4.64+0xa000] ;  /* 0x00a0000e04407981 */ /* 0x000f68000c1e1d00 */
[----:B------:R-:W5:Y:S04]  /*0170*/  LDG.E.128 R68, desc[UR14][R4.64+0xc000] ;  /* 0x00c0000e04447981 */ /* 0x000f68000c1e1d00 */
[----:B------:R-:W5:Y:S04]  /*0180*/  LDG.E.128 R72, desc[UR14][R4.64+0xe000] ;  /* 0x00e0000e04487981 */ /* 0x000f68000c1e1d00 */
[----:B------:R-:W5:Y:S01]  /*0190*/  LDG.E.128 R76, desc[UR14][R4.64+0x10000] ;  /* 0x0100000e044c7981 */ /* 0x000f62000c1e1d00 */
[----:B------:R-:W0:Y:S03]  /*01a0*/  S2R R6, SR_CTAID.X ;  /* 0x0000000000067919 */ /* 0x000e260000002500 */
        /* <DEDUP_REMOVED lines=9> */
[----:B------:R-:W-:-:S02]  /*0240*/  PLOP3.LUT P1, PT, PT, PT, PT, 0x8, 0x80 ;  /* 0x000000000080781c */ /* 0x000fc40003f2e170 */
[----:B-1----:R-:W-:-:S04]  /*0250*/  LOP3.LUT R3, R0, 0x1f, RZ, 0xc0, !PT ;  /* 0x0000001f00037812 */ /* 0x002fc800078ec0ff */
[----:B0-----:R-:W-:Y:S01]  /*0260*/  LOP3.LUT P0, RZ, R3, 0x3, R6, 0xf8, !PT ;  /* 0x0000000303ff7812 */ /* 0x001fe2000780f806 */
[----:B------:R-:W-:-:S03]  /*0270*/  UMOV UR8, UR4 ;  /* 0x0000000400087c82 */ /* 0x000fc60008000000 */
[----:B------:R-:W-:Y:S01]  /*0280*/  ISETP.LT.U32.AND P0, PT, R0, 0x20, !P0 ;  /* 0x000000200000780c */ /* 0x000fe20004701070 */
[----:B------:R-:W-:Y:S01]  /*0290*/  ULOP3.LUT UR5, UR5, 0x3, URZ, 0xc0, !UPT ;  /* 0x0000000305057892 */ /* 0x000fe2000f8ec0ff */
[----:B------:R-:W-:-:S11]  /*02a0*/  UMOV UR4, URZ ;  /* 0x000000ff00047c82 */ /* 0x000fd60008000000 */
.L_x_314:
        /* <DEDUP_REMOVED lines=84> */
[----:B------:R-:W-:-:S04]  /*07f0*/  FMUL.FTZ R108, R108, 0.00086805556202307343483 ;  /* 0x3a638e396c6c7820 */ /* 0x000fc80000410000 */
        /* <DEDUP_REMOVED lines=76> */
[----:B0-----:R-:W-:-:S04]  /*0cc0*/  @!P2 LEA R118, R121, R2, 0x18 ;  /* 0x000000027976a211 */ /* 0x001fc800078ec0ff */
[----:B------:R-:W-:Y:S01]  /*0cd0*/  @P4 IADD3 R118, PT, PT, R118, 0x20, RZ ;  /* 0x0000002076764810 */ /* 0x000fe20007ffe0ff */
        /* <DEDUP_REMOVED lines=16> */
.L_x_311:
[----:B------:R-:W-:Y:S05]  /*0de0*/  BSYNC.RECONVERGENT B0 ;  /* 0x0000000000007941 */ /* 0x000fea0003800200 */
.L_x_310:
[----:B------:R-:W-:Y:S01]  /*0df0*/  BAR.SYNC.DEFER_BLOCKING 0x0 ;  /* 0x0000000000007b1d */ /* 0x000fe20000010000 */
[----:B0-----:R-:W-:Y:S02]  /*0e00*/  CS2R R108, SRZ ;  /* 0x00000000006c7805 */ /* 0x001fe4000001ff00 */
[----:B------:R-:W-:Y:S01]  /*0e10*/  @!P2 LEA R118, R3, R118, 0x3 ;  /* 0x000000760376a211 */ /* 0x000fe200078e18ff */
[----:B------:R-:W-:Y:S01]  /*0e20*/  HFMA2 R117, -RZ, RZ, 0, 0 ;  /* 0x00000000ff757431 */ /* 0x000fe200000001ff */
[----:B------:R-:W-:Y:S01]  /*0e30*/  ISETP.NE.AND P3, PT, R0, RZ, PT ;  /* 0x000000ff0000720c */ /* 0x000fe20003f65270 */
[----:B------:R-:W0:Y:S01]  /*0e40*/  LDCU UR13, c[0x0][0x380] ;  /* 0x00007000ff0d77ac */ /* 0x000e220008000800 */
[----:B------:R-:W-:-:S05]  /*0e50*/  @!P2 MOV R117, 0x44900000 ;  /* 0x449000000075a802 */ /* 0x000fca0000000f00 */
[----:B------:R-:W1:Y:S04]  /*0e60*/  SHFL.DOWN PT, R120, R117, 0x2, 0x1f ;  /* 0x08401f0075787f89 */ /* 0x000e6800000e0000 */
[----:B------:R-:W2:Y:S01]  /*0e70*/  @!P2 LDS.64 R108, [R118] ;  /* 0x00000000766ca984 */ /* 0x000ea20000000a00 */
[----:B0-----:R-:W-:Y:S01]  /*0e80*/  USHF.L.U32 UR12, UR13, 0x2, URZ ;  /* 0x000000020d0c7899 */ /* 0x001fe200080006ff */
[----:B-1----:R-:W-:-:S04]  /*0e90*/  FADD.FTZ R2, R120, R117 ;  /* 0x0000007578027221 */ /* 0x002fc80000010000 */
[----:B------:R-:W0:Y:S01]  /*0ea0*/  MUFU.RCP R110, R2 ;  /* 0x00000002006e7308 */ /* 0x000e220000001000 */
[----:B--2---:R-:W1:Y:S04]  /*0eb0*/  SHFL.DOWN PT, R119, R108, 0x2, 0x1f ;  /* 0x08401f006c777f89 */ /* 0x004e6800000e0000 */
[----:B------:R-:W2:Y:S01]  /*0ec0*/  SHFL.DOWN PT, R116, R109, 0x2, 0x1f ;  /* 0x08401f006d747f89 */ /* 0x000ea200000e0000 */
[----:B-1----:R-:W-:Y:S01]  /*0ed0*/  FADD.FTZ R121, -R119, R108 ;  /* 0x0000006c77797221 */ /* 0x002fe20000010100 */
[----:B------:R-:W-:-:S03]  /*0ee0*/  FMUL.FTZ R124, R120, R119 ;  /* 0x00000077787c7220 */ /* 0x000fc60000410000 */
[----:B------:R-:W-:Y:S01]  /*0ef0*/  FMUL.FTZ R122, R121, R121 ;  /* 0x00000079797a7220 */ /* 0x000fe20000410000 */
[----:B------:R-:W-:-:S03]  /*0f00*/  FFMA.FTZ R121, R117, R108, R124 ;  /* 0x0000006c75797223 */ /* 0x000fc6000001007c */
[----:B------:R-:W-:Y:S02]  /*0f10*/  FMUL.FTZ R119, R122, R117 ;  /* 0x000000757a777220 */ /* 0x000fe40000410000 */
[----:B------:R-:W1:Y:S02]  /*0f20*/  SHFL.DOWN PT, R117, R2, 0x1, 0x1f ;  /* 0x08201f0002757f89 */ /* 0x000e6400000e0000 */
[----:B------:R-:W-:Y:S01]  /*0f30*/  FMUL.FTZ R120, R120, R119 ;  /* 0x0000007778787220 */ /* 0x000fe20000410000 */
[----:B0-----:R-:W-:Y:S01]  /*0f40*/  FMUL.FTZ R119, R110, R121 ;  /* 0x000000796e777220 */ /* 0x001fe20000410000 */
[----:B--2---:R-:W-:-:S04]  /*0f50*/  FADD.FTZ R121, R116, R109 ;  /* 0x0000006d74797221 */ /* 0x004fc80000010000 */
[----:B------:R-:W0:Y:S01]  /*0f60*/  SHFL.DOWN PT, R108, R119, 0x1, 0x1f ;  /* 0x08201f00776c7f89 */ /* 0x000e2200000e0000 */
[----:B------:R-:W-:-:S05]  /*0f70*/  FFMA.FTZ R120, R110, R120, R121 ;  /* 0x000000786e787223 */ /* 0x000fca0000010079 */
[----:B------:R-:W2:Y:S01]  /*0f80*/  SHFL.DOWN PT, R121, R120, 0x1, 0x1f ;  /* 0x08201f0078797f89 */ /* 0x000ea200000e0000 */
[----:B-1----:R-:W-:-:S06]  /*0f90*/  FADD.FTZ R109, R2, R117 ;  /* 0x00000075026d7221 */ /* 0x002fcc0000010000 */
[----:B------:R-:W1:Y:S01]  /*0fa0*/  MUFU.RCP R109, R109 ;  /* 0x0000006d006d7308 */ /* 0x000e620000001000 */
[----:B0-----:R-:W-:Y:S01]  /*0fb0*/  FADD.FTZ R110, R119, -R108 ;  /* 0x8000006c776e7221 */ /* 0x001fe20000010000 */
[----:B------:R-:W-:-:S03]  /*0fc0*/  FMUL.FTZ R125, R117, R108 ;  /* 0x0000006c757d7220 */ /* 0x000fc60000410000 */
[----:B------:R-:W-:Y:S01]  /*0fd0*/  FMUL.FTZ R123, R110, R110 ;  /* 0x0000006e6e7b7220 */ /* 0x000fe20000410000 */
[----:B------:R-:W-:-:S03]  /*0fe0*/  FFMA.FTZ R110, R2, R119, R125 ;  /* 0x00000077026e7223 */ /* 0x000fc6000001007d */
[----:B------:R-:W-:Y:S01]  /*0ff0*/  FMUL.FTZ R108, R2, R123 ;  /* 0x0000007b026c7220 */ /* 0x000fe20000410000 */
[----:B--2---:R-:W-:-:S03]  /*1000*/  FADD.FTZ R2, R120, R121 ;  /* 0x0000007978027221 */ /* 0x004fc60000010000 */
[----:B------:R-:W-:Y:S01]  /*1010*/  FMUL.FTZ R108, R117, R108 ;  /* 0x0000006c756c7220 */ /* 0x000fe20000410000 */
[----:B-1----:R-:W-:-:S03]  /*1020*/  FMUL.FTZ R110, R109, R110 ;  /* 0x0000006e6d6e7220 */ /* 0x002fc60000410000 */
[----:B------:R-:W-:Y:S02]  /*1030*/  FFMA.FTZ R2, R109, R108, R2 ;  /* 0x0000006c6d027223 */ /* 0x000fe40000010002 */
[----:B------:R0:W1:Y:S04]  /*1040*/  SHFL.IDX PT, R116, R110, RZ, 0x1f ;  /* 0x00001fff6e747589 */ /* 0x00006800000e0000 */
[----:B------:R0:W2:Y:S01]  /*1050*/  SHFL.IDX PT, R117, R2, RZ, 0x1f ;  /* 0x00001fff02757589 */ /* 0x0000a200000e0000 */
[----:B------:R-:W-:Y:S05]  /*1060*/  @P3 BRA `(.L_x_312) ;  /* 0x0000000000a43947 */ /* 0x000fea0003800000 */
[----:B------:R-:W3:Y:S01]  /*1070*/  S2UR UR7, SR_CTAID.X ;  /* 0x00000000000779c3 */ /* 0x000ee20000002500 */
[----:B------:R-:W-:Y:S01]  /*1080*/  ULOP3.LUT UR6, UR4, 0x1, URZ, 0xc0, !UPT ;  /* 0x0000000104067892 */ /* 0x000fe2000f8ec0ff */
[----:B------:R-:W4:Y:S03]  /*1090*/  LDCU.64 UR10, c[0x0][0x3c0] ;  /* 0x00007800ff0a77ac */ /* 0x000f260008000a00 */
[----:B------:R-:W-:-:S04]  /*10a0*/  UIADD3 UR6, UPT, UPT, -UR6, URZ, URZ ;  /* 0x000000ff06067290 */ /* 0x000fc8000fffe1ff */
[----:B------:R-:W-:Y:S02]  /*10b0*/  ULOP3.LUT UR6, UR6, UR12, URZ, 0xc0, !UPT ;  /* 0x0000000c06067292 */ /* 0x000fe4000f8ec0ff */
[----:B---3--:R-:W-:-:S04]  /*10c0*/  ULOP3.LUT UR7, UR7, 0x7ffffffc, URZ, 0xc0, !UPT ;  /* 0x7ffffffc07077892 */ /* 0x008fc8000f8ec0ff */
[----:B------:R-:W-:-:S04]  /*10d0*/  UIADD3 UR7, UP0, UPT, UR6, UR7, URZ ;  /* 0x0000000706077290 */ /* 0x000fc8000ff1e0ff */
[----:B------:R-:W-:Y:S02]  /*10e0*/  UIADD3.X UR9, UPT, UPT, URZ, URZ, URZ, UP0, !UPT ;  /* 0x000000ffff097290 */ /* 0x000fe400087fe4ff */
[----:B----4-:R-:W-:-:S04]  /*10f0*/  ULEA UR6, UP0, UR7, UR10, 0x3 ;  /* 0x0000000a07067291 */ /* 0x010fc8000f8018ff */
[----:B------:R-:W-:Y:S01]  /*1100*/  ULEA.HI.X UR7, UR7, UR11, UR9, 0x3, UP0 ;  /* 0x0000000b07077291 */ /* 0x000fe200080f1c09 */
[----:B------:R-:W3:Y:S04]  /*1110*/  LDCU.64 UR10, c[0x0][0x3c8] ;  /* 0x00007900ff0a77ac */ /* 0x000ee80008000a00 */
[----:B------:R-:W4:Y:S01]  /*1120*/  S2UR UR9, SR_CTAID.X ;  /* 0x00000000000979c3 */ /* 0x000f220000002500 */
[----:B------:R-:W-:-:S06]  /*1130*/  UIMAD.WIDE.U32 UR6, UR5, 0x8, UR6 ;  /* 0x00000008050678a5 */ /* 0x000fcc000f8e0006 */
[----:B------:R-:W-:Y:S01]  /*1140*/  MOV R108, UR6 ;  /* 0x00000006006c7c02 */ /* 0x000fe20008000f00 */
[----:B------:R-:W-:Y:S01]  /*1150*/  ULOP3.LUT UR6, UR4, 0x1, URZ, 0xc0, !UPT ;  /* 0x0000000104067892 */ /* 0x000fe2000f8ec0ff */
[----:B------:R-:W-:-:S03]  /*1160*/  MOV R109, UR7 ;  /* 0x00000007006d7c02 */ /* 0x000fc60008000f00 */
[----:B------:R-:W-:Y:S02]  /*1170*/  UIADD3 UR6, UPT, UPT, -UR6, URZ, URZ ;  /* 0x000000ff06067290 */ /* 0x000fe4000fffe1ff */
[----:B-12---:R1:W-:Y:S02]  /*1180*/  STG.E.64 desc[UR14][R108.64], R116 ;  /* 0x000000746c007986 */ /* 0x0063e4000c101b0e */
[----:B------:R-:W-:-:S04]  /*1190*/  ULOP3.LUT UR6, UR6, UR13, URZ, 0xc0, !UPT ;  /* 0x0000000d06067292 */ /* 0x000fc8000f8ec0ff */
[----:B----4-:R-:W-:-:S04]  /*11a0*/  ULEA.HI UR7, UP0, UR9, UR6, URZ, 0x1e ;  /* 0x0000000609077291 */ /* 0x010fc8000f81f0ff */
[----:B------:R-:W-:Y:S02]  /*11b0*/  ULEA.HI.X.SX32 UR6, UR6, URZ, 0x1, UP0 ;  /* 0x000000ff06067291 */ /* 0x000fe400080f0eff */
[----:B---3--:R-:W-:Y:S02]  /*11c0*/  ULEA UR9, UP1, UR7, UR10, 0x2 ;  /* 0x0000000a07097291 */ /* 0x008fe4000f8210ff */
[----:B------:R-:W-:Y:S02]  /*11d0*/  UISETP.GT.U32.AND UP0, UPT, UR4, 0x1, UPT ;  /* 0x000000010400788c */ /* 0x000fe4000bf04070 */
[----:B------:R-:W-:Y:S02]  /*11e0*/  ULEA.HI.X UR7, UR7, UR11, UR6, 0x2, UP1 ;  /* 0x0000000b07077291 */ /* 0x000fe400088f1406 */
[----:B-1----:R-:W-:Y:S01]  /*11f0*/  MOV R108, UR9 ;  /* 0x00000009006c7c02 */ /* 0x002fe20008000f00 */
[----:B------:R-:W-:Y:S02]  /*1200*/  UMOV UR6, 0xffffffff ;  /* 0xffffffff00067882 */ /* 0x000fe40000000000 */
[----:B------:R-:W-:Y:S01]  /*1210*/  USEL UR6, UR6, 0x1, UP0 ;  /* 0x0000000106067887 */ /* 0x000fe20008000000 */
[----:B------:R-:W-:-:S05]  /*1220*/  MOV R109, UR7 ;  /* 0x00000007006d7c02 */ /* 0x000fca0008000f00 */
        /* <DEDUP_REMOVED lines=8> */
.L_x_313:
[----:B0-----:R-:W2:Y:S04]  /*12b0*/  LDG.E.STRONG.GPU R2, desc[UR14][R108.64] ;  /* 0x0000000e6c027981 */ /* 0x001ea8000c1ef900 */
[----:B--2---:R-:W-:Y:S01]  /*12c0*/  CCTL.IVALL ;  /* 0x00000000ff00798f */ /* 0x004fe20002000000 */
[----:B------:R-:W-:Y:S05]  /*12d0*/  YIELD ;  /* 0x0000000000007946 */ /* 0x000fea0003800000 */
[----:B------:R-:W-:-:S13]  /*12e0*/  ISETP.NE.AND P3, PT, R2, R117, PT ;  /* 0x000000750200720c */ /* 0x000fda0003f65270 */
[----:B------:R-:W-:Y:S05]  /*12f0*/  @P3 BRA `(.L_x_313) ;  /* 0xfffffffc00ec3947 */ /* 0x000fea000383ffff */
.L_x_312:
[----:B------:R-:W-:Y:S05]  /*1300*/  WARPSYNC.ALL ;  /* 0x0000000000007948 */ /* 0x000fea0003800000 */
[----:B0-----:R-:W2:Y:S01]  /*1310*/  @!P2 S2R R110, SR_CTAID.X ;  /* 0x00000000006ea919 */ /* 0x001ea20000002500 */
[----:B-1----:R-:W0:Y:S01]  /*1320*/  @!P2 LDC.64 R108, c[0x0][0x3c0] ;  /* 0x0000f000ff6cab82 */ /* 0x002e220000000a00 */
[----:B------:R-:W-:-:S04]  /*1330*/  MOV R2, UR4 ;  /* 0x0000000400027c02 */ /* 0x000fc80008000f00 */
[----:B------:R-:W-:-:S04]  /*1340*/  @!P2 LOP3.LUT R2, R2, 0x1, RZ, 0xc0, !PT ;  /* 0x000000010202a812 */ /* 0x000fc800078ec0ff */
[----:B------:R-:W-:-:S04]  /*1350*/  @!P2 IADD3 R2, PT, PT, -R2, RZ, RZ ;  /* 0x000000ff0202a210 */ /* 0x000fc80007ffe1ff */
[----:B------:R-:W-:Y:S02]  /*1360*/  @!P2 LOP3.LUT R2, R2, UR12, RZ, 0xc0, !PT ;  /* 0x0000000c0202ac12 */ /* 0x000fe4000f8ec0ff */
[----:B--2---:R-:W-:Y:S01]  /*1370*/  @!P2 LOP3.LUT R117, R110, 0x7ffffffc, RZ, 0xc0, !PT ;  /* 0x7ffffffc6e75a812 */ /* 0x004fe200078ec0ff */
[----:B------:R-:W-:Y:S03]  /*1380*/  BAR.SYNC.DEFER_BLOCKING 0x0 ;  /* 0x0000000000007b1d */ /* 0x000fe60000010000 */
[----:B------:R-:W-:-:S04]  /*1390*/  @!P2 IADD3 R2, P3, PT, R2, R117, RZ ;  /* 0x000000750202a210 */ /* 0x000fc80007f7e0ff */
[----:B0-----:R-:W-:Y:S02]  /*13a0*/  @!P2 LEA R116, P4, R2, R108, 0x3 ;  /* 0x0000006c0274a211 */ /* 0x001fe400078818ff */
[----:B------:R-:W-:-:S04]  /*13b0*/  @!P2 IADD3.X R108, PT, PT, RZ, RZ, RZ, P3, !PT ;  /* 0x000000ffff6ca210 */ /* 0x000fc80001ffe4ff */
[----:B------:R-:W-:Y:S02]  /*13c0*/  @!P2 LEA.HI.X R117, R2, R109, R108, 0x3, P4 ;  /* 0x0000006d0275a211 */ /* 0x000fe400020f1c6c */
[----:B------:R-:W-:Y:S01]  /*13d0*/  CS2R R108, SRZ ;  /* 0x00000000006c7805 */ /* 0x000fe2000001ff00 */
[----:B------:R-:W-:-:S05]  /*13e0*/  @!P2 IMAD.WIDE.U32 R116, R3, 0x8, R116 ;  /* 0x000000080374a825 */ /* 0x000fca00078e0074 */
[----:B------:R-:W2:Y:S01]  /*13f0*/  @!P2 LDG.E.64 R108, desc[UR14][R116.64] ;  /* 0x0000000e746ca981 */ /* 0x000ea2000c1e1b00 */
[----:B------:R-:W-:Y:S01]  /*1400*/  HFMA2 R119, -RZ, RZ, 0, 0 ;  /* 0x00000000ff777431 */ /* 0x000fe200000001ff */
[----:B------:R-:W-:Y:S01]  /*1410*/  MOV R123, UR8 ;  /* 0x00000008007b7c02 */ /* 0x000fe20008000f00 */
[----:B------:R-:W-:Y:S01]  /*1420*/  UIADD3 UR4, UPT, UPT, UR4, 0x1, URZ ;  /* 0x0000000104047890 */ /* 0x000fe2000fffe0ff */
[----:B------:R-:W-:Y:S02]  /*1430*/  PLOP3.LUT P1, PT, P1, PT, PT, 0x8, 0x80 ;  /* 0x000000000080781c */ /* 0x000fe40000f2e170 */
[----:B------:R-:W-:Y:S01]  /*1440*/  @!P2 MOV R119, 0x45900000 ;  /* 0x459000000077a802 */ /* 0x000fe20000000f00 */
[----:B------:R-:W-:-:S04]  /*1450*/  ULOP3.LUT UR4, UR4, 0x3, URZ, 0xc0, !UPT ;  /* 0x0000000304047892 */ /* 0x000fc8000f8ec0ff */
[----:B------:R-:W0:Y:S02]  /*1460*/  SHFL.DOWN PT, R118, R119, 0x2, 0x1f ;  /* 0x08401f0077767f89 */ /* 0x000e2400000e0000 */
[----:B0-----:R-:W-:-:S04]  /*1470*/  FADD.FTZ R2, R118, R119 ;  /* 0x0000007776027221 */ /* 0x001fc80000010000 */
[----:B------:R-:W0:Y:S01]  /*1480*/  MUFU.RCP R110, R2 ;  /* 0x00000002006e7308 */ /* 0x000e220000001000 */
[----:B--2---:R-:W1:Y:S04]  /*1490*/  SHFL.DOWN PT, R121, R108, 0x2, 0x1f ;  /* 0x08401f006c797f89 */ /* 0x004e6800000e0000 */
[----:B------:R-:W2:Y:S01]  /*14a0*/  SHFL.DOWN PT, R120, R109, 0x2, 0x1f ;  /* 0x08401f006d787f89 */ /* 0x000ea200000e0000 */
[----:B-1----:R-:W-:Y:S01]  /*14b0*/  FADD.FTZ R122, -R121, R108 ;  /* 0x0000006c797a7221 */ /* 0x002fe20000010100 */
[----:B------:R-:W-:-:S03]  /*14c0*/  FMUL.FTZ R124, R118, R121 ;  /* 0x00000079767c7220 */ /* 0x000fc60000410000 */
[----:B------:R-:W-:Y:S01]  /*14d0*/  FMUL.FTZ R122, R122, R122 ;  /* 0x0000007a7a7a7220 */ /* 0x000fe20000410000 */
[----:B------:R-:W-:-:S03]  /*14e0*/  FFMA.FTZ R121, R119, R108, R124 ;  /* 0x0000006c77797223 */ /* 0x000fc6000001007c */
[----:B------:R-:W-:-:S04]  /*14f0*/  FMUL.FTZ R117, R122, R119 ;  /* 0x000000777a757220 */ /* 0x000fc80000410000 */
[----:B------:R-:W-:Y:S01]  /*1500*/  FMUL.FTZ R118, R118, R117 ;  /* 0x0000007576767220 */ /* 0x000fe20000410000 */
[----:B--2---:R-:W-:Y:S01]  /*1510*/  FADD.FTZ R117, R120, R109 ;  /* 0x0000006d78757221 */ /* 0x004fe20000010000 */
[----:B0-----:R-:W-:-:S03]  /*1520*/  FMUL.FTZ R109, R110, R121 ;  /* 0x000000796e6d7220 */ /* 0x001fc60000410000 */
[----:B------:R-:W-:Y:S02]  /*1530*/  FFMA.FTZ R118, R110, R118, R117 ;  /* 0x000000766e767223 */ /* 0x000fe40000010075 */
[----:B------:R-:W0:Y:S04]  /*1540*/  SHFL.DOWN PT, R117, R2, 0x1, 0x1f ;  /* 0x08201f0002757f89 */ /* 0x000e2800000e0000 */
[----:B------:R-:W1:Y:S04]  /*1550*/  SHFL.DOWN PT, R110, R109, 0x1, 0x1f ;  /* 0x08201f006d6e7f89 */ /* 0x000e6800000e0000 */
[----:B------:R-:W2:Y:S01]  /*1560*/  SHFL.DOWN PT, R119, R118, 0x1, 0x1f ;  /* 0x08201f0076777f89 */ /* 0x000ea200000e0000 */
[----:B0-----:R-:W-:Y:S01]  /*1570*/  FADD.FTZ R108, R2, R117 ;  /* 0x00000075026c7221 */ /* 0x001fe20000010000 */
[----:B-1----:R-:W-:-:S05]  /*1580*/  FADD.FTZ R116, R109, -R110 ;  /* 0x8000006e6d747221 */ /* 0x002fca0000010000 */
[----:B------:R-:W0:Y:S01]  /*1590*/  MUFU.RCP R108, R108 ;  /* 0x0000006c006c7308 */ /* 0x000e220000001000 */
[----:B------:R-:W-:Y:S01]  /*15a0*/  FMUL.FTZ R121, R116, R116 ;  /* 0x0000007474797220 */ /* 0x000fe20000410000 */
[----:B--2---:R-:W-:-:S03]  /*15b0*/  FADD.FTZ R119, R118, R119 ;  /* 0x0000007776777221 */ /* 0x004fc60000010000 */
[----:B------:R-:W-:-:S04]  /*15c0*/  FMUL.FTZ R116, R2, R121 ;  /* 0x0000007902747220 */ /* 0x000fc80000410000 */
[C---:B------:R-:W-:Y:S01]  /*15d0*/  FMUL.FTZ R116, R117.reuse, R116 ;  /* 0x0000007475747220 */ /* 0x040fe20000410000 */
[----:B------:R-:W-:-:S04]  /*15e0*/  FMUL.FTZ R117, R117, R110 ;  /* 0x0000006e75757220 */ /* 0x000fc80000410000 */
[----:B------:R-:W-:Y:S01]  /*15f0*/  FFMA.FTZ R117, R2, R109, R117 ;  /* 0x0000006d02757223 */ /* 0x000fe20000010075 */
[----:B------:R-:W-:Y:S01]  /*1600*/  MOV R109, UR8 ;  /* 0x00000008006d7c02 */ /* 0x000fe20008000f00 */
[C---:B0-----:R-:W-:Y:S02]  /*1610*/  FFMA.FTZ R116, R108.reuse, R116, R119 ;  /* 0x000000746c747223 */ /* 0x041fe40000010077 */
[----:B------:R-:W0:Y:S01]  /*1620*/  LDC R119, c[0x0][0x3d0] ;  /* 0x0000f400ff777b82 */ /* 0x000e220000000800 */
[----:B------:R-:W-:-:S03]  /*1630*/  FMUL.FTZ R108, R108, R117 ;  /* 0x000000756c6c7220 */ /* 0x000fc60000410000 */
[----:B------:R-:W0:Y:S04]  /*1640*/  SHFL.IDX PT, R116, R116, RZ, 0x1f ;  /* 0x00001fff74747589 */ /* 0x000e2800000e0000 */
[----:B------:R-:W1:Y:S01]  /*1650*/  SHFL.IDX PT, R108, R108, RZ, 0x1f ;  /* 0x00001fff6c6c7589 */ /* 0x000e6200000e0000 */
[----:B0-----:R-:W-:Y:S02]  /*1660*/  FFMA.FTZ R2, R116, 5.4253472626442089677e-05, R119 ;  /* 0x38638e3974027823 */ /* 0x001fe40000010077 */
[----:B------:R-:W0:Y:S01]  /*1670*/  @P0 LDC.64 R118, c[0x0][0x3a0] ;  /* 0x0000e800ff760b82 */ /* 0x000e220000000a00 */
[----:B-1----:R-:W-:-:S03]  /*1680*/  R2UR UR6, R108 ;  /* 0x000000006c0672ca */ /* 0x002fc600000e0000 */
[----:B------:R-:W1:Y:S04]  /*1690*/  MUFU.RSQ R2, R2 ;  /* 0x0000000200027308 */ /* 0x000e680000001400 */
[----:B------:R-:W2:Y:S06]  /*16a0*/  @P0 LDC.64 R116, c[0x0][0x3a8] ;  /* 0x0000ea00ff740b82 */ /* 0x000eac0000000a00 */
[----:B------:R-:W-:Y:S01]  /*16b0*/  FADD.FTZ R112, R112, -UR6 ;  /* 0x8000000670707e21 */ /* 0x000fe20008010000 */
[----:B------:R-:W-:Y:S01]  /*16c0*/  MOV R121, UR6 ;  /* 0x0000000600797c02 */ /* 0x000fe20008000f00 */
[----:B------:R-:W-:Y:S01]  /*16d0*/  FADD.FTZ R114, R114, -UR6 ;  /* 0x8000000672727e21 */ /* 0x000fe20008010000 */
[----:B------:R-:W-:Y:S01]  /*16e0*/  FADD.FTZ R110, R115, -UR6 ;  /* 0x80000006736e7e21 */ /* 0x000fe20008010000 */
[----:B------:R-:W-:Y:S01]  /*16f0*/  FADD.FTZ R104, R104, -UR6 ;  /* 0x8000000668687e21 */ /* 0x000fe20008010000 */
[----:B------:R-:W-:Y:S01]  /*1700*/  FADD.FTZ R105, R105, -UR6 ;  /* 0x8000000669697e21 */ /* 0x000fe20008010000 */
[----:B-1----:R-:W-:Y:S01]  /*1710*/  R2UR UR7, R2 ;  /* 0x00000000020772ca */ /* 0x002fe200000e0000 */
[----:B------:R-:W-:Y:S01]  /*1720*/  FADD.FTZ R2, R113, -UR6 ;  /* 0x8000000671027e21 */ /* 0x000fe20008010000 */
[----:B------:R-:W-:Y:S01]  /*1730*/  FADD.FTZ R4, R4, -UR6 ;  /* 0x8000000604047e21 */ /* 0x000fe20008010000 */
[----:B0-----:R-:W-:-:S04]  /*1740*/  @P0 IMAD.WIDE R118, R109, 0x4, R118 ;  /* 0x000000046d760825 */ /* 0x001fc800078e0276 */
[----:B------:R-:W-:Y:S01]  /*1750*/  FADD.FTZ R5, R5, -UR6 ;  /* 0x8000000605057e21 */ /* 0x000fe20008010000 */
[----:B------:R-:W0:Y:S01]  /*1760*/  LDC.64 R108, c[0x0][0x398] ;  /* 0x0000e600ff6c7b82 */ /* 0x000e220000000a00 */
[----:B------:R-:W-:Y:S01]  /*1770*/  FADD.FTZ R6, R6, -UR6 ;  /* 0x8000000606067e21 */ /* 0x000fe20008010000 */
[----:B------:R-:W-:Y:S01]  /*1780*/  FADD.FTZ R7, R7, -UR6 ;  /* 0x8000000607077e21 */ /* 0x000fe20008010000 */
[----:B------:R1:W-:Y:S01]  /*1790*/  @P0 STG.E desc[UR14][R118.64], R121 ;  /* 0x0000007976000986 */ /* 0x0003e2000c10190e */
[----:B------:R-:W-:Y:S01]  /*17a0*/  FADD.FTZ R106, R106, -UR6 ;  /* 0x800000066a6a7e21 */ /* 0x000fe20008010000 */
[----:B------:R-:W-:Y:S01]  /*17b0*/  FADD.FTZ R107, R107, -UR6 ;  /* 0x800000066b6b7e21 */ /* 0x000fe20008010000 */
[----:B--2---:R-:W-:-:S04]  /*17c0*/  @P0 IMAD.WIDE R116, R123, 0x4, R116 ;  /* 0x000000047b740825 */ /* 0x004fc800078e0274 */
[----:B------:R-:W-:Y:S01]  /*17d0*/  FADD.FTZ R98, R98, -UR6 ;  /* 0x8000000662627e21 */ /* 0x000fe20008010000 */
[----:B------:R-:W-:Y:S01]  /*17e0*/  MOV R123, UR7 ;  /* 0x00000007007b7c02 */ /* 0x000fe20008000f00 */
[----:B------:R-:W-:Y:S01]  /*17f0*/  FMUL.FTZ R113, R112, UR7 ;  /* 0x0000000770717c20 */ /* 0x000fe20008410000 */
[----:B------:R-:W-:Y:S01]  /*1800*/  FMUL.FTZ R2, R2, UR7 ;  /* 0x0000000702027c20 */ /* 0x000fe20008410000 */
[----:B------:R-:W-:Y:S01]  /*1810*/  FMUL.FTZ R115, R114, UR7 ;  /* 0x0000000772737c20 */ /* 0x000fe20008410000 */
[----:B------:R-:W-:Y:S01]  /*1820*/  FMUL.FTZ R110, R110, UR7 ;  /* 0x000000076e6e7c20 */ /* 0x000fe20008410000 */
[----:B-----5:R-:W-:Y:S01]  /*1830*/  FFMA.FTZ R112, R8, R113, R44 ;  /* 0x0000007108707223 */ /* 0x020fe2000001002c */
[----:B------:R2:W-:Y:S01]  /*1840*/  @P0 STG.E desc[UR14][R116.64], R123 ;  /* 0x0000007b74000986 */ /* 0x0005e2000c10190e */
[----:B------:R-:W-:Y:S01]  /*1850*/  FFMA.FTZ R113, R9, R2, R45 ;  /* 0x0000000209717223 */ /* 0x000fe2000001002d */
[----:B------:R-:W-:Y:S01]  /*1860*/  LOP3.LUT R2, R3, 0x60, R0, 0xf8, !PT ;  /* 0x0000006003027812 */ /* 0x000fe200078ef800 */
[----:B------:R-:W-:Y:S01]  /*1870*/  FFMA.FTZ R114, R10, R115, R46 ;  /* 0x000000730a727223 */ /* 0x000fe2000001002e */
[----:B-1----:R-:W-:Y:S01]  /*1880*/  MOV R119, UR8 ;  /* 0x0000000800777c02 */ /* 0x002fe20008000f00 */
[----:B------:R-:W-:Y:S01]  /*1890*/  FFMA.FTZ R115, R11, R110, R47 ;  /* 0x0000006e0b737223 */ /* 0x000fe2000001002f */
[----:B------:R-:W-:Y:S01]  /*18a0*/  FADD.FTZ R96, R96, -UR6 ;  /* 0x8000000660607e21 */ /* 0x000fe20008010000 */
[----:B------:R-:W-:Y:S01]  /*18b0*/  FADD.FTZ R97, R97, -UR6 ;  /* 0x8000000661617e21 */ /* 0x000fe20008010000 */
[----:B------:R-:W-:Y:S01]  /*18c0*/  FADD.FTZ R99, R99, -UR6 ;  /* 0x8000000663637e21 */ /* 0x000fe20008010000 */
[----:B------:R-:W-:Y:S01]  /*18d0*/  FADD.FTZ R93, R93, -UR6 ;  /* 0x800000065d5d7e21 */ /* 0x000fe20008010000 */
[----:B0-----:R-:W-:-:S04]  /*18e0*/  IMAD.WIDE.U32 R110, R111, 0x10, R108 ;  /* 0x000000106f6e7825 */ /* 0x001fc800078e006c */
[----:B------:R-:W-:Y:S01]  /*18f0*/  FADD.FTZ R92, R92, -UR6 ;  /* 0x800000065c5c7e21 */ /* 0x000fe20008010000 */
[----:B--2---:R-:W-:Y:S01]  /*1900*/  MOV R117, UR5 ;  /* 0x0000000500757c02 */ /* 0x004fe20008000f00 */
[----:B------:R-:W-:Y:S01]  /*1910*/  FADD.FTZ R116, R82, -UR6 ;  /* 0x8000000652747e21 */ /* 0x000fe20008010000 */
[----:B------:R-:W-:Y:S01]  /*1920*/  FMUL.FTZ R82, R7, UR7 ;  /* 0x0000000707527c20 */ /* 0x000fe20008410000 */
[----:B------:R0:W-:Y:S01]  /*1930*/  STG.E.128 desc[UR14][R110.64], R112 ;  /* 0x000000706e007986 */ /* 0x0001e2000c101d0e */
[----:B------:R-:W-:Y:S01]  /*1940*/  LEA R2, R117, R2, 0x7 ;  /* 0x0000000275027211 */ /* 0x000fe200078e38ff */
[----:B------:R-:W-:Y:S01]  /*1950*/  FADD.FTZ R117, R83, -UR6 ;  /* 0x8000000653757e21 */ /* 0x000fe20008010000 */
[----:B------:R-:W-:Y:S01]  /*1960*/  FMUL.FTZ R83, R6, UR7 ;  /* 0x0000000706537c20 */ /* 0x000fe20008410000 */
[----:B------:R-:W-:Y:S01]  /*1970*/  FFMA.FTZ R7, R15, R82, R51 ;  /* 0x000000520f077223 */ /* 0x000fe20000010033 */
[----:B------:R-:W-:Y:S01]  /*1980*/  FADD.FTZ R94, R94, -UR6 ;  /* 0x800000065e5e7e21 */ /* 0x000fe20008010000 */
[----:B------:R-:W-:-:S02]  /*1990*/  IMAD R2, R119, 0x1200, R2 ;  /* 0x0000120077027824 */ /* 0x000fc400078e0202 */
[----:B------:R-:W-:Y:S01]  /*19a0*/  FMUL.FTZ R119, R104, UR7 ;  /* 0x0000000768777c20 */ /* 0x000fe20008410000 */
[----:B------:R-:W-:Y:S01]  /*19b0*/  FMUL.FTZ R104, R105, UR7 ;  /* 0x0000000769687c20 */ /* 0x000fe20008410000 */
[----:B------:R-:W-:Y:S01]  /*19c0*/  FMUL.FTZ R105, R106, UR7 ;  /* 0x000000076a697c20 */ /* 0x000fe20008410000 */
[----:B------:R-:W-:Y:S01]  /*19d0*/  FMUL.FTZ R106, R107, UR7 ;  /* 0x000000076b6a7c20 */ /* 0x000fe20008410000 */
[----:B------:R-:W-:Y:S01]  /*19e0*/  FFMA.FTZ R6, R14, R83, R50 ;  /* 0x000000530e067223 */ /* 0x000fe20000010032 */
[----:B------:R-:W-:Y:S01]  /*19f0*/  FADD.FTZ R107, R103, -UR6 ;  /* 0x80000006676b7e21 */ /* 0x000fe20008010000 */
[----:B------:R-:W-:Y:S01]  /*1a00*/  FFMA.FTZ R82, R18, R105, R54 ;  /* 0x0000006912527223 */ /* 0x000fe20000010036 */
[----:B------:R-:W-:Y:S01]  /*1a10*/  FFMA.FTZ R83, R19, R106, R55 ;  /* 0x0000006a13537223 */ /* 0x000fe20000010037 */
[C---:B------:R-:W-:Y:S01]  /*1a20*/  IADD3 R105, PT, PT, R2.reuse, 0x600, RZ ;  /* 0x0000060002697810 */ /* 0x040fe20007ffe0ff */
[----:B------:R-:W-:Y:S01]  /*1a30*/  FADD.FTZ R95, R95, -UR6 ;  /* 0x800000065f5f7e21 */ /* 0x000fe20008010000 */
[C---:B------:R-:W-:Y:S01]  /*1a40*/  IADD3 R103, PT, PT, R2.reuse, 0x800, RZ ;  /* 0x0000080002677810 */ /* 0x040fe20007ffe0ff */
[----:B0-----:R-:W-:Y:S01]  /*1a50*/  FADD.FTZ R111, R85, -UR6 ;  /* 0x80000006556f7e21 */ /* 0x001fe20008010000 */
[----:B------:R-:W-:Y:S01]  /*1a60*/  FADD.FTZ R113, R87, -UR6 ;  /* 0x8000000657717e21 */ /* 0x000fe20008010000 */
[----:B------:R-:W-:Y:S01]  /*1a70*/  IADD3 R85, PT, PT, R2, 0x200, RZ ;  /* 0x0000020002557810 */ /* 0x000fe20007ffe0ff */
[----:B------:R-:W-:Y:S01]  /*1a80*/  FADD.FTZ R114, R80, -UR6 ;  /* 0x8000000650727e21 */ /* 0x000fe20008010000 */
[----:B------:R-:W-:Y:S01]  /*1a90*/  FADD.FTZ R115, R81, -UR6 ;  /* 0x8000000651737e21 */ /* 0x000fe20008010000 */
[----:B------:R-:W-:Y:S01]  /*1aa0*/  IADD3 R87, PT, PT, R2, 0x400, RZ ;  /* 0x0000040002577810 */ /* 0x000fe20007ffe0ff */
[----:B------:R-:W-:Y:S01]  /*1ab0*/  FMUL.FTZ R81, R4, UR7 ;  /* 0x0000000704517c20 */ /* 0x000fe20008410000 */
[----:B------:R-:W-:Y:S01]  /*1ac0*/  FMUL.FTZ R80, R5, UR7 ;  /* 0x0000000705507c20 */ /* 0x000fe20008410000 */
[----:B------:R-:W-:Y:S01]  /*1ad0*/  FADD.FTZ R110, R84, -UR6 ;  /* 0x80000006546e7e21 */ /* 0x000fe20008010000 */
[----:B------:R-:W-:Y:S01]  /*1ae0*/  FADD.FTZ R112, R86, -UR6 ;  /* 0x8000000656707e21 */ /* 0x000fe20008010000 */
[----:B------:R-:W-:-:S04]  /*1af0*/  IMAD.WIDE.U32 R84, R85, 0x10, R108 ;  /* 0x0000001055547825 */ /* 0x000fc800078e006c */
[----:B------:R-:W-:Y:S01]  /*1b00*/  FFMA.FTZ R4, R12, R81, R48 ;  /* 0x000000510c047223 */ /* 0x000fe20000010030 */
[----:B------:R-:W-:Y:S01]  /*1b10*/  FFMA.FTZ R5, R13, R80, R49 ;  /* 0x000000500d057223 */ /* 0x000fe20000010031 */
[----:B------:R-:W-:Y:S01]  /*1b20*/  FFMA.FTZ R80, R16, R119, R52 ;  /* 0x0000007710507223 */ /* 0x000fe20000010034 */
[----:B------:R-:W-:-:S04]  /*1b30*/  IMAD.WIDE.U32 R86, R87, 0x10, R108 ;  /* 0x0000001057567825 */ /* 0x000fc800078e006c */
[----:B------:R-:W-:Y:S01]  /*1b40*/  FFMA.FTZ R81, R17, R104, R53 ;  /* 0x0000006811517223 */ /* 0x000fe20000010035 */
[C---:B------:R-:W-:Y:S01]  /*1b50*/  IADD3 R121, PT, PT, R2.reuse, 0xa00, RZ ;  /* 0x00000a0002797810 */ /* 0x040fe20007ffe0ff */
[----:B------:R0:W-:Y:S01]  /*1b60*/  STG.E.128 desc[UR14][R84.64], R4 ;  /* 0x0000000454007986 */ /* 0x0001e2000c101d0e */
[----:B------:R-:W-:Y:S01]  /*1b70*/  IADD3 R123, PT, PT, R2, 0xc00, RZ ;  /* 0x00000c00027b7810 */ /* 0x000fe20007ffe0ff */
[----:B------:R-:W-:Y:S01]  /*1b80*/  FMUL.FTZ R119, R96, UR7 ;  /* 0x0000000760777c20 */ /* 0x000fe20008410000 */
[C---:B------:R-:W-:Y:S01]  /*1b90*/  IADD3 R125, PT, PT, R2.reuse, 0xe00, RZ ;  /* 0x00000e00027d7810 */ /* 0x040fe20007ffe0ff */
[----:B------:R1:W-:Y:S01]  /*1ba0*/  STG.E.128 desc[UR14][R86.64], R80 ;  /* 0x0000005056007986 */ /* 0x0003e2000c101d0e */
[----:B------:R-:W-:Y:S01]  /*1bb0*/  IADD3 R118, PT, PT, R2, 0x1000, RZ ;  /* 0x0000100002767810 */ /* 0x000fe20007ffe0ff */
[----:B------:R-:W-:Y:S01]  /*1bc0*/  FMUL.FTZ R2, R97, UR7 ;  /* 0x0000000761027c20 */ /* 0x000fe20008410000 */
[----:B------:R-:W-:-:S04]  /*1bd0*/  IMAD.WIDE.U32 R104, R105, 0x10, R108 ;  /* 0x0000001069687825 */ /* 0x000fc800078e006c */
        /* <DEDUP_REMOVED lines=10> */
[----:B0-----:R-:W-:Y:S01]  /*1c80*/  FMUL.FTZ R7, R98, UR7 ;  /* 0x0000000762077c20 */ /* 0x001fe20008410000 */
[----:B------:R-:W-:Y:S01]  /*1c90*/  FFMA.FTZ R4, R20, R119, R56 ;  /* 0x0000007714047223 */ /* 0x000fe20000010038 */
[----:B------:R-:W-:Y:S01]  /*1ca0*/  FFMA.FTZ R5, R21, R2, R57 ;  /* 0x0000000215057223 */ /* 0x000fe20000010039 */
[----:B------:R-:W-:Y:S01]  /*1cb0*/  FMUL.FTZ R2, R93, UR7 ;  /* 0x000000075d027c20 */ /* 0x000fe20008410000 */
[----:B-1----:R-:W-:Y:S01]  /*1cc0*/  FMUL.FTZ R80, R99, UR7 ;  /* 0x0000000763507c20 */ /* 0x002fe20008410000 */
[----:B------:R-:W-:Y:S01]  /*1cd0*/  FFMA.FTZ R6, R22, R7, R58 ;  /* 0x0000000716067223 */ /* 0x000fe2000001003a */
[----:B------:R-:W-:Y:S01]  /*1ce0*/  FMUL.FTZ R87, R92, UR7 ;  /* 0x000000075c577c20 */ /* 0x000fe20008410000 */
[----:B------:R-:W-:Y:S01]  /*1cf0*/  FMUL.FTZ R93, R94, UR7 ;  /* 0x000000075e5d7c20 */ /* 0x000fe20008410000 */
[----:B------:R-:W-:Y:S01]  /*1d00*/  FFMA.FTZ R7, R23, R80, R59 ;  /* 0x0000005017077223 */ /* 0x000fe2000001003b */
[----:B------:R-:W-:Y:S01]  /*1d10*/  FMUL.FTZ R86, R95, UR7 ;  /* 0x000000075f567c20 */ /* 0x000fe20008410000 */
[----:B------:R-:W-:Y:S01]  /*1d20*/  FMUL.FTZ R95, R88, UR7 ;  /* 0x00000007585f7c20 */ /* 0x000fe20008410000 */
[----:B------:R-:W-:Y:S01]  /*1d30*/  FMUL.FTZ R92, R89, UR7 ;  /* 0x00000007595c7c20 */ /* 0x000fe20008410000 */
[----:B------:R-:W-:Y:S01]  /*1d40*/  FMUL.FTZ R94, R91, UR7 ;  /* 0x000000075b5e7c20 */ /* 0x000fe20008410000 */
[----:B------:R0:W-:Y:S01]  /*1d50*/  STG.E.128 desc[UR14][R104.64], R4 ;  /* 0x0000000468007986 */ /* 0x0001e2000c101d0e */
[----:B------:R-:W-:Y:S01]  /*1d60*/  FMUL.FTZ R99, R110, UR7 ;  /* 0x000000076e637c20 */ /* 0x000fe20008410000 */
[----:B------:R-:W-:Y:S01]  /*1d70*/  FMUL.FTZ R98, R113, UR7 ;  /* 0x0000000771627c20 */ /* 0x000fe20008410000 */
[----:B------:R-:W-:Y:S01]  /*1d80*/  FMUL.FTZ R113, R116, UR7 ;  /* 0x0000000774717c20 */ /* 0x000fe20008410000 */
[----:B------:R-:W-:Y:S01]  /*1d90*/  FMUL.FTZ R110, R117, UR7 ;  /* 0x00000007756e7c20 */ /* 0x000fe20008410000 */
[----:B------:R-:W-:Y:S01]  /*1da0*/  IMAD.WIDE.U32 R102, R103, 0x10, R108 ;  /* 0x0000001067667825 */ /* 0x000fe200078e006c */
[----:B------:R-:W1:Y:S03]  /*1db0*/  LDCU UR6, c[0x0][0x384] ;  /* 0x00007080ff0677ac */ /* 0x000e660008000800 */
        /* <DEDUP_REMOVED lines=11> */
[----:B0-----:R-:W-:Y:S01]  /*1e70*/  FMUL.FTZ R104, R115, UR7 ;  /* 0x0000000773687c20 */ /* 0x001fe20008410000 */
[----:B------:R-:W-:Y:S01]  /*1e80*/  FMUL.FTZ R105, R112, UR7 ;  /* 0x0000000770697c20 */ /* 0x000fe20008410000 */
[----:B------:R-:W-:Y:S01]  /*1e90*/  FMUL.FTZ R115, R100, UR7 ;  /* 0x0000000764737c20 */ /* 0x000fe20008410000 */
[----:B------:R-:W-:Y:S01]  /*1ea0*/  FMUL.FTZ R100, R101, UR7 ;  /* 0x0000000765647c20 */ /* 0x000fe20008410000 */
[----:B------:R-:W-:Y:S01]  /*1eb0*/  FMUL.FTZ R101, R106, UR7 ;  /* 0x000000076a657c20 */ /* 0x000fe20008410000 */
[----:B------:R-:W-:Y:S01]  /*1ec0*/  FMUL.FTZ R112, R107, UR7 ;  /* 0x000000076b707c20 */ /* 0x000fe20008410000 */
        /* <DEDUP_REMOVED lines=14> */
[----:B------:R-:W-:-:S03]  /*1fb0*/  UIADD3 UR8, UPT, UPT, UR8, UR13, URZ ;  /* 0x0000000d08087290 */ /* 0x000fc6000fffe0ff */
[----:B------:R0:W-:Y:S01]  /*1fc0*/  STG.E.128 desc[UR14][R84.64], R88 ;  /* 0x0000005854007986 */ /* 0x0001e2000c101d0e */
[----:B-1----:R-:W-:-:S03]  /*1fd0*/  UISETP.GE.AND UP0, UPT, UR8, UR6, UPT ;  /* 0x000000060800728c */ /* 0x002fc6000bf06270 */
[----:B------:R0:W-:Y:S04]  /*1fe0*/  STG.E.128 desc[UR14][R80.64], R92 ;  /* 0x0000005c50007986 */ /* 0x0001e8000c101d0e */
[----:B------:R0:W-:Y:S04]  /*1ff0*/  STG.E.128 desc[UR14][R82.64], R96 ;  /* 0x0000006052007986 */ /* 0x0001e8000c101d0e */
[----:B------:R0:W-:Y:S01]  /*2000*/  STG.E.128 desc[UR14][R108.64], R104 ;  /* 0x000000686c007986 */ /* 0x0001e2000c101d0e */
[----:B------:R-:W-:Y:S05]  /*2010*/  BRA.U !UP0, `(.L_x_314) ;  /* 0xffffffe108a47547 */ /* 0x000fea000b83ffff */
[----:B------:R-:W-:Y:S05]  /*2020*/  EXIT ;  /* 0x000000000000794d */ /* 0x000fea0003800000 */
.L_x_315:
        /* <DEDUP_REMOVED lines=13> */
.L_x_1041:


//--------------------- .text._ZN10layer_norm13ln_fwd_kernelINS_13Kernel_traitsI13__nv_bfloat16fS2_fjLj16384ELj2ELj1ELj4ELj16ENS_18Kernel_traits_baseILj16384ES2_fS2_fjLj128EEEEEEEvNS_9FwdParamsE --------------------------
	.section	.text._ZN10layer_norm13ln_fwd_kernelINS_13Kernel_traitsI13__nv_bfloat16fS2_fjLj16384ELj2ELj1ELj4ELj16ENS_18Kernel_traits_baseILj16384ES2_fS2_fjLj128EEEEEEEvNS_9FwdParamsE,"ax",@progbits
	.align	128
        .global         _ZN10layer_norm13ln_fwd_kernelINS_13Kernel_traitsI13__nv_bfloat16fS2_fjLj16384ELj2ELj1ELj4ELj16ENS_18Kernel_traits_baseILj16384ES2_fS2_fjLj128EEEEEEEvNS_9FwdParamsE
        .type           _ZN10layer_norm13ln_fwd_kernelINS_13Kernel_traitsI13__nv_bfloat16fS2_fjLj16384ELj2ELj1ELj4ELj16ENS_18Kernel_traits_baseILj16384ES2_fS2_fjLj128EEEEEEEvNS_9FwdParamsE,@function
        .size           _ZN10layer_norm13ln_fwd_kernelINS_13Kernel_traitsI13__nv_bfloat16fS2_fjLj16384ELj2ELj1ELj4ELj16ENS_18Kernel_traits_baseILj16384ES2_fS2_fjLj128EEEEEEEvNS_9FwdParamsE,(.L_x_1042 - _ZN10layer_norm13ln_fwd_kernelINS_13Kernel_traitsI13__nv_bfloat16fS2_fjLj16384ELj2ELj1ELj4ELj16ENS_18Kernel_traits_baseILj16384ES2_fS2_fjLj128EEEEEEEvNS_9FwdParamsE)
        .other          _ZN10layer_norm13ln_fwd_kernelINS_13Kernel_traitsI13__nv_bfloat16fS2_fjLj16384ELj2ELj1ELj4ELj16ENS_18Kernel_traits_baseILj16384ES2_fS2_fjLj128EEEEEEEvNS_9FwdParamsE,@"STO_CUDA_ENTRY STV_DEFAULT"
_ZN10layer_norm13ln_fwd_kernelINS_13Kernel_traitsI13__nv_bfloat16fS2_fjLj16384ELj2ELj1ELj4ELj16ENS_18Kernel_traits_baseILj16384ES2_fS2_fjLj128EEEEEEEvNS_9FwdParamsE:
.text._ZN10layer_norm13ln_fwd_kernelINS_13Kernel_traitsI13__nv_bfloat16fS2_fjLj16384ELj2ELj1ELj4ELj16ENS_18Kernel_traits_baseILj16384ES2_fS2_fjLj128EEEEEEEvNS_9FwdParamsE:
        /* <DEDUP_REMOVED lines=179> */
.L_x_322:
        /* <DEDUP_REMOVED lines=247> */
[----:B-1----:R-:W-:-:S03]  /*1aa0*/  SHF.R.U32.HI R132, RZ, 0x2, R132 ;  /* 0x00000002ff847819 */ /* 0x002fc60000011684 */
[----:B------:R-:W-:Y:S01]  /*1ab0*/  @P1 VIADD R0, R0, 0x20 ;  /* 0x0000002000001836 */ /* 0x000fe20000000000 */
[----:B------:R-:W-:-:S04]  /*1ac0*/  LOP3.LUT R133, R132, 0xf8, RZ, 0xc0, !PT ;  /* 0x000000f884857812 */ /* 0x000fc800078ec0ff */
[----:B------:R-:W-:-:S05]  /*1ad0*/  IADD3 R133, PT, PT, R0, R133, RZ ;  /* 0x0000008500857210 */ /* 0x000fca0007ffe0ff */
[----:B------:R0:W-:Y:S02]  /*1ae0*/  STS.64 [R133], R130 ;  /* 0x0000008285007388 */ /* 0x0001e40000000a00 */
.L_x_317:
[----:B------:R-:W-:Y:S05]  /*1af0*/  BSYNC.RECONVERGENT B0 ;  /* 0x0000000000007941 */ /* 0x000fea0003800200 */
.L_x_316:
[----:B------:R-:W-:Y:S01]  /*1b00*/  BAR.SYNC.DEFER_BLOCKING 0x0 ;  /* 0x0000000000007b1d */ /* 0x000fe20000010000 */
[----:B0-----:R-:W-:-:S05]  /*1b10*/  CS2R R130, SRZ ;  /* 0x0000000000827805 */ /* 0x001fca000001ff00 */
[----:B------:R-:W-:Y:S04]  /*1b20*/  BSSY.RECONVERGENT B0, `(.L_x_318) ;  /* 0x000000b000007945 */ /* 0x000fe80003800200 */
[----:B------:R-:W-:Y:S05]  /*1b30*/  @P3 BRA `(.L_x_319) ;  /* 0x0000000000243947 */ /* 0x000fea0003800000 */
[----:B------:R-:W0:Y:S01]  /*1b40*/  S2R R131, SR_CgaCtaId ;  /* 0x0000000000837919 */ /* 0x000e220000008800 */
[----:B------:R-:W-:Y:S01]  /*1b50*/  MOV R130, 0x400 ;  /* 0x0000040000827802 */ /* 0x000fe20000000f00 */
[----:B------:R-:W-:Y:S01]  /*1b60*/  IMAD.MOV.U32 R203, RZ, RZ, 0x45000000 ;  /* 0x45000000ffcb7424 */ /* 0x000fe200078e00ff */
[----:B------:R-:W-:-:S04]  /*1b70*/  SHF.L.U32 R0, R136, 0x3, RZ ;  /* 0x0000000388007819 */ /* 0x000fc800000006ff */
[----:B------:R-:W-:Y:S02]  /*1b80*/  LOP3.LUT R0, R0, 0xf8, RZ, 0xc0, !PT ;  /* 0x000000f800007812 */ /* 0x000fe400078ec0ff */
[----:B0-----:R-:W-:-:S04]  /*1b90*/  LEA R131, R131, R130, 0x18 ;  /* 0x0000008283837211 */ /* 0x001fc800078ec0ff */
[----:B------:R-:W-:-:S04]  /*1ba0*/  @P1 IADD3 R131, PT, PT, R131, 0x20, RZ ;  /* 0x0000002083831810 */ /* 0x000fc80007ffe0ff */
[----:B------:R-:W-:-:S05]  /*1bb0*/  IADD3 R0, PT, PT, R131, R0, RZ ;  /* 0x0000000083007210 */ /* 0x000fca0007ffe0ff */
[----:B------:R0:W1:Y:S02]  /*1bc0*/  LDS.64 R130, [R0] ;  /* 0x0000000000827984 */ /* 0x0000640000000a00 */
.L_x_319:
[----:B------:R-:W-:Y:S05]  /*1bd0*/  BSYNC.RECONVERGENT B0 ;  /* 0x0000000000007941 */ /* 0x000fea0003800200 */
.L_x_318:
        /* <DEDUP_REMOVED lines=45> */
[----:B------:R-:W-:Y:S01]  /*1eb0*/  LOP3.LUT R134, R134, R203, RZ, 0xc0, !PT ;  /* 0x000000cb86867212 */ /* 0x000fe200078ec0ff */
[----:B------:R-:W-:Y:S01]  /*1ec0*/  IMAD.X R209, RZ, RZ, RZ, P3 ;  /* 0x000000ffffd17224 */ /* 0x000fe200018e06ff */
[----:B------:R-:W-:Y:S02]  /*1ed0*/  SHF.L.U32 R0, R204, 0x3, RZ ;  /* 0x00000003cc007819 */ /* 0x000fe400000006ff */
[----:B------:R-:W-:Y:S02]  /*1ee0*/  IADD3 R135, P4, PT, R135, R134, RZ ;  /* 0x0000008687877210 */ /* 0x000fe40007f9e0ff */
[----:B------:R-:W-:-:S02]  /*1ef0*/  LOP3.LUT R206, R0, 0x8, RZ, 0xc0, !PT ;  /* 0x0000000800ce7812 */ /* 0x000fc400078ec0ff */
[----:B0-----:R-:W-:Y:S02]  /*1f00*/  LEA R207, P3, R208, R132, 0x3 ;  /* 0x00000084d0cf7211 */ /* 0x001fe400078618ff */
[----:B------:R-:W-:Y:S02]  /*1f10*/  LEA.HI.X.SX32 R0, R134, RZ, 0x1, P4 ;  /* 0x000000ff86007211 */ /* 0x000fe400020f0eff */
[----:B---3--:R-:W-:Y:S02]  /*1f20*/  LEA R132, P5, R135, UR6, 0x2 ;  /* 0x0000000687847c11 */ /* 0x008fe4000f8a10ff */
[----:B------:R-:W-:Y:S02]  /*1f30*/  LEA.HI.X R208, R208, R133, R209, 0x3, P3 ;  /* 0x00000085d0d07211 */ /* 0x000fe400018f1cd1 */
[----:B------:R-:W-:Y:S02]  /*1f40*/  IADD3 R134, P4, PT, R206, R207, RZ ;  /* 0x000000cfce867210 */ /* 0x000fe40007f9e0ff */
[----:B------:R-:W-:-:S02]  /*1f50*/  ISETP.GT.U32.AND P3, PT, R137, 0x1, PT ;  /* 0x000000018900780c */ /* 0x000fc40003f64070 */
[----:B------:R-:W-:Y:S02]  /*1f60*/  MOV R207, 0x1 ;  /* 0x0000000100cf7802 */ /* 0x000fe40000000f00 */
        /* <DEDUP_REMOVED lines=10> */
.L_x_321:
[----:B0-----:R-:W-:Y:S02]  /*2010*/  MOV R130, R132 ;  /* 0x0000008400827202 */ /* 0x001fe40000000f00 */
[----:B------:R-:W-:-:S05]  /*2020*/  MOV R131, R133 ;  /* 0x0000008500837202 */ /* 0x000fca0000000f00 */
[----:B------:R-:W2:Y:S04]  /*2030*/  LDG.E.STRONG.GPU R130, desc[UR4][R130.64] ;  /* 0x0000000482827981 */ /* 0x000ea8000c1ef900 */
[----:B--2---:R-:W-:Y:S01]  /*2040*/  CCTL.IVALL ;  /* 0x00000000ff00798f */ /* 0x004fe20002000000 */
[----:B------:R-:W-:Y:S05]  /*2050*/  YIELD ;  /* 0x0000000000007946 */ /* 0x000fea0003800000 */
[----:B------:R-:W-:-:S13]  /*2060*/  ISETP.NE.AND P3, PT, R130, R209, PT ;  /* 0x000000d18200720c */ /* 0x000fda0003f65270 */
[----:B------:R-:W-:Y:S05]  /*2070*/  @P3 BRA `(.L_x_321) ;  /* 0xfffffffc00e43947 */ /* 0x000fea000383ffff */
.L_x_320:
[----:B------:R-:W-:Y:S05]  /*2080*/  WARPSYNC.ALL ;  /* 0x0000000000007948 */ /* 0x000fea0003800000 */
[----:B-12---:R-:W1:Y:S01]  /*2090*/  @!P2 LDC.64 R130, c[0x0][0x3c0] ;  /* 0x0000f000ff82ab82 */ /* 0x006e620000000a00 */
[----:B------:R-:W-:Y:S02]  /*20a0*/  @!P2 LOP3.LUT R0, R137, 0x1, RZ, 0xc0, !PT ;  /* 0x000000018900a812 */ /* 0x000fe400078ec0ff */
[----:B------:R-:W-:-:S05]  /*20b0*/  @!P2 LOP3.LUT R133, R204, 0x7ffffffe, RZ, 0xc0, !PT ;  /* 0x7ffffffecc85a812 */ /* 0x000fca00078ec0ff */
[----:B------:R-:W-:Y:S01]  /*20c0*/  BAR.SYNC.DEFER_BLOCKING 0x0 ;  /* 0x0000000000007b1d */ /* 0x000fe20000010000 */
[----:B------:R-:W-:Y:S02]  /*20d0*/  @!P2 IMAD.MOV R0, RZ, RZ, -R0 ;  /* 0x000000ffff00a224 */ /* 0x000fe400078e0a00 */
[----:B------:R-:W-:Y:S01]  /*20e0*/  HFMA2 R135, -RZ, RZ, 0, 0 ;  /* 0x00000000ff877431 */ /* 0x000fe200000001ff */
[----:B------:R-:W-:Y:S02]  /*20f0*/  PRMT R142, R126, 0x7610, R142 ;  /* 0x000076107e8e7816 */ /* 0x000fe4000000008e */
[----:B------:R-:W-:Y:S01]  /*2100*/  PRMT R147, R120, 0x7610, R147 ;  /* 0x0000761078937816 */ /* 0x000fe20000000093 */
[----:B------:R-:W2:Y:S01]  /*2110*/  LDCU UR6, c[0x0][0x384] ;  /* 0x00007080ff0677ac */ /* 0x000ea20008000800 */
        /* <DEDUP_REMOVED lines=9> */
[----:B------:R-:W-:-:S05]  /*21b0*/  @!P2 IADD3.X R131, PT, PT, RZ, R131, RZ, P3, !PT ;  /* 0x00000083ff83a210 */ /* 0x000fca0001ffe4ff */
[----:B------:R-:W3:Y:S01]  /*21c0*/  @!P2 LDG.E.64 R132, desc[UR4][R130.64] ;  /* 0x000000048284a981 */ /* 0x000ee2000c1e1b00 */
        /* <DEDUP_REMOVED lines=18> */
[----:B------:R-:W-:Y:S02]  /*22f0*/  PRMT R167, R100, 0x7610, R167 ;  /* 0x0000761064a77816 */ /* 0x000fe400000000a7 */
[----:B------:R-:W-:Y:S01]  /*2300*/  PRMT R169, R98, 0x7610, R169 ;  /* 0x0000761062a97816 */ /* 0x000fe200000000a9 */
[----:B------:R-:W1:Y:S01]  /*2310*/  MUFU.RCP R206, R206 ;  /* 0x000000ce00ce7308 */ /* 0x000e620000001000 */
        /* <DEDUP_REMOVED lines=15> */
[----:B---3--:R-:W3:Y:S04]  /*2410*/  SHFL.DOWN PT, R205, R132, 0x1, 0x1f ;  /* 0x08201f0084cd7f89 */ /* 0x008ee800000e0000 */
[----:B------:R-:W4:Y:S01]  /*2420*/  SHFL.DOWN PT, R204, R133, 0x1, 0x1f ;  /* 0x08201f0085cc7f89 */ /* 0x000f2200000e0000 */
[----:B---3--:R-:W-:Y:S01]  /*2430*/  FMUL.FTZ R0, R134, R205 ;  /* 0x000000cd86007220 */ /* 0x008fe20000410000 */
[----:B------:R-:W-:-:S03]  /*2440*/  FADD.FTZ R205, -R205, R132 ;  /* 0x00000084cdcd7221 */ /* 0x000fc60000010100 */
[----:B0-----:R-:W-:Y:S01]  /*2450*/  FFMA.FTZ R207, R135, R132, R0 ;  /* 0x0000008487cf7223 */ /* 0x001fe20000010000 */
[----:B------:R-:W-:Y:S01]  /*2460*/  FMUL.FTZ R130, R205, R205 ;  /* 0x000000cdcd827220 */ /* 0x000fe20000410000 */
[----:B----4-:R-:W-:Y:S02]  /*2470*/  FADD.FTZ R131, R204, R133 ;  /* 0x00000085cc837221 */ /* 0x010fe40000010000 */
[----:B-1----:R-:W-:Y:S01]  /*2480*/  FMUL.FTZ R0, R206, R207 ;  /* 0x000000cfce007220 */ /* 0x002fe20000410000 */
[----:B------:R-:W-:-:S04]  /*2490*/  FMUL.FTZ R135, R130, R135 ;  /* 0x0000008782877220 */ /* 0x000fc80000410000 */
        /* <DEDUP_REMOVED lines=30> */
[----:B-1----:R-:W-:Y:S01]  /*2680*/  FFMA.FTZ R42, R245, 6.103515625e-05, R4 ;  /* 0x38800000f52a7823 */ /* 0x002fe20000010004 */
        /* <DEDUP_REMOVED lines=251> */
[----:B------:R-:W-:Y:S01]  /*3640*/  LOP3.LUT R6, R6, 0xffff, RZ, 0xc0, !PT ;  /* 0x0000ffff06067812 */ /* 0x000fe200078ec0ff */
[----:B------:R-:W-:Y:S01]  /*3650*/  IMAD.U32 R44, R44, 0x10000, RZ ;  /* 0x000100002c2c7824 */ /* 0x000fe200078e00ff */
        /* <DEDUP_REMOVED lines=24> */
[----:B------:R-:W-:Y:S01]  /*37e0*/  IMAD.U32 R19, R19, 0x10000, RZ ;  /* 0x0001000013137824 */ /* 0x000fe200078e00ff */
[----:B------:R-:W-:Y:S01]  /*37f0*/  F2FP.BF16.F32.PACK_AB R205, RZ, R205 ;  /* 0x000000cdffcd723e */ /* 0x000fe200000010ff */
[----:B------:R-:W-:Y:S01]  /*3800*/  HFMA2.BF16_V2 R17, R164.H1_H1, R27.H0_H0, R166.H1_H1 ;  /* 0x2000001ba4117231 */ /* 0x000fe20000260ca6 */
[----:B------:R-:W-:Y:S01]  /*3810*/  PRMT R57, R28, 0x7610, R57 ;  /* 0x000076101c397816 */ /* 0x000fe20000000039 */
[----:B------:R-:W-:Y:S01]  /*3820*/  HFMA2.BF16_V2 R45, R192.H1_H1, R208.H0_H0, R194.H1_H1 ;  /* 0x200000d0c02d7231 */ /* 0x000fe20000260cc2 */
        /* <DEDUP_REMOVED lines=50> */
[----:B------:R-:W-:Y:S01]  /*3b50*/  LOP3.LUT R60, R31, 0xffff, R57, 0xf8, !PT ;  /* 0x0000ffff1f3c7812 */ /* 0x000fe200078ef839 */
[----:B------:R-:W-:Y:S01]  /*3b60*/  IMAD.WIDE.U32 R32, R32, 0x10000, RZ ;  /* 0x0001000020207825 */ /* 0x000fe200078e00ff */
[----:B------:R-:W-:-:S02]  /*3b70*/  LOP3.LUT R58, R35, 0xffff, R25, 0xf8, !PT ;  /* 0x0000ffff233a7812 */ /* 0x000fc400078ef819 */
[----:B------:R-:W-:Y:S02]  /*3b80*/  LOP3.LUT R25, R40, R19, RZ, 0xfc, !PT ;  /* 0x0000001328197212 */ /* 0x000fe400078efcff */
[----:B------:R-:W-:Y:S01]  /*3b90*/  LOP3.LUT R23, R52, R23, RZ, 0xfc, !PT ;  /* 0x0000001734177212 */ /* 0x000fe200078efcff */
[----:B------:R-:W-:Y:S01]  /*3ba0*/  IMAD.U32 R52, R17, 0x10000, RZ ;  /* 0x0001000011347824 */ /* 0x000fe200078e00ff */
[----:B------:R-:W-:Y:S02]  /*3bb0*/  SHF.L.U32 R40, R11, 0x10, RZ ;  /* 0x000000100b287819 */ /* 0x000fe400000006ff */
[----:B------:R-:W-:Y:S02]  /*3bc0*/  LOP3.LUT R61, R33, 0xffff, R61, 0xf8, !PT ;  /* 0x0000ffff213d7812 */ /* 0x000fe400078ef83d */
[----:B------:R-:W-:Y:S02]  /*3bd0*/  PRMT R11, R36, 0x7610, R11 ;  /* 0x00007610240b7816 */ /* 0x000fe4000000000b */
[----:B------:R-:W-:-:S02]  /*3be0*/  PRMT R31, R37, 0x7610, R31 ;  /* 0x00007610251f7816 */ /* 0x000fc4000000001f */
[----:B------:R-:W-:Y:S01]  /*3bf0*/  LOP3.LUT R34, R34, 0xffff, R39, 0xf8, !PT ;  /* 0x0000ffff22227812 */ /* 0x000fe200078ef827 */
[----:B------:R-:W0:Y:S01]  /*3c00*/  @P0 LDC.64 R36, c[0x0][0x3a0] ;  /* 0x0000e800ff240b82 */ /* 0x000e220000000a00 */
[----:B------:R-:W-:Y:S02]  /*3c10*/  SHF.L.U32 R48, R13, 0x10, RZ ;  /* 0x000000100d307819 */ /* 0x000fe400000006ff */
[----:B------:R-:W-:Y:S02]  /*3c20*/  PRMT R33, R38, 0x7610, R33 ;  /* 0x0000761026217816 */ /* 0x000fe40000000021 */
[----:B------:R-:W-:Y:S02]  /*3c30*/  LOP3.LUT R19, R53, R40, RZ, 0xfc, !PT ;  /* 0x0000002835137212 */ /* 0x000fe400078efcff */
[----:B------:R-:W-:Y:S01]  /*3c40*/  LOP3.LUT R13, R41, R52, RZ, 0xfc, !PT ;  /* 0x00000034290d7212 */ /* 0x000fe200078efcff */
[----:B------:R-:W1:Y:S01]  /*3c50*/  @P0 LDC.64 R38, c[0x0][0x3a8] ;  /* 0x0000ea00ff260b82 */ /* 0x000e620000000a00 */
[----:B------:R-:W-:-:S02]  /*3c60*/  F2FP.BF16.F32.PACK_AB R204, RZ, R204 ;  /* 0x000000ccffcc723e */ /* 0x000fc400000010ff */
[----:B------:R-:W-:Y:S02]  /*3c70*/  SHF.L.U32 R50, R15, 0x10, RZ ;  /* 0x000000100f327819 */ /* 0x000fe400000006ff */
[----:B------:R-:W-:Y:S01]  /*3c80*/  LOP3.LUT R17, R51, R48, RZ, 0xfc, !PT ;  /* 0x0000003033117212 */ /* 0x000fe200078efcff */
[----:B------:R-:W-:Y:S01]  /*3c90*/  HFMA2.BF16_V2 R9, R180.H1_H1, R204.H0_H0, R182.H1_H1 ;  /* 0x200000ccb4097231 */ /* 0x000fe20000260cb6 */
[----:B------:R-:W-:Y:S01]  /*3ca0*/  LOP3.LUT R15, R55, R50, RZ, 0xfc, !PT ;  /* 0x00000032370f7212 */ /* 0x000fe200078efcff */
[----:B------:R-:W3:Y:S01]  /*3cb0*/  LDC.64 R40, c[0x0][0x398] ;  /* 0x0000e600ff287b82 */ /* 0x000ee20000000a00 */
[----:B------:R-:W-:Y:S02]  /*3cc0*/  SHF.L.U32 R48, R11, 0x10, RZ ;  /* 0x000000100b307819 */ /* 0x000fe400000006ff */
[----:B------:R-:W-:Y:S02]  /*3cd0*/  SHF.L.U32 R50, R31, 0x10, RZ ;  /* 0x000000101f327819 */ /* 0x000fe400000006ff */
[----:B------:R-:W-:-:S02]  /*3ce0*/  PRMT R31, R9, 0x7610, R31 ;  /* 0x00007610091f7816 */ /* 0x000fc4000000001f */
        /* <DEDUP_REMOVED lines=14> */
[----:B------:R-:W-:Y:S02]  /*3dd0*/  LOP3.LUT R7, R56, R33, RZ, 0xfc, !PT ;  /* 0x0000002138077212 */ /* 0x000fe400078efcff */
[----:B------:R-:W-:Y:S02]  /*3de0*/  LOP3.LUT R32, R32, 0xffff, R59, 0xf8, !PT ;  /* 0x0000ffff20207812 */ /* 0x000fe400078ef83b */
[----:B------:R-:W-:Y:S01]  /*3df0*/  LOP3.LUT R21, R54, R21, RZ, 0xfc, !PT ;  /* 0x0000001536157212 */ /* 0x000fe200078efcff */
        /* <DEDUP_REMOVED lines=10> */
[----:B------:R-:W-:-:S03]  /*3ea0*/  IADD3 R138, PT, PT, R138, R203, RZ ;  /* 0x000000cb8a8a7210 */ /* 0x000fc60007ffe0ff */
[----:B------:R0:W-:Y:S01]  /*3eb0*/  STG.E.64 desc[UR4][R40.64+0x2000], R16 ;  /* 0x0020001028007986 */ /* 0x0001e2000c101b04 */
[----:B--2---:R-:W-:-:S03]  /*3ec0*/  ISETP.GE.AND P2, PT, R138, UR6, PT ;  /* 0x000000068a007c0c */ /* 0x004fc6000bf46270 */
        /* <DEDUP_REMOVED lines=13> */
.L_x_323:
        /* <DEDUP_REMOVED lines=14> */
.L_x_1042:


//--------------------- .text._ZN10layer_norm13ln_fwd_kernelINS_13Kernel_traitsI13__nv_bfloat16S2_S2_fjLj16384ELj2ELj1ELj4ELj16ENS_18Kernel_traits_baseILj16384ES2_S2_S2_fjLj128EEEEEEEvNS_9FwdParamsE --------------------------
	.section	.text._ZN10layer_norm13ln_fwd_kernelINS_13Kernel_traitsI13__nv_bfloat16S2_S2_fjLj16384ELj2ELj1ELj4ELj16ENS_18Kernel_traits_baseILj16384ES2_S2_S2_fjLj128EEEEEEEvNS_9FwdParamsE,"ax",@progbits
	.align	128
        .global         _ZN10layer_norm13ln_fwd_kernelINS_13Kernel_traitsI13__nv_bfloat16S2_S2_fjLj16384ELj2ELj1ELj4ELj16ENS_18Kernel_traits_baseILj16384ES2_S2_S2_fjLj128EEEEEEEvNS_9FwdParamsE
        .type           _ZN10layer_norm13ln_fwd_kernelINS_13Kernel_traitsI13__nv_bfloat16S2_S2_fjLj16384ELj2ELj1ELj4ELj16ENS_18Kernel_traits_baseILj16384ES2_S2_S2_fjLj128EEEEEEEvNS_9FwdParamsE,@function
        .size           _ZN10layer_norm13ln_fwd_kernelINS_13Kernel_traitsI13__nv_bfloat16S2_S2_fjLj16384ELj2ELj1ELj4ELj16ENS_18Kernel_traits_baseILj16384ES2_S2_S2_fjLj128EEEEEEEvNS_9FwdParamsE,(.L_x_1043 - _ZN10layer_norm13ln_fwd_kernelINS_13Kernel_traitsI13__nv_bfloat16S2_S2_fjLj16384ELj2ELj1ELj4ELj16ENS_18Kernel_traits_baseILj16384ES2_S2_S2_fjLj128EEEEEEEvNS_9FwdParamsE)
        .other          _ZN10layer_norm13ln_fwd_kernelINS_13Kernel_traitsI13__nv_bfloat16S2_S2_fjLj16384ELj2ELj1ELj4ELj16ENS_18Kernel_traits_baseILj16384ES2_S2_S2_fjLj128EEEEEEEvNS_9FwdParamsE,@"STO_CUDA_ENTRY STV_DEFAULT"
_ZN10layer_norm13ln_fwd_kernelINS_13Kernel_traitsI13__nv_bfloat16S2_S2_fjLj16384ELj2ELj1ELj4ELj16ENS_18Kernel_traits_baseILj16384ES2_S2_S2_fjLj128EEEEEEEvNS_9FwdParamsE:
.text._ZN10layer_norm13ln_fwd_kernelINS_13Kernel_traitsI13__nv_bfloat16S2_S2_fjLj16384ELj2ELj1ELj4ELj16ENS_18Kernel_traits_baseILj16384ES2_S2_S2_fjLj128EEEEEEEvNS_9FwdParamsE:
        /* <DEDUP_REMOVED lines=36> */
.L_x_330:
        /* <DEDUP_REMOVED lines=340> */
.L_x_325:
[----:B------:R-:W-:Y:S05]  /*1780*/  BSYNC.RECONVERGENT B0 ;  /* 0x0000000000007941 */ /* 0x000fea0003800200 */
.L_x_324:
        /* <DEDUP_REMOVED lines=13> */
.L_x_327:
[----:B------:R-:W-:Y:S05]  /*1860*/  BSYNC.RECONVERGENT B0 ;  /* 0x0000000000007941 */ /* 0x000fea0003800200 */
.L_x_326:
        /* <DEDUP_REMOVED lines=67> */
.L_x_329:
[----:B0-----:R-:W-:Y:S02]  /*1ca0*/  MOV R68, R70 ;  /* 0x0000004600447202 */ /* 0x001fe40000000f00 */
[----:B------:R-:W-:-:S05]  /*1cb0*/  MOV R69, R71 ;  /* 0x0000004700457202 */ /* 0x000fca0000000f00 */
[----:B------:R-:W2:Y:S04]  /*1cc0*/  LDG.E.STRONG.GPU R68, desc[UR4][R68.64] ;  /* 0x0000000444447981 */ /* 0x000ea8000c1ef900 */
[----:B--2---:R-:W-:Y:S01]  /*1cd0*/  CCTL.IVALL ;  /* 0x00000000ff00798f */ /* 0x004fe20002000000 */
[----:B------:R-:W-:Y:S05]  /*1ce0*/  YIELD ;  /* 0x0000000000007946 */ /* 0x000fea0003800000 */
[----:B------:R-:W-:-:S13]  /*1cf0*/  ISETP.NE.AND P3, PT, R68, R120, PT ;  /* 0x000000784400720c */ /* 0x000fda0003f65270 */
[----:B------:R-:W-:Y:S05]  /*1d00*/  @P3 BRA `(.L_x_329) ;  /* 0xfffffffc00e43947 */ /* 0x000fea000383ffff */
.L_x_328:
        /* <DEDUP_REMOVED lines=37> */
[----:B------:R-:W-:Y:S02]  /*1f60*/  FFMA.FTZ R120, R118, R120, R69 ;  /* 0x0000007876787223 */ /* 0x000fe40000010045 */
[----:B------:R-:W0:Y:S01]  /*1f70*/  SHFL.IDX PT, R102, R73, RZ, 0x1f ;  /* 0x00001fff49667589 */ /* 0x000e2200000e0000 */
[----:B------:R-:W3:Y:S03]  /*1f80*/  LDC R72, c[0x0][0x3d0] ;  /* 0x0000f400ff487b82 */ /* 0x000ee60000000800 */
[----:B------:R-:W3:Y:S01]  /*1f90*/  SHFL.IDX PT, R69, R120, RZ, 0x1f ;  /* 0x00001fff78457589 */ /* 0x000ee200000e0000 */
[----:B-1----:R-:W-:-:S04]  /*1fa0*/  @P0 IMAD.WIDE R70, R98, 0x4, R70 ;  /* 0x0000000462460825 */ /* 0x002fc800078e0246 */
[--C-:B0-----:R-:W-:Y:S01]  /*1fb0*/  FADD.FTZ R103, R103, -R102.reuse ;  /* 0x8000006667677221 */ /* 0x101fe20000010000 */
[--C-:B------:R-:W-:Y:S01]  /*1fc0*/  FADD.FTZ R105, R105, -R102.reuse ;  /* 0x8000006669697221 */ /* 0x100fe20000010000 */
[--C-:B------:R-:W-:Y:S01]  /*1fd0*/  FADD.FTZ R101, R101, -R102.reuse ;  /* 0x8000006665657221 */ /* 0x100fe20000010000 */
[----:B------:R-:W-:Y:S01]  /*1fe0*/  FADD.FTZ R99, R99, -R102 ;  /* 0x8000006663637221 */ /* 0x000fe20000010000 */
[----:B---3--:R-:W-:Y:S01]  /*1ff0*/  FFMA.FTZ R72, R69, 6.103515625e-05, R72 ;  /* 0x3880000045487823 */ /* 0x008fe20000010048 */
[--C-:B------:R-:W-:Y:S01]  /*2000*/  FADD.FTZ R97, R97, -R102.reuse ;  /* 0x8000006661617221 */ /* 0x100fe20000010000 */
[----:B------:R-:W0:Y:S01]  /*2010*/  LDC.64 R68, c[0x0][0x398] ;  /* 0x0000e600ff447b82 */ /* 0x000e220000000a00 */
[--C-:B------:R-:W-:Y:S01]  /*2020*/  FADD.FTZ R73, R80, -R102.reuse ;  /* 0x8000006650497221 */ /* 0x100fe20000010000 */
[--C-:B------:R-:W-:Y:S01]  /*2030*/  FADD.FTZ R3, R3, -R102.reuse ;  /* 0x8000006603037221 */ /* 0x100fe20000010000 */
[----:B------:R1:W-:Y:S01]  /*2040*/  @P0 STG.E desc[UR4][R70.64], R102 ;  /* 0x0000006646000986 */ /* 0x0003e2000c101904 */
        /* <DEDUP_REMOVED lines=17> */
[C---:B---3--:R-:W-:Y:S01]  /*2160*/  FMUL.FTZ R80, R72.reuse, R105 ;  /* 0x0000006948507220 */ /* 0x048fe20000410000 */
[C---:B------:R-:W-:Y:S01]  /*2170*/  FMUL.FTZ R105, R72.reuse, R101 ;  /* 0x0000006548697220 */ /* 0x040fe20000410000 */
[----:B------:R-:W-:Y:S01]  /*2180*/  FMUL.FTZ R99, R72, R99 ;  /* 0x0000006348637220 */ /* 0x000fe20000410000 */
[----:B0-----:R-:W-:-:S04]  /*2190*/  IMAD.WIDE.U32 R68, R2, 0x10, R68 ;  /* 0x0000001002447825 */ /* 0x001fc800078e0044 */
[C---:B------:R-:W-:Y:S01]  /*21a0*/  FMUL.FTZ R2, R72.reuse, R103 ;  /* 0x0000006748027220 */ /* 0x040fe20000410000 */
[C---:B------:R-:W-:Y:S01]  /*21b0*/  FMUL.FTZ R109, R72.reuse, R109 ;  /* 0x0000006d486d7220 */ /* 0x040fe20000410000 */
[----:B-1----:R-:W-:Y:S01]  /*21c0*/  F2FP.BF16.F32.PACK_AB R70, RZ, R105 ;  /* 0x00000069ff46723e */ /* 0x002fe200000010ff */
        /* <DEDUP_REMOVED lines=242> */
.L_x_331:
        /* <DEDUP_REMOVED lines=9> */
.L_x_1043:


//--------------------- .text._ZN10layer_norm13ln_fwd_kernelINS_13Kernel_traitsI6__halffS2_fjLj16384ELj2ELj1ELj4ELj16ENS_18Kernel_traits_baseILj16384ES2_fS2_fjLj128EEEEEEEvNS_9FwdParamsE --------------------------
	.section	.text._ZN10layer_norm13ln_fwd_kernelINS_13Kernel_traitsI6__halffS2_fjLj16384ELj2ELj1ELj4ELj16ENS_18Kernel_traits_baseILj16384ES2_fS2_fjLj128EEEEEEEvNS_9FwdParamsE,"ax",@progbits
	.align	128
        .global         _ZN10layer_norm13ln_fwd_kernelINS_13Kernel_traitsI6__halffS2_fjLj16384ELj2ELj1ELj4ELj16ENS_18Kernel_traits_baseILj16384ES2_fS2_fjLj128EEEEEEEvNS_9FwdParamsE
        .type           _ZN10layer_norm13ln_fwd_kernelINS_13Kernel_traitsI6__halffS2_fjLj16384ELj2ELj1ELj4ELj16ENS_18Kernel_traits_baseILj16384ES2_fS2_fjLj128EEEEEEEvNS_9FwdParamsE,@function
        .size           _ZN10layer_norm13ln_fwd_kernelINS_13Kernel_traitsI6__halffS2_fjLj16384ELj2ELj1ELj4ELj16ENS_18Kernel_traits_baseILj16384ES2_fS2_fjLj128EEEEEEEvNS_9FwdParamsE,(.L_x_1044 - _ZN10layer_norm13ln_fwd_kernelINS_13Kernel_traitsI6__halffS2_fjLj16384ELj2ELj1ELj4ELj16ENS_18Kernel_traits_baseILj16384ES2_fS2_fjLj128EEEEEEEvNS_9FwdParamsE)
        .other          _ZN10layer_norm13ln_fwd_kernelINS_13Kernel_traitsI6__halffS2_fjLj16384ELj2ELj1ELj4ELj16ENS_18Kernel_traits_baseILj16384ES2_fS2_fjLj128EEEEEEEvNS_9FwdParamsE,@"STO_CUDA_ENTRY STV_DEFAULT"
_ZN10layer_norm13ln_fwd_kernelINS_13Kernel_traitsI6__halffS2_fjLj16384ELj2ELj1ELj4ELj16ENS_18Kernel_traits_baseILj16384ES2_fS2_fjLj128EEEEEEEvNS_9FwdParamsE:
.text._ZN10layer_norm13ln_fwd_kernelINS_13Kernel_traitsI6__halffS2_fjLj16384ELj2ELj1ELj4ELj16ENS_18Kernel_traits_baseILj16384ES2_fS2_fjLj128EEEEEEEvNS_9FwdParamsE:
        /* <DEDUP_REMOVED lines=179> */
.L_x_338:
        /* <DEDUP_REMOVED lines=252> */
.L_x_333:
[----:B------:R-:W-:Y:S05]  /*1af0*/  BSYNC.RECONVERGENT B0 ;  /* 0x0000000000007941 */ /* 0x000fea0003800200 */
.L_x_332:
        /* <DEDUP_REMOVED lines=13> */
.L_x_335:
[----:B------:R-:W-:Y:S05]  /*1bd0*/  BSYNC.RECONVERGENT B0 ;  /* 0x0000000000007941 */ /* 0x000fea0003800200 */
.L_x_334:
        /* <DEDUP_REMOVED lines=67> */
.L_x_337:
[----:B0-----:R-:W-:Y:S02]  /*2010*/  MOV R130, R132 ;  /* 0x0000008400827202 */ /* 0x001fe40000000f00 */
[----:B------:R-:W-:-:S05]  /*2020*/  MOV R131, R133 ;  /* 0x0000008500837202 */ /* 0x000fca0000000f00 */
[----:B------:R-:W2:Y:S04]  /*2030*/  LDG.E.STRONG.GPU R130, desc[UR4][R130.64] ;  /* 0x0000000482827981 */ /* 0x000ea8000c1ef900 */
[----:B--2---:R-:W-:Y:S01]  /*2040*/  CCTL.IVALL ;  /* 0x00000000ff00798f */ /* 0x004fe20002000000 */
[----:B------:R-:W-:Y:S05]  /*2050*/  YIELD ;  /* 0x0000000000007946 */ /* 0x000fea0003800000 */
[----:B------:R-:W-:-:S13]  /*2060*/  ISETP.NE.AND P3, PT, R130, R209, PT ;  /* 0x000000d18200720c */ /* 0x000fda0003f65270 */
[----:B------:R-:W-:Y:S05]  /*2070*/  @P3 BRA `(.L_x_337) ;  /* 0xfffffffc00e43947 */ /* 0x000fea000383ffff */
.L_x_336:
        /* <DEDUP_REMOVED lines=348> */
[----:B------:R-:W-:Y:S01]  /*3640*/  LOP3.LUT R6, R6, 0xffff, RZ, 0xc0, !PT ;  /* 0x0000ffff06067812 */ /* 0x000fe200078ec0ff */
[----:B------:R-:W-:Y:S01]  /*3650*/  IMAD.U32 R44, R44, 0x10000, RZ ;  /* 0x000100002c2c7824 */ /* 0x000fe200078e00ff */
        /* <DEDUP_REMOVED lines=24> */
[----:B------:R-:W-:Y:S01]  /*37e0*/  IMAD.U32 R19, R19, 0x10000, RZ ;  /* 0x0001000013137824 */ /* 0x000fe200078e00ff */
[----:B------:R-:W-:Y:S01]  /*37f0*/  F2FP.F16.F32.PACK_AB R205, RZ, R205 ;  /* 0x000000cdffcd723e */ /* 0x000fe200000000ff */
[----:B------:R-:W-:Y:S01]  /*3800*/  HFMA2 R17, R164.H1_H1, R27.H0_H0, R166.H1_H1 ;  /* 0x2000001ba4117231 */ /* 0x000fe20000060ca6 */
[----:B------:R-:W-:Y:S01]  /*3810*/  PRMT R57, R28, 0x7610, R57 ;  /* 0x000076101c397816 */ /* 0x000fe20000000039 */
[----:B------:R-:W-:Y:S01]  /*3820*/  HFMA2 R45, R192.H1_H1, R208.H0_H0, R194.H1_H1 ;  /* 0x200000d0c02d7231 */ /* 0x000fe20000060cc2 */
        /* <DEDUP_REMOVED lines=67> */
[----:B------:R-:W-:-:S02]  /*3c60*/  F2FP.F16.F32.PACK_AB R204, RZ, R204 ;  /* 0x000000ccffcc723e */ /* 0x000fc400000000ff */
[----:B------:R-:W-:Y:S02]  /*3c70*/  SHF.L.U32 R50, R15, 0x10, RZ ;  /* 0x000000100f327819 */ /* 0x000fe400000006ff */
[----:B------:R-:W-:Y:S01]  /*3c80*/  LOP3.LUT R17, R51, R48, RZ, 0xfc, !PT ;  /* 0x0000003033117212 */ /* 0x000fe200078efcff */
[----:B------:R-:W-:Y:S01]  /*3c90*/  HFMA2 R9, R180.H1_H1, R204.H0_H0, R182.H1_H1 ;  /* 0x200000ccb4097231 */ /* 0x000fe20000060cb6 */
        /* <DEDUP_REMOVED lines=48> */
.L_x_339:
        /* <DEDUP_REMOVED lines=14> */
.L_x_1044:


//--------------------- .text._ZN10layer_norm13ln_fwd_kernelINS_13Kernel_traitsI6__halfS2_S2_fjLj16384ELj2ELj1ELj4ELj16ENS_18Kernel_traits_baseILj16384ES2_S2_S2_fjLj128EEEEEEEvNS_9FwdParamsE --------------------------
	.section	.text._ZN10layer_norm13ln_fwd_kernelINS_13Kernel_traitsI6__halfS2_S2_fjLj16384ELj2ELj1ELj4ELj16ENS_18Kernel_traits_baseILj16384ES2_S2_S2_fjLj128EEEEEEEvNS_9FwdParamsE,"ax",@progbits
	.align	128
        .global         _ZN10layer_norm13ln_fwd_kernelINS_13Kernel_traitsI6__halfS2_S2_fjLj16384ELj2ELj1ELj4ELj16ENS_18Kernel_traits_baseILj16384ES2_S2_S2_fjLj128EEEEEEEvNS_9FwdParamsE
        .type           _ZN10layer_norm13ln_fwd_kernelINS_13Kernel_traitsI6__halfS2_S2_fjLj16384ELj2ELj1ELj4ELj16ENS_18Kernel_traits_baseILj16384ES2_S2_S2_fjLj128EEEEEEEvNS_9FwdParamsE,@function
        .size           _ZN10layer_norm13ln_fwd_kernelINS_13Kernel_traitsI6__halfS2_S2_fjLj16384ELj2ELj1ELj4ELj16ENS_18Kernel_traits_baseILj16384ES2_S2_S2_fjLj128EEEEEEEvNS_9FwdParamsE,(.L_x_1045 - _ZN10layer_norm13ln_fwd_kernelINS_13Kernel_traitsI6__halfS2_S2_fjLj16384ELj2ELj1ELj4ELj16ENS_18Kernel_traits_baseILj16384ES2_S2_S2_fjLj128EEEEEEEvNS_9FwdParamsE)
        .other          _ZN10layer_norm13ln_fwd_kernelINS_13Kernel_traitsI6__halfS2_S2_fjLj16384ELj2ELj1ELj4ELj16ENS_18Kernel_traits_baseILj16384ES2_S2_S2_fjLj128EEEEEEEvNS_9FwdParamsE,@"STO_CUDA_ENTRY STV_DEFAULT"
_ZN10layer_norm13ln_fwd_kernelINS_13Kernel_traitsI6__halfS2_S2_fjLj16384ELj2ELj1ELj4ELj16ENS_18Kernel_traits_baseILj16384ES2_S2_S2_fjLj128EEEEEEEvNS_9FwdParamsE:
.text._ZN10layer_norm13ln_fwd_kernelINS_13Kernel_traitsI6__halfS2_S2_fjLj16384ELj2ELj1ELj4ELj16ENS_18Kernel_traits_baseILj16384ES2_S2_S2_fjLj128EEEEEEEvNS_9FwdParamsE:
        /* <DEDUP_REMOVED lines=36> */
.L_x_346:
        /* <DEDUP_REMOVED lines=308> */
.L_x_341:
[----:B------:R-:W-:Y:S05]  /*1580*/  BSYNC.RECONVERGENT B0 ;  /* 0x0000000000007941 */ /* 0x000fea0003800200 */
.L_x_340:
        /* <DEDUP_REMOVED lines=13> */
.L_x_343:
[----:B------:R-:W-:Y:S05]  /*1660*/  BSYNC.RECONVERGENT B0 ;  /* 0x0000000000007941 */ /* 0x000fea0003800200 */
.L_x_342:
        /* <DEDUP_REMOVED lines=67> */
.L_x_345:
[----:B0-----:R-:W-:Y:S02]  /*1aa0*/  MOV R68, R70 ;  /* 0x0000004600447202 */ /* 0x001fe40000000f00 */
[----:B------:R-:W-:-:S05]  /*1ab0*/  MOV R69, R71 ;  /* 0x0000004700457202 */ /* 0x000fca0000000f00 */
[----:B------:R-:W2:Y:S04]  /*1ac0*/  LDG.E.STRONG.GPU R68, desc[UR4][R68.64] ;  /* 0x0000000444447981 */ /* 0x000ea8000c1ef900 */
[----:B--2---:R-:W-:Y:S01]  /*1ad0*/  CCTL.IVALL ;  /* 0x00000000ff00798f */ /* 0x004fe20002000000 */
[----:B------:R-:W-:Y:S05]  /*1ae0*/  YIELD ;  /* 0x0000000000007946 */ /* 0x000fea0003800000 */
[----:B------:R-:W-:-:S13]  /*1af0*/  ISETP.NE.AND P3, PT, R68, R120, PT ;  /* 0x000000784400720c */ /* 0x000fda0003f65270 */
[----:B------:R-:W-:Y:S05]  /*1b00*/  @P3 BRA `(.L_x_345) ;  /* 0xfffffffc00e43947 */ /* 0x000fea000383ffff */
.L_x_344:
        /* <DEDUP_REMOVED lines=318> */
.L_x_347:
        /* <DEDUP_REMOVED lines=9> */
.L_x_1045:


//--------------------- .text._ZN10layer_norm13ln_fwd_kernelINS_13Kernel_traitsIffffjLj16384ELj2ELj1ELj4ELj16ENS_18Kernel_traits_baseILj16384EffffjLj128EEEEEEEvNS_9FwdParamsE --------------------------
	.section	.text._ZN10layer_norm13ln_fwd_kernelINS_13Kernel_traitsIffffjLj16384ELj2ELj1ELj4ELj16ENS_18Kernel_traits_baseILj16384EffffjLj128EEEEEEEvNS_9FwdParamsE,"ax",@progbits
	.align	128
        .global         _ZN10layer_norm13ln_fwd_kernelINS_13Kernel_traitsIffffjLj16384ELj2ELj1ELj4ELj16ENS_18Kernel_traits_baseILj16384EffffjLj128EEEEEEEvNS_9FwdParamsE
        .type           _ZN10layer_norm13ln_fwd_kernelINS_13Kernel_traitsIffffjLj16384ELj2ELj1ELj4ELj16ENS_18Kernel_traits_baseILj16384EffffjLj128EEEEEEEvNS_9FwdParamsE,@function
        .size           _ZN10layer_norm13ln_fwd_kernelINS_13Kernel_traitsIffffjLj16384ELj2ELj1ELj4ELj16ENS_18Kernel_traits_baseILj16384EffffjLj128EEEEEEEvNS_9FwdParamsE,(.L_x_1046 - _ZN10layer_norm13ln_fwd_kernelINS_13Kernel_traitsIffffjLj16384ELj2ELj1ELj4ELj16ENS_18Kernel_traits_baseILj16384EffffjLj128EEEEEEEvNS_9FwdParamsE)
        .other          _ZN10layer_norm13ln_fwd_kernelINS_13Kernel_traitsIffffjLj16384ELj2ELj1ELj4ELj16ENS_18Kernel_traits_baseILj16384EffffjLj128EEEEEEEvNS_9FwdParamsE,@"STO_CUDA_ENTRY STV_DEFAULT"
_ZN10layer_norm13ln_fwd_kernelINS_13Kernel_traitsIffffjLj16384ELj2ELj1ELj4ELj16ENS_18Kernel_traits_baseILj16384EffffjLj128EEEEEEEvNS_9FwdParamsE:
.text._ZN10layer_norm13ln_fwd_kernelINS_13Kernel_traitsIffffjLj16384ELj2ELj1ELj4ELj16ENS_18Kernel_traits_baseILj16384EffffjLj128EEEEEEEvNS_9FwdParamsE:
        /* <DEDUP_REMOVED lines=52> */
.L_x_354:
        /* <DEDUP_REMOVED lines=252> */
.L_x_349:
[----:B------:R-:W-:Y:S05]  /*1300*/  BSYNC.RECONVERGENT B0 ;  /* 0x0000000000007941 */ /* 0x000fea0003800200 */
.L_x_348:
        /* <DEDUP_REMOVED lines=13> */
.L_x_351:
[----:B------:R-:W-:Y:S05]  /*13e0*/  BSYNC.RECONVERGENT B0 ;  /* 0x0000000000007941 */ /* 0x000fea0003800200 */
.L_x_350:
        /* <DEDUP_REMOVED lines=38> */
[----:B0-----:R-:W-:Y:S02]  /*1650*/  LOP3.LUT R198, R189, 0x1, RZ, 0xc0, !PT ;  /* 0x00000001bdc67812 */ /* 0x001fe400078ec0ff */
        /* <DEDUP_REMOVED lines=8> */
[----:B------:R-:W-:Y:S02]  /*16e0*/  IADD3 R198, P4, PT, R203, R190, RZ ;  /* 0x000000becbc67210 */ /* 0x000fe40007f9e0ff */
[----:B------:R-:W-:-:S02]  /*16f0*/  LOP3.LUT R200, R3, 0x8, RZ, 0xc0, !PT ;  /* 0x0000000803c87812 */ /* 0x000fc400078ec0ff */
[----:B------:R-:W-:Y:S02]  /*1700*/  IADD3.X R202, PT, PT, RZ, RZ, RZ, P3, !PT ;  /* 0x000000ffffca7210 */ /* 0x000fe40001ffe4ff */
[----:B------:R-:W-:Y:S01]  /*1710*/  LEA.HI.X.SX32 R3, R190, RZ, 0x1, P4 ;  /* 0x000000ffbe037211 */ /* 0x000fe200020f0eff */
[----:B------:R-:W-:Y:S01]  /*1720*/  HFMA2 R190, -RZ, RZ, 0, 5.9604644775390625e-08 ;  /* 0x00000001ffbe7431 */ /* 0x000fe200000001ff */
[----:B---3--:R-:W-:-:S04]  /*1730*/  LEA R201, P3, R209, R210, 0x3 ;  /* 0x000000d2d1c97211 */ /* 0x008fc800078618ff */
[----:B------:R-:W-:Y:S02]  /*1740*/  LEA.HI.X R209, R209, R211, R202, 0x3, P3 ;  /* 0x000000d3d1d17211 */ /* 0x000fe400018f1cca */
[----:B----4-:R-:W-:Y:S02]  /*1750*/  LEA R202, P5, R198, UR6, 0x2 ;  /* 0x00000006c6ca7c11 */ /* 0x010fe4000f8a10ff */
[----:B------:R-:W-:Y:S02]  /*1760*/  IADD3 R200, P4, PT, R200, R201, RZ ;  /* 0x000000c9c8c87210 */ /* 0x000fe40007f9e0ff */
[----:B------:R-:W-:Y:S02]  /*1770*/  ISETP.GT.U32.AND P3, PT, R189, 0x1, PT ;  /* 0x00000001bd00780c */ /* 0x000fe40003f64070 */
[----:B------:R-:W-:Y:S02]  /*1780*/  LEA.HI.X R203, R198, UR7, R3, 0x2, P5 ;  /* 0x00000007c6cb7c11 */ /* 0x000fe4000a8f1403 */
[----:B------:R-:W-:-:S02]  /*1790*/  IADD3.X R201, PT, PT, RZ, R209, RZ, P4, !PT ;  /* 0x000000d1ffc97210 */ /* 0x000fc400027fe4ff */
        /* <DEDUP_REMOVED lines=8> */
.L_x_353:
[----:B0-----:R-:W-:Y:S02]  /*1820*/  MOV R196, R202 ;  /* 0x000000ca00c47202 */ /* 0x001fe40000000f00 */
[----:B------:R-:W-:-:S05]  /*1830*/  MOV R197, R203 ;  /* 0x000000cb00c57202 */ /* 0x000fca0000000f00 */
[----:B------:R-:W2:Y:S04]  /*1840*/  LDG.E.STRONG.GPU R196, desc[UR4][R196.64] ;  /* 0x00000004c4c47981 */ /* 0x000ea8000c1ef900 */
[----:B--2---:R-:W-:Y:S01]  /*1850*/  CCTL.IVALL ;  /* 0x00000000ff00798f */ /* 0x004fe20002000000 */
[----:B------:R-:W-:Y:S05]  /*1860*/  YIELD ;  /* 0x0000000000007946 */ /* 0x000fea0003800000 */
[----:B------:R-:W-:-:S13]  /*1870*/  ISETP.NE.AND P3, PT, R196, R209, PT ;  /* 0x000000d1c400720c */ /* 0x000fda0003f65270 */
[----:B------:R-:W-:Y:S05]  /*1880*/  @P3 BRA `(.L_x_353) ;  /* 0xfffffffc00e43947 */ /* 0x000fea000383ffff */
.L_x_352:
        /* <DEDUP_REMOVED lines=26> */
[----:B---3--:R-:W1:Y:S02]  /*1a30*/  SHFL.DOWN PT, R209, R196, 0x1, 0x1f ;  /* 0x08201f00c4d17f89 */ /* 0x008e6400000e0000 */
[----:B-1----:R-:W-:Y:S01]  /*1a40*/  FMUL.FTZ R198, R190, R209 ;  /* 0x000000d1bec67220 */ /* 0x002fe20000410000 */
[----:B------:R-:W-:-:S03]  /*1a50*/  FADD.FTZ R209, -R209, R196 ;  /* 0x000000c4d1d17221 */ /* 0x000fc60000010100 */
[----:B------:R-:W-:Y:S01]  /*1a60*/  FFMA.FTZ R201, R203, R196, R198 ;  /* 0x000000c4cbc97223 */ /* 0x000fe200000100c6 */
[----:B------:R-:W-:Y:S01]  /*1a70*/  FMUL.FTZ R2, R209, R209 ;  /* 0x000000d1d1027220 */ /* 0x000fe20000410000 */
[----:B------:R-:W1:Y:S02]  /*1a80*/  SHFL.DOWN PT, R198, R197, 0x1, 0x1f ;  /* 0x08201f00c5c67f89 */ /* 0x000e6400000e0000 */
[----:B0-----:R-:W-:Y:S01]  /*1a90*/  FMUL.FTZ R201, R200, R201 ;  /* 0x000000c9c8c97220 */ /* 0x001fe20000410000 */
[----:B------:R-:W-:-:S04]  /*1aa0*/  FMUL.FTZ R203, R2, R203 ;  /* 0x000000cb02cb7220 */ /* 0x000fc80000410000 */
[----:B------:R-:W-:Y:S01]  /*1ab0*/  FMUL.FTZ R203, R190, R203 ;  /* 0x000000cbbecb7220 */ /* 0x000fe20000410000 */
[----:B------:R-:W0:Y:S01]  /*1ac0*/  SHFL.IDX PT, R201, R201, RZ, 0x1f ;  /* 0x00001fffc9c97589 */ /* 0x000e2200000e0000 */
[----:B-1----:R-:W-:-:S04]  /*1ad0*/  FADD.FTZ R3, R198, R197 ;  /* 0x000000c5c6037221 */ /* 0x002fc80000010000 */
        /* <DEDUP_REMOVED lines=30> */
[----:B------:R-:W-:Y:S01]  /*1cc0*/  FADD.FTZ R163, R163, -R201 ;  /* 0x800000c9a3a37221 */ /* 0x000fe20000010000 */
[----:B0-----:R-:W-:Y:S01]  /*1cd0*/  FFMA.FTZ R205, R206, 6.103515625e-05, R205 ;  /* 0x38800000cecd7823 */ /* 0x001fe200000100cd */
[----:B------:R-:W0:Y:S01]  /*1ce0*/  LDC.64 R154, c[0x0][0x398] ;  /* 0x0000e600ff9a7b82 */ /* 0x000e220000000a00 */
[--C-:B------:R-:W-:Y:S01]  /*1cf0*/  FADD.FTZ R164, R164, -R201.reuse ;  /* 0x800000c9a4a47221 */ /* 0x100fe20000010000 */
[--C-:B------:R-:W-:Y:S01]  /*1d00*/  FADD.FTZ R165, R165, -R201.reuse ;  /* 0x800000c9a5a57221 */ /* 0x100fe20000010000 */
[--C-:B------:R-:W-:Y:S01]  /*1d10*/  FADD.FTZ R166, R166, -R201.reuse ;  /* 0x800000c9a6a67221 */ /* 0x100fe20000010000 */
[--C-:B------:R-:W-:Y:S01]  /*1d20*/  FADD.FTZ R167, R167, -R201.reuse ;  /* 0x800000c9a7a77221 */ /* 0x100fe20000010000 */
[----:B------:R-:W4:Y:S01]  /*1d30*/  MUFU.RSQ R205, R205 ;  /* 0x000000cd00cd7308 */ /* 0x000f220000001400 */
        /* <DEDUP_REMOVED lines=16> */
[C---:B----4-:R-:W-:Y:S01]  /*1e40*/  FMUL.FTZ R133, R205.reuse, R190 ;  /* 0x000000becd857220 */ /* 0x050fe20000410000 */
        /* <DEDUP_REMOVED lines=23> */
[----:B---3--:R-:W-:-:S04]  /*1fc0*/  @P0 IMAD.WIDE R152, R191, 0x4, R152 ;  /* 0x00000004bf980825 */ /* 0x008fc800078e0298 */
        /* <DEDUP_REMOVED lines=94> */
[----:B---3--:R-:W-:Y:S01]  /*25b0*/  FFMA.FTZ R132, R40, R171, R104 ;  /* 0x000000ab28847223 */ /* 0x008fe20000010068 */
        /* <DEDUP_REMOVED lines=20> */
[----:B--2---:R-:W-:-:S03]  /*2700*/  ISETP.GE.AND P2, PT, R191, UR6, PT ;  /* 0x00000006bf007c0c */ /* 0x004fc6000bf46270 */
        /* <DEDUP_REMOVED lines=17> */
[----:B--2---:R-:W-:Y:S01]  /*2820*/  FFMA.FTZ R140, R64, R201, R128 ;  /* 0x000000c9408c7223 */ /* 0x004fe20000010080 */
        /* <DEDUP_REMOVED lines=12> */
.L_x_355:
        /* <DEDUP_REMOVED lines=9> */
.L_x_1046:


//--------------------- .text._ZN10layer_norm13ln_fwd_kernelINS_13Kernel_traitsI13__nv_bfloat16fS2_fjLj15360ELj2ELj1ELj4ELj8ENS_18Kernel_traits_baseILj15360ES2_fS2_fjLj128EEEEEEEvNS_9FwdParamsE --------------------------
	.section	.text._ZN10layer_norm13ln_fwd_kernelINS_13Kernel_traitsI13__nv_bfloat16fS2_fjLj15360ELj2ELj1ELj4ELj8ENS_18Kernel_traits_baseILj15360ES2_fS2_fjLj128EEEEEEEvNS_9FwdParamsE,"ax",@progbits
	.align	128
        .global         _ZN10layer_norm13ln_fwd_kernelINS_13Kernel_traitsI13__nv_bfloat16fS2_fjLj15360ELj2ELj1ELj4ELj8ENS_18Kernel_traits_baseILj15360ES2_fS2_fjLj128EEEEEEEvNS_9FwdParamsE
        .type           _ZN10layer_norm13ln_fwd_kernelINS_13Kernel_traitsI13__nv_bfloat16fS2_fjLj15360ELj2ELj1ELj4ELj8ENS_18Kernel_traits_baseILj15360ES2_fS2_fjLj128EEEEEEEvNS_9FwdParamsE,@function
        .size           _ZN10layer_norm13ln_fwd_kernelINS_13Kernel_traitsI13__nv_bfloat16fS2_fjLj15360ELj2ELj1ELj4ELj8ENS_18Kernel_traits_baseILj15360ES2_fS2_fjLj128EEEEEEEvNS_9FwdParamsE,(.L_x_1047 - _ZN10layer_norm13ln_fwd_kernelINS_13Kernel_traitsI13__nv_bfloat16fS2_fjLj15360ELj2ELj1ELj4ELj8ENS_18Kernel_traits_baseILj15360ES2_fS2_fjLj128EEEEEEEvNS_9FwdParamsE)
        .other          _ZN10layer_norm13ln_fwd_kernelINS_13Kernel_traitsI13__nv_bfloat16fS2_fjLj15360ELj2ELj1ELj4ELj8ENS_18Kernel_traits_baseILj15360ES2_fS2_fjLj128EEEEEEEvNS_9FwdParamsE,@"STO_CUDA_ENTRY STV_DEFAULT"
_ZN10layer_norm13ln_fwd_kernelINS_13Kernel_traitsI13__nv_bfloat16fS2_fjLj15360ELj2ELj1ELj4ELj8ENS_18Kernel_traits_baseILj15360ES2_fS2_fjLj128EEEEEEEvNS_9FwdParamsE:
.text._ZN10layer_norm13ln_fwd_kernelINS_13Kernel_traitsI13__nv_bfloat16fS2_fjLj15360ELj2ELj1ELj4ELj8ENS_18Kernel_traits_baseILj15360ES2_fS2_fjLj128EEEEEEEvNS_9FwdParamsE:
        /* <DEDUP_REMOVED lines=79> */
[C---:B------:R-:W-:Y:S02]  /*04f0*/  LOP3.LUT R128, R129.reuse, 0x1, RZ, 0xc0, !PT ;  /* 0x0000000181807812 */ /* 0x040fe400078ec0ff */
[----:B------:R-:W-:Y:S02]  /*0500*/  ISETP.LT.U32.AND P0, PT, R54, 0x20, !P0 ;  /* 0x000000203600780c */ /* 0x000fe40004701070 */
[----:B------:R-:W-:Y:S02]  /*0510*/  LOP3.LUT R129, R129, 0x7ffffffe, RZ, 0xc0, !PT ;  /* 0x7ffffffe81817812 */ /* 0x000fe400078ec0ff */
[----:B------:R-:W-:Y:S01]  /*0520*/  MOV R130, R131 ;  /* 0x0000008300827202 */ /* 0x000fe20000000f00 */
[----:B--2---:R-:W-:Y:S02]  /*0530*/  USHF.L.U32 UR4, UR4, 0x1, URZ ;  /* 0x0000000104047899 */ /* 0x004fe400080006ff */
[----:B0-----:R-:W-:-:S11]  /*0540*/  UPLOP3.LUT UP0, UPT, UPT, UPT, UPT, 0x40, 0x4 ;  /* 0x000000000004789c */ /* 0x001fd60003f0e870 */
.L_x_358:
[----:B0-----:R-:W0:Y:S01]  /*0550*/  LDC.64 R110, c[0x0][0x390] ;  /* 0x0000e400ff6e7b82 */ /* 0x001e220000000a00 */
[----:B------:R-:W-:-:S05]  /*0560*/  IMAD R142, R131, 0x1e00, R0 ;  /* 0x00001e00838e7824 */ /* 0x000fca00078e0200 */
[C---:B------:R-:W-:Y:S01]  /*0570*/  IADD3 R144, PT, PT, R142.reuse, 0x200, RZ ;  /* 0x000002008e907810 */ /* 0x040fe20007ffe0ff */
[----:B0-----:R-:W-:-:S05]  /*0580*/  IMAD.WIDE.U32 R62, R142, 0x8, R110 ;  /* 0x000000088e3e7825 */ /* 0x001fca00078e006e */
[----:B------:R-:W2:Y:S01]  /*0590*/  LDG.E.64 R52, desc[UR8][R62.64] ;  /* 0x000000083e347981 */ /* 0x000ea2000c1e1b00 */
[----:B------:R-:W-:-:S03]  /*05a0*/  IMAD.WIDE.U32 R56, R144, 0x8, R110 ;  /* 0x0000000890387825 */ /* 0x000fc600078e006e */
[----:B------:R-:W3:Y:S01]  /*05b0*/  LDG.E.64 R54, desc[UR8][R62.64+0x800] ;  /* 0x000800083e367981 */ /* 0x000ee2000c1e1b00 */
[----:B------:R-:W-:-:S03]  /*05c0*/  IADD3 R143, PT, PT, R142, 0x300, RZ ;  /* 0x000003008e8f7810 */ /* 0x000fc60007ffe0ff */
[----:B------:R-:W4:Y:S01]  /*05d0*/  LDG.E.64 R56, desc[UR8][R56.64] ;  /* 0x0000000838387981 */ /* 0x000f22000c1e1b00 */
[----:B------:R-:W-:Y:S01]  /*05e0*/  IADD3 R139, PT, PT, R142, 0x400, RZ ;  /* 0x000004008e8b7810 */ /* 0x000fe20007ffe0ff */
[----:B------:R-:W-:-:S04]  /*05f0*/  IMAD.WIDE.U32 R58, R143, 0x8, R110 ;  /* 0x000000088f3a7825 */ /* 0x000fc800078e006e */
[----:B------:R-:W-:Y:S02]  /*0600*/  IMAD.WIDE.U32 R60, R139, 0x8, R110 ;  /* 0x000000088b3c7825 */ /* 0x000fe400078e006e */
[----:B------:R-:W4:Y:S01]  /*0610*/  LDG.E.64 R58, desc[UR8][R58.64] ;  /* 0x000000083a3a7981 */ /* 0x000f22000c1e1b00 */
[----:B------:R-:W-:-:S03]  /*0620*/  IADD3 R138, PT, PT, R142, 0x500, RZ ;  /* 0x000005008e8a7810 */ /* 0x000fc60007ffe0ff */
[----:B------:R-:W4:Y:S01]  /*0630*/  LDG.E.64 R60, desc[UR8][R60.64] ;  /* 0x000000083c3c7981 */ /* 0x000f22000c1e1b00 */
[----:B------:R-:W-:Y:S01]  /*0640*/  IADD3 R141, PT, PT, R142, 0x600, RZ ;  /* 0x000006008e8d7810 */ /* 0x000fe20007ffe0ff */
[----:B------:R-:W-:-:S05]  /*0650*/  IMAD.WIDE.U32 R72, R138, 0x8, R110 ;  /* 0x000000088a487825 */ /* 0x000fca00078e006e */
[----:B------:R0:W4:Y:S01]  /*0660*/  LDG.E.64 R62, desc[UR8][R72.64] ;  /* 0x00000008483e7981 */ /* 0x000122000c1e1b00 */
        /* <DEDUP_REMOVED lines=10> */
[----:B0-----:R-:W-:-:S05]  /*0710*/  IADD3 R73, PT, PT, R142, 0xa00, RZ ;  /* 0x00000a008e497810 */ /* 0x001fca0007ffe0ff */
        /* <DEDUP_REMOVED lines=60> */
[----:B------:R-:W0:Y:S01]  /*0ae0*/  S2UR UR6, SR_CgaCtaId ;  /* 0x00000000000679c3 */ /* 0x000e220000008800 */
[C---:B------:R-:W-:Y:S01]  /*0af0*/  ISETP.NE.AND P1, PT, R126.reuse, RZ, PT ;  /* 0x000000ff7e00720c */ /* 0x040fe20003f25270 */
[----:B------:R-:W-:Y:S01]  /*0b00*/  UMOV UR5, 0x400 ;  /* 0x0000040000057882 */ /* 0x000fe20000000000 */
[----:B------:R-:W-:Y:S02]  /*0b10*/  ISETP.GT.U32.AND P2, PT, R126, 0x3, PT ;  /* 0x000000037e00780c */ /* 0x000fe40003f44070 */
[----:B------:R-:W-:-:S11]  /*0b20*/  MOV R149, RZ ;  /* 0x000000ff00957202 */ /* 0x000fd60000000f00 */
[----:B------:R-:W-:-:S05]  /*0b30*/  @!P2 MOV R149, 0x44f00000 ;  /* 0x44f000000095a802 */ /* 0x000fca0000000f00 */
[----:B------:R-:W-:Y:S01]  /*0b40*/  SHFL.DOWN PT, R150, R149, 0x2, 0x1f ;  /* 0x08401f0095967f89 */ /* 0x000fe200000e0000 */
[----:B0-----:R-:W-:-:S04]  /*0b50*/  ULEA UR5, UR6, UR5, 0x18 ;  /* 0x0000000506057291 */ /* 0x001fc8000f8ec0ff */
[----:B------:R-:W-:Y:S01]  /*0b60*/  @UP0 UIADD3 UR5, UPT, UPT, UR5, 0x20, URZ ;  /* 0x0000002005050890 */ /* 0x000fe2000fffe0ff */
[----:B--2---:R-:W-:-:S04]  /*0b70*/  FADD.FTZ R112, RZ, R52 ;  /* 0x00000034ff707221 */ /* 0x004fc80000010000 */
[----:B------:R-:W-:-:S04]  /*0b80*/  FADD.FTZ R113, R53, R112 ;  /* 0x0000007035717221 */ /* 0x000fc80000010000 */
[----:B---3--:R-:W-:-:S04]  /*0b90*/  FADD.FTZ R112, R54, R113 ;  /* 0x0000007136707221 */ /* 0x008fc80000010000 */
        /* <DEDUP_REMOVED lines=67> */
[----:B-1----:R-:W-:-:S04]  /*0fd0*/  FADD.FTZ R112, R146, R147 ;  /* 0x0000009392707221 */ /* 0x002fc80000010000 */
        /* <DEDUP_REMOVED lines=124> */
[----:B-1----:R-:W-:Y:S01]  /*17a0*/  FADD.FTZ R115, R114, R115 ;  /* 0x0000007372737221 */ /* 0x002fe20000010000 */
[----:B0-----:R-:W-:-:S04]  /*17b0*/  SHF.R.U32.HI R114, RZ, 0x5, R145 ;  /* 0x00000005ff727819 */ /* 0x001fc80000011691 */
[----:B------:R-:W0:Y:S02]  /*17c0*/  SHFL.BFLY PT, R146, R115, 0x4, 0x1f ;  /* 0x0c801f0073927f89 */ /* 0x000e2400000e0000 */
[----:B0-----:R-:W-:-:S05]  /*17d0*/  FADD.FTZ R146, R115, R146 ;  /* 0x0000009273927221 */ /* 0x001fca0000010000 */
[----:B------:R-:W0:Y:S02]  /*17e0*/  SHFL.BFLY PT, R147, R146, 0x8, 0x1f ;  /* 0x0d001f0092937f89 */ /* 0x000e2400000e0000 */
[----:B0-----:R-:W-:Y:S01]  /*17f0*/  FADD.FTZ R147, R146, R147 ;  /* 0x0000009392937221 */ /* 0x001fe20000010000 */
[----:B------:R-:W-:-:S04]  /*1800*/  FADD.FTZ R146, R150, R149 ;  /* 0x0000009596927221 */ /* 0x000fc80000010000 */
[----:B------:R-:W0:Y:S01]  /*1810*/  SHFL.BFLY PT, R148, R147, 0x10, 0x1f ;  /* 0x0e001f0093947f89 */ /* 0x000e2200000e0000 */
[----:B------:R-:W1:Y:S01]  /*1820*/  MUFU.RCP R153, R146 ;  /* 0x0000009200997308 */ /* 0x000e620000001000 */
[----:B0-----:R-:W-:Y:S01]  /*1830*/  FADD.FTZ R113, R147, R148 ;  /* 0x0000009493717221 */ /* 0x001fe20000010000 */
[----:B------:R-:W-:Y:S02]  /*1840*/  @!P1 LEA R148, R114, UR5, 0x3 ;  /* 0x0000000572949c11 */ /* 0x000fe4000f8e18ff */
[----:B------:R-:W-:Y:S02]  /*1850*/  CS2R R114, SRZ ;  /* 0x0000000000727805 */ /* 0x000fe4000001ff00 */
[----:B------:R-:W-:Y:S01]  /*1860*/  @!P2 LEA R147, R126, UR5, 0x3 ;  /* 0x000000057e93ac11 */ /* 0x000fe2000f8e18ff */
[----:B------:R-:W-:Y:S01]  /*1870*/  @!P1 STS.64 [R148], R112 ;  /* 0x0000007094009388 */ /* 0x000fe20000000a00 */
[----:B------:R-:W-:Y:S06]  /*1880*/  BAR.SYNC.DEFER_BLOCKING 0x0 ;  /* 0x0000000000007b1d */ /* 0x000fec0000010000 */
[----:B------:R-:W0:Y:S01]  /*1890*/  @!P2 LDS.64 R114, [R147] ;  /* 0x000000009372a984 */ /* 0x000e220000000a00 */
[----:B------:R-:W-:-:S03]  /*18a0*/  ISETP.NE.AND P2, PT, R145, RZ, PT ;  /* 0x000000ff9100720c */ /* 0x000fc60003f45270 */
[----:B------:R-:W-:Y:S04]  /*18b0*/  SHFL.DOWN PT, R147, R146, 0x1, 0x1f ;  /* 0x08201f0092937f89 */ /* 0x000fe800000e0000 */
[----:B0-----:R-:W0:Y:S04]  /*18c0*/  SHFL.DOWN PT, R151, R114, 0x2, 0x1f ;  /* 0x08401f0072977f89 */ /* 0x001e2800000e0000 */
[----:B------:R-:W2:Y:S01]  /*18d0*/  SHFL.DOWN PT, R152, R115, 0x2, 0x1f ;  /* 0x08401f0073987f89 */ /* 0x000ea200000e0000 */
[----:B0-----:R-:W-:Y:S01]  /*18e0*/  FMUL.FTZ R154, R150, R151 ;  /* 0x00000097969a7220 */ /* 0x001fe20000410000 */
[----:B------:R-:W-:-:S03]  /*18f0*/  FADD.FTZ R151, -R151, R114 ;  /* 0x0000007297977221 */ /* 0x000fc60000010100 */
[----:B------:R-:W-:Y:S01]  /*1900*/  FFMA.FTZ R154, R149, R114, R154 ;  /* 0x00000072959a7223 */ /* 0x000fe2000001009a */
[----:B------:R-:W-:Y:S01]  /*1910*/  FMUL.FTZ R112, R151, R151 ;  /* 0x0000009797707220 */ /* 0x000fe20000410000 */
[----:B--2---:R-:W-:Y:S01]  /*1920*/  FADD.FTZ R152, R152, R115 ;  /* 0x0000007398987221 */ /* 0x004fe20000010000 */
[----:B------:R-:W-:Y:S01]  /*1930*/  FADD.FTZ R115, R146, R147 ;  /* 0x0000009392737221 */ /* 0x000fe20000010000 */
[----:B-1----:R-:W-:Y:S01]  /*1940*/  FMUL.FTZ R113, R153, R154 ;  /* 0x0000009a99717220 */ /* 0x002fe20000410000 */
[----:B------:R-:W-:-:S04]  /*1950*/  FMUL.FTZ R149, R112, R149 ;  /* 0x0000009570957220 */ /* 0x000fc80000410000 */
[----:B------:R-:W0:Y:S01]  /*1960*/  SHFL.DOWN PT, R112, R113, 0x1, 0x1f ;  /* 0x08201f0071707f89 */ /* 0x000e2200000e0000 */
[----:B------:R-:W-:Y:S01]  /*1970*/  FMUL.FTZ R149, R150, R149 ;  /* 0x0000009596957220 */ /* 0x000fe20000410000 */
[----:B------:R-:W1:Y:S03]  /*1980*/  MUFU.RCP R115, R115 ;  /* 0x0000007300737308 */ /* 0x000e660000001000 */
[----:B------:R-:W-:-:S05]  /*1990*/  FFMA.FTZ R149, R153, R149, R152 ;  /* 0x0000009599957223 */ /* 0x000fca0000010098 */
[----:B------:R-:W2:Y:S01]  /*19a0*/  SHFL.DOWN PT, R114, R149, 0x1, 0x1f ;  /* 0x08201f0095727f89 */ /* 0x000ea200000e0000 */
[----:B0-----:R-:W-:Y:S01]  /*19b0*/  FADD.FTZ R148, R113, -R112 ;  /* 0x8000007071947221 */ /* 0x001fe20000010000 */
[----:B------:R-:W-:-:S03]  /*19c0*/  FMUL.FTZ R153, R147, R112 ;  /* 0x0000007093997220 */ /* 0x000fc60000410000 */
[----:B------:R-:W-:Y:S01]  /*19d0*/  FMUL.FTZ R151, R148, R148 ;  /* 0x0000009494977220 */ /* 0x000fe20000410000 */
[C---:B------:R-:W-:Y:S02]  /*19e0*/  FFMA.FTZ R148, R146.reuse, R113, R153 ;  /* 0x0000007192947223 */ /* 0x040fe40000010099 */
[----:B------:R-:W0:Y:S01]  /*19f0*/  LDC.64 R112, c[0x0][0x3c0] ;  /* 0x0000f000ff707b82 */ /* 0x000e220000000a00 */
[----:B------:R-:W-:Y:S01]  /*1a00*/  FMUL.FTZ R146, R146, R151 ;  /* 0x0000009792927220 */ /* 0x000fe20000410000 */
[----:B------:R-:W-:Y:S01]  /*1a10*/  LOP3.LUT R151, R127, 0x1, RZ, 0xc0, !PT ;  /* 0x000000017f977812 */ /* 0x000fe200078ec0ff */
[----:B--2---:R-:W-:Y:S02]  /*1a20*/  FADD.FTZ R114, R149, R114 ;  /* 0x0000007295727221 */ /* 0x004fe40000010000 */
[----:B------:R-:W-:Y:S01]  /*1a30*/  FMUL.FTZ R146, R147, R146 ;  /* 0x0000009293927220 */ /* 0x000fe20000410000 */
[----:B-1----:R-:W-:Y:S01]  /*1a40*/  FMUL.FTZ R147, R115, R148 ;  /* 0x0000009473937220 */ /* 0x002fe20000410000 */
[----:B------:R-:W-:-:S02]  /*1a50*/  IADD3 R149, PT, PT, -R151, RZ, RZ ;  /* 0x000000ff97957210 */ /* 0x000fc40007ffe1ff */
[----:B------:R-:W-:Y:S01]  /*1a60*/  FFMA.FTZ R115, R115, R146, R114 ;  /* 0x0000009273737223 */ /* 0x000fe20000010072 */
[----:B------:R-:W-:Y:S01]  /*1a70*/  ISETP.NE.AND P3, PT, R151, RZ, PT ;  /* 0x000000ff9700720c */ /* 0x000fe20003f65270 */
[----:B------:R-:W-:Y:S01]  /*1a80*/  SHFL.IDX PT, R114, R147, RZ, 0x1f ;  /* 0x00001fff93727589 */ /* 0x000fe200000e0000 */
[----:B------:R-:W-:Y:S01]  /*1a90*/  LOP3.LUT R148, R149, UR4, RZ, 0xc0, !PT ;  /* 0x0000000495947c12 */ /* 0x000fe2000f8ec0ff */
[----:B------:R-:W1:Y:S02]  /*1aa0*/  LDC R146, c[0x0][0x380] ;  /* 0x0000e000ff927b82 */ /* 0x000e640000000800 */
[----:B------:R-:W2:Y:S01]  /*1ab0*/  SHFL.IDX PT, R115, R115, RZ, 0x1f ;  /* 0x00001fff73737589 */ /* 0x000ea200000e0000 */
[----:B------:R-:W-:-:S04]  /*1ac0*/  IADD3 R149, P1, PT, R129, R148, RZ ;  /* 0x0000009481957210 */ /* 0x000fc80007f3e0ff */
[----:B------:R-:W-:Y:S02]  /*1ad0*/  IADD3.X R150, PT, PT, RZ, RZ, RZ, P1, !PT ;  /* 0x000000ffff967210 */ /* 0x000fe40000ffe4ff */
[----:B0-----:R-:W-:-:S04]  /*1ae0*/  LEA R148, P1, R149, R112, 0x3 ;  /* 0x0000007095947211 */ /* 0x001fc800078218ff */
[----:B------:R-:W-:Y:S02]  /*1af0*/  LEA.HI.X R149, R149, R113, R150, 0x3, P1 ;  /* 0x0000007195957211 */ /* 0x000fe400008f1c96 */
[----:B------:R-:W-:Y:S01]  /*1b00*/  ISETP.GT.U32.AND P1, PT, R126, 0x1, PT ;  /* 0x000000017e00780c */ /* 0x000fe20003f24070 */
[----:B------:R-:W-:Y:S01]  /*1b10*/  @!P2 IMAD.WIDE.U32 R112, R128, 0x8, R148 ;  /* 0x000000088070a825 */ /* 0x000fe200078e0094 */
[----:B-1----:R-:W-:-:S04]  /*1b20*/  SEL R145, R146, RZ, P3 ;  /* 0x000000ff92917207 */ /* 0x002fc80001800000 */
[----:B--2---:R0:W-:Y:S01]  /*1b30*/  @!P2 STG.E.64 desc[UR8][R112.64], R114 ;  /* 0x000000727000a986 */ /* 0x0041e2000c101b08 */
[----:B------:R-:W-:-:S04]  /*1b40*/  IADD3 R147, P3, PT, R145, R130, RZ ;  /* 0x0000008291937210 */ /* 0x000fc80007f7e0ff */
        /* <DEDUP_REMOVED lines=14> */
.L_x_357:
[----:B------:R-:W2:Y:S04]  /*1c30*/  LDG.E.STRONG.GPU R114, desc[UR8][R112.64] ;  /* 0x0000000870727981 */ /* 0x000ea8000c1ef900 */
[----:B--2---:R-:W-:Y:S01]  /*1c40*/  CCTL.IVALL ;  /* 0x00000000ff00798f */ /* 0x004fe20002000000 */
[----:B------:R-:W-:Y:S05]  /*1c50*/  YIELD ;  /* 0x0000000000007946 */ /* 0x000fea0003800000 */
[----:B------:R-:W-:-:S13]  /*1c60*/  ISETP.NE.AND P2, PT, R114, R145, PT ;  /* 0x000000917200720c */ /* 0x000fda0003f45270 */
[----:B------:R-:W-:Y:S05]  /*1c70*/  @P2 BRA `(.L_x_357) ;  /* 0xfffffffc00ec2947 */ /* 0x000fea000383ffff */
.L_x_356:
        /* <DEDUP_REMOVED lines=12> */
[----:B-1----:R-:W-:-:S06]  /*1d40*/  FADD.FTZ R147, R114, R115 ;  /* 0x0000007372937221 */ /* 0x002fcc0000010000 */
        /* <DEDUP_REMOVED lines=9> */
[----:B------:R-:W-:-:S04]  /*1de0*/  FMUL.FTZ R145, R152, R115 ;  /* 0x0000007398917220 */ /* 0x000fc80000410000 */
[----:B------:R-:W1:Y:S01]  /*1df0*/  SHFL.IDX PT, R113, R154, RZ, 0x1f ;  /* 0x00001fff9a717589 */ /* 0x000e6200000e0000 */
[----:B------:R-:W-:-:S04]  /*1e00*/  FMUL.FTZ R145, R114, R145 ;  /* 0x0000009172917220 */ /* 0x000fc80000410000 */
[----:B------:R-:W-:Y:S02]  /*1e10*/  FFMA.FTZ R150, R147, R145, R150 ;  /* 0x0000009193967223 */ /* 0x000fe40000010096 */
[----:B------:R-:W2:Y:S04]  /*1e20*/  LDC R147, c[0x0][0x3d0] ;  /* 0x0000f400ff937b82 */ /* 0x000ea80000000800 */
[----:B------:R-:W2:Y:S01]  /*1e30*/  SHFL.IDX PT, R150, R150, RZ, 0x1f ;  /* 0x00001fff96967589 */ /* 0x000ea200000e0000 */
[--C-:B-1----:R-:W-:Y:S01]  /*1e40*/  FADD.FTZ R112, R52, -R113.reuse ;  /* 0x8000007134707221 */ /* 0x102fe20000010000 */
[--C-:B------:R-:W-:Y:S01]  /*1e50*/  FADD.FTZ R114, R53, -R113.reuse ;  /* 0x8000007135727221 */ /* 0x100fe20000010000 */
[--C-:B------:R-:W-:Y:S01]  /*1e60*/  FADD.FTZ R115, R54, -R113.reuse ;  /* 0x8000007136737221 */ /* 0x100fe20000010000 */
[----:B------:R-:W1:Y:S01]  /*1e70*/  @P0 LDC.64 R52, c[0x0][0x3a0] ;  /* 0x0000e800ff340b82 */ /* 0x000e620000000a00 */
[--C-:B------:R-:W-:Y:S01]  /*1e80*/  FADD.FTZ R145, R55, -R113.reuse ;  /* 0x8000007137917221 */ /* 0x100fe20000010000 */
[--C-:B------:R-:W-:Y:S01]  /*1e90*/  FADD.FTZ R57, R57, -R113.reuse ;  /* 0x8000007139397221 */ /* 0x100fe20000010000 */
[--C-:B------:R-:W-:Y:S01]  /*1ea0*/  FADD.FTZ R56, R56, -R113.reuse ;  /* 0x8000007138387221 */ /* 0x100fe20000010000 */
[--C-:B------:R-:W-:Y:S01]  /*1eb0*/  FADD.FTZ R58, R58, -R113.reuse ;  /* 0x800000713a3a7221 */ /* 0x100fe20000010000 */
[--C-:B------:R-:W-:Y:S01]  /*1ec0*/  FADD.FTZ R59, R59, -R113.reuse ;  /* 0x800000713b3b7221 */ /* 0x100fe20000010000 */
[--C-:B------:R-:W-:Y:S01]  /*1ed0*/  FADD.FTZ R148, R97, -R113.reuse ;  /* 0x8000007161947221 */ /* 0x100fe20000010000 */
[----:B------:R-:W-:Y:S01]  /*1ee0*/  FADD.FTZ R60, R60, -R113 ;  /* 0x800000713c3c7221 */ /* 0x000fe20000010000 */
[----:B--2---:R-:W-:Y:S01]  /*1ef0*/  FFMA.FTZ R147, R150, 6.5104170062113553286e-05, R147 ;  /* 0x3888888996937823 */ /* 0x004fe20000010093 */
[----:B------:R-:W2:Y:S01]  /*1f00*/  @P0 LDC.64 R54, c[0x0][0x3a8] ;  /* 0x0000ea00ff360b82 */ /* 0x000ea20000000a00 */
[--C-:B------:R-:W-:Y:S01]  /*1f10*/  FADD.FTZ R150, R99, -R113.reuse ;  /* 0x8000007163967221 */ /* 0x100fe20000010000 */
[--C-:B------:R-:W-:Y:S01]  /*1f20*/  FADD.FTZ R61, R61, -R113.reuse ;  /* 0x800000713d3d7221 */ /* 0x100fe20000010000 */
[--C-:B------:R-:W-:Y:S01]  /*1f30*/  FADD.FTZ R152, R101, -R113.reuse ;  /* 0x8000007165987221 */ /* 0x100fe20000010000 */
[--C-:B------:R-:W-:Y:S01]  /*1f40*/  FADD.FTZ R154, R103, -R113.reuse ;  /* 0x80000071679a7221 */ /* 0x100fe20000010000 */
        /* <DEDUP_REMOVED lines=10> */
[----:B-1----:R-:W-:-:S04]  /*1ff0*/  @P0 IMAD.WIDE R52, R131, 0x4, R52 ;  /* 0x0000000483340825 */ /* 0x002fc800078e0234 */
[--C-:B------:R-:W-:Y:S01]  /*2000*/  FADD.FTZ R71, R71, -R113.reuse ;  /* 0x8000007147477221 */ /* 0x100fe20000010000 */
[--C-:B------:R-:W-:Y:S01]  /*2010*/  FADD.FTZ R72, R72, -R113.reuse ;  /* 0x8000007148487221 */ /* 0x100fe20000010000 */
[--C-:B------:R-:W-:Y:S01]  /*2020*/  FADD.FTZ R73, R73, -R113.reuse ;  /* 0x8000007149497221 */ /* 0x100fe20000010000 */
[--C-:B------:R-:W-:Y:S01]  /*2030*/  FADD.FTZ R75, R75, -R113.reuse ;  /* 0x800000714b4b7221 */ /* 0x100fe20000010000 */
[----:B------:R1:W-:Y:S01]  /*2040*/  @P0 STG.E desc[UR8][R52.64], R113 ;  /* 0x0000007134000986 */ /* 0x0003e2000c101908 */
[----:B------:R-:W-:Y:S01]  /*2050*/  FADD.FTZ R70, R70, -R113 ;  /* 0x8000007146467221 */ /* 0x000fe20000010000 */
        /* <DEDUP_REMOVED lines=10> */
[----:B-1----:R-:W1:Y:S01]  /*2100*/  LDC.64 R52, c[0x0][0x398] ;  /* 0x0000e600ff347b82 */ /* 0x002e620000000a00 */
        /* <DEDUP_REMOVED lines=17> */
[----:B--2---:R-:W-:Y:S01]  /*2220*/  @P0 IMAD.WIDE R54, R131, 0x4, R54 ;  /* 0x0000000483360825 */ /* 0x004fe200078e0236 */
[----:B------:R-:W-:-:S03]  /*2230*/  F2FP.BF16.F32.PACK_AB R60, RZ, R60 ;  /* 0x0000003cff3c723e */ /* 0x000fc600000010ff */
[C---:B------:R-:W-:Y:S01]  /*2240*/  FMUL.FTZ R71, R147.reuse, R71 ;  /* 0x0000004793477220 */ /* 0x040fe20000410000 */
[----:B------:R-:W-:Y:S01]  /*2250*/  F2FP.BF16.F32.PACK_AB R61, RZ, R61 ;  /* 0x0000003dff3d723e */ /* 0x000fe200000010ff */
[----:B------:R-:W-:Y:S01]  /*2260*/  FMUL.FTZ R72, R147, R72 ;  /* 0x0000004893487220 */ /* 0x000fe20000410000 */
[----:B------:R-:W-:Y:S01]  /*2270*/  PRMT R101, R101, 0x5410, R103 ;  /* 0x0000541065657816 */ /* 0x000fe20000000067 */
[----:B-----5:R-:W-:Y:S01]  /*2280*/  HFMA2.BF16_V2 R97, R2, R97, R33 ;  /* 0x0000006102617231 */ /* 0x020fe20000200021 */
[----:B------:R-:W-:Y:S01]  /*2290*/  PRMT R56, R56, 0x5410, R59 ;  /* 0x0000541038387816 */ /* 0x000fe2000000003b */
[----:B-1----:R-:W-:Y:S01]  /*22a0*/  IMAD.WIDE.U32 R144, R144, 0x4, R52 ;  /* 0x0000000490907825 */ /* 0x002fe200078e0034 */
[----:B------:R-:W-:-:S03]  /*22b0*/  PRMT R57, R57, 0x5410, R58 ;  /* 0x0000541039397816 */ /* 0x000fc6000000003a */
[----:B------:R-:W-:Y:S01]  /*22c0*/  HFMA2.BF16_V2 R99, R3, R101, R32 ;  /* 0x0000006503637231 */ /* 0x000fe20000200020 */
[----:B------:R-:W-:Y:S01]  /*22d0*/  PRMT R60, R60, 0x5410, R61 ;  /* 0x000054103c3c7816 */ /* 0x000fe2000000003d */
[----:B------:R-:W-:-:S04]  /*22e0*/  IMAD.WIDE.U32 R58, R143, 0x4, R52 ;  /* 0x000000048f3a7825 */ /* 0x000fc800078e0034 */
[----:B------:R-:W-:Y:S02]  /*22f0*/  HFMA2.BF16_V2 R101, R4, R56, R35 ;  /* 0x0000003804657231 */ /* 0x000fe40000200023 */
[----:B------:R-:W-:Y:S01]  /*2300*/  HFMA2.BF16_V2 R103, R5, R57, R34 ;  /* 0x0000003905677231 */ /* 0x000fe20000200022 */
[----:B------:R-:W-:Y:S01]  /*2310*/  F2FP.BF16.F32.PACK_AB R64, RZ, R64 ;  /* 0x00000040ff40723e */ /* 0x000fe200000010ff */
[----:B------:R-:W-:Y:S01]  /*2320*/  IMAD.WIDE.U32 R56, R142, 0x4, R52 ;  /* 0x000000048e387825 */ /* 0x000fe200078e0034 */
[----:B------:R-:W-:-:S03]  /*2330*/  F2FP.BF16.F32.PACK_AB R65, RZ, R65 ;  /* 0x00000041ff41723e */ /* 0x000fc600000010ff */
[----:B------:R-:W-:Y:S01]  /*2340*/  HFMA2.BF16_V2 R61, R6, R60, R37 ;  /* 0x0000003c063d7231 */ /* 0x000fe20000200025 */
[----:B------:R-:W-:Y:S01]  /*2350*/  F2FP.BF16.F32.PACK_AB R62, RZ, R62 ;  /* 0x0000003eff3e723e */ /* 0x000fe200000010ff */
[----:B------:R-:W-:Y:S01]  /*2360*/  IMAD R60, R131, 0x1e00, R0 ;  /* 0x00001e00833c7824 */ /* 0x000fe200078e0200 */
[----:B------:R-:W-:Y:S01]  /*2370*/  F2FP.BF16.F32.PACK_AB R63, RZ, R63 ;  /* 0x0000003fff3f723e */ /* 0x000fe200000010ff */
[----:B------:R1:W-:Y:S01]  /*2380*/  @P0 STG.E desc[UR8][R54.64], R147 ;  /* 0x0000009336000986 */ /* 0x0003e2000c101908 */
[----:B------:R-:W-:Y:S01]  /*2390*/  F2FP.BF16.F32.PACK_AB R68, RZ, R68 ;  /* 0x00000044ff44723e */ /* 0x000fe200000010ff */
[----:B------:R-:W-:Y:S01]  /*23a0*/  FMUL.FTZ R73, R147, R73 ;  /* 0x0000004993497220 */ /* 0x000fe20000410000 */
[----:B------:R-:W-:Y:S01]  /*23b0*/  F2FP.BF16.F32.PACK_AB R69, RZ, R69 ;  /* 0x00000045ff45723e */ /* 0x000fe200000010ff */
[----:B------:R-:W-:Y:S01]  /*23c0*/  STG.E desc[UR8][R56.64], R97 ;  /* 0x0000006138007986 */ /* 0x000fe2000c101908 */
[----:B------:R-:W-:Y:S01]  /*23d0*/  F2FP.BF16.F32.PACK_AB R66, RZ, R66 ;  /* 0x00000042ff42723e */ /* 0x000fe200000010ff */
[----:B------:R-:W-:Y:S01]  /*23e0*/  FADD.FTZ R76, R76, -R113 ;  /* 0x800000714c4c7221 */ /* 0x000fe20000010000 */
[----:B------:R-:W-:Y:S01]  /*23f0*/  F2FP.BF16.F32.PACK_AB R67, RZ, R67 ;  /* 0x00000043ff43723e */ /* 0x000fe200000010ff */
[----:B------:R2:W-:Y:S01]  /*2400*/  STG.E desc[UR8][R56.64+0x400], R99 ;  /* 0x0004006338007986 */ /* 0x0005e2000c101908 */
[----:B------:R-:W-:Y:S01]  /*2410*/  PRMT R64, R64, 0x5410, R65 ;  /* 0x0000541040407816 */ /* 0x000fe20000000041 */
[----:B------:R-:W-:Y:S01]  /*2420*/  FADD.FTZ R77, R77, -R113 ;  /* 0x800000714d4d7221 */ /* 0x000fe20000010000 */
[----:B------:R-:W-:Y:S01]  /*2430*/  PRMT R62, R62, 0x5410, R63 ;  /* 0x000054103e3e7816 */ /* 0x000fe2000000003f */
[----:B------:R-:W-:Y:S01]  /*2440*/  STG.E desc[UR8][R144.64], R101 ;  /* 0x0000006590007986 */ /* 0x000fe2000c101908 */
[----:B------:R-:W-:Y:S01]  /*2450*/  PRMT R68, R68, 0x5410, R69 ;  /* 0x0000541044447816 */ /* 0x000fe20000000045 */
[----:B-1----:R-:W-:Y:S01]  /*2460*/  IMAD.WIDE.U32 R54, R139, 0x4, R52 ;  /* 0x000000048b367825 */ /* 0x002fe200078e0034 */
[----:B------:R-:W-:Y:S01]  /*2470*/  PRMT R66, R66, 0x5410, R67 ;  /* 0x0000541042427816 */ /* 0x000fe20000000043 */
[----:B------:R1:W-:Y:S02]  /*2480*/  STG.E desc[UR8][R58.64], R103 ;  /* 0x000000673a007986 */ /* 0x0003e4000c101908 */
[----:B------:R-:W-:-:S02]  /*2490*/  HFMA2.BF16_V2 R67, R8, R64, R39 ;  /* 0x0000004008437231 */ /* 0x000fc40000200027 */
[----:B------:R-:W-:Y:S02]  /*24a0*/  HFMA2.BF16_V2 R65, R7, R62, R36 ;  /* 0x0000003e07417231 */ /* 0x000fe40000200024 */
[----:B------:R-:W-:-:S04]  /*24b0*/  IMAD.WIDE.U32 R138, R138, 0x4, R52 ;  /* 0x000000048a8a7825 */ /* 0x000fc800078e0034 */
[----:B------:R-:W-:Y:S02]  /*24c0*/  HFMA2.BF16_V2 R105, R10, R68, R41 ;  /* 0x000000440a697231 */ /* 0x000fe40000200029 */
[----:B------:R-:W-:Y:S02]  /*24d0*/  HFMA2.BF16_V2 R69, R9, R66, R38 ;  /* 0x0000004209457231 */ /* 0x000fe40000200026 */
[----:B------:R-:W-:Y:S01]  /*24e0*/  FMUL.FTZ R75, R147, R75 ;  /* 0x0000004b934b7220 */ /* 0x000fe20000410000 */
[----:B--2---:R-:W-:-:S04]  /*24f0*/  IMAD.WIDE.U32 R56, R141, 0x4, R52 ;  /* 0x000000048d387825 */ /* 0x004fc800078e0034 */
[----:B------:R-:W-:Y:S01]  /*2500*/  FADD.FTZ R74, R74, -R113 ;  /* 0x800000714a4a7221 */ /* 0x000fe20000010000 */
[----:B------:R-:W-:Y:S01]  /*2510*/  FMUL.FTZ R70, R147, R70 ;  /* 0x0000004693467220 */ /* 0x000fe20000410000 */
[----:B------:R-:W-:Y:S01]  /*2520*/  STG.E desc[UR8][R54.64], R61 ;  /* 0x0000003d36007986 */ /* 0x000fe2000c101908 */
[----:B------:R-:W-:Y:S01]  /*2530*/  IMAD.WIDE.U32 R140, R140, 0x4, R52 ;  /* 0x000000048c8c7825 */ /* 0x000fe200078e0034 */
[----:B-1----:R-:W-:-:S03]  /*2540*/  IADD3 R59, PT, PT, R60, 0x800, RZ ;  /* 0x000008003c3b7810 */ /* 0x002fc60007ffe0ff */
[--C-:B------:R-:W-:Y:S01]  /*2550*/  FADD.FTZ R80, R80, -R113.reuse ;  /* 0x8000007150507221 */ /* 0x100fe20000010000 */
[----:B------:R-:W-:Y:S01]  /*2560*/  STG.E desc[UR8][R138.64], R65 ;  /* 0x000000418a007986 */ /* 0x000fe2000c101908 */
[----:B------:R-:W-:Y:S01]  /*2570*/  F2FP.BF16.F32.PACK_AB R63, RZ, R71 ;  /* 0x00000047ff3f723e */ /* 0x000fe200000010ff */
[----:B------:R-:W-:Y:S01]  /*2580*/  FADD.FTZ R81, R81, -R113 ;  /* 0x8000007151517221 */ /* 0x000fe20000010000 */
[----:B------:R-:W-:-:S04]  /*2590*/  IMAD.WIDE.U32 R58, R59, 0x4, R52 ;  /* 0x000000043b3a7825 */ /* 0x000fc800078e0034 */
[--C-:B------:R-:W-:Y:S01]  /*25a0*/  FADD.FTZ R160, R109, -R113.reuse ;  /* 0x800000716da07221 */ /* 0x100fe20000010000 */
[----:B------:R1:W-:Y:S01]  /*25b0*/  STG.E desc[UR8][R56.64], R67 ;  /* 0x0000004338007986 */ /* 0x0003e2000c101908 */
[----:B------:R-:W-:Y:S01]  /*25c0*/  IADD3 R71, PT, PT, R60, 0xe00, RZ ;  /* 0x00000e003c477810 */ /* 0x000fe20007ffe0ff */
[C---:B------:R-:W-:Y:S01]  /*25d0*/  FMUL.FTZ R76, R147.reuse, R76 ;  /* 0x0000004c934c7220 */ /* 0x040fe20000410000 */
[----:B------:R-:W-:Y:S01]  /*25e0*/  FMUL.FTZ R77, R147, R77 ;  /* 0x0000004d934d7220 */ /* 0x000fe20000410000 */
[----:B------:R2:W-:Y:S01]  /*25f0*/  STG.E desc[UR8][R140.64], R69 ;  /* 0x000000458c007986 */ /* 0x0005e2000c101908 */
[----:B------:R-:W-:Y:S01]  /*2600*/  F2FP.BF16.F32.PACK_AB R97, RZ, R72 ;  /* 0x00000048ff61723e */ /* 0x000fe200000010ff */
[--C-:B------:R-:W-:Y:S01]  /*2610*/  FADD.FTZ R78, R78, -R113.reuse ;  /* 0x800000714e4e7221 */ /* 0x100fe20000010000 */
[----:B------:R-:W-:Y:S01]  /*2620*/  F2FP.BF16.F32.PACK_AB R99, RZ, R73 ;  /* 0x00000049ff63723e */ /* 0x000fe200000010ff */
[--C-:B------:R-:W-:Y:S01]  /*2630*/  FADD.FTZ R79, R79, -R113.reuse ;  /* 0x800000714f4f7221 */ /* 0x100fe20000010000 */
[----:B------:R-:W-:Y:S01]  /*2640*/  IADD3 R109, PT, PT, R60, 0x1200, RZ ;  /* 0x000012003c6d7810 */ /* 0x000fe20007ffe0ff */
[--C-:B------:R-:W-:Y:S01]  /*2650*/  FADD.FTZ R84, R84, -R113.reuse ;  /* 0x8000007154547221 */ /* 0x100fe20000010000 */
[--C-:B------:R-:W-:Y:S01]  /*2660*/  FADD.FTZ R85, R85, -R113.reuse ;  /* 0x8000007155557221 */ /* 0x100fe20000010000 */
[--C-:B------:R-:W-:Y:S01]  /*2670*/  FADD.FTZ R158, R107, -R113.reuse ;  /* 0x800000716b9e7221 */ /* 0x100fe20000010000 */
[----:B------:R-:W-:Y:S01]  /*2680*/  FMUL.FTZ R74, R147, R74 ;  /* 0x0000004a934a7220 */ /* 0x000fe20000410000 */
[----:B------:R3:W-:Y:S01]  /*2690*/  STG.E desc[UR8][R58.64], R105 ;  /* 0x000000693a007986 */ /* 0x0007e2000c101908 */
[----:B------:R-:W-:Y:S01]  /*26a0*/  F2FP.BF16.F32.PACK_AB R103, RZ, R75 ;  /* 0x0000004bff67723e */ /* 0x000fe200000010ff */
[--C-:B------:R-:W-:Y:S01]  /*26b0*/  FADD.FTZ R82, R82, -R113.reuse ;  /* 0x8000007152527221 */ /* 0x100fe20000010000 */
[----:B------:R-:W-:Y:S01]  /*26c0*/  F2FP.BF16.F32.PACK_AB R62, RZ, R70 ;  /* 0x00000046ff3e723e */ /* 0x000fe200000010ff */
[----:B------:R-:W-:Y:S01]  /*26d0*/  FADD.FTZ R83, R83, -R113 ;  /* 0x8000007153537221 */ /* 0x000fe20000010000 */
[C---:B------:R-:W-:Y:S01]  /*26e0*/  IADD3 R163, PT, PT, R60.reuse, 0x900, RZ ;  /* 0x000009003ca37810 */ /* 0x040fe20007ffe0ff */
[C---:B------:R-:W-:Y:S01]  /*26f0*/  FMUL.FTZ R80, R147.reuse, R80 ;  /* 0x0000005093507220 */ /* 0x040fe20000410000 */
[C---:B------:R-:W-:Y:S01]  /*2700*/  IADD3 R145, PT, PT, R60.reuse, 0xa00, RZ ;  /* 0x00000a003c917810 */ /* 0x040fe20007ffe0ff */
[----:B------:R-:W-:Y:S01]  /*2710*/  FMUL.FTZ R81, R147, R81 ;  /* 0x0000005193517220 */ /* 0x000fe20000410000 */
[----:B------:R-:W-:Y:S01]  /*2720*/  IADD3 R143, PT, PT, R60, 0xb00, RZ ;  /* 0x00000b003c8f7810 */ /* 0x000fe20007ffe0ff */
[----:B-1----:R-:W-:Y:S01]  /*2730*/  IMAD.WIDE.U32 R56, R132, 0x4, R52 ;  /* 0x0000000484387825 */ /* 0x002fe200078e0034 */
[----:B--2---:R-:W-:-:S03]  /*2740*/  IADD3 R141, PT, PT, R60, 0xc00, RZ ;  /* 0x00000c003c8d7810 */ /* 0x004fc60007ffe0ff */
[C---:B------:R-:W-:Y:S01]  /*2750*/  FMUL.FTZ R78, R147.reuse, R78 ;  /* 0x0000004e934e7220 */ /* 0x040fe20000410000 */
[C---:B------:R-:W-:Y:S01]  /*2760*/  IADD3 R139, PT, PT, R60.reuse, 0xd00, RZ ;  /* 0x00000d003c8b7810 */ /* 0x040fe20007ffe0ff */
        /* <DEDUP_REMOVED lines=8> */
[----:B------:R-:W-:Y:S01]  /*27f0*/  FMUL.FTZ R83, R147, R83 ;  /* 0x0000005393537220 */ /* 0x000fe20000410000 */
[C---:B------:R-:W-:Y:S01]  /*2800*/  IADD3 R67, PT, PT, R60.reuse, 0x1400, RZ ;  /* 0x000014003c437810 */ /* 0x040fe20007ffe0ff */
[----:B------:R-:W-:Y:S01]  /*2810*/  IMAD.WIDE.U32 R54, R137, 0x4, R52 ;  /* 0x0000000489367825 */ /* 0x000fe200078e0034 */
[----:B------:R-:W-:-:S03]  /*2820*/  IADD3 R65, PT, PT, R60, 0x1500, RZ ;  /* 0x000015003c417810 */ /* 0x000fc60007ffe0ff */
[----:B------:R-:W-:Y:S01]  /*2830*/  FADD.FTZ R88, R88, -R113 ;  /* 0x8000007158587221 */ /* 0x000fe20000010000 */
[C---:B------:R-:W-:Y:S01]  /*2840*/  IADD3 R107, PT, PT, R60.reuse, 0x1600, RZ ;  /* 0x000016003c6b7810 */ /* 0x040fe20007ffe0ff */
[----:B---3--:R-:W-:Y:S01]  /*2850*/  IMAD.WIDE.U32 R58, R135, 0x4, R52 ;  /* 0x00000004873a7825 */ /* 0x008fe200078e0034 */
[----:B------:R-:W-:-:S03]  /*2860*/  IADD3 R105, PT, PT, R60, 0x1700, RZ ;  /* 0x000017003c697810 */ /* 0x000fc60007ffe0ff */
[----:B------:R-:W-:Y:S01]  /*2870*/  FADD.FTZ R89, R89, -R113 ;  /* 0x8000007159597221 */ /* 0x000fe20000010000 */
[----:B------:R-:W-:Y:S01]  /*2880*/  PRMT R97, R97, 0x5410, R99 ;  /* 0x0000541061617816 */ /* 0x000fe20000000063 */
[----:B------:R-:W-:Y:S01]  /*2890*/  IMAD.WIDE.U32 R60, R133, 0x4, R52 ;  /* 0x00000004853c7825 */ /* 0x000fe200078e0034 */
[----:B------:R-:W-:-:S03]  /*28a0*/  F2FP.BF16.F32.PACK_AB R76, RZ, R76 ;  /* 0x0000004cff4c723e */ /* 0x000fc600000010ff */
[----:B------:R-:W-:Y:S01]  /*28b0*/  FADD.FTZ R86, R86, -R113 ;  /* 0x8000007156567221 */ /* 0x000fe20000010000 */
[----:B------:R-:W-:Y:S01]  /*28c0*/  F2FP.BF16.F32.PACK_AB R77, RZ, R77 ;  /* 0x0000004dff4d723e */ /* 0x000fe200000010ff */
[----:B------:R-:W-:Y:S01]  /*28d0*/  IMAD.WIDE.U32 R132, R71, 0x4, R52 ;  /* 0x0000000447847825 */ /* 0x000fe200078e0034 */
[----:B------:R-:W-:-:S03]  /*28e0*/  F2FP.BF16.F32.PACK_AB R101, RZ, R74 ;  /* 0x0000004aff65723e */ /* 0x000fc600000010ff */
[----:B------:R-:W-:Y:S01]  /*28f0*/  FADD.FTZ R87, R87, -R113 ;  /* 0x8000007157577221 */ /* 0x000fe20000010000 */
[----:B------:R-:W-:Y:S01]  /*2900*/  F2FP.BF16.F32.PACK_AB R80, RZ, R80 ;  /* 0x00000050ff50723e */ /* 0x000fe200000010ff */
[----:B------:R-:W-:Y:S01]  /*2910*/  IMAD.WIDE.U32 R70, R109, 0x4, R52 ;  /* 0x000000046d467825 */ /* 0x000fe200078e0034 */
[----:B------:R-:W-:-:S03]  /*2920*/  PRMT R109, R62, 0x5410, R63 ;  /* 0x000054103e6d7816 */ /* 0x000fc6000000003f */
[----:B------:R-:W-:Y:S01]  /*2930*/  FADD.FTZ R92, R92, -R113 ;  /* 0x800000715c5c7221 */ /* 0x000fe20000010000 */
[----:B------:R-:W-:Y:S01]  /*2940*/  F2FP.BF16.F32.PACK_AB R81, RZ, R81 ;  /* 0x00000051ff51723e */ /* 0x000fe200000010ff */
[----:B------:R-:W-:Y:S01]  /*2950*/  IMAD.WIDE.U32 R136, R136, 0x4, R52 ;  /* 0x0000000488887825 */ /* 0x000fe200078e0034 */
[----:B------:R-:W-:-:S03]  /*2960*/  PRMT R99, R76, 0x5410, R77 ;  /* 0x000054104c637816 */ /* 0x000fc6000000004d */
[----:B------:R-:W-:Y:S01]  /*2970*/  HFMA2.BF16_V2 R77, R12, R97, R43 ;  /* 0x000000610c4d7231 */ /* 0x000fe2000020002b */
        /* <DEDUP_REMOVED lines=15> */
[C---:B------:R-:W-:Y:S01]  /*2a70*/  FMUL.FTZ R88, R147.reuse, R88 ;  /* 0x0000005893587220 */ /* 0x040fe20000410000 */
[----:B------:R-:W-:Y:S01]  /*2a80*/  FMUL.FTZ R89, R147, R89 ;  /* 0x0000005993597220 */ /* 0x000fe20000410000 */
[----:B------:R-:W-:Y:S01]  /*2a90*/  IMAD.WIDE.U32 R140, R141, 0x4, R52 ;  /* 0x000000048d8c7825 */ /* 0x000fe200078e0034 */
[----:B------:R-:W-:-:S03]  /*2aa0*/  PRMT R78, R78, 0x5410, R76 ;  /* 0x000054104e4e7816 */ /* 0x000fc6000000004c */
[----:B------:R-:W-:Y:S01]  /*2ab0*/  FMUL.FTZ R86, R147, R86 ;  /* 0x0000005693567220 */ /* 0x000fe20000410000 */
[----:B------:R-:W-:Y:S01]  /*2ac0*/  PRMT R84, R84, 0x5410, R85 ;  /* 0x0000541054547816 */ /* 0x000fe20000000055 */
[----:B------:R-:W-:-:S04]  /*2ad0*/  IMAD.WIDE.U32 R138, R139, 0x4, R52 ;  /* 0x000000048b8a7825 */ /* 0x000fc800078e0034 */
[C---:B------:R-:W-:Y:S01]  /*2ae0*/  FMUL.FTZ R87, R147.reuse, R87 ;  /* 0x0000005793577220 */ /* 0x040fe20000410000 */
[C---:B------:R-:W-:Y:S01]  /*2af0*/  FMUL.FTZ R92, R147.reuse, R92 ;  /* 0x0000005c935c7220 */ /* 0x040fe20000410000 */
[----:B------:R-:W-:Y:S01]  /*2b00*/  FMUL.FTZ R93, R147, R93 ;  /* 0x0000005d935d7220 */ /* 0x000fe20000410000 */
[----:B------:R-:W-:-:S04]  /*2b10*/  IMAD.WIDE.U32 R114, R115, 0x4, R52 ;  /* 0x0000000473727825 */ /* 0x000fc800078e0034 */
[----:B------:R-:W-:Y:S02]  /*2b20*/  HFMA2.BF16_V2 R79, R13, R101, R42 ;  /* 0x000000650d4f7231 */ /* 0x000fe4000020002a */
[----:B------:R-:W-:Y:S01]  /*2b30*/  HFMA2.BF16_V2 R97, R14, R99, R45 ;  /* 0x000000630e617231 */ /* 0x000fe2000020002d */
[----:B------:R-:W-:Y:S01]  /*2b40*/  PRMT R82, R82, 0x5410, R83 ;  /* 0x0000541052527816 */ /* 0x000fe20000000053 */
[----:B------:R-:W-:-:S04]  /*2b50*/  IMAD.WIDE.U32 R74, R75, 0x4, R52 ;  /* 0x000000044b4a7825 */ /* 0x000fc800078e0034 */
[C---:B------:R-:W-:Y:S01]  /*2b60*/  FMUL.FTZ R90, R147.reuse, R90 ;  /* 0x0000005a935a7220 */ /* 0x040fe20000410000 */
[----:B------:R-:W-:Y:S01]  /*2b70*/  FMUL.FTZ R91, R147, R91 ;  /* 0x0000005b935b7220 */ /* 0x000fe20000410000 */
[----:B------:R-:W-:Y:S01]  /*2b80*/  F2FP.BF16.F32.PACK_AB R88, RZ, R88 ;  /* 0x00000058ff58723e */ /* 0x000fe200000010ff */
[----:B------:R-:W-:Y:S01]  /*2b90*/  IMAD.WIDE.U32 R72, R73, 0x4, R52 ;  /* 0x0000000449487825 */ /* 0x000fe200078e0034 */
[----:B------:R-:W-:-:S03]  /*2ba0*/  F2FP.BF16.F32.PACK_AB R89, RZ, R89 ;  /* 0x00000059ff59723e */ /* 0x000fc600000010ff */
[----:B------:R-:W-:Y:S01]  /*2bb0*/  FADD.FTZ R96, R96, -R113 ;  /* 0x8000007160607221 */ /* 0x000fe20000010000 */
[----:B------:R-:W-:Y:S02]  /*2bc0*/  HFMA2.BF16_V2 R99, R15, R78, R44 ;  /* 0x0000004e0f637231 */ /* 0x000fe4000020002c */
[----:B------:R-:W-:Y:S01]  /*2bd0*/  IMAD.WIDE.U32 R68, R69, 0x4, R52 ;  /* 0x0000000445447825 */ /* 0x000fe200078e0034 */
[----:B------:R-:W-:-:S03]  /*2be0*/  F2FP.BF16.F32.PACK_AB R86, RZ, R86 ;  /* 0x00000056ff56723e */ /* 0x000fc600000010ff */
[----:B------:R-:W-:Y:S01]  /*2bf0*/  HFMA2.BF16_V2 R81, R18, R84, R49 ;  /* 0x0000005412517231 */ /* 0x000fe20000200031 */
[----:B------:R-:W-:Y:S01]  /*2c00*/  F2FP.BF16.F32.PACK_AB R87, RZ, R87 ;  /* 0x00000057ff57723e */ /* 0x000fe200000010ff */
[----:B------:R-:W-:Y:S01]  /*2c10*/  IMAD.WIDE.U32 R66, R67, 0x4, R52 ;  /* 0x0000000443427825 */ /* 0x000fe200078e0034 */
[----:B------:R-:W-:-:S03]  /*2c20*/  F2FP.BF16.F32.PACK_AB R92, RZ, R92 ;  /* 0x0000005cff5c723e */ /* 0x000fc600000010ff */
[----:B------:R-:W-:Y:S01]  /*2c30*/  FADD.FTZ R94, R94, -R113 ;  /* 0x800000715e5e7221 */ /* 0x000fe20000010000 */
[----:B------:R-:W-:Y:S01]  /*2c40*/  F2FP.BF16.F32.PACK_AB R93, RZ, R93 ;  /* 0x0000005dff5d723e */ /* 0x000fe200000010ff */
[----:B------:R-:W-:-:S04]  /*2c50*/  IMAD.WIDE.U32 R64, R65, 0x4, R52 ;  /* 0x0000000441407825 */ /* 0x000fc800078e0034 */
[--C-:B------:R-:W-:Y:S01]  /*2c60*/  FADD.FTZ R95, R95, -R113.reuse ;  /* 0x800000715f5f7221 */ /* 0x100fe20000010000 */
[----:B------:R-:W-:Y:S01]  /*2c70*/  F2FP.BF16.F32.PACK_AB R90, RZ, R90 ;  /* 0x0000005aff5a723e */ /* 0x000fe200000010ff */
[----:B------:R-:W-:Y:S01]  /*2c80*/  FADD.FTZ R98, R98, -R113 ;  /* 0x8000007162627221 */ /* 0x000fe20000010000 */
[----:B------:R-:W-:Y:S01]  /*2c90*/  IMAD.WIDE.U32 R62, R107, 0x4, R52 ;  /* 0x000000046b3e7825 */ /* 0x000fe200078e0034 */
[----:B------:R-:W-:-:S03]  /*2ca0*/  F2FP.BF16.F32.PACK_AB R91, RZ, R91 ;  /* 0x0000005bff5b723e */ /* 0x000fc600000010ff */
[----:B------:R-:W-:Y:S01]  /*2cb0*/  FADD.FTZ R100, R100, -R113 ;  /* 0x8000007164647221 */ /* 0x000fe20000010000 */
[----:B------:R-:W-:Y:S01]  /*2cc0*/  PRMT R88, R88, 0x5410, R89 ;  /* 0x0000541058587816 */ /* 0x000fe20000000059 */
[----:B------:R-:W-:-:S04]  /*2cd0*/  IMAD.WIDE.U32 R52, R105, 0x4, R52 ;  /* 0x0000000469347825 */ /* 0x000fc800078e0034 */
[----:B------:R-:W-:Y:S02]  /*2ce0*/  HFMA2.BF16_V2 R105, R11, R109, R40 ;  /* 0x0000006d0b697231 */ /* 0x000fe40000200028 */
[C---:B------:R-:W-:Y:S01]  /*2cf0*/  FMUL.FTZ R96, R147.reuse, R96 ;  /* 0x0000006093607220 */ /* 0x040fe20000410000 */
[C---:B------:R-:W-:Y:S01]  /*2d00*/  FMUL.FTZ R148, R147.reuse, R148 ;  /* 0x0000009493947220 */ /* 0x040fe20000410000 */
[----:B------:R-:W-:Y:S01]  /*2d10*/  PRMT R86, R86, 0x5410, R87 ;  /* 0x0000541056567816 */ /* 0x000fe20000000057 */
[C---:B------:R-:W-:Y:S01]  /*2d20*/  FMUL.FTZ R94, R147.reuse, R94 ;  /* 0x0000005e935e7220 */ /* 0x040fe20000410000 */
[----:B------:R-:W-:Y:S01]  /*2d30*/  STG.E desc[UR8][R162.64], R105 ;  /* 0x00000069a2007986 */ /* 0x000fe2000c101908 */
[----:B------:R-:W-:Y:S01]  /*2d40*/  PRMT R92, R92, 0x5410, R93 ;  /* 0x000054105c5c7816 */ /* 0x000fe2000000005d */
[C---:B------:R-:W-:Y:S01]  /*2d50*/  FMUL.FTZ R95, R147.reuse, R95 ;  /* 0x0000005f935f7220 */ /* 0x040fe20000410000 */
[----:B------:R-:W-:Y:S01]  /*2d60*/  PRMT R90, R90, 0x5410, R91 ;  /* 0x000054105a5a7816 */ /* 0x000fe2000000005b */
[----:B------:R1:W-:Y:S01]  /*2d70*/  STG.E desc[UR8][R144.64], R77 ;  /* 0x0000004d90007986 */ /* 0x0003e2000c101908 */
[C---:B------:R-:W-:Y:S01]  /*2d80*/  FMUL.FTZ R98, R147.reuse, R98 ;  /* 0x0000006293627220 */ /* 0x040fe20000410000 */
[C---:B------:R-:W-:Y:S01]  /*2d90*/  FMUL.FTZ R150, R147.reuse, R150 ;  /* 0x0000009693967220 */ /* 0x040fe20000410000 */
[C---:B------:R-:W-:Y:S01]  /*2da0*/  FMUL.FTZ R100, R147.reuse, R100 ;  /* 0x0000006493647220 */ /* 0x040fe20000410000 */
[----:B------:R2:W-:Y:S01]  /*2db0*/  STG.E desc[UR8][R142.64], R79 ;  /* 0x0000004f8e007986 */ /* 0x0005e2000c101908 */
[----:B------:R-:W-:Y:S01]  /*2dc0*/  FMUL.FTZ R152, R147, R152 ;  /* 0x0000009893987220 */ /* 0x000fe20000410000 */
[----:B------:R-:W-:Y:S01]  /*2dd0*/  FADD.FTZ R104, R104, -R113 ;  /* 0x8000007168687221 */ /* 0x000fe20000010000 */
[----:B------:R-:W-:Y:S01]  /*2de0*/  F2FP.BF16.F32.PACK_AB R96, RZ, R96 ;  /* 0x00000060ff60723e */ /* 0x000fe200000010ff */
[----:B------:R-:W-:Y:S01]  /*2df0*/  STG.E desc[UR8][R140.64], R97 ;  /* 0x000000618c007986 */ /* 0x000fe2000c101908 */
[----:B------:R-:W-:Y:S01]  /*2e00*/  F2FP.BF16.F32.PACK_AB R148, RZ, R148 ;  /* 0x00000094ff94723e */ /* 0x000fe200000010ff */
[----:B------:R-:W-:-:S02]  /*2e10*/  HFMA2.BF16_V2 R83, R19, R86, R48 ;  /* 0x0000005613537231 */ /* 0x000fc40000200030 */
[--C-:B------:R-:W-:Y:S01]  /*2e20*/  FADD.FTZ R102, R102, -R113.reuse ;  /* 0x8000007166667221 */ /* 0x100fe20000010000 */
[----:B-1----:R-:W-:Y:S01]  /*2e30*/  HFMA2.BF16_V2 R77, R16, R80, R47 ;  /* 0x00000050104d7231 */ /* 0x002fe2000020002f */
[----:B------:R-:W-:Y:S01]  /*2e40*/  STG.E desc[UR8][R138.64], R99 ;  /* 0x000000638a007986 */ /* 0x000fe2000c101908 */
[--C-:B------:R-:W-:Y:S01]  /*2e50*/  FADD.FTZ R108, R108, -R113.reuse ;  /* 0x800000716c6c7221 */ /* 0x100fe20000010000 */
[----:B------:R-:W-:Y:S01]  /*2e60*/  F2FP.BF16.F32.PACK_AB R94, RZ, R94 ;  /* 0x0000005eff5e723e */ /* 0x000fe200000010ff */
[----:B--2---:R-:W-:Y:S01]  /*2e70*/  HFMA2.BF16_V2 R79, R17, R82, R46 ;  /* 0x00000052114f7231 */ /* 0x004fe2000020002e */
[----:B------:R-:W-:Y:S01]  /*2e80*/  F2FP.BF16.F32.PACK_AB R95, RZ, R95 ;  /* 0x0000005fff5f723e */ /* 0x000fe200000010ff */
[--C-:B------:R-:W-:Y:S01]  /*2e90*/  FADD.FTZ R106, R106, -R113.reuse ;  /* 0x800000716a6a7221 */ /* 0x100fe20000010000 */
[----:B------:R1:W-:Y:S01]  /*2ea0*/  STG.E desc[UR8][R132.64], R77 ;  /* 0x0000004d84007986 */ /* 0x0003e2000c101908 */
[C---:B------:R-:W-:Y:S01]  /*2eb0*/  FMUL.FTZ R104, R147.reuse, R104 ;  /* 0x0000006893687220 */ /* 0x040fe20000410000 */
[----:B------:R-:W-:Y:S01]  /*2ec0*/  FMUL.FTZ R156, R147, R156 ;  /* 0x0000009c939c7220 */ /* 0x000fe20000410000 */
[----:B------:R-:W-:Y:S01]  /*2ed0*/  F2FP.BF16.F32.PACK_AB R98, RZ, R98 ;  /* 0x00000062ff62723e */ /* 0x000fe200000010ff */
[----:B------:R2:W-:Y:S01]  /*2ee0*/  STG.E desc[UR8][R114.64], R79 ;  /* 0x0000004f72007986 */ /* 0x0005e2000c101908 */
[----:B------:R-:W-:Y:S01]  /*2ef0*/  F2FP.BF16.F32.PACK_AB R150, RZ, R150 ;  /* 0x00000096ff96723e */ /* 0x000fe200000010ff */
[--C-:B------:R-:W-:Y:S01]  /*2f00*/  FADD.FTZ R110, R110, -R113.reuse ;  /* 0x800000716e6e7221 */ /* 0x100fe20000010000 */
[----:B------:R-:W-:Y:S01]  /*2f10*/  F2FP.BF16.F32.PACK_AB R100, RZ, R100 ;  /* 0x00000064ff64723e */ /* 0x000fe200000010ff */
[----:B------:R3:W-:Y:S01]  /*2f20*/  STG.E desc[UR8][R74.64], R81 ;  /* 0x000000514a007986 */ /* 0x0007e2000c101908 */
[----:B------:R-:W-:Y:S01]  /*2f30*/  F2FP.BF16.F32.PACK_AB R152, RZ, R152 ;  /* 0x00000098ff98723e */ /* 0x000fe200000010ff */
[----:B------:R-:W-:Y:S01]  /*2f40*/  FADD.FTZ R112, R111, -R113 ;  /* 0x800000716f707221 */ /* 0x000fe20000010000 */
[----:B------:R-:W-:Y:S01]  /*2f50*/  PRMT R96, R96, 0x5410, R148 ;  /* 0x0000541060607816 */ /* 0x000fe20000000094 */
[----:B-1----:R-:W-:-:S02]  /*2f60*/  HFMA2.BF16_V2 R77, R21, R90, R50 ;  /* 0x0000005a154d7231 */ /* 0x002fc40000200032 */
[C---:B------:R-:W-:Y:S01]  /*2f70*/  FMUL.FTZ R102, R147.reuse, R102 ;  /* 0x0000006693667220 */ /* 0x040fe20000410000 */
[C---:B------:R-:W-:Y:S01]  /*2f80*/  FMUL.FTZ R154, R147.reuse, R154 ;  /* 0x0000009a939a7220 */ /* 0x040fe20000410000 */
[C---:B------:R-:W-:Y:S01]  /*2f90*/  FMUL.FTZ R108, R147.reuse, R108 ;  /* 0x0000006c936c7220 */ /* 0x040fe20000410000 */
[----:B--2---:R-:W-:Y:S02]  /*2fa0*/  HFMA2.BF16_V2 R79, R22, R92, R117 ;  /* 0x0000005c164f7231 */ /* 0x004fe40000200075 */
[C---:B------:R-:W-:Y:S01]  /*2fb0*/  FMUL.FTZ R160, R147.reuse, R160 ;  /* 0x000000a093a07220 */ /* 0x040fe20000410000 */
[----:B------:R-:W-:Y:S01]  /*2fc0*/  PRMT R94, R94, 0x5410, R95 ;  /* 0x000054105e5e7816 */ /* 0x000fe2000000005f */
[----:B------:R-:W-:Y:S01]  /*2fd0*/  STG.E desc[UR8][R72.64], R83 ;  /* 0x0000005348007986 */ /* 0x000fe2000c101908 */
[----:B---3--:R-:W-:Y:S02]  /*2fe0*/  HFMA2.BF16_V2 R75, R20, R88, R51 ;  /* 0x00000058144b7231 */ /* 0x008fe40000200033 */
[C---:B------:R-:W-:Y:S01]  /*2ff0*/  FMUL.FTZ R106, R147.reuse, R106 ;  /* 0x0000006a936a7220 */ /* 0x040fe20000410000 */
[C---:B------:R-:W-:Y:S01]  /*3000*/  FMUL.FTZ R158, R147.reuse, R158 ;  /* 0x0000009e939e7220 */ /* 0x040fe20000410000 */
[----:B------:R-:W-:Y:S01]  /*3010*/  PRMT R98, R98, 0x5410, R150 ;  /* 0x0000541062627816 */ /* 0x000fe20000000096 */
[C---:B------:R-:W-:Y:S01]  /*3020*/  FMUL.FTZ R110, R147.reuse, R110 ;  /* 0x0000006e936e7220 */ /* 0x040fe20000410000 */
[----:B------:R-:W-:Y:S01]  /*3030*/  PRMT R100, R100, 0x5410, R152 ;  /* 0x0000541064647816 */ /* 0x000fe20000000098 */
[----:B------:R-:W-:Y:S01]  /*3040*/  FMUL.FTZ R112, R147, R112 ;  /* 0x0000007093707220 */ /* 0x000fe20000410000 */
[----:B------:R1:W-:Y:S01]  /*3050*/  STG.E desc[UR8][R70.64], R75 ;  /* 0x0000004b46007986 */ /* 0x0003e2000c101908 */
[----:B------:R-:W-:Y:S01]  /*3060*/  F2FP.BF16.F32.PACK_AB R104, RZ, R104 ;  /* 0x00000068ff68723e */ /* 0x000fe200000010ff */
[----:B------:R-:W-:Y:S01]  /*3070*/  HFMA2.BF16_V2 R81, R23, R94, R116 ;  /* 0x0000005e17517231 */ /* 0x000fe20000200074 */
[----:B------:R-:W-:Y:S01]  /*3080*/  F2FP.BF16.F32.PACK_AB R156, RZ, R156 ;  /* 0x0000009cff9c723e */ /* 0x000fe200000010ff */
[----:B------:R2:W-:Y:S01]  /*3090*/  STG.E desc[UR8][R68.64], R77 ;  /* 0x0000004d44007986 */ /* 0x0005e2000c101908 */
[----:B------:R-:W-:-:S02]  /*30a0*/  F2FP.BF16.F32.PACK_AB R102, RZ, R102 ;  /* 0x00000066ff66723e */ /* 0x000fc400000010ff */
[----:B------:R-:W-:Y:S01]  /*30b0*/  F2FP.BF16.F32.PACK_AB R154, RZ, R154 ;  /* 0x0000009aff9a723e */ /* 0x000fe200000010ff */
[----:B------:R3:W-:Y:S01]  /*30c0*/  STG.E desc[UR8][R66.64], R79 ;  /* 0x0000004f42007986 */ /* 0x0007e2000c101908 */
[----:B------:R-:W-:Y:S02]  /*30d0*/  F2FP.BF16.F32.PACK_AB R108, RZ, R108 ;  /* 0x0000006cff6c723e */ /* 0x000fe400000010ff */
[----:B------:R-:W-:Y:S01]  /*30e0*/  F2FP.BF16.F32.PACK_AB R160, RZ, R160 ;  /* 0x000000a0ffa0723e */ /* 0x000fe200000010ff */
[----:B-1----:R-:W-:Y:S01]  /*30f0*/  HFMA2.BF16_V2 R71, R26, R100, R121 ;  /* 0x000000641a477231 */ /* 0x002fe20000200079 */
[----:B------:R-:W-:Y:S01]  /*3100*/  F2FP.BF16.F32.PACK_AB R106, RZ, R106 ;  /* 0x0000006aff6a723e */ /* 0x000fe200000010ff */
[----:B------:R1:W-:Y:S01]  /*3110*/  STG.E desc[UR8][R64.64], R81 ;  /* 0x0000005140007986 */ /* 0x0003e2000c101908 */
[----:B------:R-:W-:Y:S01]  /*3120*/  F2FP.BF16.F32.PACK_AB R158, RZ, R158 ;  /* 0x0000009eff9e723e */ /* 0x000fe200000010ff */
[----:B--2---:R-:W-:Y:S01]  /*3130*/  HFMA2.BF16_V2 R69, R25, R98, R118 ;  /* 0x0000006219457231 */ /* 0x004fe20000200076 */
[----:B------:R-:W-:-:S02]  /*3140*/  PRMT R104, R104, 0x5410, R156 ;  /* 0x0000541068687816 */ /* 0x000fc4000000009c */
[----:B------:R-:W-:Y:S01]  /*3150*/  PRMT R102, R102, 0x5410, R154 ;  /* 0x0000541066667816 */ /* 0x000fe2000000009a */
[----:B---3--:R-:W-:Y:S01]  /*3160*/  HFMA2.BF16_V2 R67, R24, R96, R119 ;  /* 0x0000006018437231 */ /* 0x008fe20000200077 */
[----:B------:R-:W-:Y:S02]  /*3170*/  F2FP.BF16.F32.PACK_AB R110, RZ, R110 ;  /* 0x0000006eff6e723e */ /* 0x000fe400000010ff */
[----:B------:R-:W-:Y:S01]  /*3180*/  F2FP.BF16.F32.PACK_AB R112, RZ, R112 ;  /* 0x00000070ff70723e */ /* 0x000fe200000010ff */
[----:B------:R-:W-:Y:S01]  /*3190*/  HFMA2.BF16_V2 R73, R27, R102, R120 ;  /* 0x000000661b497231 */ /* 0x000fe20000200078 */
[----:B------:R-:W-:Y:S01]  /*31a0*/  PRMT R108, R108, 0x5410, R160 ;  /* 0x000054106c6c7816 */ /* 0x000fe200000000a0 */
[----:B------:R2:W-:Y:S01]  /*31b0*/  STG.E desc[UR8][R62.64], R67 ;  /* 0x000000433e007986 */ /* 0x0005e2000c101908 */
[----:B------:R-:W-:Y:S02]  /*31c0*/  PRMT R106, R106, 0x5410, R158 ;  /* 0x000054106a6a7816 */ /* 0x000fe4000000009e */
[----:B------:R-:W-:Y:S01]  /*31d0*/  PRMT R110, R110, 0x5410, R112 ;  /* 0x000054106e6e7816 */ /* 0x000fe20000000070 */
[----:B------:R3:W-:Y:S01]  /*31e0*/  STG.E desc[UR8][R52.64], R69 ;  /* 0x0000004534007986 */ /* 0x0007e2000c101908 */
[----:B------:R-:W-:-:S03]  /*31f0*/  IADD3 R131, PT, PT, R131, R146, RZ ;  /* 0x0000009283837210 */ /* 0x000fc60007ffe0ff */
[----:B------:R4:W-:Y:S01]  /*3200*/  STG.E desc[UR8][R54.64], R71 ;  /* 0x0000004736007986 */ /* 0x0009e2000c101908 */
[----:B-1----:R-:W-:Y:S01]  /*3210*/  HFMA2.BF16_V2 R65, R31, R110, R124 ;  /* 0x0000006e1f417231 */ /* 0x002fe2000020007c */
[----:B0-----:R-:W-:Y:S01]  /*3220*/  ISETP.GE.AND P1, PT, R131, UR5, PT ;  /* 0x0000000583007c0c */ /* 0x001fe2000bf26270 */
[----:B--2---:R-:W-:Y:S01]  /*3230*/  HFMA2.BF16_V2 R63, R30, R108, R125 ;  /* 0x0000006c1e3f7231 */ /* 0x004fe2000020007d */
[----:B------:R0:W-:Y:S01]  /*3240*/  STG.E desc[UR8][R136.64], R73 ;  /* 0x0000004988007986 */ /* 0x0001e2000c101908 */
[----:B---3--:R-:W-:Y:S02]  /*3250*/  HFMA2.BF16_V2 R53, R28, R104, R123 ;  /* 0x000000681c357231 */ /* 0x008fe4000020007b */
[----:B----4-:R-:W-:-:S03]  /*3260*/  HFMA2.BF16_V2 R55, R29, R106, R122 ;  /* 0x0000006a1d377231 */ /* 0x010fc6000020007a */
[----:B------:R0:W-:Y:S04]  /*3270*/  STG.E desc[UR8][R56.64], R53 ;  /* 0x0000003538007986 */ /* 0x0001e8000c101908 */
[----:B------:R0:W-:Y:S04]  /*3280*/  STG.E desc[UR8][R58.64], R55 ;  /* 0x000000373a007986 */ /* 0x0001e8000c101908 */
[----:B------:R0:W-:Y:S04]  /*3290*/  STG.E desc[UR8][R134.64], R63 ;  /* 0x0000003f86007986 */ /* 0x0001e8000c101908 */
[----:B------:R0:W-:Y:S01]  /*32a0*/  STG.E desc[UR8][R60.64], R65 ;  /* 0x000000413c007986 */ /* 0x0001e2000c101908 */
[----:B------:R-:W-:Y:S05]  /*32b0*/  @!P1 BRA `(.L_x_358) ;  /* 0xffffffd000a49947 */ /* 0x000fea000383ffff */
[----:B------:R-:W-:Y:S05]  /*32c0*/  EXIT ;  /* 0x000000000000794d */ /* 0x000fea0003800000 */
.L_x_359:
        /* <DEDUP_REMOVED lines=11> */
.L_x_1047:


//--------------------- .text._ZN10layer_norm13ln_fwd_kernelINS_13Kernel_traitsI13__nv_bfloat16S2_S2_fjLj15360ELj2ELj1ELj4ELj8ENS_18Kernel_traits_baseILj15360ES2_S2_S2_fjLj128EEEEEEEvNS_9FwdParamsE --------------------------
	.section	.text._ZN10layer_norm13ln_fwd_kernelINS_13Kernel_traitsI13__nv_bfloat16S2_S2_fjLj15360ELj2ELj1ELj4ELj8ENS_18Kernel_traits_baseILj15360ES2_S2_S2_fjLj128EEEEEEEvNS_9FwdParamsE,"ax",@progbits
	.align	128
        .global         _ZN10layer_norm13ln_fwd_kernelINS_13Kernel_traitsI13__nv_bfloat16S2_S2_fjLj15360ELj2ELj1ELj4ELj8ENS_18Kernel_traits_baseILj15360ES2_S2_S2_fjLj128EEEEEEEvNS_9FwdParamsE
        .type           _ZN10layer_norm13ln_fwd_kernelINS_13Kernel_traitsI13__nv_bfloat16S2_S2_fjLj15360ELj2ELj1ELj4ELj8ENS_18Kernel_traits_baseILj15360ES2_S2_S2_fjLj128EEEEEEEvNS_9FwdParamsE,@function
        .size           _ZN10layer_norm13ln_fwd_kernelINS_13Kernel_traitsI13__nv_bfloat16S2_S2_fjLj15360ELj2ELj1ELj4ELj8ENS_18Kernel_traits_baseILj15360ES2_S2_S2_fjLj128EEEEEEEvNS_9FwdParamsE,(.L_x_1048 - _ZN10layer_norm13ln_fwd_kernelINS_13Kernel_traitsI13__nv_bfloat16S2_S2_fjLj15360ELj2ELj1ELj4ELj8ENS_18Kernel_traits_baseILj15360ES2_S2_S2_fjLj128EEEEEEEvNS_9FwdParamsE)
        .other          _ZN10layer_norm13ln_fwd_kernelINS_13Kernel_traitsI13__nv_bfloat16S2_S2_fjLj15360ELj2ELj1ELj4ELj8ENS_18Kernel_traits_baseILj15360ES2_S2_S2_fjLj128EEEEEEEvNS_9FwdParamsE,@"STO_CUDA_ENTRY STV_DEFAULT"
_ZN10layer_norm13ln_fwd_kernelINS_13Kernel_traitsI13__nv_bfloat16S2_S2_fjLj15360ELj2ELj1ELj4ELj8ENS_18Kernel_traits_baseILj15360ES2_S2_S2_fjLj128EEEEEEEvNS_9FwdParamsE:
.text._ZN10layer_norm13ln_fwd_kernelINS_13Kernel_traitsI13__nv_bfloat16S2_S2_fjLj15360ELj2ELj1ELj4ELj8ENS_18Kernel_traits_baseILj15360ES2_S2_S2_fjLj128EEEEEEEvNS_9FwdParamsE:
        /* <DEDUP_REMOVED lines=45> */
[----:B------:R-:W-:-:S04]  /*02d0*/  LOP3.LUT R0, R116, 0x1f, RZ, 0xc0, !PT ;  /* 0x0000001f74007812 */ /* 0x000fc800078ec0ff */
[----:B------:R-:W-:Y:S01]  /*02e0*/  LOP3.LUT P0, RZ, R0, 0x1, R67, 0xf8, !PT ;  /* 0x0000000100ff7812 */ /* 0x000fe2000780f843 */
[----:B------:R-:W-:Y:S01]  /*02f0*/  IMAD.MOV.U32 R178, RZ, RZ, RZ ;  /* 0x000000ffffb27224 */ /* 0x000fe200078e00ff */
        /* <DEDUP_REMOVED lines=121> */
[----:B------:R-:W-:-:S07]  /*0a90*/  PRMT R176, R176, 0x5410, R176 ;  /* 0x00005410b0b07816 */ /* 0x000fce00000000b0 */
.L_x_366:
[----:B------:R-:W0:Y:S01]  /*0aa0*/  S2R R193, SR_CTAID.X ;  /* 0x0000000000c17919 */ /* 0x000e220000002500 */
[----:B---3--:R-:W1:Y:S01]  /*0ab0*/  LDC.64 R76, c[0x0][0x390] ;  /* 0x0000e400ff4c7b82 */ /* 0x008e620000000a00 */
[----:B------:R-:W-:Y:S02]  /*0ac0*/  LOP3.LUT R0, R116, 0x7f, RZ, 0xc0, !PT ;  /* 0x0000007f74007812 */ /* 0x000fe400078ec0ff */
[----:B0-----:R-:W-:-:S04]  /*0ad0*/  SHF.L.U32 R63, R193, 0x7, RZ ;  /* 0x00000007c13f7819 */ /* 0x001fc800000006ff */
[----:B------:R-:W-:-:S05]  /*0ae0*/  LOP3.LUT R0, R0, 0x80, R63, 0xf8, !PT ;  /* 0x0000008000007812 */ /* 0x000fca00078ef83f */
[----:B------:R-:W-:-:S04]  /*0af0*/  IMAD R191, R177, 0xf00, R0 ;  /* 0x00000f00b1bf7824 */ /* 0x000fc800078e0200 */
[----:B-1----:R-:W-:-:S06]  /*0b00*/  IMAD.WIDE.U32 R90, R191, 0x8, R76 ;  /* 0x00000008bf5a7825 */ /* 0x002fcc00078e004c */
[----:B------:R-:W2:Y:S01]  /*0b10*/  LDG.E.64 R90, desc[UR4][R90.64] ;  /* 0x000000045a5a7981 */ /* 0x000ea2000c1e1b00 */
[----:B------:R-:W-:-:S04]  /*0b20*/  VIADD R97, R191, 0x100 ;  /* 0x00000100bf617836 */ /* 0x000fc80000000000 */
[----:B------:R-:W-:-:S06]  /*0b30*/  IMAD.WIDE.U32 R88, R97, 0x8, R76 ;  /* 0x0000000861587825 */ /* 0x000fcc00078e004c */
[----:B------:R-:W3:Y:S01]  /*0b40*/  LDG.E.64 R88, desc[UR4][R88.64] ;  /* 0x0000000458587981 */ /* 0x000ee2000c1e1b00 */
[----:B------:R-:W-:-:S05]  /*0b50*/  IADD3 R99, PT, PT, R191, 0x200, RZ ;  /* 0x00000200bf637810 */ /* 0x000fca0007ffe0ff */
[----:B------:R-:W-:-:S06]  /*0b60*/  IMAD.WIDE.U32 R78, R99, 0x8, R76 ;  /* 0x00000008634e7825 */ /* 0x000fcc00078e004c */
[----:B------:R-:W4:Y:S01]  /*0b70*/  LDG.E.64 R78, desc[UR4][R78.64] ;  /* 0x000000044e4e7981 */ /* 0x000f22000c1e1b00 */
[----:B------:R-:W-:-:S04]  /*0b80*/  VIADD R101, R191, 0x300 ;  /* 0x00000300bf657836 */ /* 0x000fc80000000000 */
[----:B------:R-:W-:Y:S01]  /*0b90*/  IMAD.WIDE.U32 R80, R101, 0x8, R76 ;  /* 0x0000000865507825 */ /* 0x000fe200078e004c */
[----:B------:R-:W-:-:S05]  /*0ba0*/  IADD3 R103, PT, PT, R191, 0x400, RZ ;  /* 0x00000400bf677810 */ /* 0x000fca0007ffe0ff */
[----:B------:R-:W5:Y:S01]  /*0bb0*/  LDG.E.64 R80, desc[UR4][R80.64] ;  /* 0x0000000450507981 */ /* 0x000f62000c1e1b00 */
[----:B------:R-:W-:-:S06]  /*0bc0*/  IMAD.WIDE.U32 R82, R103, 0x8, R76 ;  /* 0x0000000867527825 */ /* 0x000fcc00078e004c */
[----:B------:R-:W5:Y:S01]  /*0bd0*/  LDG.E.64 R82, desc[UR4][R82.64] ;  /* 0x0000000452527981 */ /* 0x000f62000c1e1b00 */
        /* <DEDUP_REMOVED lines=30> */
[----:B------:R-:W-:Y:S01]  /*0dc0*/  LOP3.LUT P2, RZ, R116, 0x1f, RZ, 0xc0, !PT ;  /* 0x0000001f74ff7812 */ /* 0x000fe2000784c0ff */
[----:B------:R-:W-:Y:S01]  /*0dd0*/  BSSY.RECONVERGENT B0, `(.L_x_360) ;  /* 0x0000132000007945 */ /* 0x000fe20003800200 */
[----:B------:R-:W-:Y:S01]  /*0de0*/  IMAD.MOV.U32 R195, RZ, RZ, RZ ;  /* 0x000000ffffc37224 */ /* 0x000fe200078e00ff */
[----:B------:R-:W0:Y:S02]  /*0df0*/  S2R R116, SR_TID.X ;  /* 0x0000000000747919 */ /* 0x000e240000002100 */
[----:B0-----:R-:W-:-:S04]  /*0e00*/  LOP3.LUT R212, R116, 0x1f, RZ, 0xc0, !PT ;  /* 0x0000001f74d47812 */ /* 0x001fc800078ec0ff */
[----:B------:R-:W-:Y:S02]  /*0e10*/  ISETP.GT.U32.AND P3, PT, R212, 0x3, PT ;  /* 0x00000003d400780c */ /* 0x000fe40003f64070 */
[C-C-:B--2---:R-:W-:Y:S01]  /*0e20*/  SHF.R.U64 R205, R90.reuse, 0x10, R91.reuse ;  /* 0x000000105acd7819 */ /* 0x144fe2000000125b */
[----:B------:R-:W-:Y:S01]  /*0e30*/  IMAD.U32 R92, R90, 0x10000, RZ ;  /* 0x000100005a5c7824 */ /* 0x000fe200078e00ff */
[----:B------:R-:W-:Y:S01]  /*0e40*/  SHF.R.U32.HI R206, RZ, 0x10, R91 ;  /* 0x00000010ffce7819 */ /* 0x000fe2000001165b */
[----:B------:R-:W-:Y:S01]  /*0e50*/  IMAD.U32 R204, R91, 0x10000, RZ ;  /* 0x000100005bcc7824 */ /* 0x000fe200078e00ff */
[----:B------:R-:W-:Y:S01]  /*0e60*/  SHF.L.U32 R205, R205, 0x10, RZ ;  /* 0x00000010cdcd7819 */ /* 0x000fe200000006ff */
[----:B------:R-:W-:Y:S01]  /*0e70*/  FADD.FTZ R0, RZ, R92 ;  /* 0x0000005cff007221 */ /* 0x000fe20000010000 */
[----:B------:R-:W-:-:S03]  /*0e80*/  SHF.L.U32 R206, R206, 0x10, RZ ;  /* 0x00000010cece7819 */ /* 0x000fc600000006ff */
[----:B------:R-:W-:Y:S01]  /*0e90*/  FADD.FTZ R91, R205, R0 ;  /* 0x00000000cd5b7221 */ /* 0x000fe20000010000 */
[C---:B---3--:R-:W-:Y:S01]  /*0ea0*/  IMAD.U32 R207, R88.reuse, 0x10000, RZ ;  /* 0x0001000058cf7824 */ /* 0x048fe200078e00ff */
[----:B------:R-:W-:Y:S02]  /*0eb0*/  SHF.R.U64 R88, R88, 0x10, R89 ;  /* 0x0000001058587819 */ /* 0x000fe40000001259 */
[----:B------:R-:W-:Y:S01]  /*0ec0*/  FADD.FTZ R91, R204, R91 ;  /* 0x0000005bcc5b7221 */ /* 0x000fe20000010000 */
[----:B------:R-:W-:Y:S01]  /*0ed0*/  SHF.R.U32.HI R95, RZ, 0x10, R89 ;  /* 0x00000010ff5f7819 */ /* 0x000fe20000011659 */
[----:B------:R-:W-:Y:S01]  /*0ee0*/  IMAD.U32 R90, R89, 0x10000, RZ ;  /* 0x00010000595a7824 */ /* 0x000fe200078e00ff */
[----:B------:R-:W-:Y:S01]  /*0ef0*/  SHF.L.U32 R88, R88, 0x10, RZ ;  /* 0x0000001058587819 */ /* 0x000fe200000006ff */
[----:B------:R-:W-:Y:S01]  /*0f00*/  FADD.FTZ R0, R206, R91 ;  /* 0x0000005bce007221 */ /* 0x000fe20000010000 */
[----:B------:R-:W-:-:S03]  /*0f10*/  SHF.L.U32 R95, R95, 0x10, RZ ;  /* 0x000000105f5f7819 */ /* 0x000fc600000006ff */
[----:B------:R-:W-:Y:S01]  /*0f20*/  FADD.FTZ R91, R207, R0 ;  /* 0x00000000cf5b7221 */ /* 0x000fe20000010000 */
[C---:B----4-:R-:W-:Y:S01]  /*0f30*/  SHF.R.U64 R184, R78.reuse, 0x10, R79 ;  /* 0x000000104eb87819 */ /* 0x050fe2000000124f */
[----:B------:R-:W-:Y:S02]  /*0f40*/  IMAD.U32 R98, R78, 0x10000, RZ ;  /* 0x000100004e627824 */ /* 0x000fe400078e00ff */
[----:B------:R-:W-:Y:S01]  /*0f50*/  FADD.FTZ R91, R88, R91 ;  /* 0x0000005b585b7221 */ /* 0x000fe20000010000 */
[----:B------:R-:W-:Y:S01]  /*0f60*/  IMAD.U32 R78, R79, 0x10000, RZ ;  /* 0x000100004f4e7824 */ /* 0x000fe200078e00ff */
[----:B------:R-:W-:Y:S02]  /*0f70*/  SHF.L.U32 R184, R184, 0x10, RZ ;  /* 0x00000010b8b87819 */ /* 0x000fe400000006ff */
[----:B------:R-:W-:-:S04]  /*0f80*/  FADD.FTZ R0, R90, R91 ;  /* 0x0000005b5a007221 */ /* 0x000fc80000010000 */
[----:B------:R-:W-:Y:S01]  /*0f90*/  FADD.FTZ R89, R95, R0 ;  /* 0x000000005f597221 */ /* 0x000fe20000010000 */
[----:B------:R-:W-:Y:S01]  /*0fa0*/  SHF.R.U32.HI R0, RZ, 0x10, R79 ;  /* 0x00000010ff007819 */ /* 0x000fe2000001164f */
[C---:B-----5:R-:W-:Y:S01]  /*0fb0*/  IMAD.U32 R91, R80.reuse, 0x10000, RZ ;  /* 0x00010000505b7824 */ /* 0x060fe200078e00ff */
[----:B------:R-:W-:Y:S01]  /*0fc0*/  SHF.R.U64 R115, R80, 0x10, R81 ;  /* 0x0000001050737819 */ /* 0x000fe20000001251 */
[----:B------:R-:W-:Y:S01]  /*0fd0*/  FADD.FTZ R89, R98, R89 ;  /* 0x0000005962597221 */ /* 0x000fe20000010000 */
[----:B------:R-:W-:Y:S01]  /*0fe0*/  SHF.R.U32.HI R80, RZ, 0x10, R81 ;  /* 0x00000010ff507819 */ /* 0x000fe20000011651 */
[----:B------:R-:W-:Y:S01]  /*0ff0*/  IMAD.U32 R113, R81, 0x10000, RZ ;  /* 0x0001000051717824 */ /* 0x000fe200078e00ff */
[----:B------:R-:W-:Y:S01]  /*1000*/  SHF.L.U32 R115, R115, 0x10, RZ ;  /* 0x0000001073737819 */ /* 0x000fe200000006ff */
[----:B------:R-:W-:Y:S01]  /*1010*/  FADD.FTZ R79, R184, R89 ;  /* 0x00000059b84f7221 */ /* 0x000fe20000010000 */
[----:B------:R-:W-:Y:S01]  /*1020*/  SHF.L.U32 R89, R0, 0x10, RZ ;  /* 0x0000001000597819 */ /* 0x000fe200000006ff */
[----:B------:R-:W-:Y:S01]  /*1030*/  IMAD.U32 R81, R82, 0x10000, RZ ;  /* 0x0001000052517824 */ /* 0x000fe200078e00ff */
[----:B------:R-:W-:Y:S01]  /*1040*/  SHF.L.U32 R80, R80, 0x10, RZ ;  /* 0x0000001050507819 */ /* 0x000fe200000006ff */
[----:B------:R-:W-:Y:S01]  /*1050*/  FADD.FTZ R0, R78, R79 ;  /* 0x0000004f4e007221 */ /* 0x000fe20000010000 */
[--C-:B------:R-:W-:Y:S01]  /*1060*/  SHF.R.U64 R112, R82, 0x10, R83.reuse ;  /* 0x0000001052707819 */ /* 0x100fe20000001253 */
[----:B------:R-:W-:Y:S01]  /*1070*/  IMAD.U32 R96, R83, 0x10000, RZ ;  /* 0x0001000053607824 */ /* 0x000fe200078e00ff */
[----:B------:R-:W-:Y:S01]  /*1080*/  SHF.R.U32.HI R190, RZ, 0x10, R83 ;  /* 0x00000010ffbe7819 */ /* 0x000fe20000011653 */
[----:B------:R-:W-:Y:S01]  /*1090*/  FADD.FTZ R0, R89, R0 ;  /* 0x0000000059007221 */ /* 0x000fe20000010000 */
[----:B------:R-:W-:-:S02]  /*10a0*/  SHF.L.U32 R112, R112, 0x10, RZ ;  /* 0x0000001070707819 */ /* 0x000fc400000006ff */
[----:B------:R-:W-:Y:S01]  /*10b0*/  SHF.L.U32 R190, R190, 0x10, RZ ;  /* 0x00000010bebe7819 */ /* 0x000fe200000006ff */
[----:B------:R-:W-:Y:S01]  /*10c0*/  FADD.FTZ R0, R91, R0 ;  /* 0x000000005b007221 */ /* 0x000fe20000010000 */
[C-C-:B------:R-:W-:Y:S01]  /*10d0*/  SHF.R.U64 R114, R84.reuse, 0x10, R85.reuse ;  /* 0x0000001054727819 */ /* 0x140fe20000001255 */
[----:B------:R-:W-:Y:S01]  /*10e0*/  IMAD.U32 R82, R84, 0x10000, RZ ;  /* 0x0001000054527824 */ /* 0x000fe200078e00ff */
[----:B------:R-:W-:Y:S01]  /*10f0*/  SHF.R.U32.HI R196, RZ, 0x10, R85 ;  /* 0x00000010ffc47819 */ /* 0x000fe20000011655 */
[----:B------:R-:W-:Y:S01]  /*1100*/  FADD.FTZ R0, R115, R0 ;  /* 0x0000000073007221 */ /* 0x000fe20000010000 */
[----:B------:R-:W-:Y:S01]  /*1110*/  SHF.L.U32 R114, R114, 0x10, RZ ;  /* 0x0000001072727819 */ /* 0x000fe200000006ff */
[----:B------:R-:W-:Y:S01]  /*1120*/  IMAD.U32 R110, R85, 0x10000, RZ ;  /* 0x00010000556e7824 */ /* 0x000fe200078e00ff */
[----:B------:R-:W-:Y:S01]  /*1130*/  SHF.L.U32 R196, R196, 0x10, RZ ;  /* 0x00000010c4c47819 */ /* 0x000fe200000006ff */
[----:B------:R-:W-:Y:S01]  /*1140*/  FADD.FTZ R79, R113, R0 ;  /* 0x00000000714f7221 */ /* 0x000fe20000010000 */
[C---:B------:R-:W-:Y:S01]  /*1150*/  SHF.R.U64 R83, R86.reuse, 0x10, R87 ;  /* 0x0000001056537819 */ /* 0x040fe20000001257 */
[----:B------:R-:W-:Y:S01]  /*1160*/  IMAD.U32 R188, R86, 0x10000, RZ ;  /* 0x0001000056bc7824 */ /* 0x000fe200078e00ff */
[----:B------:R-:W-:Y:S01]  /*1170*/  SHF.L.U32 R84, R87, 0x10, RZ ;  /* 0x0000001057547819 */ /* 0x000fe200000006ff */
[----:B------:R-:W-:Y:S01]  /*1180*/  FADD.FTZ R0, R80, R79 ;  /* 0x0000004f50007221 */ /* 0x000fe20000010000 */
[----:B------:R-:W-:-:S02]  /*1190*/  SHF.L.U32 R83, R83, 0x10, RZ ;  /* 0x0000001053537819 */ /* 0x000fc400000006ff */
[----:B------:R-:W-:Y:S01]  /*11a0*/  SHF.R.U32.HI R180, RZ, 0x10, R87 ;  /* 0x00000010ffb47819 */ /* 0x000fe20000011657 */
[----:B------:R-:W-:Y:S01]  /*11b0*/  FADD.FTZ R79, R81, R0 ;  /* 0x00000000514f7221 */ /* 0x000fe20000010000 */
[C---:B------:R-:W-:Y:S02]  /*11c0*/  SHF.L.U32 R182, R62.reuse, 0x10, RZ ;  /* 0x000000103eb67819 */ /* 0x040fe400000006ff */
[----:B------:R-:W-:Y:S01]  /*11d0*/  SHF.R.U64 R186, R62, 0x10, R63 ;  /* 0x000000103eba7819 */ /* 0x000fe2000000123f */
[----:B------:R-:W-:Y:S01]  /*11e0*/  FADD.FTZ R79, R112, R79 ;  /* 0x0000004f704f7221 */ /* 0x000fe20000010000 */
[----:B------:R-:W-:Y:S02]  /*11f0*/  IMAD.U32 R180, R180, 0x10000, RZ ;  /* 0x00010000b4b47824 */ /* 0x000fe400078e00ff */
[----:B------:R-:W-:Y:S01]  /*1200*/  SHF.L.U32 R186, R186, 0x10, RZ ;  /* 0x00000010baba7819 */ /* 0x000fe200000006ff */
[----:B------:R-:W-:Y:S01]  /*1210*/  FADD.FTZ R79, R96, R79 ;  /* 0x0000004f604f7221 */ /* 0x000fe20000010000 */
[----:B------:R-:W-:-:S02]  /*1220*/  SHF.L.U32 R86, R64, 0x10, RZ ;  /* 0x0000001040567819 */ /* 0x000fc400000006ff */
[----:B------:R-:W-:Y:S01]  /*1230*/  SHF.R.U64 R100, R64, 0x10, R65 ;  /* 0x0000001040647819 */ /* 0x000fe20000001241 */
[----:B------:R-:W-:Y:S01]  /*1240*/  FADD.FTZ R79, R190, R79 ;  /* 0x0000004fbe4f7221 */ /* 0x000fe20000010000 */
[----:B------:R-:W-:Y:S02]  /*1250*/  SHF.L.U32 R108, R65, 0x10, RZ ;  /* 0x00000010416c7819 */ /* 0x000fe400000006ff */
[----:B------:R-:W-:Y:S01]  /*1260*/  SHF.R.U32.HI R87, RZ, 0x10, R65 ;  /* 0x00000010ff577819 */ /* 0x000fe20000011641 */
[----:B------:R-:W-:Y:S01]  /*1270*/  FADD.FTZ R79, R82, R79 ;  /* 0x0000004f524f7221 */ /* 0x000fe20000010000 */
[----:B------:R-:W-:Y:S02]  /*1280*/  IMAD.U32 R100, R100, 0x10000, RZ ;  /* 0x0001000064647824 */ /* 0x000fe400078e00ff */
        /* <DEDUP_REMOVED lines=15> */
[----:B------:R-:W-:Y:S01]  /*1380*/  IMAD.U32 R68, R69, 0x10000, RZ ;  /* 0x0001000045447824 */ /* 0x000fe200078e00ff */
[----:B------:R-:W-:-:S02]  /*1390*/  SHF.R.U32.HI R69, RZ, 0x10, R69 ;  /* 0x00000010ff457819 */ /* 0x000fc40000011645 */
[----:B------:R-:W-:Y:S01]  /*13a0*/  FADD.FTZ R79, R84, R79 ;  /* 0x0000004f544f7221 */ /* 0x000fe20000010000 */
[----:B------:R-:W-:Y:S02]  /*13b0*/  SHF.L.U32 R192, R70, 0x10, RZ ;  /* 0x0000001046c07819 */ /* 0x000fe400000006ff */
[----:B------:R-:W-:Y:S01]  /*13c0*/  SHF.L.U32 R69, R69, 0x10, RZ ;  /* 0x0000001045457819 */ /* 0x000fe200000006ff */
[----:B------:R-:W-:Y:S01]  /*13d0*/  FADD.FTZ R79, R180, R79 ;  /* 0x0000004fb44f7221 */ /* 0x000fe20000010000 */
[----:B------:R-:W-:Y:S01]  /*13e0*/  SHF.R.U64 R197, R70, 0x10, R71 ;  /* 0x0000001046c57819 */ /* 0x000fe20000001247 */
[----:B------:R-:W-:Y:S01]  /*13f0*/  IMAD.U32 R198, R72, 0x10000, RZ ;  /* 0x0001000048c67824 */ /* 0x000fe200078e00ff */
[----:B------:R-:W-:Y:S01]  /*1400*/  SHF.L.U32 R70, R71, 0x10, RZ ;  /* 0x0000001047467819 */ /* 0x000fe200000006ff */
[----:B------:R-:W-:Y:S01]  /*1410*/  FADD.FTZ R85, R182, R79 ;  /* 0x0000004fb6557221 */ /* 0x000fe20000010000 */
[----:B------:R-:W-:Y:S01]  /*1420*/  IMAD.U32 R79, R63, 0x10000, RZ ;  /* 0x000100003f4f7824 */ /* 0x000fe200078e00ff */
[----:B------:R-:W-:Y:S01]  /*1430*/  SHF.R.U32.HI R63, RZ, 0x10, R63 ;  /* 0x00000010ff3f7819 */ /* 0x000fe2000001163f */
[----:B------:R-:W-:-:S02]  /*1440*/  IMAD.U32 R197, R197, 0x10000, RZ ;  /* 0x00010000c5c57824 */ /* 0x000fc400078e00ff */
[----:B------:R-:W-:Y:S01]  /*1450*/  FADD.FTZ R0, R186, R85 ;  /* 0x00000055ba007221 */ /* 0x000fe20000010000 */
[----:B------:R-:W-:Y:S02]  /*1460*/  SHF.R.U32.HI R71, RZ, 0x10, R71 ;  /* 0x00000010ff477819 */ /* 0x000fe40000011647 */
[----:B------:R-:W-:Y:S01]  /*1470*/  SHF.L.U32 R85, R63, 0x10, RZ ;  /* 0x000000103f557819 */ /* 0x000fe200000006ff */
[----:B------:R-:W-:Y:S01]  /*1480*/  FADD.FTZ R0, R79, R0 ;  /* 0x000000004f007221 */ /* 0x000fe20000010000 */
[----:B------:R-:W-:Y:S02]  /*1490*/  SHF.L.U32 R71, R71, 0x10, RZ ;  /* 0x0000001047477819 */ /* 0x000fe400000006ff */
[----:B------:R-:W-:Y:S01]  /*14a0*/  SHF.R.U64 R72, R72, 0x10, R73 ;  /* 0x0000001048487819 */ /* 0x000fe20000001249 */
[----:B------:R-:W-:Y:S01]  /*14b0*/  FADD.FTZ R63, R85, R0 ;  /* 0x00000000553f7221 */ /* 0x000fe20000010000 */
[----:B------:R-:W-:Y:S02]  /*14c0*/  SHF.L.U32 R199, R73, 0x10, RZ ;  /* 0x0000001049c77819 */ /* 0x000fe400000006ff */
[----:B------:R-:W-:Y:S01]  /*14d0*/  SHF.L.U32 R72, R72, 0x10, RZ ;  /* 0x0000001048487819 */ /* 0x000fe200000006ff */
[----:B------:R-:W-:Y:S01]  /*14e0*/  FADD.FTZ R63, R86, R63 ;  /* 0x0000003f563f7221 */ /* 0x000fe20000010000 */
[----:B------:R-:W-:-:S02]  /*14f0*/  SHF.R.U32.HI R73, RZ, 0x10, R73 ;  /* 0x00000010ff497819 */ /* 0x000fc40000011649 */
[----:B------:R-:W-:Y:S01]  /*1500*/  SHF.L.U32 R200, R74, 0x10, RZ ;  /* 0x000000104ac87819 */ /* 0x000fe200000006ff */
[----:B------:R-:W-:Y:S01]  /*1510*/  FADD.FTZ R63, R100, R63 ;  /* 0x0000003f643f7221 */ /* 0x000fe20000010000 */
[----:B------:R-:W-:Y:S01]  /*1520*/  SHF.R.U64 R201, R74, 0x10, R75 ;  /* 0x000000104ac97819 */ /* 0x000fe2000000124b */
[----:B------:R-:W-:Y:S01]  /*1530*/  IMAD.U32 R73, R73, 0x10000, RZ ;  /* 0x0001000049497824 */ /* 0x000fe200078e00ff */
[----:B------:R-:W-:Y:S01]  /*1540*/  SHF.L.U32 R202, R76, 0x10, RZ ;  /* 0x000000104cca7819 */ /* 0x000fe200000006ff */
[----:B------:R-:W-:Y:S01]  /*1550*/  FADD.FTZ R0, R108, R63 ;  /* 0x0000003f6c007221 */ /* 0x000fe20000010000 */
[----:B------:R-:W-:Y:S01]  /*1560*/  SHF.L.U32 R201, R201, 0x10, RZ ;  /* 0x00000010c9c97819 */ /* 0x000fe200000006ff */
[----:B------:R-:W-:Y:S01]  /*1570*/  IMAD.U32 R74, R75, 0x10000, RZ ;  /* 0x000100004b4a7824 */ /* 0x000fe200078e00ff */
[----:B------:R-:W-:Y:S01]  /*1580*/  SHF.R.U32.HI R75, RZ, 0x10, R75 ;  /* 0x00000010ff4b7819 */ /* 0x000fe2000001164b */
[----:B------:R-:W-:Y:S01]  /*1590*/  FADD.FTZ R0, R87, R0 ;  /* 0x0000000057007221 */ /* 0x000fe20000010000 */
[----:B------:R-:W-:-:S02]  /*15a0*/  SHF.R.U64 R203, R76, 0x10, R77 ;  /* 0x000000104ccb7819 */ /* 0x000fc4000000124d */
[----:B------:R-:W-:Y:S01]  /*15b0*/  SHF.L.U32 R75, R75, 0x10, RZ ;  /* 0x000000104b4b7819 */ /* 0x000fe200000006ff */
[----:B------:R-:W-:Y:S01]  /*15c0*/  FADD.FTZ R63, R93, R0 ;  /* 0x000000005d3f7221 */ /* 0x000fe20000010000 */
[----:B------:R-:W-:Y:S01]  /*15d0*/  SHF.L.U32 R76, R77, 0x10, RZ ;  /* 0x000000104d4c7819 */ /* 0x000fe200000006ff */
[----:B------:R-:W-:Y:S01]  /*15e0*/  IMAD.U32 R203, R203, 0x10000, RZ ;  /* 0x00010000cbcb7824 */ /* 0x000fe200078e00ff */
[----:B------:R-:W-:Y:S01]  /*15f0*/  SHF.R.U32.HI R77, RZ, 0x10, R77 ;  /* 0x00000010ff4d7819 */ /* 0x000fe2000001164d */
        /* <DEDUP_REMOVED lines=175> */
.L_x_361:
[----:B------:R-:W-:Y:S05]  /*20f0*/  BSYNC.RECONVERGENT B0 ;  /* 0x0000000000007941 */ /* 0x000fea0003800200 */
.L_x_360:
[----:B------:R-:W-:Y:S01]  /*2100*/  BAR.SYNC.DEFER_BLOCKING 0x0 ;  /* 0x0000000000007b1d */ /* 0x000fe20000010000 */
[----:B0-----:R-:W-:-:S05]  /*2110*/  CS2R R62, SRZ ;  /* 0x00000000003e7805 */ /* 0x001fca000001ff00 */
[----:B------:R-:W-:Y:S04]  /*2120*/  BSSY.RECONVERGENT B0, `(.L_x_362) ;  /* 0x000000b000007945 */ /* 0x000fe80003800200 */
[----:B------:R-:W-:Y:S05]  /*2130*/  @P3 BRA `(.L_x_363) ;  /* 0x0000000000243947 */ /* 0x000fea0003800000 */
[----:B------:R-:W0:Y:S01]  /*2140*/  S2R R63, SR_CgaCtaId ;  /* 0x00000000003f7919 */ /* 0x000e220000008800 */
[----:B------:R-:W-:Y:S01]  /*2150*/  MOV R62, 0x400 ;  /* 0x00000400003e7802 */ /* 0x000fe20000000f00 */
[----:B------:R-:W-:Y:S02]  /*2160*/  IMAD.SHL.U32 R0, R116, 0x8, RZ ;  /* 0x0000000874007824 */ /* 0x000fe400078e00ff */
[----:B------:R-:W-:-:S03]  /*2170*/  IMAD.MOV.U32 R195, RZ, RZ, 0x44f00000 ;  /* 0x44f00000ffc37424 */ /* 0x000fc600078e00ff */
[----:B------:R-:W-:Y:S02]  /*2180*/  LOP3.LUT R0, R0, 0xf8, RZ, 0xc0, !PT ;  /* 0x000000f800007812 */ /* 0x000fe400078ec0ff */
[----:B0-----:R-:W-:-:S04]  /*2190*/  LEA R63, R63, R62, 0x18 ;  /* 0x0000003e3f3f7211 */ /* 0x001fc800078ec0ff */
[----:B------:R-:W-:-:S04]  /*21a0*/  @P1 IADD3 R63, PT, PT, R63, 0x20, RZ ;  /* 0x000000203f3f1810 */ /* 0x000fc80007ffe0ff */
[----:B------:R-:W-:-:S05]  /*21b0*/  IADD3 R0, PT, PT, R63, R0, RZ ;  /* 0x000000003f007210 */ /* 0x000fca0007ffe0ff */
[----:B------:R0:W1:Y:S02]  /*21c0*/  LDS.64 R62, [R0] ;  /* 0x00000000003e7984 */ /* 0x0000640000000a00 */
.L_x_363:
[----:B------:R-:W-:Y:S05]  /*21d0*/  BSYNC.RECONVERGENT B0 ;  /* 0x0000000000007941 */ /* 0x000fea0003800200 */
.L_x_362:
        /* <DEDUP_REMOVED lines=22> */
[----:B0-----:R-:W-:Y:S01]  /*2340*/  FADD.FTZ R195, R65, -R62 ;  /* 0x8000003e41c37221 */ /* 0x001fe20000010000 */
[----:B------:R-:W-:-:S03]  /*2350*/  FMUL.FTZ R211, R209, R62 ;  /* 0x0000003ed1d37220 */ /* 0x000fc60000410000 */
[----:B------:R-:W-:Y:S01]  /*2360*/  FMUL.FTZ R195, R195, R195 ;  /* 0x000000c3c3c37220 */ /* 0x000fe20000410000 */
[----:B---3--:R-:W-:-:S03]  /*2370*/  FADD.FTZ R62, R64, R63 ;  /* 0x0000003f403e7221 */ /* 0x008fc60000010000 */
[C---:B------:R-:W-:Y:S01]  /*2380*/  FMUL.FTZ R208, R66.reuse, R195 ;  /* 0x000000c342d07220 */ /* 0x040fe20000410000 */
[----:B------:R-:W-:Y:S01]  /*2390*/  FFMA.FTZ R66, R66, R65, R211 ;  /* 0x0000004142427223 */ /* 0x000fe200000100d3 */
[----:B--2---:R-:W-:Y:S02]  /*23a0*/  SHF.L.U32 R195, R0, 0x1, RZ ;  /* 0x0000000100c37819 */ /* 0x004fe400000006ff */
[----:B------:R-:W-:Y:S01]  /*23b0*/  FMUL.FTZ R208, R209, R208 ;  /* 0x000000d0d1d07220 */ /* 0x000fe20000410000 */
[----:B-1----:R-:W-:-:S03]  /*23c0*/  FMUL.FTZ R66, R67, R66 ;  /* 0x0000004243427220 */ /* 0x002fc60000410000 */
        /* <DEDUP_REMOVED lines=9> */
[----:B------:R-:W-:Y:S01]  /*2460*/  LOP3.LUT R67, R193, 0x7ffffffe, RZ, 0xc0, !PT ;  /* 0x7ffffffec1437812 */ /* 0x000fe200078ec0ff */
[----:B------:R-:W-:Y:S01]  /*2470*/  IMAD.MOV R209, RZ, RZ, -R208 ;  /* 0x000000ffffd17224 */ /* 0x000fe200078e0ad0 */
[----:B------:R-:W-:Y:S02]  /*2480*/  LOP3.LUT R66, R66, R195, RZ, 0xc0, !PT ;  /* 0x000000c342427212 */ /* 0x000fe400078ec0ff */
[----:B------:R-:W-:-:S02]  /*2490*/  SHF.R.U32.HI R208, RZ, 0x1, R193 ;  /* 0x00000001ffd07819 */ /* 0x000fc400000116c1 */
[----:B------:R-:W-:Y:S02]  /*24a0*/  IADD3 R210, P3, PT, R66, R67, RZ ;  /* 0x0000004342d27210 */ /* 0x000fe40007f7e0ff */
[----:B------:R-:W-:Y:S02]  /*24b0*/  LOP3.LUT R67, R209, R0, RZ, 0xc0, !PT ;  /* 0x00000000d1437212 */ /* 0x000fe400078ec0ff */
[----:B------:R-:W-:Y:S02]  /*24c0*/  SHF.L.U32 R66, R193, 0x3, RZ ;  /* 0x00000003c1427819 */ /* 0x000fe400000006ff */
[----:B------:R-:W-:Y:S02]  /*24d0*/  IADD3.X R211, PT, PT, RZ, RZ, RZ, P3, !PT ;  /* 0x000000ffffd37210 */ /* 0x000fe40001ffe4ff */
[----:B------:R-:W-:Y:S02]  /*24e0*/  IADD3 R208, P4, PT, R208, R67, RZ ;  /* 0x00000043d0d07210 */ /* 0x000fe40007f9e0ff */
[----:B------:R-:W-:-:S02]  /*24f0*/  LOP3.LUT R66, R66, 0x8, RZ, 0xc0, !PT ;  /* 0x0000000842427812 */ /* 0x000fc400078ec0ff */
[----:B---3--:R-:W-:Y:S02]  /*2500*/  LEA R209, P3, R210, R64, 0x3 ;  /* 0x00000040d2d17211 */ /* 0x008fe400078618ff */
[----:B------:R-:W-:Y:S02]  /*2510*/  LEA.HI.X.SX32 R67, R67, RZ, 0x1, P4 ;  /* 0x000000ff43437211 */ /* 0x000fe400020f0eff */
[----:B0-----:R-:W-:Y:S02]  /*2520*/  LEA R64, P5, R208, UR6, 0x2 ;  /* 0x00000006d0407c11 */ /* 0x001fe4000f8a10ff */
[----:B------:R-:W-:Y:S01]  /*2530*/  IADD3 R66, P4, PT, R66, R209, RZ ;  /* 0x000000d142427210 */ /* 0x000fe20007f9e0ff */
[----:B------:R-:W-:Y:S01]  /*2540*/  IMAD.MOV.U32 R209, RZ, RZ, 0x1 ;  /* 0x00000001ffd17424 */ /* 0x000fe200078e00ff */
        /* <DEDUP_REMOVED lines=12> */
.L_x_365:
[----:B0-----:R-:W-:Y:S01]  /*2610*/  MOV R62, R64 ;  /* 0x00000040003e7202 */ /* 0x001fe20000000f00 */
[----:B------:R-:W-:-:S05]  /*2620*/  IMAD.MOV.U32 R63, RZ, RZ, R65 ;  /* 0x000000ffff3f7224 */ /* 0x000fca00078e0041 */
[----:B------:R-:W2:Y:S04]  /*2630*/  LDG.E.STRONG.GPU R62, desc[UR4][R62.64] ;  /* 0x000000043e3e7981 */ /* 0x000ea8000c1ef900 */
[----:B--2---:R-:W-:Y:S01]  /*2640*/  CCTL.IVALL ;  /* 0x00000000ff00798f */ /* 0x004fe20002000000 */
[----:B------:R-:W-:Y:S05]  /*2650*/  YIELD ;  /* 0x0000000000007946 */ /* 0x000fea0003800000 */
[----:B------:R-:W-:-:S13]  /*2660*/  ISETP.NE.AND P3, PT, R62, R211, PT ;  /* 0x000000d33e00720c */ /* 0x000fda0003f65270 */
[----:B------:R-:W-:Y:S05]  /*2670*/  @P3 BRA `(.L_x_365) ;  /* 0xfffffffc00e43947 */ /* 0x000fea000383ffff */
.L_x_364:
        /* <DEDUP_REMOVED lines=8> */
[----:B------:R-:W-:Y:S02]  /*2700*/  @!P2 LOP3.LUT R67, R66, 0xf8, RZ, 0xc0, !PT ;  /* 0x000000f84243a812 */ /* 0x000fe400078ec0ff */
[----:B------:R-:W-:-:S05]  /*2710*/  @!P2 IADD3 R64, P3, PT, R64, R193, RZ ;  /* 0x000000c14040a210 */ /* 0x000fca0007f7e0ff */
[----:B------:R-:W-:Y:S01]  /*2720*/  @!P2 IMAD.X R65, RZ, RZ, RZ, P3 ;  /* 0x000000ffff41a224 */ /* 0x000fe200018e06ff */
[----:B-1----:R-:W-:-:S04]  /*2730*/  @!P2 LEA R62, P3, R64, R62, 0x3 ;  /* 0x0000003e403ea211 */ /* 0x002fc800078618ff */
[----:B------:R-:W-:Y:S02]  /*2740*/  @!P2 LEA.HI.X R63, R64, R63, R65, 0x3, P3 ;  /* 0x0000003f403fa211 */ /* 0x000fe400018f1c41 */
[----:B------:R-:W-:Y:S02]  /*2750*/  CS2R R64, SRZ ;  /* 0x0000000000407805 */ /* 0x000fe4000001ff00 */
[----:B------:R-:W-:-:S04]  /*2760*/  @!P2 IADD3 R62, P3, PT, R67, R62, RZ ;  /* 0x0000003e433ea210 */ /* 0x000fc80007f7e0ff */
[----:B------:R-:W-:Y:S01]  /*2770*/  @!P2 IADD3.X R63, PT, PT, RZ, R63, RZ, P3, !PT ;  /* 0x0000003fff3fa210 */ /* 0x000fe20001ffe4ff */
[----:B------:R-:W-:Y:S06]  /*2780*/  BAR.SYNC.DEFER_BLOCKING 0x0 ;  /* 0x0000000000007b1d */ /* 0x000fec0000010000 */
[----:B------:R0:W3:Y:S01]  /*2790*/  @!P2 LDG.E.64 R64, desc[UR4][R62.64] ;  /* 0x000000043e40a981 */ /* 0x0000e2000c1e1b00 */
[----:B------:R-:W-:Y:S01]  /*27a0*/  HFMA2 R67, -RZ, RZ, 0, 0 ;  /* 0x00000000ff437431 */ /* 0x000fe200000001ff */
[----:B------:R-:W-:Y:S02]  /*27b0*/  PRMT R117, R60, 0x7610, R117 ;  /* 0x000076103c757816 */ /* 0x000fe40000000075 */
[----:B------:R-:W-:-:S02]  /*27c0*/  PRMT R119, R58, 0x7610, R119 ;  /* 0x000076103a777816 */ /* 0x000fc40000000077 */
[----:B------:R-:W-:Y:S01]  /*27d0*/  PRMT R121, R56, 0x7610, R121 ;  /* 0x0000761038797816 */ /* 0x000fe20000000079 */
[----:B------:R-:W-:Y:S01]  /*27e0*/  @!P2 IMAD.MOV.U32 R67, RZ, RZ, 0x45f00000 ;  /* 0x45f00000ff43a424 */ /* 0x000fe200078e00ff */
[----:B------:R-:W-:Y:S01]  /*27f0*/  PRMT R123, R54, 0x7610, R123 ;  /* 0x00007610367b7816 */ /* 0x000fe2000000007b */
[----:B0-----:R-:W0:Y:S01]  /*2800*/  LDC R62, c[0x0][0x3d0] ;  /* 0x0000f400ff3e7b82 */ /* 0x001e220000000800 */
[----:B------:R-:W-:Y:S02]  /*2810*/  PRMT R125, R52, 0x7610, R125 ;  /* 0x00007610347d7816 */ /* 0x000fe4000000007d */
        /* <DEDUP_REMOVED lines=28> */
[----:B------:R-:W-:Y:S02]  /*29e0*/  IADD3 R178, PT, PT, R178, 0x1, RZ ;  /* 0x00000001b2b27810 */ /* 0x000fe40007ffe0ff */
[----:B------:R-:W-:Y:S02]  /*29f0*/  PLOP3.LUT P1, PT, P1, PT, PT, 0x8, 0x80 ;  /* 0x000000000080781c */ /* 0x000fe40000f2e170 */
[----:B------:R-:W-:Y:S01]  /*2a00*/  LOP3.LUT R178, R178, 0x3, RZ, 0xc0, !PT ;  /* 0x00000003b2b27812 */ /* 0x000fe200078ec0ff */
[----:B---3--:R-:W3:Y:S04]  /*2a10*/  SHFL.DOWN PT, R193, R64, 0x1, 0x1f ;  /* 0x08201f0040c17f89 */ /* 0x008ee800000e0000 */
[----:B------:R-:W4:Y:S01]  /*2a20*/  SHFL.DOWN PT, R208, R65, 0x1, 0x1f ;  /* 0x08201f0041d07f89 */ /* 0x000f2200000e0000 */
[----:B---3--:R-:W-:-:S04]  /*2a30*/  FADD.FTZ R209, -R193, R64 ;  /* 0x00000040c1d17221 */ /* 0x008fc80000010100 */
[----:B------:R-:W-:Y:S01]  /*2a40*/  FMUL.FTZ R210, R209, R209 ;  /* 0x000000d1d1d27220 */ /* 0x000fe20000410000 */
[----:B----4-:R-:W-:-:S03]  /*2a50*/  FADD.FTZ R208, R208, R65 ;  /* 0x00000041d0d07221 */ /* 0x010fc60000010000 */
[----:B------:R-:W-:-:S04]  /*2a60*/  FMUL.FTZ R209, R210, R67 ;  /* 0x00000043d2d17220 */ /* 0x000fc80000410000 */
[C---:B------:R-:W-:Y:S01]  /*2a70*/  FMUL.FTZ R209, R66.reuse, R209 ;  /* 0x000000d142d17220 */ /* 0x040fe20000410000 */
[----:B------:R-:W-:-:S03]  /*2a80*/  FMUL.FTZ R66, R66, R193 ;  /* 0x000000c142427220 */ /* 0x000fc60000410000 */
[----:B-1----:R-:W-:Y:S01]  /*2a90*/  FFMA.FTZ R208, R195, R209, R208 ;  /* 0x000000d1c3d07223 */ /* 0x002fe200000100d0 */
[----:B------:R-:W-:-:S04]  /*2aa0*/  FFMA.FTZ R66, R67, R64, R66 ;  /* 0x0000004043427223 */ /* 0x000fc80000010042 */
[----:B------:R-:W0:Y:S01]  /*2ab0*/  SHFL.IDX PT, R63, R208, RZ, 0x1f ;  /* 0x00001fffd03f7589 */ /* 0x000e2200000e0000 */
[----:B------:R-:W-:-:S05]  /*2ac0*/  FMUL.FTZ R66, R195, R66 ;  /* 0x00000042c3427220 */ /* 0x000fca0000410000 */
[----:B------:R-:W1:Y:S01]  /*2ad0*/  SHFL.IDX PT, R193, R66, RZ, 0x1f ;  /* 0x00001fff42c17589 */ /* 0x000e6200000e0000 */
[----:B0-----:R-:W-:-:S06]  /*2ae0*/  FFMA.FTZ R195, R63, 6.5104170062113553286e-05, R62 ;  /* 0x388888893fc37823 */ /* 0x001fcc000001003e */
[----:B------:R-:W0:Y:S01]  /*2af0*/  MUFU.RSQ R195, R195 ;  /* 0x000000c300c37308 */ /* 0x000e220000001400 */
        /* <DEDUP_REMOVED lines=33> */
[C---:B------:R-:W-:Y:S01]  /*2d10*/  FMUL.FTZ R63, R195.reuse, R62 ;  /* 0x0000003ec33f7220 */ /* 0x040fe20000410000 */
[----:B------:R-:W-:Y:S01]  /*2d20*/  FMUL.FTZ R95, R195, R206 ;  /* 0x000000cec35f7220 */ /* 0x000fe20000410000 */
[--C-:B------:R-:W-:Y:S01]  /*2d30*/  FADD.FTZ R88, R188, -R193.reuse ;  /* 0x800000c1bc587221 */ /* 0x100fe20000010000 */
[--C-:B------:R-:W-:Y:S01]  /*2d40*/  FADD.FTZ R206, R113, -R193.reuse ;  /* 0x800000c171ce7221 */ /* 0x100fe20000010000 */
[C---:B------:R-:W-:Y:S01]  /*2d50*/  FMUL.FTZ R113, R195.reuse, R184 ;  /* 0x000000b8c3717220 */ /* 0x040fe20000410000 */
[C---:B------:R-:W-:Y:S01]  /*2d60*/  FMUL.FTZ R207, R195.reuse, R70 ;  /* 0x00000046c3cf7220 */ /* 0x040fe20000410000 */
[----:B------:R-:W-:Y:S01]  /*2d70*/  FMUL.FTZ R184, R195, R114 ;  /* 0x00000072c3b87220 */ /* 0x000fe20000410000 */
[--C-:B------:R-:W-:Y:S01]  /*2d80*/  FADD.FTZ R70, R199, -R193.reuse ;  /* 0x800000c1c7467221 */ /* 0x100fe20000010000 */
[----:B------:R-:W-:Y:S01]  /*2d90*/  FMUL.FTZ R114, R195, R88 ;  /* 0x00000058c3727220 */ /* 0x000fe20000410000 */
[----:B------:R-:W-:Y:S01]  /*2da0*/  F2FP.BF16.F32.PACK_AB R64, RZ, R64 ;  /* 0x00000040ff40723e */ /* 0x000fe200000010ff */
[--C-:B------:R-:W-:Y:S01]  /*2db0*/  FADD.FTZ R88, R83, -R193.reuse ;  /* 0x800000c153587221 */ /* 0x100fe20000010000 */
[----:B------:R-:W-:Y:S01]  /*2dc0*/  F2FP.BF16.F32.PACK_AB R63, RZ, R63 ;  /* 0x0000003fff3f723e */ /* 0x000fe200000010ff */
[C---:B------:R-:W-:Y:S01]  /*2dd0*/  FMUL.FTZ R81, R195.reuse, R112 ;  /* 0x00000070c3517220 */ /* 0x040fe20000410000 */
[--C-:B------:R-:W-:Y:S01]  /*2de0*/  FADD.FTZ R72, R72, -R193.reuse ;  /* 0x800000c148487221 */ /* 0x100fe20000010000 */
[C---:B------:R-:W-:Y:S01]  /*2df0*/  FMUL.FTZ R112, R195.reuse, R190 ;  /* 0x000000bec3707220 */ /* 0x040fe20000410000 */
[--C-:B------:R-:W-:Y:S01]  /*2e00*/  FADD.FTZ R196, R196, -R193.reuse ;  /* 0x800000c1c4c47221 */ /* 0x100fe20000010000 */
[C---:B------:R-:W-:Y:S01]  /*2e10*/  FMUL.FTZ R70, R195.reuse, R70 ;  /* 0x00000046c3467220 */ /* 0x040fe20000410000 */
[--C-:B------:R-:W-:Y:S01]  /*2e20*/  FADD.FTZ R180, R180, -R193.reuse ;  /* 0x800000c1b4b47221 */ /* 0x100fe20000010000 */
[----:B------:R-:W-:Y:S01]  /*2e30*/  FADD.FTZ R190, R186, -R193 ;  /* 0x800000c1babe7221 */ /* 0x000fe20000010000 */
[C---:B------:R-:W-:Y:S01]  /*2e40*/  FMUL.FTZ R188, R195.reuse, R82 ;  /* 0x00000052c3bc7220 */ /* 0x040fe20000410000 */
[C---:B------:R-:W-:Y:S01]  /*2e50*/  FMUL.FTZ R186, R195.reuse, R88 ;  /* 0x00000058c3ba7220 */ /* 0x040fe20000410000 */
[----:B------:R-:W-:Y:S01]  /*2e60*/  PRMT R64, R64, 0x5410, R63 ;  /* 0x0000541040407816 */ /* 0x000fe2000000003f */
        /* <DEDUP_REMOVED lines=9> */
[--C-:B------:R-:W-:Y:S01]  /*2f00*/  FADD.FTZ R72, R73, -R193.reuse ;  /* 0x800000c149487221 */ /* 0x100fe20000010000 */
[C---:B------:R-:W-:Y:S01]  /*2f10*/  FMUL.FTZ R83, R195.reuse, R180 ;  /* 0x000000b4c3537220 */ /* 0x040fe20000410000 */
[--C-:B------:R-:W-:Y:S01]  /*2f20*/  FADD.FTZ R196, R100, -R193.reuse ;  /* 0x800000c164c47221 */ /* 0x100fe20000010000 */
[--C-:B------:R-:W-:Y:S01]  /*2f30*/  FADD.FTZ R206, R194, -R193.reuse ;  /* 0x800000c1c2ce7221 */ /* 0x100fe20000010000 */
[----:B------:R-:W-:Y:S01]  /*2f40*/  F2FP.BF16.F32.PACK_AB R209, RZ, R70 ;  /* 0x00000046ffd1723e */ /* 0x000fe200000010ff */
[----:B------:R-:W-:Y:S01]  /*2f50*/  FMUL.FTZ R180, R195, R190 ;  /* 0x000000bec3b47220 */ /* 0x000fe20000410000 */
[--C-:B------:R-:W-:Y:S01]  /*2f60*/  FADD.FTZ R108, R108, -R193.reuse ;  /* 0x800000c16c6c7221 */ /* 0x100fe20000010000 */
[--C-:B------:R-:W-:Y:S01]  /*2f70*/  FADD.FTZ R70, R75, -R193.reuse ;  /* 0x800000c14b467221 */ /* 0x100fe20000010000 */
[--C-:B------:R-:W-:Y:S01]  /*2f80*/  FADD.FTZ R190, R85, -R193.reuse ;  /* 0x800000c155be7221 */ /* 0x100fe20000010000 */
[C---:B------:R-:W-:Y:S01]  /*2f90*/  FMUL.FTZ R79, R195.reuse, R88 ;  /* 0x00000058c34f7220 */ /* 0x040fe20000410000 */
[----:B------:R-:W-:Y:S01]  /*2fa0*/  F2FP.BF16.F32.PACK_AB R62, RZ, R62 ;  /* 0x0000003eff3e723e */ /* 0x000fe200000010ff */
[----:B------:R-:W-:Y:S01]  /*2fb0*/  FMUL.FTZ R85, R195, R86 ;  /* 0x00000056c3557220 */ /* 0x000fe20000410000 */
[----:B------:R-:W-:Y:S01]  /*2fc0*/  F2FP.BF16.F32.PACK_AB R66, RZ, R66 ;  /* 0x00000042ff42723e */ /* 0x000fe200000010ff */
[--C-:B------:R-:W-:Y:S01]  /*2fd0*/  FADD.FTZ R88, R87, -R193.reuse ;  /* 0x800000c157587221 */ /* 0x100fe20000010000 */
[----:B------:R-:W-:Y:S01]  /*2fe0*/  FADD.FTZ R106, R106, -R193 ;  /* 0x800000c16a6a7221 */ /* 0x000fe20000010000 */
[C---:B------:R-:W-:Y:S01]  /*2ff0*/  FMUL.FTZ R194, R195.reuse, R102 ;  /* 0x00000066c3c27220 */ /* 0x040fe20000410000 */
[----:B------:R-:W-:Y:S01]  /*3000*/  FMUL.FTZ R72, R195, R72 ;  /* 0x00000048c3487220 */ /* 0x000fe20000410000 */
[----:B------:R-:W-:-:S02]  /*3010*/  HFMA2.BF16_V2 R64, R117, R64, R119 ;  /* 0x0000004075407231 */ /* 0x000fc40000200077 */
[C---:B------:R-:W-:Y:S01]  /*3020*/  FMUL.FTZ R86, R195.reuse, R196 ;  /* 0x000000c4c3567220 */ /* 0x040fe20000410000 */
[C---:B------:R-:W-:Y:S01]  /*3030*/  FMUL.FTZ R102, R195.reuse, R206 ;  /* 0x000000cec3667220 */ /* 0x040fe20000410000 */
[C---:B------:R-:W-:Y:S01]  /*3040*/  FMUL.FTZ R196, R195.reuse, R108 ;  /* 0x0000006cc3c47220 */ /* 0x040fe20000410000 */
[--C-:B------:R-:W-:Y:S01]  /*3050*/  FADD.FTZ R94, R94, -R193.reuse ;  /* 0x800000c15e5e7221 */ /* 0x100fe20000010000 */
[--C-:B------:R-:W-:Y:S01]  /*3060*/  FADD.FTZ R104, R104, -R193.reuse ;  /* 0x800000c168687221 */ /* 0x100fe20000010000 */
[----:B------:R-:W-:Y:S01]  /*3070*/  FMUL.FTZ R70, R195, R70 ;  /* 0x00000046c3467220 */ /* 0x000fe20000410000 */
[----:B------:R-:W-:Y:S01]  /*3080*/  F2FP.BF16.F32.PACK_AB R65, RZ, R65 ;  /* 0x00000041ff41723e */ /* 0x000fe200000010ff */
[--C-:B------:R-:W-:Y:S01]  /*3090*/  FADD.FTZ R84, R84, -R193.reuse ;  /* 0x800000c154547221 */ /* 0x100fe20000010000 */
[----:B------:R-:W-:Y:S01]  /*30a0*/  F2FP.BF16.F32.PACK_AB R67, RZ, R67 ;  /* 0x00000043ff43723e */ /* 0x000fe200000010ff */
[--C-:B------:R-:W-:Y:S01]  /*30b0*/  FADD.FTZ R108, R93, -R193.reuse ;  /* 0x800000c15d6c7221 */ /* 0x100fe20000010000 */
[C---:B------:R-:W-:Y:S01]  /*30c0*/  FMUL.FTZ R93, R195.reuse, R88 ;  /* 0x00000058c35d7220 */ /* 0x040fe20000410000 */
[----:B------:R-:W-:Y:S01]  /*30d0*/  FMUL.FTZ R87, R195, R106 ;  /* 0x0000006ac3577220 */ /* 0x000fe20000410000 */
[----:B------:R-:W-:Y:S01]  /*30e0*/  PRMT R62, R62, 0x5410, R66 ;  /* 0x000054103e3e7816 */ /* 0x000fe20000000042 */
[--C-:B------:R-:W-:Y:S01]  /*30f0*/  FADD.FTZ R88, R68, -R193.reuse ;  /* 0x800000c144587221 */ /* 0x100fe20000010000 */
[----:B------:R-:W-:Y:S01]  /*3100*/  F2FP.BF16.F32.PACK_AB R92, RZ, R92 ;  /* 0x0000005cff5c723e */ /* 0x000fe200000010ff */
[--C-:B------:R-:W-:Y:S01]  /*3110*/  FADD.FTZ R106, R69, -R193.reuse ;  /* 0x800000c1456a7221 */ /* 0x100fe20000010000 */
[----:B------:R-:W-:Y:S01]  /*3120*/  F2FP.BF16.F32.PACK_AB R210, RZ, R72 ;  /* 0x00000048ffd2723e */ /* 0x000fe200000010ff */
[--C-:B------:R-:W-:Y:S01]  /*3130*/  FADD.FTZ R76, R76, -R193.reuse ;  /* 0x800000c14c4c7221 */ /* 0x100fe20000010000 */
[----:B------:R-:W-:Y:S01]  /*3140*/  F2FP.BF16.F32.PACK_AB R102, RZ, R102 ;  /* 0x00000066ff66723e */ /* 0x000fe200000010ff */
[C---:B------:R-:W-:Y:S01]  /*3150*/  FMUL.FTZ R68, R195.reuse, R94 ;  /* 0x0000005ec3447220 */ /* 0x040fe20000410000 */
[----:B------:R-:W-:Y:S01]  /*3160*/  FMUL.FTZ R69, R195, R104 ;  /* 0x00000068c3457220 */ /* 0x000fe20000410000 */
[--C-:B------:R-:W-:Y:S01]  /*3170*/  FADD.FTZ R74, R74, -R193.reuse ;  /* 0x800000c14a4a7221 */ /* 0x100fe20000010000 */
[----:B------:R-:W-:Y:S01]  /*3180*/  FADD.FTZ R72, R203, -R193 ;  /* 0x800000c1cb487221 */ /* 0x000fe20000010000 */
        /* <DEDUP_REMOVED lines=8> */
[----:B------:R-:W-:Y:S01]  /*3210*/  HFMA2.BF16_V2 R75, R61.H0_H0, R92.H0_H0, R59.H0_H0 ;  /* 0x2000005c3d4b7231 */ /* 0x000fe2000024083b */
[----:B------:R-:W-:Y:S01]  /*3220*/  F2FP.BF16.F32.PACK_AB R80, RZ, R80 ;  /* 0x00000050ff50723e */ /* 0x000fe200000010ff */
[----:B------:R-:W-:Y:S01]  /*3230*/  HFMA2.BF16_V2 R92, R154.H1_H1, R102.H0_H0, R156.H1_H1 ;  /* 0x200000669a5c7231 */ /* 0x000fe20000260c9c */
[----:B------:R-:W-:Y:S01]  /*3240*/  F2FP.BF16.F32.PACK_AB R81, RZ, R81 ;  /* 0x00000051ff51723e */ /* 0x000fe200000010ff */
[----:B------:R-:W-:Y:S01]  /*3250*/  HFMA2.BF16_V2 R102, R172.H1_H1, R203.H0_H0, R176.H1_H1 ;  /* 0x200000cbac667231 */ /* 0x000fe20000260cb0 */
[----:B------:R-:W-:Y:S01]  /*3260*/  F2FP.BF16.F32.PACK_AB R79, RZ, R79 ;  /* 0x0000004fff4f723e */ /* 0x000fe200000010ff */
[----:B------:R-:W-:Y:S01]  /*3270*/  HFMA2.BF16_V2 R203, R125, R65, R127 ;  /* 0x000000417dcb7231 */ /* 0x000fe2000020007f */
[----:B------:R-:W-:Y:S01]  /*3280*/  F2FP.BF16.F32.PACK_AB R85, RZ, R85 ;  /* 0x00000055ff55723e */ /* 0x000fe200000010ff */
[--C-:B------:R-:W-:Y:S01]  /*3290*/  FADD.FTZ R90, R90, -R193.reuse ;  /* 0x800000c15a5a7221 */ /* 0x100fe20000010000 */
[----:B------:R-:W-:Y:S01]  /*32a0*/  F2FP.BF16.F32.PACK_AB R86, RZ, R86 ;  /* 0x00000056ff56723e */ /* 0x000fe200000010ff */
[--C-:B------:R-:W-:Y:S01]  /*32b0*/  FADD.FTZ R182, R182, -R193.reuse ;  /* 0x800000c1b6b67221 */ /* 0x100fe20000010000 */
        /* <DEDUP_REMOVED lines=12> */
[----:B------:R-:W-:Y:S01]  /*3380*/  F2FP.BF16.F32.PACK_AB R194, RZ, R194 ;  /* 0x000000c2ffc2723e */ /* 0x000fe200000010ff */
[----:B------:R-:W-:Y:S01]  /*3390*/  FADD.FTZ R88, R197, -R193 ;  /* 0x800000c1c5587221 */ /* 0x000fe20000010000 */
[----:B------:R-:W-:Y:S01]  /*33a0*/  PRMT R80, R80, 0x5410, R81 ;  /* 0x0000541050507816 */ /* 0x000fe20000000051 */
[--C-:B------:R-:W-:Y:S01]  /*33b0*/  FADD.FTZ R198, R198, -R193.reuse ;  /* 0x800000c1c6c67221 */ /* 0x100fe20000010000 */
[----:B------:R-:W-:Y:S01]  /*33c0*/  F2FP.BF16.F32.PACK_AB R212, RZ, R76 ;  /* 0x0000004cffd4723e */ /* 0x000fe200000010ff */
[----:B------:R-:W-:Y:S01]  /*33d0*/  HFMA2.BF16_V2 R76, R33.H0_H0, R79.H0_H0, R31.H0_H0 ;  /* 0x2000004f214c7231 */ /* 0x000fe2000024081f */
[----:B------:R-:W-:Y:S01]  /*33e0*/  PRMT R85, R85, 0x5410, R86 ;  /* 0x0000541055557816 */ /* 0x000fe20000000056 */
[----:B------:R-:W-:Y:S01]  /*33f0*/  HFMA2.BF16_V2 R79, R29.H0_H0, R196.H0_H0, R27.H0_H0 ;  /* 0x200000c41d4f7231 */ /* 0x000fe2000024081b */
[----:B------:R-:W-:Y:S01]  /*3400*/  LOP3.LUT R62, R62, 0xffff, RZ, 0xc0, !PT ;  /* 0x0000ffff3e3e7812 */ /* 0x000fe200078ec0ff */
[----:B------:R-:W-:Y:S01]  /*3410*/  HFMA2.BF16_V2 R196, R129, R115, R131 ;  /* 0x0000007381c47231 */ /* 0x000fe20000200083 */
[----:B------:R-:W-:Y:S01]  /*3420*/  F2FP.BF16.F32.PACK_AB R211, RZ, R74 ;  /* 0x0000004affd3723e */ /* 0x000fe200000010ff */
[----:B------:R-:W-:Y:S01]  /*3430*/  FADD.FTZ R74, R77, -R193 ;  /* 0x800000c14d4a7221 */ /* 0x000fe20000010000 */
[----:B------:R-:W-:Y:S01]  /*3440*/  PRMT R68, R68, 0x5410, R69 ;  /* 0x0000541044447816 */ /* 0x000fe20000000045 */
[----:B------:R-:W-:Y:S01]  /*3450*/  HFMA2.BF16_V2 R77, R37.H0_H0, R84.H0_H0, R35.H0_H0 ;  /* 0x20000054254d7231 */ /* 0x000fe20000240823 */
[----:B------:R-:W-:Y:S01]  /*3460*/  PRMT R65, R64, 0x7610, R65 ;  /* 0x0000761040417816 */ /* 0x000fe20000000041 */
[----:B------:R-:W-:Y:S01]  /*3470*/  HFMA2.BF16_V2 R84, R25.H0_H0, R194.H0_H0, R23.H0_H0 ;  /* 0x200000c219547231 */ /* 0x000fe20000240817 */
[----:B------:R-:W-:Y:S01]  /*3480*/  PRMT R64, R66, 0x7632, R64 ;  /* 0x0000763242407816 */ /* 0x000fe20000000040 */
[----:B------:R-:W-:Y:S01]  /*3490*/  HFMA2.BF16_V2 R194, R133, R80, R135 ;  /* 0x0000005085c27231 */ /* 0x000fe20000200087 */
[----:B------:R-:W-:Y:S01]  /*34a0*/  F2FP.BF16.F32.PACK_AB R114, RZ, R114 ;  /* 0x00000072ff72723e */ /* 0x000fe200000010ff */
[----:B------:R-:W-:Y:S01]  /*34b0*/  IMAD.WIDE.U32 R62, R62, 0x10000, RZ ;  /* 0x000100003e3e7825 */ /* 0x000fe200078e00ff */
[----:B------:R-:W-:-:S03]  /*34c0*/  F2FP.BF16.F32.PACK_AB R186, RZ, R186 ;  /* 0x000000baffba723e */ /* 0x000fc600000010ff */
[----:B------:R-:W-:Y:S01]  /*34d0*/  HFMA2.BF16_V2 R80, R149, R85, R151 ;  /* 0x0000005595507231 */ /* 0x000fe20000200097 */
[----:B------:R-:W-:Y:S01]  /*34e0*/  LOP3.LUT R64, R64, 0xffff, RZ, 0xc0, !PT ;  /* 0x0000ffff40407812 */ /* 0x000fe200078ec0ff */
[C---:B------:R-:W-:Y:S01]  /*34f0*/  FMUL.FTZ R74, R195.reuse, R74 ;  /* 0x0000004ac34a7220 */ /* 0x040fe20000410000 */
[----:B------:R-:W-:Y:S01]  /*3500*/  HFMA2.BF16_V2 R85, R157, R68, R159 ;  /* 0x000000449d557231 */ /* 0x000fe2000020009f */
[----:B------:R-:W-:Y:S01]  /*3510*/  F2FP.BF16.F32.PACK_AB R91, RZ, R91 ;  /* 0x0000005bff5b723e */ /* 0x000fe200000010ff */
[--C-:B------:R-:W-:Y:S01]  /*3520*/  FADD.FTZ R192, R192, -R193.reuse ;  /* 0x800000c1c0c07221 */ /* 0x100fe20000010000 */
[----:B------:R-:W-:Y:S01]  /*3530*/  PRMT R68, R196, 0x7632, R68 ;  /* 0x00007632c4447816 */ /* 0x000fe20000000044 */
[----:B------:R-:W-:Y:S01]  /*3540*/  FADD.FTZ R202, R202, -R193 ;  /* 0x800000c1caca7221 */ /* 0x000fe20000010000 */
[----:B------:R-:W-:Y:S01]  /*3550*/  PRMT R114, R114, 0x5410, R186 ;  /* 0x0000541072727816 */ /* 0x000fe200000000ba */
[----:B------:R-:W-:Y:S01]  /*3560*/  FMUL.FTZ R197, R195, R88 ;  /* 0x00000058c3c57220 */ /* 0x000fe20000410000 */
[----:B------:R-:W-:Y:S01]  /*3570*/  PRMT R67, R203, 0x7632, R67 ;  /* 0x00007632cb437816 */ /* 0x000fe20000000043 */
[----:B------:R-:W-:Y:S01]  /*3580*/  FMUL.FTZ R198, R195, R198 ;  /* 0x000000c6c3c67220 */ /* 0x000fe20000410000 */
[----:B------:R-:W-:Y:S01]  /*3590*/  F2FP.BF16.F32.PACK_AB R188, RZ, R188 ;  /* 0x000000bcffbc723e */ /* 0x000fe200000010ff */
[----:B------:R-:W-:Y:S01]  /*35a0*/  FADD.FTZ R200, R200, -R193 ;  /* 0x800000c1c8c87221 */ /* 0x000fe20000010000 */
[----:B------:R-:W-:Y:S01]  /*35b0*/  F2FP.BF16.F32.PACK_AB R184, RZ, R184 ;  /* 0x000000b8ffb8723e */ /* 0x000fe200000010ff */
[----:B------:R-:W-:Y:S01]  /*35c0*/  HFMA2.BF16_V2 R81, R141, R114, R143 ;  /* 0x000000728d517231 */ /* 0x000fe2000020008f */
[----:B------:R-:W-:Y:S01]  /*35d0*/  LOP3.LUT R62, R62, 0xffff, R65, 0xf8, !PT ;  /* 0x0000ffff3e3e7812 */ /* 0x000fe200078ef841 */
[----:B------:R-:W-:Y:S01]  /*35e0*/  IMAD.WIDE.U32 R64, R64, 0x10000, RZ ;  /* 0x0001000040407825 */ /* 0x000fe200078e00ff */
[----:B------:R-:W-:-:S03]  /*35f0*/  F2FP.BF16.F32.PACK_AB R90, RZ, R90 ;  /* 0x0000005aff5a723e */ /* 0x000fc600000010ff */
[----:B------:R-:W-:Y:S01]  /*3600*/  FADD.FTZ R88, R201, -R193 ;  /* 0x800000c1c9587221 */ /* 0x000fe20000010000 */
[----:B------:R-:W-:Y:S01]  /*3610*/  F2FP.BF16.F32.PACK_AB R98, RZ, R98 ;  /* 0x00000062ff62723e */ /* 0x000fe200000010ff */
[----:B------:R-:W-:Y:S01]  /*3620*/  FMUL.FTZ R192, R195, R192 ;  /* 0x000000c0c3c07220 */ /* 0x000fe20000410000 */
[----:B------:R-:W-:Y:S01]  /*3630*/  F2FP.BF16.F32.PACK_AB R213, RZ, R74 ;  /* 0x0000004affd5723e */ /* 0x000fe200000010ff */
[----:B------:R-:W-:Y:S01]  /*3640*/  HFMA2.BF16_V2 R74, R53.H0_H0, R91.H0_H0, R51.H0_H0 ;  /* 0x2000005b354a7231 */ /* 0x000fe20000240833 */
[----:B------:R-:W-:Y:S01]  /*3650*/  PRMT R69, R66, 0x7610, R69 ;  /* 0x0000761042457816 */ /* 0x000fe20000000045 */
[----:B------:R-:W-:Y:S01]  /*3660*/  HFMA2.BF16_V2 R73, R57.H0_H0, R90.H0_H0, R55.H0_H0 ;  /* 0x2000005a39497231 */ /* 0x000fe20000240837 */
[----:B------:R-:W-:Y:S01]  /*3670*/  LOP3.LUT R68, R68, 0xffff, RZ, 0xc0, !PT ;  /* 0x0000ffff44447812 */ /* 0x000fe200078ec0ff */
[----:B------:R-:W-:Y:S01]  /*3680*/  HFMA2.BF16_V2 R71, R49.H0_H0, R98.H0_H0, R47.H0_H0 ;  /* 0x2000006231477231 */ /* 0x000fe2000024082f */
[----:B------:R-:W-:Y:S01]  /*3690*/  LOP3.LUT R67, R67, 0xffff, RZ, 0xc0, !PT ;  /* 0x0000ffff43437812 */ /* 0x000fe200078ec0ff */
[C---:B------:R-:W-:Y:S01]  /*36a0*/  FMUL.FTZ R201, R195.reuse, R202 ;  /* 0x000000cac3c97220 */ /* 0x040fe20000410000 */
[----:B------:R-:W-:Y:S01]  /*36b0*/  PRMT R188, R188, 0x5410, R184 ;  /* 0x00005410bcbc7816 */ /* 0x000fe200000000b8 */
[----:B------:R-:W-:Y:S01]  /*36c0*/  FMUL.FTZ R202, R195, R72 ;  /* 0x00000048c3ca7220 */ /* 0x000fe20000410000 */
[----:B------:R-:W-:Y:S01]  /*36d0*/  LOP3.LUT R64, R64, 0xffff, R69, 0xf8, !PT ;  /* 0x0000ffff40407812 */ /* 0x000fe200078ef845 */
[----:B------:R-:W-:Y:S01]  /*36e0*/  IMAD.WIDE.U32 R68, R68, 0x10000, RZ ;  /* 0x0001000044447825 */ /* 0x000fe200078e00ff */
[----:B------:R-:W-:-:S03]  /*36f0*/  F2FP.BF16.F32.PACK_AB R113, RZ, R113 ;  /* 0x00000071ff71723e */ /* 0x000fc600000010ff */
[----:B------:R-:W-:Y:S01]  /*3700*/  HFMA2.BF16_V2 R184, R137, R188, R139 ;  /* 0x000000bc89b87231 */ /* 0x000fe2000020008b */
[--C-:B------:R-:W-:Y:S01]  /*3710*/  LOP3.LUT R63, R63, 0xffff, R75.reuse, 0xf8, !PT ;  /* 0x0000ffff3f3f7812 */ /* 0x100fe200078ef84b */
[----:B------:R-:W-:Y:S01]  /*3720*/  IMAD.WIDE.U32 R66, R67, 0x10000, RZ ;  /* 0x0001000043427825 */ /* 0x000fe200078e00ff */
[----:B------:R-:W-:-:S03]  /*3730*/  PRMT R75, R74, 0x7610, R75 ;  /* 0x000076104a4b7816 */ /* 0x000fc6000000004b */
[----:B------:R-:W-:Y:S01]  /*3740*/  HFMA2.BF16_V2 R70, R45.H0_H0, R113.H0_H0, R43.H0_H0 ;  /* 0x200000712d467231 */ /* 0x000fe2000024082b */
[----:B------:R-:W-:Y:S01]  /*3750*/  PRMT R74, R194, 0x7632, R74 ;  /* 0x00007632c24a7816 */ /* 0x000fe2000000004a */
[C---:B------:R-:W-:Y:S01]  /*3760*/  FMUL.FTZ R199, R195.reuse, R200 ;  /* 0x000000c8c3c77220 */ /* 0x040fe20000410000 */
[----:B------:R-:W-:Y:S01]  /*3770*/  F2FP.BF16.F32.PACK_AB R182, RZ, R182 ;  /* 0x000000b6ffb6723e */ /* 0x000fe200000010ff */
[C---:B------:R-:W-:Y:S01]  /*3780*/  FMUL.FTZ R200, R195.reuse, R88 ;  /* 0x00000058c3c87220 */ /* 0x040fe20000410000 */
[----:B------:R-:W-:Y:S01]  /*3790*/  F2FP.BF16.F32.PACK_AB R180, RZ, R180 ;  /* 0x000000b4ffb4723e */ /* 0x000fe200000010ff */
[----:B------:R-:W-:Y:S01]  /*37a0*/  FMUL.FTZ R104, R195, R106 ;  /* 0x0000006ac3687220 */ /* 0x000fe20000410000 */
[----:B------:R-:W-:Y:S01]  /*37b0*/  LOP3.LUT R65, R65, 0xffff, R73, 0xf8, !PT ;  /* 0x0000ffff41417812 */ /* 0x000fe200078ef849 */
[----:B------:R-:W-:Y:S01]  /*37c0*/  HFMA2.BF16_V2 R91, R13.H0_H0, R209.H0_H0, R11.H0_H0 ;  /* 0x200000d10d5b7231 */ /* 0x000fe2000024080b */
[----:B------:R-:W-:Y:S01]  /*37d0*/  LOP3.LUT R69, R69, 0xffff, R71, 0xf8, !PT ;  /* 0x0000ffff45457812 */ /* 0x000fe200078ef847 */
[----:B------:R-:W-:Y:S01]  /*37e0*/  HFMA2.BF16_V2 R90, R9.H0_H0, R212.H0_H0, R5.H0_H0 ;  /* 0x200000d4095a7231 */ /* 0x000fe20000240805 */
[----:B------:R-:W-:Y:S01]  /*37f0*/  LOP3.LUT R67, R67, 0xffff, R75, 0xf8, !PT ;  /* 0x0000ffff43437812 */ /* 0x000fe200078ef84b */
[----:B------:R-:W-:Y:S01]  /*3800*/  FMUL.FTZ R208, R195, R94 ;  /* 0x0000005ec3d07220 */ /* 0x000fe20000410000 */
[----:B------:R-:W-:-:S02]  /*3810*/  PRMT R73, R196, 0x7610, R73 ;  /* 0x00007610c4497816 */ /* 0x000fc40000000049 */
[----:B------:R-:W-:Y:S02]  /*3820*/  LOP3.LUT R71, R74, 0xffff, RZ, 0xc0, !PT ;  /* 0x0000ffff4a477812 */ /* 0x000fe400078ec0ff */
[----:B------:R-:W-:Y:S02]  /*3830*/  PRMT R75, R184, 0x7632, R75 ;  /* 0x00007632b84b7816 */ /* 0x000fe4000000004b */
[----:B------:R-:W-:Y:S02]  /*3840*/  PRMT R74, R81, 0x7632, R74 ;  /* 0x00007632514a7816 */ /* 0x000fe4000000004a */
[----:B------:R-:W-:Y:S02]  /*3850*/  PRMT R182, R182, 0x5410, R180 ;  /* 0x00005410b6b67816 */ /* 0x000fe400000000b4 */
[----:B------:R-:W-:Y:S02]  /*3860*/  LOP3.LUT R68, R68, 0xffff, R73, 0xf8, !PT ;  /* 0x0000ffff44447812 */ /* 0x000fe400078ef849 */
[----:B------:R-:W-:Y:S01]  /*3870*/  PRMT R117, R70, 0x7610, R117 ;  /* 0x0000761046757816 */ /* 0x000fe20000000075 */
[----:B------:R-:W-:Y:S01]  /*3880*/  IMAD.WIDE.U32 R70, R71, 0x10000, RZ ;  /* 0x0001000047467825 */ /* 0x000fe200078e00ff */
[----:B------:R-:W-:-:S03]  /*3890*/  LOP3.LUT R73, R75, 0xffff, RZ, 0xc0, !PT ;  /* 0x0000ffff4b497812 */ /* 0x000fc600078ec0ff */
[----:B------:R-:W-:Y:S01]  /*38a0*/  HFMA2.BF16_V2 R78, R145, R182, R147 ;  /* 0x000000b6914e7231 */ /* 0x000fe20000200093 */
[----:B------:R-:W-:Y:S02]  /*38b0*/  PRMT R75, R194, 0x7610, R75 ;  /* 0x00007610c24b7816 */ /* 0x000fe4000000004b */
[----:B------:R-:W-:Y:S02]  /*38c0*/  LOP3.LUT R74, R74, 0xffff, RZ, 0xc0, !PT ;  /* 0x0000ffff4a4a7812 */ /* 0x000fe400078ec0ff */
[----:B------:R-:W-:Y:S02]  /*38d0*/  F2FP.BF16.F32.PACK_AB R82, RZ, R82 ;  /* 0x00000052ff52723e */ /* 0x000fe400000010ff */
[----:B------:R-:W-:Y:S02]  /*38e0*/  F2FP.BF16.F32.PACK_AB R190, RZ, R190 ;  /* 0x000000beffbe723e */ /* 0x000fe400000010ff */
[----:B------:R-:W-:Y:S01]  /*38f0*/  F2FP.BF16.F32.PACK_AB R87, RZ, R87 ;  /* 0x00000057ff57723e */ /* 0x000fe200000010ff */
[----:B------:R-:W-:Y:S01]  /*3900*/  HFMA2.BF16_V2 R72, R41.H0_H0, R82.H0_H0, R39.H0_H0 ;  /* 0x2000005229487231 */ /* 0x000fe20000240827 */
[----:B------:R-:W-:Y:S01]  /*3910*/  LOP3.LUT R70, R70, 0xffff, R75, 0xf8, !PT ;  /* 0x0000ffff46467812 */ /* 0x000fe200078ef84b */
[----:B------:R-:W-:Y:S01]  /*3920*/  IMAD.WIDE.U32 R74, R74, 0x10000, RZ ;  /* 0x000100004a4a7825 */ /* 0x000fe200078e00ff */
[----:B------:R-:W-:-:S02]  /*3930*/  F2FP.BF16.F32.PACK_AB R204, RZ, R204 ;  /* 0x000000ccffcc723e */ /* 0x000fc400000010ff */
[----:B------:R-:W-:Y:S02]  /*3940*/  PRMT R190, R190, 0x5410, R87 ;  /* 0x00005410bebe7816 */ /* 0x000fe40000000057 */
[--C-:B------:R-:W-:Y:S01]  /*3950*/  LOP3.LUT R71, R71, 0xffff, R117.reuse, 0xf8, !PT ;  /* 0x0000ffff47477812 */ /* 0x100fe200078ef875 */
[----:B------:R-:W-:Y:S01]  /*3960*/  HFMA2.BF16_V2 R88, R118.H1_H1, R204.H0_H0, R120.H1_H1 ;  /* 0x200000cc76587231 */ /* 0x000fe20000260c78 */
[----:B------:R-:W-:Y:S01]  /*3970*/  PRMT R117, R78, 0x7632, R117 ;  /* 0x000076324e757816 */ /* 0x000fe20000000075 */
[----:B------:R-:W-:Y:S01]  /*3980*/  HFMA2.BF16_V2 R87, R153, R190, R155 ;  /* 0x000000be99577231 */ /* 0x000fe2000020009b */
[----:B------:R-:W-:Y:S02]  /*3990*/  F2FP.BF16.F32.PACK_AB R198, RZ, R198 ;  /* 0x000000c6ffc6723e */ /* 0x000fe400000010ff */
[----:B------:R-:W-:Y:S02]  /*39a0*/  F2FP.BF16.F32.PACK_AB R205, RZ, R205 ;  /* 0x000000cdffcd723e */ /* 0x000fe400000010ff */
[----:B------:R-:W-:-:S02]  /*39b0*/  F2FP.BF16.F32.PACK_AB R192, RZ, R192 ;  /* 0x000000c0ffc0723e */ /* 0x000fc400000010ff */
[----:B------:R-:W-:Y:S02]  /*39c0*/  F2FP.BF16.F32.PACK_AB R197, RZ, R197 ;  /* 0x000000c5ffc5723e */ /* 0x000fe400000010ff */
[----:B------:R-:W-:Y:S02]  /*39d0*/  LOP3.LUT R75, R75, 0xffff, R77, 0xf8, !PT ;  /* 0x0000ffff4b4b7812 */ /* 0x000fe400078ef84d */
[----:B------:R-:W-:Y:S02]  /*39e0*/  PRMT R118, R80, 0x7632, R118 ;  /* 0x0000763250767816 */ /* 0x000fe40000000076 */
[----:B------:R-:W-:Y:S02]  /*39f0*/  LOP3.LUT R77, R117, 0xffff, RZ, 0xc0, !PT ;  /* 0x0000ffff754d7812 */ /* 0x000fe400078ec0ff */
[----:B------:R-:W-:Y:S01]  /*3a00*/  PRMT R121, R72, 0x7610, R121 ;  /* 0x0000761048797816 */ /* 0x000fe20000000079 */
[----:B------:R-:W-:Y:S01]  /*3a10*/  IMAD.WIDE.U32 R72, R73, 0x10000, RZ ;  /* 0x0001000049487825 */ /* 0x000fe200078e00ff */
[----:B------:R-:W-:-:S02]  /*3a20*/  PRMT R198, R198, 0x5410, R205 ;  /* 0x00005410c6c67816 */ /* 0x000fc400000000cd */
[----:B------:R-:W-:Y:S02]  /*3a30*/  PRMT R192, R192, 0x5410, R197 ;  /* 0x00005410c0c07816 */ /* 0x000fe400000000c5 */
[----:B------:R-:W-:Y:S02]  /*3a40*/  PRMT R119, R184, 0x7610, R119 ;  /* 0x00007610b8777816 */ /* 0x000fe40000000077 */
[----:B------:R-:W-:Y:S01]  /*3a50*/  PRMT R117, R76, 0x7610, R117 ;  /* 0x000076104c757816 */ /* 0x000fe20000000075 */
[----:B------:R-:W-:Y:S01]  /*3a60*/  IMAD.WIDE.U32 R76, R77, 0x10000, RZ ;  /* 0x000100004d4c7825 */ /* 0x000fe200078e00ff */
[----:B------:R-:W-:-:S03]  /*3a70*/  LOP3.LUT R182, R118, 0xffff, RZ, 0xc0, !PT ;  /* 0x0000ffff76b67812 */ /* 0x000fc600078ec0ff */
[----:B------:R-:W-:Y:S01]  /*3a80*/  HFMA2.BF16_V2 R86, R161, R192, R163 ;  /* 0x000000c0a1567231 */ /* 0x000fe200002000a3 */
[----:B------:R-:W-:Y:S01]  /*3a90*/  PRMT R118, R87, 0x7632, R118 ;  /* 0x0000763257767816 */ /* 0x000fe20000000076 */
[----:B------:R-:W-:Y:S01]  /*3aa0*/  HFMA2.BF16_V2 R180, R165, R198, R167 ;  /* 0x000000c6a5b47231 */ /* 0x000fe200002000a7 */
[----:B------:R-:W-:Y:S02]  /*3ab0*/  LOP3.LUT R72, R72, 0xffff, R119, 0xf8, !PT ;  /* 0x0000ffff48487812 */ /* 0x000fe400078ef877 */
[----:B------:R-:W-:Y:S02]  /*3ac0*/  F2FP.BF16.F32.PACK_AB R112, RZ, R112 ;  /* 0x00000070ff70723e */ /* 0x000fe400000010ff */
[----:B------:R-:W-:Y:S02]  /*3ad0*/  LOP3.LUT R74, R74, 0xffff, R81, 0xf8, !PT ;  /* 0x0000ffff4a4a7812 */ /* 0x000fe400078ef851 */
[----:B------:R-:W-:Y:S01]  /*3ae0*/  PRMT R119, R80, 0x7610, R119 ;  /* 0x0000761050777816 */ /* 0x000fe20000000077 */
[----:B------:R-:W-:Y:S01]  /*3af0*/  HFMA2.BF16_V2 R106, R134.H1_H1, R112.H0_H0, R136.H1_H1 ;  /* 0x20000070866a7231 */ /* 0x000fe20000260c88 */
[----:B------:R-:W-:-:S02]  /*3b00*/  F2FP.BF16.F32.PACK_AB R83, RZ, R83 ;  /* 0x00000053ff53723e */ /* 0x000fc400000010ff */
[----:B------:R-:W-:Y:S02]  /*3b10*/  PRMT R81, R78, 0x7610, R81 ;  /* 0x000076104e517816 */ /* 0x000fe40000000051 */
[----:B------:R-:W-:Y:S01]  /*3b20*/  LOP3.LUT R80, R118, 0xffff, RZ, 0xc0, !PT ;  /* 0x0000ffff76507812 */ /* 0x000fe200078ec0ff */
[----:B------:R-:W-:Y:S01]  /*3b30*/  HFMA2.BF16_V2 R112, R142.H1_H1, R83.H0_H0, R144.H1_H1 ;  /* 0x200000538e707231 */ /* 0x000fe20000260c90 */
[----:B------:R-:W-:Y:S02]  /*3b40*/  F2FP.BF16.F32.PACK_AB R206, RZ, R206 ;  /* 0x000000ceffce723e */ /* 0x000fe400000010ff */
[----:B------:R-:W-:Y:S02]  /*3b50*/  F2FP.BF16.F32.PACK_AB R207, RZ, R207 ;  /* 0x000000cfffcf723e */ /* 0x000fe400000010ff */
[----:B------:R-:W-:Y:S01]  /*3b60*/  F2FP.BF16.F32.PACK_AB R201, RZ, R201 ;  /* 0x000000c9ffc9723e */ /* 0x000fe200000010ff */
[----:B------:R-:W-:Y:S01]  /*3b70*/  HFMA2.BF16_V2 R82, R21.H0_H0, R206.H0_H0, R19.H0_H0 ;  /* 0x200000ce15527231 */ /* 0x000fe20000240813 */
[----:B------:R-:W-:Y:S01]  /*3b80*/  F2FP.BF16.F32.PACK_AB R202, RZ, R202 ;  /* 0x000000caffca723e */ /* 0x000fe200000010ff */
[----:B------:R-:W-:Y:S01]  /*3b90*/  HFMA2.BF16_V2 R83, R17.H0_H0, R207.H0_H0, R15.H0_H0 ;  /* 0x200000cf11537231 */ /* 0x000fe2000024080f */
[----:B------:R-:W-:-:S02]  /*3ba0*/  LOP3.LUT R77, R77, 0xffff, R117, 0xf8, !PT ;  /* 0x0000ffff4d4d7812 */ /* 0x000fc400078ef875 */
[----:B------:R-:W-:Y:S02]  /*3bb0*/  PRMT R117, R84, 0x7610, R117 ;  /* 0x0000761054757816 */ /* 0x000fe40000000075 */
[--C-:B------:R-:W-:Y:S02]  /*3bc0*/  LOP3.LUT R73, R73, 0xffff, R121.reuse, 0xf8, !PT ;  /* 0x0000ffff49497812 */ /* 0x100fe400078ef879 */
[----:B------:R-:W-:Y:S02]  /*3bd0*/  PRMT R84, R85, 0x7632, R84 ;  /* 0x0000763255547816 */ /* 0x000fe40000000054 */
[----:B------:R-:W-:Y:S01]  /*3be0*/  PRMT R121, R79, 0x7610, R121 ;  /* 0x000076104f797816 */ /* 0x000fe20000000079 */
[----:B------:R-:W-:Y:S01]  /*3bf0*/  IMAD.WIDE.U32 R78, R182, 0x10000, RZ ;  /* 0x00010000b64e7825 */ /* 0x000fe200078e00ff */
[----:B------:R-:W-:Y:S02]  /*3c00*/  LOP3.LUT R76, R76, 0xffff, R81, 0xf8, !PT ;  /* 0x0000ffff4c4c7812 */ /* 0x000fe400078ef851 */
[----:B------:R-:W-:Y:S01]  /*3c10*/  PRMT R118, R86, 0x7632, R118 ;  /* 0x0000763256767816 */ /* 0x000fe20000000076 */
[----:B------:R-:W-:Y:S01]  /*3c20*/  IMAD.WIDE.U32 R80, R80, 0x10000, RZ ;  /* 0x0001000050507825 */ /* 0x000fe200078e00ff */
[----:B------:R-:W-:-:S02]  /*3c30*/  PRMT R201, R201, 0x5410, R202 ;  /* 0x00005410c9c97816 */ /* 0x000fc400000000ca */
[----:B------:R-:W-:Y:S02]  /*3c40*/  F2FP.BF16.F32.PACK_AB R199, RZ, R199 ;  /* 0x000000c7ffc7723e */ /* 0x000fe400000010ff */
[----:B------:R-:W-:Y:S02]  /*3c50*/  F2FP.BF16.F32.PACK_AB R200, RZ, R200 ;  /* 0x000000c8ffc8723e */ /* 0x000fe400000010ff */
[----:B------:R-:W-:Y:S01]  /*3c60*/  LOP3.LUT R84, R84, 0xffff, RZ, 0xc0, !PT ;  /* 0x0000ffff54547812 */ /* 0x000fe200078ec0ff */
[----:B------:R-:W-:Y:S01]  /*3c70*/  HFMA2.BF16_V2 R114, R169, R201, R173 ;  /* 0x000000c9a9727231 */ /* 0x000fe200002000ad */
[----:B------:R-:W-:Y:S02]  /*3c80*/  LOP3.LUT R182, R118, 0xffff, RZ, 0xc0, !PT ;  /* 0x0000ffff76b67812 */ /* 0x000fe400078ec0ff */
[----:B------:R-:W-:Y:S02]  /*3c90*/  PRMT R118, R180, 0x7632, R118 ;  /* 0x00007632b4767816 */ /* 0x000fe40000000076 */
[----:B------:R-:W-:-:S02]  /*3ca0*/  PRMT R199, R199, 0x5410, R200 ;  /* 0x00005410c7c77816 */ /* 0x000fc400000000c8 */
[----:B------:R-:W-:Y:S02]  /*3cb0*/  LOP3.LUT R79, R79, 0xffff, R121, 0xf8, !PT ;  /* 0x0000ffff4f4f7812 */ /* 0x000fe400078ef879 */
[----:B------:R-:W-:Y:S01]  /*3cc0*/  LOP3.LUT R81, R81, 0xffff, R117, 0xf8, !PT ;  /* 0x0000ffff51517812 */ /* 0x000fe200078ef875 */
[----:B------:R-:W-:Y:S01]  /*3cd0*/  HFMA2.BF16_V2 R115, R171, R199, R175 ;  /* 0x000000c7ab737231 */ /* 0x000fe200002000af */
[----:B------:R-:W-:Y:S02]  /*3ce0*/  LOP3.LUT R78, R78, 0xffff, R119, 0xf8, !PT ;  /* 0x0000ffff4e4e7812 */ /* 0x000fe400078ef877 */
[----:B------:R-:W-:Y:S02]  /*3cf0*/  PRMT R117, R82, 0x7610, R117 ;  /* 0x0000761052757816 */ /* 0x000fe40000000075 */
[----:B------:R-:W-:Y:S01]  /*3d00*/  PRMT R121, R83, 0x7610, R121 ;  /* 0x0000761053797816 */ /* 0x000fe20000000079 */
[----:B------:R-:W-:Y:S01]  /*3d10*/  IMAD.WIDE.U32 R82, R84, 0x10000, RZ ;  /* 0x0001000054527825 */ /* 0x000fe200078e00ff */
[----:B------:R-:W-:-:S02]  /*3d20*/  LOP3.LUT R80, R80, 0xffff, R87, 0xf8, !PT ;  /* 0x0000ffff50507812 */ /* 0x000fc400078ef857 */
[----:B------:R-:W-:Y:S02]  /*3d30*/  PRMT R119, R86, 0x7610, R119 ;  /* 0x0000761056777816 */ /* 0x000fe40000000077 */
[----:B------:R-:W-:Y:S01]  /*3d40*/  PRMT R87, R85, 0x7610, R87 ;  /* 0x0000761055577816 */ /* 0x000fe20000000057 */
[----:B------:R-:W-:Y:S01]  /*3d50*/  IMAD.WIDE.U32 R84, R182, 0x10000, RZ ;  /* 0x00010000b6547825 */ /* 0x000fe200078e00ff */
[----:B------:R-:W-:Y:S02]  /*3d60*/  LOP3.LUT R86, R118, 0xffff, RZ, 0xc0, !PT ;  /* 0x0000ffff76567812 */ /* 0x000fe400078ec0ff */
[----:B------:R-:W-:Y:S02]  /*3d70*/  F2FP.BF16.F32.PACK_AB R95, RZ, R95 ;  /* 0x0000005fff5f723e */ /* 0x000fe400000010ff */
[----:B------:R-:W-:Y:S02]  /*3d80*/  F2FP.BF16.F32.PACK_AB R89, RZ, R89 ;  /* 0x00000059ff59723e */ /* 0x000fe400000010ff */
[----:B------:R-:W-:Y:S01]  /*3d90*/  LOP3.LUT R82, R82, 0xffff, R87, 0xf8, !PT ;  /* 0x0000ffff52527812 */ /* 0x000fe200078ef857 */
[----:B------:R-:W-:Y:S01]  /*3da0*/  IMAD.WIDE.U32 R86, R86, 0x10000, RZ ;  /* 0x0001000056567825 */ /* 0x000fe200078e00ff */
[----:B------:R-:W-:-:S03]  /*3db0*/  LOP3.LUT R84, R84, 0xffff, R119, 0xf8, !PT ;  /* 0x0000ffff54547812 */ /* 0x000fc600078ef877 */
[----:B------:R-:W-:Y:S01]  /*3dc0*/  HFMA2.BF16_V2 R108, R122.H1_H1, R95.H0_H0, R124.H1_H1 ;  /* 0x2000005f7a6c7231 */ /* 0x000fe20000260c7c */
[----:B------:R-:W-:Y:S01]  /*3dd0*/  PRMT R118, R115, 0x7632, R118 ;  /* 0x0000763273767816 */ /* 0x000fe20000000076 */
[----:B------:R-:W-:Y:S01]  /*3de0*/  HFMA2.BF16_V2 R95, R126.H1_H1, R89.H0_H0, R128.H1_H1 ;  /* 0x200000597e5f7231 */ /* 0x000fe20000260c80 */
[----:B------:R-:W-:Y:S01]  /*3df0*/  PRMT R119, R114, 0x7632, R119 ;  /* 0x0000763272777816 */ /* 0x000fe20000000077 */
[----:B------:R-:W-:Y:S01]  /*3e00*/  HFMA2.BF16_V2 R89, R7.H0_H0, R211.H0_H0, R3.H0_H0 ;  /* 0x200000d307597231 */ /* 0x000fe20000240803 */
[--C-:B------:R-:W-:Y:S02]  /*3e10*/  LOP3.LUT R83, R83, 0xffff, R117.reuse, 0xf8, !PT ;  /* 0x0000ffff53537812 */ /* 0x100fe400078ef875 */
[----:B------:R-:W-:Y:S02]  /*3e20*/  PRMT R117, R180, 0x7610, R117 ;  /* 0x00007610b4757816 */ /* 0x000fe40000000075 */
[----:B------:R-:W-:Y:S02]  /*3e30*/  LOP3.LUT R87, R87, 0xffff, R91, 0xf8, !PT ;  /* 0x0000ffff57577812 */ /* 0x000fe400078ef85b */
[----:B------:R-:W-:-:S02]  /*3e40*/  LOP3.LUT R91, R118, 0xffff, RZ, 0xc0, !PT ;  /* 0x0000ffff765b7812 */ /* 0x000fc400078ec0ff */
[----:B------:R-:W-:Y:S02]  /*3e50*/  F2FP.BF16.F32.PACK_AB R96, RZ, R96 ;  /* 0x00000060ff60723e */ /* 0x000fe400000010ff */
[----:B------:R-:W-:Y:S02]  /*3e60*/  LOP3.LUT R180, R119, 0xffff, RZ, 0xc0, !PT ;  /* 0x0000ffff77b47812 */ /* 0x000fe400078ec0ff */
[----:B------:R-:W-:Y:S01]  /*3e70*/  F2FP.BF16.F32.PACK_AB R100, RZ, R100 ;  /* 0x00000064ff64723e */ /* 0x000fe200000010ff */
[----:B------:R-:W-:Y:S01]  /*3e80*/  HFMA2.BF16_V2 R94, R130.H1_H1, R96.H0_H0, R132.H1_H1 ;  /* 0x20000060825e7231 */ /* 0x000fe20000260c84 */
[--C-:B------:R-:W-:Y:S02]  /*3e90*/  LOP3.LUT R86, R86, 0xffff, R117.reuse, 0xf8, !PT ;  /* 0x0000ffff56567812 */ /* 0x100fe400078ef875 */
[----:B------:R-:W-:Y:S01]  /*3ea0*/  PRMT R117, R88, 0x7610, R117 ;  /* 0x0000761058757816 */ /* 0x000fe20000000075 */
[----:B------:R-:W-:Y:S01]  /*3eb0*/  HFMA2.BF16_V2 R113, R146.H1_H1, R100.H0_H0, R148.H1_H1 ;  /* 0x2000006492717231 */ /* 0x000fe20000260c94 */
[----:B------:R-:W-:Y:S01]  /*3ec0*/  PRMT R119, R89, 0x7610, R119 ;  /* 0x0000761059777816 */ /* 0x000fe20000000077 */
[----:B------:R-:W-:Y:S01]  /*3ed0*/  IMAD.WIDE.U32 R88, R91, 0x10000, RZ ;  /* 0x000100005b587825 */ /* 0x000fe200078e00ff */
[----:B------:R-:W-:-:S03]  /*3ee0*/  PRMT R123, R90, 0x7610, R123 ;  /* 0x000076105a7b7816 */ /* 0x000fc6000000007b */
[----:B------:R-:W-:Y:S01]  /*3ef0*/  HFMA2.BF16_V2 R100, R166.H1_H1, R210.H0_H0, R168.H1_H1 ;  /* 0x200000d2a6647231 */ /* 0x000fe20000260ca8 */
[----:B------:R-:W-:Y:S01]  /*3f00*/  F2FP.BF16.F32.PACK_AB R93, RZ, R93 ;  /* 0x0000005dff5d723e */ /* 0x000fe200000010ff */
[----:B------:R-:W-:Y:S01]  /*3f10*/  IMAD.WIDE.U32 R90, R180, 0x10000, RZ ;  /* 0x00010000b45a7825 */ /* 0x000fe200078e00ff */
[--C-:B------:R-:W-:Y:S02]  /*3f20*/  LOP3.LUT R85, R85, 0xffff, R121.reuse, 0xf8, !PT ;  /* 0x0000ffff55557812 */ /* 0x100fe400078ef879 */
[----:B------:R-:W-:Y:S01]  /*3f30*/  PRMT R121, R114, 0x7610, R121 ;  /* 0x0000761072797816 */ /* 0x000fe20000000079 */
[----:B------:R-:W-:Y:S01]  /*3f40*/  HFMA2.BF16_V2 R93, R150.H1_H1, R93.H0_H0, R152.H1_H1 ;  /* 0x2000005d965d7231 */ /* 0x000fe20000260c98 */
[----:B------:R-:W-:Y:S02]  /*3f50*/  SHF.L.U32 R114, R117, 0x10, RZ ;  /* 0x0000001075727819 */ /* 0x000fe400000006ff */
[----:B------:R-:W-:Y:S02]  /*3f60*/  LOP3.LUT R199, R89, 0xffff, R119, 0xf8, !PT ;  /* 0x0000ffff59c77812 */ /* 0x000fe400078ef877 */
[----:B------:R-:W-:-:S02]  /*3f70*/  LOP3.LUT R197, R91, 0xffff, R123, 0xf8, !PT ;  /* 0x0000ffff5bc57812 */ /* 0x000fc400078ef87b */
[----:B------:R-:W-:Y:S02]  /*3f80*/  SHF.L.U32 R108, R108, 0x10, RZ ;  /* 0x000000106c6c7819 */ /* 0x000fe400000006ff */
[----:B------:R-:W-:Y:S02]  /*3f90*/  SHF.L.U32 R94, R94, 0x10, RZ ;  /* 0x000000105e5e7819 */ /* 0x000fe400000006ff */
[----:B------:R-:W-:Y:S02]  /*3fa0*/  SHF.L.U32 R106, R106, 0x10, RZ ;  /* 0x000000106a6a7819 */ /* 0x000fe400000006ff */
[----:B------:R-:W-:Y:S02]  /*3fb0*/  PRMT R89, R112, 0x7610, R89 ;  /* 0x0000761070597816 */ /* 0x000fe40000000059 */
[----:B------:R-:W-:Y:S02]  /*3fc0*/  PRMT R91, R113, 0x7610, R91 ;  /* 0x00007610715b7816 */ /* 0x000fe4000000005b */
[----:B------:R-:W-:Y:S01]  /*3fd0*/  LOP3.LUT R63, R63, R114, RZ, 0xfc, !PT ;  /* 0x000000723f3f7212 */ /* 0x000fe200078efcff */
[----:B------:R-:W-:Y:S01]  /*3fe0*/  IMAD.U32 R114, R95, 0x10000, RZ ;  /* 0x000100005f727824 */ /* 0x000fe200078e00ff */
[----:B------:R-:W-:Y:S01]  /*3ff0*/  LOP3.LUT R65, R65, R108, RZ, 0xfc, !PT ;  /* 0x0000006c41417212 */ /* 0x000fe200078efcff */
[----:B------:R-:W0:Y:S01]  /*4000*/  @P0 LDC.64 R112, c[0x0][0x3a0] ;  /* 0x0000e800ff700b82 */ /* 0x000e220000000a00 */
[----:B------:R-:W-:-:S02]  /*4010*/  LOP3.LUT R71, R71, R106, RZ, 0xfc, !PT ;  /* 0x0000006a47477212 */ /* 0x000fc400078efcff */
[----:B------:R-:W-:Y:S02]  /*4020*/  LOP3.LUT R69, R69, R94, RZ, 0xfc, !PT ;  /* 0x0000005e45457212 */ /* 0x000fe400078efcff */
[----:B------:R-:W-:Y:S02]  /*4030*/  SHF.L.U32 R106, R89, 0x10, RZ ;  /* 0x00000010596a7819 */ /* 0x000fe400000006ff */
[----:B------:R-:W-:Y:S01]  /*4040*/  SHF.L.U32 R108, R91, 0x10, RZ ;  /* 0x000000105b6c7819 */ /* 0x000fe200000006ff */
[----:B------:R-:W1:Y:S01]  /*4050*/  @P0 LDC.64 R94, c[0x0][0x3a8] ;  /* 0x0000ea00ff5e0b82 */ /* 0x000e620000000a00 */
[----:B------:R-:W-:Y:S02]  /*4060*/  PRMT R89, R93, 0x7610, R89 ;  /* 0x000076105d597816 */ /* 0x000fe40000000059 */
[----:B------:R-:W-:Y:S02]  /*4070*/  PRMT R91, R92, 0x7610, R91 ;  /* 0x000076105c5b7816 */ /* 0x000fe4000000005b */
[----:B------:R-:W-:-:S02]  /*4080*/  F2FP.BF16.F32.PACK_AB R104, RZ, R104 ;  /* 0x00000068ff68723e */ /* 0x000fc400000010ff */
[----:B------:R-:W-:Y:S01]  /*4090*/  F2FP.BF16.F32.PACK_AB R208, RZ, R208 ;  /* 0x000000d0ffd0723e */ /* 0x000fe200000010ff */
[----:B------:R-:W3:Y:S01]  /*40a0*/  LDC.64 R92, c[0x0][0x398] ;  /* 0x0000e600ff5c7b82 */ /* 0x000ee20000000a00 */
[----:B------:R-:W-:Y:S01]  /*40b0*/  F2FP.BF16.F32.PACK_AB R110, RZ, R110 ;  /* 0x0000006eff6e723e */ /* 0x000fe200000010ff */
[----:B------:R-:W-:Y:S01]  /*40c0*/  HFMA2.BF16_V2 R96, R158.H1_H1, R104.H0_H0, R160.H1_H1 ;  /* 0x200000689e607231 */ /* 0x000fe20000260ca0 */
[----:B------:R-:W-:Y:S01]  /*40d0*/  LOP3.LUT R88, R88, 0xffff, R115, 0xf8, !PT ;  /* 0x0000ffff58587812 */ /* 0x000fe200078ef873 */
[----:B------:R-:W-:Y:S01]  /*40e0*/  HFMA2.BF16_V2 R98, R162.H1_H1, R208.H0_H0, R164.H1_H1 ;  /* 0x200000d0a2627231 */ /* 0x000fe20000260ca4 */
[----:B------:R-:W-:Y:S01]  /*40f0*/  LOP3.LUT R67, R67, R114, RZ, 0xfc, !PT ;  /* 0x0000007243437212 */ /* 0x000fe200078efcff */
[----:B------:R-:W-:Y:S01]  /*4100*/  HFMA2.BF16_V2 R104, R170.H1_H1, R213.H0_H0, R174.H1_H1 ;  /* 0x200000d5aa687231 */ /* 0x000fe20000260cae */
[----:B------:R-:W-:Y:S01]  /*4110*/  SHF.L.U32 R96, R96, 0x10, RZ ;  /* 0x0000001060607819 */ /* 0x000fe200000006ff */
[----:B------:R-:W-:Y:S02]  /*4120*/  HFMA2.BF16_V2 R110, R138.H1_H1, R110.H0_H0, R140.H1_H1 ;  /* 0x2000006e8a6e7231 */ /* 0x000fe40000260c8c */
[----:B------:R-:W-:Y:S01]  /*4130*/  IMAD.U32 R98, R98, 0x10000, RZ ;  /* 0x0001000062627824 */ /* 0x000fe200078e00ff */
[----:B------:R-:W-:Y:S01]  /*4140*/  SHF.L.U32 R100, R100, 0x10, RZ ;  /* 0x0000001064647819 */ /* 0x000fe200000006ff */
[----:B0-----:R-:W-:Y:S01]  /*4150*/  @P0 IMAD.WIDE R112, R177, 0x4, R112 ;  /* 0x00000004b1700825 */ /* 0x001fe200078e0270 */
[----:B------:R-:W-:-:S02]  /*4160*/  LOP3.LUT R75, R75, R106, RZ, 0xfc, !PT ;  /* 0x0000006a4b4b7212 */ /* 0x000fc400078efcff */
[----:B------:R-:W-:Y:S01]  /*4170*/  SHF.L.U32 R102, R102, 0x10, RZ ;  /* 0x0000001066667819 */ /* 0x000fe200000006ff */
[----:B------:R-:W-:Y:S01]  /*4180*/  IMAD.U32 R104, R104, 0x10000, RZ ;  /* 0x0001000068687824 */ /* 0x000fe200078e00ff */
[----:B------:R-:W-:Y:S01]  /*4190*/  LOP3.LUT R83, R83, R96, RZ, 0xfc, !PT ;  /* 0x0000006053537212 */ /* 0x000fe200078efcff */
[----:B-1----:R-:W-:Y:S01]  /*41a0*/  @P0 IMAD.WIDE R114, R177, 0x4, R94 ;  /* 0x00000004b1720825 */ /* 0x002fe200078e025e */
[----:B------:R-:W-:Y:S01]  /*41b0*/  LOP3.LUT R77, R77, R108, RZ, 0xfc, !PT ;  /* 0x0000006c4d4d7212 */ /* 0x000fe200078efcff */
[----:B------:R0:W-:Y:S01]  /*41c0*/  @P0 STG.E desc[UR4][R112.64], R193 ;  /* 0x000000c170000986 */ /* 0x0001e2000c101904 */
[----:B------:R-:W-:Y:S01]  /*41d0*/  LOP3.LUT R85, R85, R98, RZ, 0xfc, !PT ;  /* 0x0000006255557212 */ /* 0x000fe200078efcff */
[----:B------:R-:W-:Y:S01]  /*41e0*/  IMAD.U32 R110, R110, 0x10000, RZ ;  /* 0x000100006e6e7824 */ /* 0x000fe200078e00ff */
[----:B------:R-:W-:Y:S01]  /*41f0*/  LOP3.LUT R66, R66, 0xffff, R203, 0xf8, !PT ;  /* 0x0000ffff42427812 */ /* 0x000fe200078ef8cb */
[----:B------:R-:W-:Y:S01]  /*4200*/  IMAD.U32 R106, R89, 0x10000, RZ ;  /* 0x00010000596a7824 */ /* 0x000fe200078e00ff */
[----:B------:R-:W-:Y:S01]  /*4210*/  SHF.L.U32 R108, R91, 0x10, RZ ;  /* 0x000000105b6c7819 */ /* 0x000fe200000006ff */
[--C-:B---3--:R-:W-:Y:S01]  /*4220*/  IMAD.WIDE.U32 R94, R191, 0x8, R92.reuse ;  /* 0x00000008bf5e7825 */ /* 0x108fe200078e005c */
        /* <DEDUP_REMOVED lines=26> */
[--C-:B0-----:R-:W-:Y:S02]  /*43d0*/  IMAD.WIDE.U32 R112, R189, 0x8, R92.reuse ;  /* 0x00000008bd707825 */ /* 0x101fe400078e005c */
[----:B------:R3:W-:Y:S02]  /*43e0*/  STG.E.64 desc[UR4][R110.64], R78 ;  /* 0x0000004e6e007986 */ /* 0x0007e4000c101b04 */
[----:B-1----:R-:W-:-:S02]  /*43f0*/  IMAD.WIDE.U32 R114, R187, 0x8, R92 ;  /* 0x00000008bb727825 */ /* 0x002fc400078e005c */
        /* <DEDUP_REMOVED lines=9> */
[----:B------:R3:W-:Y:S01]  /*4490*/  STG.E.64 desc[UR4][R92.64], R90 ;  /* 0x0000005a5c007986 */ /* 0x0007e2000c101b04 */
[----:B------:R-:W-:Y:S05]  /*44a0*/  @!P2 BRA `(.L_x_366) ;  /* 0xffffffc4007ca947 */ /* 0x000fea000383ffff */
[----:B------:R-:W-:Y:S05]  /*44b0*/  EXIT ;  /* 0x000000000000794d */ /* 0x000fea0003800000 */
.L_x_367:
        /* <DEDUP_REMOVED lines=12> */
.L_x_1048:


//--------------------- .text._ZN10layer_norm13ln_fwd_kernelINS_13Kernel_traitsI6__halffS2_fjLj15360ELj2ELj1ELj4ELj8ENS_18Kernel_traits_baseILj15360ES2_fS2_fjLj128EEEEEEEvNS_9FwdParamsE --------------------------
	.section	.text._ZN10layer_norm13ln_fwd_kernelINS_13Kernel_traitsI6__halffS2_fjLj15360ELj2ELj1ELj4ELj8ENS_18Kernel_traits_baseILj15360ES2_fS2_fjLj128EEEEEEEvNS_9FwdParamsE,"ax",@progbits
	.align	128
        .global         _ZN10layer_norm13ln_fwd_kernelINS_13Kernel_traitsI6__halffS2_fjLj15360ELj2ELj1ELj4ELj8ENS_18Kernel_traits_baseILj15360ES2_fS2_fjLj128EEEEEEEvNS_9FwdParamsE
        .type           _ZN10layer_norm13ln_fwd_kernelINS_13Kernel_traitsI6__halffS2_fjLj15360ELj2ELj1ELj4ELj8ENS_18Kernel_traits_baseILj15360ES2_fS2_fjLj128EEEEEEEvNS_9FwdParamsE,@function
        .size           _ZN10layer_norm13ln_fwd_kernelINS_13Kernel_traitsI6__halffS2_fjLj15360ELj2ELj1ELj4ELj8ENS_18Kernel_traits_baseILj15360ES2_fS2_fjLj128EEEEEEEvNS_9FwdParamsE,(.L_x_1049 - _ZN10layer_norm13ln_fwd_kernelINS_13Kernel_traitsI6__halffS2_fjLj15360ELj2ELj1ELj4ELj8ENS_18Kernel_traits_baseILj15360ES2_fS2_fjLj128EEEEEEEvNS_9FwdParamsE)
        .other          _ZN10layer_norm13ln_fwd_kernelINS_13Kernel_traitsI6__halffS2_fjLj15360ELj2ELj1ELj4ELj8ENS_18Kernel_traits_baseILj15360ES2_fS2_fjLj128EEEEEEEvNS_9FwdParamsE,@"STO_CUDA_ENTRY STV_DEFAULT"
_ZN10layer_norm13ln_fwd_kernelINS_13Kernel_traitsI6__halffS2_fjLj15360ELj2ELj1ELj4ELj8ENS_18Kernel_traits_baseILj15360ES2_fS2_fjLj128EEEEEEEvNS_9FwdParamsE:
.text._ZN10layer_norm13ln_fwd_kernelINS_13Kernel_traitsI6__halffS2_fjLj15360ELj2ELj1ELj4ELj8ENS_18Kernel_traits_baseILj15360ES2_fS2_fjLj128EEEEEEEvNS_9FwdParamsE:
        /* <DEDUP_REMOVED lines=85> */
.L_x_370:
        /* <DEDUP_REMOVED lines=366> */
.L_x_369:
[----:B------:R-:W2:Y:S04]  /*1c30*/  LDG.E.STRONG.GPU R114, desc[UR8][R112.64] ;  /* 0x0000000870727981 */ /* 0x000ea8000c1ef900 */
[----:B--2---:R-:W-:Y:S01]  /*1c40*/  CCTL.IVALL ;  /* 0x00000000ff00798f */ /* 0x004fe20002000000 */
[----:B------:R-:W-:Y:S05]  /*1c50*/  YIELD ;  /* 0x0000000000007946 */ /* 0x000fea0003800000 */
[----:B------:R-:W-:-:S13]  /*1c60*/  ISETP.NE.AND P2, PT, R114, R145, PT ;  /* 0x000000917200720c */ /* 0x000fda0003f45270 */
[----:B------:R-:W-:Y:S05]  /*1c70*/  @P2 BRA `(.L_x_369) ;  /* 0xfffffffc00ec2947 */ /* 0x000fea000383ffff */
.L_x_368:
        /* <DEDUP_REMOVED lines=90> */
[----:B--2---:R-:W-:Y:S01]  /*2220*/  @P0 IMAD.WIDE R54, R131, 0x4, R54 ;  /* 0x0000000483360825 */ /* 0x004fe200078e0236 */
[----:B------:R-:W-:-:S03]  /*2230*/  F2FP.F16.F32.PACK_AB R60, RZ, R60 ;  /* 0x0000003cff3c723e */ /* 0x000fc600000000ff */
[C---:B------:R-:W-:Y:S01]  /*2240*/  FMUL.FTZ R71, R147.reuse, R71 ;  /* 0x0000004793477220 */ /* 0x040fe20000410000 */
[----:B------:R-:W-:Y:S01]  /*2250*/  F2FP.F16.F32.PACK_AB R61, RZ, R61 ;  /* 0x0000003dff3d723e */ /* 0x000fe200000000ff */
[----:B------:R-:W-:Y:S01]  /*2260*/  FMUL.FTZ R72, R147, R72 ;  /* 0x0000004893487220 */ /* 0x000fe20000410000 */
[----:B------:R-:W-:Y:S01]  /*2270*/  PRMT R101, R101, 0x5410, R103 ;  /* 0x0000541065657816 */ /* 0x000fe20000000067 */
[----:B-----5:R-:W-:Y:S01]  /*2280*/  HFMA2 R97, R2, R97, R33 ;  /* 0x0000006102617231 */ /* 0x020fe20000000021 */
[----:B------:R-:W-:Y:S01]  /*2290*/  PRMT R56, R56, 0x5410, R59 ;  /* 0x0000541038387816 */ /* 0x000fe2000000003b */
[----:B-1----:R-:W-:Y:S01]  /*22a0*/  IMAD.WIDE.U32 R144, R144, 0x4, R52 ;  /* 0x0000000490907825 */ /* 0x002fe200078e0034 */
[----:B------:R-:W-:-:S03]  /*22b0*/  PRMT R57, R57, 0x5410, R58 ;  /* 0x0000541039397816 */ /* 0x000fc6000000003a */
[----:B------:R-:W-:Y:S01]  /*22c0*/  HFMA2 R99, R3, R101, R32 ;  /* 0x0000006503637231 */ /* 0x000fe20000000020 */
[----:B------:R-:W-:Y:S01]  /*22d0*/  PRMT R60, R60, 0x5410, R61 ;  /* 0x000054103c3c7816 */ /* 0x000fe2000000003d */
[----:B------:R-:W-:-:S04]  /*22e0*/  IMAD.WIDE.U32 R58, R143, 0x4, R52 ;  /* 0x000000048f3a7825 */ /* 0x000fc800078e0034 */
[----:B------:R-:W-:Y:S02]  /*22f0*/  HFMA2 R101, R4, R56, R35 ;  /* 0x0000003804657231 */ /* 0x000fe40000000023 */
[----:B------:R-:W-:Y:S01]  /*2300*/  HFMA2 R103, R5, R57, R34 ;  /* 0x0000003905677231 */ /* 0x000fe20000000022 */
[----:B------:R-:W-:Y:S01]  /*2310*/  F2FP.F16.F32.PACK_AB R64, RZ, R64 ;  /* 0x00000040ff40723e */ /* 0x000fe200000000ff */
[----:B------:R-:W-:Y:S01]  /*2320*/  IMAD.WIDE.U32 R56, R142, 0x4, R52 ;  /* 0x000000048e387825 */ /* 0x000fe200078e0034 */
[----:B------:R-:W-:-:S03]  /*2330*/  F2FP.F16.F32.PACK_AB R65, RZ, R65 ;  /* 0x00000041ff41723e */ /* 0x000fc600000000ff */
[----:B------:R-:W-:Y:S01]  /*2340*/  HFMA2 R61, R6, R60, R37 ;  /* 0x0000003c063d7231 */ /* 0x000fe20000000025 */
[----:B------:R-:W-:Y:S01]  /*2350*/  F2FP.F16.F32.PACK_AB R62, RZ, R62 ;  /* 0x0000003eff3e723e */ /* 0x000fe200000000ff */
[----:B------:R-:W-:Y:S01]  /*2360*/  IMAD R60, R131, 0x1e00, R0 ;  /* 0x00001e00833c7824 */ /* 0x000fe200078e0200 */
[----:B------:R-:W-:Y:S01]  /*2370*/  F2FP.F16.F32.PACK_AB R63, RZ, R63 ;  /* 0x0000003fff3f723e */ /* 0x000fe200000000ff */
[----:B------:R1:W-:Y:S01]  /*2380*/  @P0 STG.E desc[UR8][R54.64], R147 ;  /* 0x0000009336000986 */ /* 0x0003e2000c101908 */
[----:B------:R-:W-:Y:S01]  /*2390*/  F2FP.F16.F32.PACK_AB R68, RZ, R68 ;  /* 0x00000044ff44723e */ /* 0x000fe200000000ff */
[----:B------:R-:W-:Y:S01]  /*23a0*/  FMUL.FTZ R73, R147, R73 ;  /* 0x0000004993497220 */ /* 0x000fe20000410000 */
[----:B------:R-:W-:Y:S01]  /*23b0*/  F2FP.F16.F32.PACK_AB R69, RZ, R69 ;  /* 0x00000045ff45723e */ /* 0x000fe200000000ff */
[----:B------:R-:W-:Y:S01]  /*23c0*/  STG.E desc[UR8][R56.64], R97 ;  /* 0x0000006138007986 */ /* 0x000fe2000c101908 */
[----:B------:R-:W-:Y:S01]  /*23d0*/  F2FP.F16.F32.PACK_AB R66, RZ, R66 ;  /* 0x00000042ff42723e */ /* 0x000fe200000000ff */
[----:B------:R-:W-:Y:S01]  /*23e0*/  FADD.FTZ R76, R76, -R113 ;  /* 0x800000714c4c7221 */ /* 0x000fe20000010000 */
[----:B------:R-:W-:Y:S01]  /*23f0*/  F2FP.F16.F32.PACK_AB R67, RZ, R67 ;  /* 0x00000043ff43723e */ /* 0x000fe200000000ff */
        /* <DEDUP_REMOVED lines=9> */
[----:B------:R-:W-:-:S02]  /*2490*/  HFMA2 R67, R8, R64, R39 ;  /* 0x0000004008437231 */ /* 0x000fc40000000027 */
[----:B------:R-:W-:Y:S02]  /*24a0*/  HFMA2 R65, R7, R62, R36 ;  /* 0x0000003e07417231 */ /* 0x000fe40000000024 */
[----:B------:R-:W-:-:S04]  /*24b0*/  IMAD.WIDE.U32 R138, R138, 0x4, R52 ;  /* 0x000000048a8a7825 */ /* 0x000fc800078e0034 */
[----:B------:R-:W-:Y:S02]  /*24c0*/  HFMA2 R105, R10, R68, R41 ;  /* 0x000000440a697231 */ /* 0x000fe40000000029 */
[----:B------:R-:W-:Y:S02]  /*24d0*/  HFMA2 R69, R9, R66, R38 ;  /* 0x0000004209457231 */ /* 0x000fe40000000026 */
        /* <DEDUP_REMOVED lines=9> */
[----:B------:R-:W-:Y:S01]  /*2570*/  F2FP.F16.F32.PACK_AB R63, RZ, R71 ;  /* 0x00000047ff3f723e */ /* 0x000fe200000000ff */
        /* <DEDUP_REMOVED lines=8> */
[----:B------:R-:W-:Y:S01]  /*2600*/  F2FP.F16.F32.PACK_AB R97, RZ, R72 ;  /* 0x00000048ff61723e */ /* 0x000fe200000000ff */
[--C-:B------:R-:W-:Y:S01]  /*2610*/  FADD.FTZ R78, R78, -R113.reuse ;  /* 0x800000714e4e7221 */ /* 0x100fe20000010000 */
[----:B------:R-:W-:Y:S01]  /*2620*/  F2FP.F16.F32.PACK_AB R99, RZ, R73 ;  /* 0x00000049ff63723e */ /* 0x000fe200000000ff */
[--C-:B------:R-:W-:Y:S01]  /*2630*/  FADD.FTZ R79, R79, -R113.reuse ;  /* 0x800000714f4f7221 */ /* 0x100fe20000010000 */
[----:B------:R-:W-:Y:S01]  /*2640*/  IADD3 R109, PT, PT, R60, 0x1200, RZ ;  /* 0x000012003c6d7810 */ /* 0x000fe20007ffe0ff */
[--C-:B------:R-:W-:Y:S01]  /*2650*/  FADD.FTZ R84, R84, -R113.reuse ;  /* 0x8000007154547221 */ /* 0x100fe20000010000 */
[--C-:B------:R-:W-:Y:S01]  /*2660*/  FADD.FTZ R85, R85, -R113.reuse ;  /* 0x8000007155557221 */ /* 0x100fe20000010000 */
[--C-:B------:R-:W-:Y:S01]  /*2670*/  FADD.FTZ R158, R107, -R113.reuse ;  /* 0x800000716b9e7221 */ /* 0x100fe20000010000 */
[----:B------:R-:W-:Y:S01]  /*2680*/  FMUL.FTZ R74, R147, R74 ;  /* 0x0000004a934a7220 */ /* 0x000fe20000410000 */
[----:B------:R3:W-:Y:S01]  /*2690*/  STG.E desc[UR8][R58.64], R105 ;  /* 0x000000693a007986 */ /* 0x0007e2000c101908 */
[----:B------:R-:W-:Y:S01]  /*26a0*/  F2FP.F16.F32.PACK_AB R103, RZ, R75 ;  /* 0x0000004bff67723e */ /* 0x000fe200000000ff */
[--C-:B------:R-:W-:Y:S01]  /*26b0*/  FADD.FTZ R82, R82, -R113.reuse ;  /* 0x8000007152527221 */ /* 0x100fe20000010000 */
[----:B------:R-:W-:Y:S01]  /*26c0*/  F2FP.F16.F32.PACK_AB R62, RZ, R70 ;  /* 0x00000046ff3e723e */ /* 0x000fe200000000ff */
        /* <DEDUP_REMOVED lines=29> */
[----:B------:R-:W-:-:S03]  /*28a0*/  F2FP.F16.F32.PACK_AB R76, RZ, R76 ;  /* 0x0000004cff4c723e */ /* 0x000fc600000000ff */
[----:B------:R-:W-:Y:S01]  /*28b0*/  FADD.FTZ R86, R86, -R113 ;  /* 0x8000007156567221 */ /* 0x000fe20000010000 */
[----:B------:R-:W-:Y:S01]  /*28c0*/  F2FP.F16.F32.PACK_AB R77, RZ, R77 ;  /* 0x0000004dff4d723e */ /* 0x000fe200000000ff */
[----:B------:R-:W-:Y:S01]  /*28d0*/  IMAD.WIDE.U32 R132, R71, 0x4, R52 ;  /* 0x0000000447847825 */ /* 0x000fe200078e0034 */
[----:B------:R-:W-:-:S03]  /*28e0*/  F2FP.F16.F32.PACK_AB R101, RZ, R74 ;  /* 0x0000004aff65723e */ /* 0x000fc600000000ff */
[----:B------:R-:W-:Y:S01]  /*28f0*/  FADD.FTZ R87, R87, -R113 ;  /* 0x8000007157577221 */ /* 0x000fe20000010000 */
[----:B------:R-:W-:Y:S01]  /*2900*/  F2FP.F16.F32.PACK_AB R80, RZ, R80 ;  /* 0x00000050ff50723e */ /* 0x000fe200000000ff */
[----:B------:R-:W-:Y:S01]  /*2910*/  IMAD.WIDE.U32 R70, R109, 0x4, R52 ;  /* 0x000000046d467825 */ /* 0x000fe200078e0034 */
[----:B------:R-:W-:-:S03]  /*2920*/  PRMT R109, R62, 0x5410, R63 ;  /* 0x000054103e6d7816 */ /* 0x000fc6000000003f */
[----:B------:R-:W-:Y:S01]  /*2930*/  FADD.FTZ R92, R92, -R113 ;  /* 0x800000715c5c7221 */ /* 0x000fe20000010000 */
[----:B------:R-:W-:Y:S01]  /*2940*/  F2FP.F16.F32.PACK_AB R81, RZ, R81 ;  /* 0x00000051ff51723e */ /* 0x000fe200000000ff */
[----:B------:R-:W-:Y:S01]  /*2950*/  IMAD.WIDE.U32 R136, R136, 0x4, R52 ;  /* 0x0000000488887825 */ /* 0x000fe200078e0034 */
[----:B------:R-:W-:-:S03]  /*2960*/  PRMT R99, R76, 0x5410, R77 ;  /* 0x000054104c637816 */ /* 0x000fc6000000004d */
[----:B------:R-:W-:Y:S01]  /*2970*/  HFMA2 R77, R12, R97, R43 ;  /* 0x000000610c4d7231 */ /* 0x000fe2000000002b */
        /* <DEDUP_REMOVED lines=26> */
[----:B------:R-:W-:Y:S02]  /*2b20*/  HFMA2 R79, R13, R101, R42 ;  /* 0x000000650d4f7231 */ /* 0x000fe4000000002a */
[----:B------:R-:W-:Y:S01]  /*2b30*/  HFMA2 R97, R14, R99, R45 ;  /* 0x000000630e617231 */ /* 0x000fe2000000002d */
[----:B------:R-:W-:Y:S01]  /*2b40*/  PRMT R82, R82, 0x5410, R83 ;  /* 0x0000541052527816 */ /* 0x000fe20000000053 */
[----:B------:R-:W-:-:S04]  /*2b50*/  IMAD.WIDE.U32 R74, R75, 0x4, R52 ;  /* 0x000000044b4a7825 */ /* 0x000fc800078e0034 */
[C---:B------:R-:W-:Y:S01]  /*2b60*/  FMUL.FTZ R90, R147.reuse, R90 ;  /* 0x0000005a935a7220 */ /* 0x040fe20000410000 */
[----:B------:R-:W-:Y:S01]  /*2b70*/  FMUL.FTZ R91, R147, R91 ;  /* 0x0000005b935b7220 */ /* 0x000fe20000410000 */
[----:B------:R-:W-:Y:S01]  /*2b80*/  F2FP.F16.F32.PACK_AB R88, RZ, R88 ;  /* 0x00000058ff58723e */ /* 0x000fe200000000ff */
[----:B------:R-:W-:Y:S01]  /*2b90*/  IMAD.WIDE.U32 R72, R73, 0x4, R52 ;  /* 0x0000000449487825 */ /* 0x000fe200078e0034 */
[----:B------:R-:W-:-:S03]  /*2ba0*/  F2FP.F16.F32.PACK_AB R89, RZ, R89 ;  /* 0x00000059ff59723e */ /* 0x000fc600000000ff */
[----:B------:R-:W-:Y:S01]  /*2bb0*/  FADD.FTZ R96, R96, -R113 ;  /* 0x8000007160607221 */ /* 0x000fe20000010000 */
[----:B------:R-:W-:Y:S02]  /*2bc0*/  HFMA2 R99, R15, R78, R44 ;  /* 0x0000004e0f637231 */ /* 0x000fe4000000002c */
[----:B------:R-:W-:Y:S01]  /*2bd0*/  IMAD.WIDE.U32 R68, R69, 0x4, R52 ;  /* 0x0000000445447825 */ /* 0x000fe200078e0034 */
[----:B------:R-:W-:-:S03]  /*2be0*/  F2FP.F16.F32.PACK_AB R86, RZ, R86 ;  /* 0x00000056ff56723e */ /* 0x000fc600000000ff */
[----:B------:R-:W-:Y:S01]  /*2bf0*/  HFMA2 R81, R18, R84, R49 ;  /* 0x0000005412517231 */ /* 0x000fe20000000031 */
[----:B------:R-:W-:Y:S01]  /*2c00*/  F2FP.F16.F32.PACK_AB R87, RZ, R87 ;  /* 0x00000057ff57723e */ /* 0x000fe200000000ff */
[----:B------:R-:W-:Y:S01]  /*2c10*/  IMAD.WIDE.U32 R66, R67, 0x4, R52 ;  /* 0x0000000443427825 */ /* 0x000fe200078e0034 */
[----:B------:R-:W-:-:S03]  /*2c20*/  F2FP.F16.F32.PACK_AB R92, RZ, R92 ;  /* 0x0000005cff5c723e */ /* 0x000fc600000000ff */
[----:B------:R-:W-:Y:S01]  /*2c30*/  FADD.FTZ R94, R94, -R113 ;  /* 0x800000715e5e7221 */ /* 0x000fe20000010000 */
[----:B------:R-:W-:Y:S01]  /*2c40*/  F2FP.F16.F32.PACK_AB R93, RZ, R93 ;  /* 0x0000005dff5d723e */ /* 0x000fe200000000ff */
[----:B------:R-:W-:-:S04]  /*2c50*/  IMAD.WIDE.U32 R64, R65, 0x4, R52 ;  /* 0x0000000441407825 */ /* 0x000fc800078e0034 */
[--C-:B------:R-:W-:Y:S01]  /*2c60*/  FADD.FTZ R95, R95, -R113.reuse ;  /* 0x800000715f5f7221 */ /* 0x100fe20000010000 */
[----:B------:R-:W-:Y:S01]  /*2c70*/  F2FP.F16.F32.PACK_AB R90, RZ, R90 ;  /* 0x0000005aff5a723e */ /* 0x000fe200000000ff */
[----:B------:R-:W-:Y:S01]  /*2c80*/  FADD.FTZ R98, R98, -R113 ;  /* 0x8000007162627221 */ /* 0x000fe20000010000 */
[----:B------:R-:W-:Y:S01]  /*2c90*/  IMAD.WIDE.U32 R62, R107, 0x4, R52 ;  /* 0x000000046b3e7825 */ /* 0x000fe200078e0034 */
[----:B------:R-:W-:-:S03]  /*2ca0*/  F2FP.F16.F32.PACK_AB R91, RZ, R91 ;  /* 0x0000005bff5b723e */ /* 0x000fc600000000ff */
[----:B------:R-:W-:Y:S01]  /*2cb0*/  FADD.FTZ R100, R100, -R113 ;  /* 0x8000007164647221 */ /* 0x000fe20000010000 */
[----:B------:R-:W-:Y:S01]  /*2cc0*/  PRMT R88, R88, 0x5410, R89 ;  /* 0x0000541058587816 */ /* 0x000fe20000000059 */
[----:B------:R-:W-:-:S04]  /*2cd0*/  IMAD.WIDE.U32 R52, R105, 0x4, R52 ;  /* 0x0000000469347825 */ /* 0x000fc800078e0034 */
[----:B------:R-:W-:Y:S02]  /*2ce0*/  HFMA2 R105, R11, R109, R40 ;  /* 0x0000006d0b697231 */ /* 0x000fe40000000028 */
        /* <DEDUP_REMOVED lines=15> */
[----:B------:R-:W-:Y:S01]  /*2de0*/  F2FP.F16.F32.PACK_AB R96, RZ, R96 ;  /* 0x00000060ff60723e */ /* 0x000fe200000000ff */
[----:B------:R-:W-:Y:S01]  /*2df0*/  STG.E desc[UR8][R140.64], R97 ;  /* 0x000000618c007986 */ /* 0x000fe2000c101908 */
[----:B------:R-:W-:Y:S01]  /*2e00*/  F2FP.F16.F32.PACK_AB R148, RZ, R148 ;  /* 0x00000094ff94723e */ /* 0x000fe200000000ff */
[----:B------:R-:W-:-:S02]  /*2e10*/  HFMA2 R83, R19, R86, R48 ;  /* 0x0000005613537231 */ /* 0x000fc40000000030 */
[--C-:B------:R-:W-:Y:S01]  /*2e20*/  FADD.FTZ R102, R102, -R113.reuse ;  /* 0x8000007166667221 */ /* 0x100fe20000010000 */
[----:B-1----:R-:W-:Y:S01]  /*2e30*/  HFMA2 R77, R16, R80, R47 ;  /* 0x00000050104d7231 */ /* 0x002fe2000000002f */
[----:B------:R-:W-:Y:S01]  /*2e40*/  STG.E desc[UR8][R138.64], R99 ;  /* 0x000000638a007986 */ /* 0x000fe2000c101908 */
[--C-:B------:R-:W-:Y:S01]  /*2e50*/  FADD.FTZ R108, R108, -R113.reuse ;  /* 0x800000716c6c7221 */ /* 0x100fe20000010000 */
[----:B------:R-:W-:Y:S01]  /*2e60*/  F2FP.F16.F32.PACK_AB R94, RZ, R94 ;  /* 0x0000005eff5e723e */ /* 0x000fe200000000ff */
[----:B--2---:R-:W-:Y:S01]  /*2e70*/  HFMA2 R79, R17, R82, R46 ;  /* 0x00000052114f7231 */ /* 0x004fe2000000002e */
[----:B------:R-:W-:Y:S01]  /*2e80*/  F2FP.F16.F32.PACK_AB R95, RZ, R95 ;  /* 0x0000005fff5f723e */ /* 0x000fe200000000ff */
[--C-:B------:R-:W-:Y:S01]  /*2e90*/  FADD.FTZ R106, R106, -R113.reuse ;  /* 0x800000716a6a7221 */ /* 0x100fe20000010000 */
[----:B------:R1:W-:Y:S01]  /*2ea0*/  STG.E desc[UR8][R132.64], R77 ;  /* 0x0000004d84007986 */ /* 0x0003e2000c101908 */
[C---:B------:R-:W-:Y:S01]  /*2eb0*/  FMUL.FTZ R104, R147.reuse, R104 ;  /* 0x0000006893687220 */ /* 0x040fe20000410000 */
[----:B------:R-:W-:Y:S01]  /*2ec0*/  FMUL.FTZ R156, R147, R156 ;  /* 0x0000009c939c7220 */ /* 0x000fe20000410000 */
[----:B------:R-:W-:Y:S01]  /*2ed0*/  F2FP.F16.F32.PACK_AB R98, RZ, R98 ;  /* 0x00000062ff62723e */ /* 0x000fe200000000ff */
[----:B------:R2:W-:Y:S01]  /*2ee0*/  STG.E desc[UR8][R114.64], R79 ;  /* 0x0000004f72007986 */ /* 0x0005e2000c101908 */
[----:B------:R-:W-:Y:S01]  /*2ef0*/  F2FP.F16.F32.PACK_AB R150, RZ, R150 ;  /* 0x00000096ff96723e */ /* 0x000fe200000000ff */
[--C-:B------:R-:W-:Y:S01]  /*2f00*/  FADD.FTZ R110, R110, -R113.reuse ;  /* 0x800000716e6e7221 */ /* 0x100fe20000010000 */
[----:B------:R-:W-:Y:S01]  /*2f10*/  F2FP.F16.F32.PACK_AB R100, RZ, R100 ;  /* 0x00000064ff64723e */ /* 0x000fe200000000ff */
[----:B------:R3:W-:Y:S01]  /*2f20*/  STG.E desc[UR8][R74.64], R81 ;  /* 0x000000514a007986 */ /* 0x0007e2000c101908 */
[----:B------:R-:W-:Y:S01]  /*2f30*/  F2FP.F16.F32.PACK_AB R152, RZ, R152 ;  /* 0x00000098ff98723e */ /* 0x000fe200000000ff */
[----:B------:R-:W-:Y:S01]  /*2f40*/  FADD.FTZ R112, R111, -R113 ;  /* 0x800000716f707221 */ /* 0x000fe20000010000 */
[----:B------:R-:W-:Y:S01]  /*2f50*/  PRMT R96, R96, 0x5410, R148 ;  /* 0x0000541060607816 */ /* 0x000fe20000000094 */
[----:B-1----:R-:W-:-:S02]  /*2f60*/  HFMA2 R77, R21, R90, R50 ;  /* 0x0000005a154d7231 */ /* 0x002fc40000000032 */
[C---:B------:R-:W-:Y:S01]  /*2f70*/  FMUL.FTZ R102, R147.reuse, R102 ;  /* 0x0000006693667220 */ /* 0x040fe20000410000 */
[C---:B------:R-:W-:Y:S01]  /*2f80*/  FMUL.FTZ R154, R147.reuse, R154 ;  /* 0x0000009a939a7220 */ /* 0x040fe20000410000 */
[C---:B------:R-:W-:Y:S01]  /*2f90*/  FMUL.FTZ R108, R147.reuse, R108 ;  /* 0x0000006c936c7220 */ /* 0x040fe20000410000 */
[----:B--2---:R-:W-:Y:S02]  /*2fa0*/  HFMA2 R79, R22, R92, R117 ;  /* 0x0000005c164f7231 */ /* 0x004fe40000000075 */
[C---:B------:R-:W-:Y:S01]  /*2fb0*/  FMUL.FTZ R160, R147.reuse, R160 ;  /* 0x000000a093a07220 */ /* 0x040fe20000410000 */
[----:B------:R-:W-:Y:S01]  /*2fc0*/  PRMT R94, R94, 0x5410, R95 ;  /* 0x000054105e5e7816 */ /* 0x000fe2000000005f */
[----:B------:R-:W-:Y:S01]  /*2fd0*/  STG.E desc[UR8][R72.64], R83 ;  /* 0x0000005348007986 */ /* 0x000fe2000c101908 */
[----:B---3--:R-:W-:Y:S02]  /*2fe0*/  HFMA2 R75, R20, R88, R51 ;  /* 0x00000058144b7231 */ /* 0x008fe40000000033 */
[C---:B------:R-:W-:Y:S01]  /*2ff0*/  FMUL.FTZ R106, R147.reuse, R106 ;  /* 0x0000006a936a7220 */ /* 0x040fe20000410000 */
[C---:B------:R-:W-:Y:S01]  /*3000*/  FMUL.FTZ R158, R147.reuse, R158 ;  /* 0x0000009e939e7220 */ /* 0x040fe20000410000 */
[----:B------:R-:W-:Y:S01]  /*3010*/  PRMT R98, R98, 0x5410, R150 ;  /* 0x0000541062627816 */ /* 0x000fe20000000096 */
[C---:B------:R-:W-:Y:S01]  /*3020*/  FMUL.FTZ R110, R147.reuse, R110 ;  /* 0x0000006e936e7220 */ /* 0x040fe20000410000 */
[----:B------:R-:W-:Y:S01]  /*3030*/  PRMT R100, R100, 0x5410, R152 ;  /* 0x0000541064647816 */ /* 0x000fe20000000098 */
[----:B------:R-:W-:Y:S01]  /*3040*/  FMUL.FTZ R112, R147, R112 ;  /* 0x0000007093707220 */ /* 0x000fe20000410000 */
[----:B------:R1:W-:Y:S01]  /*3050*/  STG.E desc[UR8][R70.64], R75 ;  /* 0x0000004b46007986 */ /* 0x0003e2000c101908 */
[----:B------:R-:W-:Y:S01]  /*3060*/  F2FP.F16.F32.PACK_AB R104, RZ, R104 ;  /* 0x00000068ff68723e */ /* 0x000fe200000000ff */
[----:B------:R-:W-:Y:S01]  /*3070*/  HFMA2 R81, R23, R94, R116 ;  /* 0x0000005e17517231 */ /* 0x000fe20000000074 */
[----:B------:R-:W-:Y:S01]  /*3080*/  F2FP.F16.F32.PACK_AB R156, RZ, R156 ;  /* 0x0000009cff9c723e */ /* 0x000fe200000000ff */
[----:B------:R2:W-:Y:S01]  /*3090*/  STG.E desc[UR8][R68.64], R77 ;  /* 0x0000004d44007986 */ /* 0x0005e2000c101908 */
[----:B------:R-:W-:-:S02]  /*30a0*/  F2FP.F16.F32.PACK_AB R102, RZ, R102 ;  /* 0x00000066ff66723e */ /* 0x000fc400000000ff */
[----:B------:R-:W-:Y:S01]  /*30b0*/  F2FP.F16.F32.PACK_AB R154, RZ, R154 ;  /* 0x0000009aff9a723e */ /* 0x000fe200000000ff */
[----:B------:R3:W-:Y:S01]  /*30c0*/  STG.E desc[UR8][R66.64], R79 ;  /* 0x0000004f42007986 */ /* 0x0007e2000c101908 */
[----:B------:R-:W-:Y:S02]  /*30d0*/  F2FP.F16.F32.PACK_AB R108, RZ, R108 ;  /* 0x0000006cff6c723e */ /* 0x000fe400000000ff */
[----:B------:R-:W-:Y:S01]  /*30e0*/  F2FP.F16.F32.PACK_AB R160, RZ, R160 ;  /* 0x000000a0ffa0723e */ /* 0x000fe200000000ff */
[----:B-1----:R-:W-:Y:S01]  /*30f0*/  HFMA2 R71, R26, R100, R121 ;  /* 0x000000641a477231 */ /* 0x002fe20000000079 */
[----:B------:R-:W-:Y:S01]  /*3100*/  F2FP.F16.F32.PACK_AB R106, RZ, R106 ;  /* 0x0000006aff6a723e */ /* 0x000fe200000000ff */
[----:B------:R1:W-:Y:S01]  /*3110*/  STG.E desc[UR8][R64.64], R81 ;  /* 0x0000005140007986 */ /* 0x0003e2000c101908 */
[----:B------:R-:W-:Y:S01]  /*3120*/  F2FP.F16.F32.PACK_AB R158, RZ, R158 ;  /* 0x0000009eff9e723e */ /* 0x000fe200000000ff */
[----:B--2---:R-:W-:Y:S01]  /*3130*/  HFMA2 R69, R25, R98, R118 ;  /* 0x0000006219457231 */ /* 0x004fe20000000076 */
[----:B------:R-:W-:-:S02]  /*3140*/  PRMT R104, R104, 0x5410, R156 ;  /* 0x0000541068687816 */ /* 0x000fc4000000009c */
[----:B------:R-:W-:Y:S01]  /*3150*/  PRMT R102, R102, 0x5410, R154 ;  /* 0x0000541066667816 */ /* 0x000fe2000000009a */
[----:B---3--:R-:W-:Y:S01]  /*3160*/  HFMA2 R67, R24, R96, R119 ;  /* 0x0000006018437231 */ /* 0x008fe20000000077 */
[----:B------:R-:W-:Y:S02]  /*3170*/  F2FP.F16.F32.PACK_AB R110, RZ, R110 ;  /* 0x0000006eff6e723e */ /* 0x000fe400000000ff */
[----:B------:R-:W-:Y:S01]  /*3180*/  F2FP.F16.F32.PACK_AB R112, RZ, R112 ;  /* 0x00000070ff70723e */ /* 0x000fe200000000ff */
[----:B------:R-:W-:Y:S01]  /*3190*/  HFMA2 R73, R27, R102, R120 ;  /* 0x000000661b497231 */ /* 0x000fe20000000078 */
[----:B------:R-:W-:Y:S01]  /*31a0*/  PRMT R108, R108, 0x5410, R160 ;  /* 0x000054106c6c7816 */ /* 0x000fe200000000a0 */
[----:B------:R2:W-:Y:S01]  /*31b0*/  STG.E desc[UR8][R62.64], R67 ;  /* 0x000000433e007986 */ /* 0x0005e2000c101908 */
[----:B------:R-:W-:Y:S02]  /*31c0*/  PRMT R106, R106, 0x5410, R158 ;  /* 0x000054106a6a7816 */ /* 0x000fe4000000009e */
[----:B------:R-:W-:Y:S01]  /*31d0*/  PRMT R110, R110, 0x5410, R112 ;  /* 0x000054106e6e7816 */ /* 0x000fe20000000070 */
[----:B------:R3:W-:Y:S01]  /*31e0*/  STG.E desc[UR8][R52.64], R69 ;  /* 0x0000004534007986 */ /* 0x0007e2000c101908 */
[----:B------:R-:W-:-:S03]  /*31f0*/  IADD3 R131, PT, PT, R131, R146, RZ ;  /* 0x0000009283837210 */ /* 0x000fc60007ffe0ff */
[----:B------:R4:W-:Y:S01]  /*3200*/  STG.E desc[UR8][R54.64], R71 ;  /* 0x0000004736007986 */ /* 0x0009e2000c101908 */
[----:B-1----:R-:W-:Y:S01]  /*3210*/  HFMA2 R65, R31, R110, R124 ;  /* 0x0000006e1f417231 */ /* 0x002fe2000000007c */
[----:B0-----:R-:W-:Y:S01]  /*3220*/  ISETP.GE.AND P1, PT, R131, UR5, PT ;  /* 0x0000000583007c0c */ /* 0x001fe2000bf26270 */
[----:B--2---:R-:W-:Y:S01]  /*3230*/  HFMA2 R63, R30, R108, R125 ;  /* 0x0000006c1e3f7231 */ /* 0x004fe2000000007d */
[----:B------:R0:W-:Y:S01]  /*3240*/  STG.E desc[UR8][R136.64], R73 ;  /* 0x0000004988007986 */ /* 0x0001e2000c101908 */
[----:B---3--:R-:W-:Y:S02]  /*3250*/  HFMA2 R53, R28, R104, R123 ;  /* 0x000000681c357231 */ /* 0x008fe4000000007b */
[----:B----4-:R-:W-:-:S03]  /*3260*/  HFMA2 R55, R29, R106, R122 ;  /* 0x0000006a1d377231 */ /* 0x010fc6000000007a */
[----:B------:R0:W-:Y:S04]  /*3270*/  STG.E desc[UR8][R56.64], R53 ;  /* 0x0000003538007986 */ /* 0x0001e8000c101908 */
[----:B------:R0:W-:Y:S04]  /*3280*/  STG.E desc[UR8][R58.64], R55 ;  /* 0x000000373a007986 */ /* 0x0001e8000c101908 */
[----:B------:R0:W-:Y:S04]  /*3290*/  STG.E desc[UR8][R134.64], R63 ;  /* 0x0000003f86007986 */ /* 0x0001e8000c101908 */
[----:B------:R0:W-:Y:S01]  /*32a0*/  STG.E desc[UR8][R60.64], R65 ;  /* 0x000000413c007986 */ /* 0x0001e2000c101908 */
[----:B------:R-:W-:Y:S05]  /*32b0*/  @!P1 BRA `(.L_x_370) ;  /* 0xffffffd000a49947 */ /* 0x000fea000383ffff */
[----:B------:R-:W-:Y:S05]  /*32c0*/  EXIT ;  /* 0x000000000000794d */ /* 0x000fea0003800000 */
.L_x_371:
        /* <DEDUP_REMOVED lines=11> */
.L_x_1049:


//--------------------- .text._ZN10layer_norm13ln_fwd_kernelINS_13Kernel_traitsI6__halfS2_S2_fjLj15360ELj2ELj1ELj4ELj8ENS_18Kernel_traits_baseILj15360ES2_S2_S2_fjLj128EEEEEEEvNS_9FwdParamsE --------------------------
	.section	.text._ZN10layer_norm13ln_fwd_kernelINS_13Kernel_traitsI6__halfS2_S2_fjLj15360ELj2ELj1ELj4ELj8ENS_18Kernel_traits_baseILj15360ES2_S2_S2_fjLj128EEEEEEEvNS_9FwdParamsE,"ax",@progbits
	.align	128
        .global         _ZN10layer_norm13ln_fwd_kernelINS_13Kernel_traitsI6__halfS2_S2_fjLj15360ELj2ELj1ELj4ELj8ENS_18Kernel_traits_baseILj15360ES2_S2_S2_fjLj128EEEEEEEvNS_9FwdParamsE
        .type           _ZN10layer_norm13ln_fwd_kernelINS_13Kernel_traitsI6__halfS2_S2_fjLj15360ELj2ELj1ELj4ELj8ENS_18Kernel_traits_baseILj15360ES2_S2_S2_fjLj128EEEEEEEvNS_9FwdParamsE,@function
        .size           _ZN10layer_norm13ln_fwd_kernelINS_13Kernel_traitsI6__halfS2_S2_fjLj15360ELj2ELj1ELj4ELj8ENS_18Kernel_traits_baseILj15360ES2_S2_S2_fjLj128EEEEEEEvNS_9FwdParamsE,(.L_x_1050 - _ZN10layer_norm13ln_fwd_kernelINS_13Kernel_traitsI6__halfS2_S2_fjLj15360ELj2ELj1ELj4ELj8ENS_18Kernel_traits_baseILj15360ES2_S2_S2_fjLj128EEEEEEEvNS_9FwdParamsE)
        .other          _ZN10layer_norm13ln_fwd_kernelINS_13Kernel_traitsI6__halfS2_S2_fjLj15360ELj2ELj1ELj4ELj8ENS_18Kernel_traits_baseILj15360ES2_S2_S2_fjLj128EEEEEEEvNS_9FwdParamsE,@"STO_CUDA_ENTRY STV_DEFAULT"
_ZN10layer_norm13ln_fwd_kernelINS_13Kernel_traitsI6__halfS2_S2_fjLj15360ELj2ELj1ELj4ELj8ENS_18Kernel_traits_baseILj15360ES2_S2_S2_fjLj128EEEEEEEvNS_9FwdParamsE:
.text._ZN10layer_norm13ln_fwd_kernelINS_13Kernel_traitsI6__halfS2_S2_fjLj15360ELj2ELj1ELj4ELj8ENS_18Kernel_traits_baseILj15360ES2_S2_S2_fjLj128EEEEEEEvNS_9FwdParamsE:
        /* <DEDUP_REMOVED lines=170> */
.L_x_378:
[----:B------:R-:W0:Y:S01]  /*0aa0*/  S2R R195, SR_CTAID.X ;  /* 0x0000000000c37919 */ /* 0x000e220000002500 */
[----:B---3--:R-:W1:Y:S01]  /*0ab0*/  LDC.64 R84, c[0x0][0x390] ;  /* 0x0000e400ff547b82 */ /* 0x008e620000000a00 */
[----:B------:R-:W-:Y:S02]  /*0ac0*/  LOP3.LUT R0, R116, 0x7f, RZ, 0xc0, !PT ;  /* 0x0000007f74007812 */ /* 0x000fe400078ec0ff */
[----:B0-----:R-:W-:-:S04]  /*0ad0*/  SHF.L.U32 R63, R195, 0x7, RZ ;  /* 0x00000007c33f7819 */ /* 0x001fc800000006ff */
        /* <DEDUP_REMOVED lines=13> */
[----:B------:R-:W5:Y:S01]  /*0bb0*/  LDG.E.64 R62, desc[UR4][R62.64] ;  /* 0x000000043e3e7981 */ /* 0x000f62000c1e1b00 */
        /* <DEDUP_REMOVED lines=30> */
[----:B------:R-:W-:-:S06]  /*0da0*/  IMAD.WIDE.U32 R84, R185, 0x8, R84 ;  /* 0x00000008b9547825 */ /* 0x000fcc00078e0054 */
[----:B------:R-:W5:Y:S01]  /*0db0*/  LDG.E.64 R84, desc[UR4][R84.64] ;  /* 0x0000000454547981 */ /* 0x000f62000c1e1b00 */
[----:B------:R-:W-:Y:S01]  /*0dc0*/  LOP3.LUT P2, RZ, R116, 0x1f, RZ, 0xc0, !PT ;  /* 0x0000001f74ff7812 */ /* 0x000fe2000784c0ff */
[----:B------:R-:W-:Y:S01]  /*0dd0*/  BSSY.RECONVERGENT B0, `(.L_x_372) ;  /* 0x0000132000007945 */ /* 0x000fe20003800200 */
[----:B------:R-:W0:Y:S02]  /*0de0*/  S2R R116, SR_TID.X ;  /* 0x0000000000747919 */ /* 0x000e240000002100 */
[----:B0-----:R-:W-:-:S04]  /*0df0*/  LOP3.LUT R212, R116, 0x1f, RZ, 0xc0, !PT ;  /* 0x0000001f74d47812 */ /* 0x001fc800078ec0ff */
[----:B------:R-:W-:Y:S02]  /*0e00*/  ISETP.GT.U32.AND P3, PT, R212, 0x3, PT ;  /* 0x00000003d400780c */ /* 0x000fe40003f64070 */
[--C-:B--2---:R-:W-:Y:S01]  /*0e10*/  SHF.R.U64 R204, R90, 0x10, R91.reuse ;  /* 0x000000105acc7819 */ /* 0x104fe2000000125b */
[----:B------:R-:W-:Y:S01]  /*0e20*/  HADD2.F32 R203, -RZ, R90.H0_H0 ;  /* 0x2000005affcb7230 */ /* 0x000fe20000004100 */
[----:B------:R-:W-:Y:S01]  /*0e30*/  SHF.R.U32.HI R206, RZ, 0x10, R91 ;  /* 0x00000010ffce7819 */ /* 0x000fe2000001165b */
[----:B------:R-:W-:Y:S02]  /*0e40*/  HADD2.F32 R205, -RZ, R91.H0_H0 ;  /* 0x2000005bffcd7230 */ /* 0x000fe40000004100 */
[----:B------:R-:W-:Y:S02]  /*0e50*/  HADD2.F32 R204, -RZ, R204.H0_H0 ;  /* 0x200000ccffcc7230 */ /* 0x000fe40000004100 */
[----:B------:R-:W-:Y:S01]  /*0e60*/  FADD.FTZ R93, RZ, R203 ;  /* 0x000000cbff5d7221 */ /* 0x000fe20000010000 */
[----:B------:R-:W-:Y:S01]  /*0e70*/  HADD2.F32 R206, -RZ, R206.H0_H0 ;  /* 0x200000ceffce7230 */ /* 0x000fe20000004100 */
[----:B---3--:R-:W-:Y:S01]  /*0e80*/  SHF.R.U64 R90, R88, 0x10, R89 ;  /* 0x00000010585a7819 */ /* 0x008fe20000001259 */
[----:B------:R-:W-:-:S02]  /*0e90*/  HADD2.F32 R207, -RZ, R88.H0_H0 ;  /* 0x20000058ffcf7230 */ /* 0x000fc40000004100 */
[----:B------:R-:W-:Y:S01]  /*0ea0*/  FADD.FTZ R0, R204, R93 ;  /* 0x0000005dcc007221 */ /* 0x000fe20000010000 */
[----:B------:R-:W-:Y:S02]  /*0eb0*/  HADD2.F32 R98, -RZ, R89.H0_H0 ;  /* 0x20000059ff627230 */ /* 0x000fe40000004100 */
[----:B------:R-:W-:Y:S02]  /*0ec0*/  HADD2.F32 R88, -RZ, R90.H0_H0 ;  /* 0x2000005aff587230 */ /* 0x000fe40000004100 */
[----:B------:R-:W-:Y:S01]  /*0ed0*/  FADD.FTZ R91, R205, R0 ;  /* 0x00000000cd5b7221 */ /* 0x000fe20000010000 */
[----:B------:R-:W-:Y:S01]  /*0ee0*/  SHF.R.U32.HI R90, RZ, 0x10, R89 ;  /* 0x00000010ff5a7819 */ /* 0x000fe20000011659 */
[----:B----4-:R-:W-:Y:S01]  /*0ef0*/  HADD2.F32 R112, -RZ, R86.H0_H0 ;  /* 0x20000056ff707230 */ /* 0x010fe20000004100 */
[----:B------:R-:W-:Y:S01]  /*0f00*/  SHF.R.U64 R108, R86, 0x10, R87 ;  /* 0x00000010566c7819 */ /* 0x000fe20000001257 */
[----:B------:R-:W-:Y:S01]  /*0f10*/  FADD.FTZ R0, R206, R91 ;  /* 0x0000005bce007221 */ /* 0x000fe20000010000 */
[----:B------:R-:W-:Y:S01]  /*0f20*/  SHF.R.U32.HI R86, RZ, 0x10, R87 ;  /* 0x00000010ff567819 */ /* 0x000fe20000011657 */
[----:B------:R-:W-:Y:S01]  /*0f30*/  HADD2.F32 R90, -RZ, R90.H0_H0 ;  /* 0x2000005aff5a7230 */ /* 0x000fe20000004100 */
[----:B-----5:R-:W-:Y:S01]  /*0f40*/  SHF.R.U64 R100, R62, 0x10, R63 ;  /* 0x000000103e647819 */ /* 0x020fe2000000123f */
[----:B------:R-:W-:Y:S01]  /*0f50*/  FADD.FTZ R91, R207, R0 ;  /* 0x00000000cf5b7221 */ /* 0x000fe20000010000 */
[----:B------:R-:W-:-:S02]  /*0f60*/  HADD2.F32 R108, -RZ, R108.H0_H0 ;  /* 0x2000006cff6c7230 */ /* 0x000fc40000004100 */
[----:B------:R-:W-:Y:S02]  /*0f70*/  HADD2.F32 R87, -RZ, R87.H0_H0 ;  /* 0x20000057ff577230 */ /* 0x000fe40000004100 */
[----:B------:R-:W-:Y:S01]  /*0f80*/  FADD.FTZ R91, R88, R91 ;  /* 0x0000005b585b7221 */ /* 0x000fe20000010000 */
[----:B------:R-:W-:Y:S01]  /*0f90*/  HADD2.F32 R86, -RZ, R86.H0_H0 ;  /* 0x20000056ff567230 */ /* 0x000fe20000004100 */
[----:B------:R-:W-:Y:S01]  /*0fa0*/  SHF.R.U64 R95, R64, 0x10, R65 ;  /* 0x00000010405f7819 */ /* 0x000fe20000001241 */
[----:B------:R-:W-:Y:S02]  /*0fb0*/  HADD2.F32 R92, -RZ, R62.H0_H0 ;  /* 0x2000003eff5c7230 */ /* 0x000fe40000004100 */
[----:B------:R-:W-:Y:S01]  /*0fc0*/  FADD.FTZ R91, R98, R91 ;  /* 0x0000005b625b7221 */ /* 0x000fe20000010000 */
[----:B------:R-:W-:Y:S01]  /*0fd0*/  HADD2.F32 R100, -RZ, R100.H0_H0 ;  /* 0x20000064ff647230 */ /* 0x000fe20000004100 */
[----:B------:R-:W-:Y:S01]  /*0fe0*/  SHF.R.U32.HI R182, RZ, 0x10, R65 ;  /* 0x00000010ffb67819 */ /* 0x000fe20000011641 */
[----:B------:R-:W-:-:S02]  /*0ff0*/  HADD2.F32 R180, -RZ, R63.H0_H0 ;  /* 0x2000003fffb47230 */ /* 0x000fc40000004100 */
[----:B------:R-:W-:Y:S01]  /*1000*/  FADD.FTZ R91, R90, R91 ;  /* 0x0000005b5a5b7221 */ /* 0x000fe20000010000 */
[----:B------:R-:W-:Y:S01]  /*1010*/  HADD2.F32 R106, -RZ, R64.H0_H0 ;  /* 0x20000040ff6a7230 */ /* 0x000fe20000004100 */
[----:B------:R-:W-:Y:S01]  /*1020*/  SHF.R.U64 R96, R66, 0x10, R67 ;  /* 0x0000001042607819 */ /* 0x000fe20000001243 */
[----:B------:R-:W-:Y:S02]  /*1030*/  HADD2.F32 R95, -RZ, R95.H0_H0 ;  /* 0x2000005fff5f7230 */ /* 0x000fe40000004100 */
[----:B------:R-:W-:Y:S01]  /*1040*/  FADD.FTZ R91, R112, R91 ;  /* 0x0000005b705b7221 */ /* 0x000fe20000010000 */
[----:B------:R-:W-:Y:S01]  /*1050*/  HADD2.F32 R110, -RZ, R65.H0_H0 ;  /* 0x20000041ff6e7230 */ /* 0x000fe20000004100 */
[----:B------:R-:W-:Y:S01]  /*1060*/  SHF.R.U32.HI R188, RZ, 0x10, R67 ;  /* 0x00000010ffbc7819 */ /* 0x000fe20000011643 */
[----:B------:R-:W-:Y:S02]  /*1070*/  HADD2.F32 R182, -RZ, R182.H0_H0 ;  /* 0x200000b6ffb67230 */ /* 0x000fe40000004100 */
[----:B------:R-:W-:Y:S01]  /*1080*/  FADD.FTZ R0, R108, R91 ;  /* 0x0000005b6c007221 */ /* 0x000fe20000010000 */
[----:B------:R-:W-:Y:S01]  /*1090*/  HADD2.F32 R94, -RZ, R66.H0_H0 ;  /* 0x20000042ff5e7230 */ /* 0x000fe20000004100 */
[----:B------:R-:W-:Y:S01]  /*10a0*/  SHF.R.U32.HI R104, RZ, 0x10, R69 ;  /* 0x00000010ff687819 */ /* 0x000fe20000011645 */
[----:B------:R-:W-:-:S02]  /*10b0*/  HADD2.F32 R96, -RZ, R96.H0_H0 ;  /* 0x20000060ff607230 */ /* 0x000fc40000004100 */
[----:B------:R-:W-:Y:S01]  /*10c0*/  FADD.FTZ R89, R87, R0 ;  /* 0x0000000057597221 */ /* 0x000fe20000010000 */
[----:B------:R-:W-:Y:S01]  /*10d0*/  SHF.R.U32.HI R0, RZ, 0x10, R63 ;  /* 0x00000010ff007819 */ /* 0x000fe2000001163f */
[----:B------:R-:W-:Y:S01]  /*10e0*/  HADD2.F32 R114, -RZ, R67.H0_H0 ;  /* 0x20000043ff727230 */ /* 0x000fe20000004100 */
[----:B------:R-:W-:Y:S01]  /*10f0*/  SHF.R.U64 R178, R70, 0x10, R71 ;  /* 0x0000001046b27819 */ /* 0x000fe20000001247 */
[----:B------:R-:W-:Y:S01]  /*1100*/  FADD.FTZ R89, R86, R89 ;  /* 0x0000005956597221 */ /* 0x000fe20000010000 */
[----:B------:R-:W-:Y:S02]  /*1110*/  HADD2.F32 R188, -RZ, R188.H0_H0 ;  /* 0x200000bcffbc7230 */ /* 0x000fe40000004100 */
[----:B------:R-:W-:Y:S02]  /*1120*/  HADD2.F32 R190, -RZ, R68.H0_H0 ;  /* 0x20000044ffbe7230 */ /* 0x000fe40000004100 */
[----:B------:R-:W-:Y:S01]  /*1130*/  FADD.FTZ R89, R92, R89 ;  /* 0x000000595c597221 */ /* 0x000fe20000010000 */
[----:B------:R-:W-:Y:S01]  /*1140*/  HADD2.F32 R91, -RZ, R69.H0_H0 ;  /* 0x20000045ff5b7230 */ /* 0x000fe20000004100 */
[----:B------:R-:W-:Y:S01]  /*1150*/  SHF.R.U64 R62, R72, 0x10, R73 ;  /* 0x00000010483e7819 */ /* 0x000fe20000001249 */
[----:B------:R-:W-:-:S02]  /*1160*/  HADD2.F32 R104, -RZ, R104.H0_H0 ;  /* 0x20000068ff687230 */ /* 0x000fc40000004100 */
[----:B------:R-:W-:Y:S01]  /*1170*/  FADD.FTZ R63, R100, R89 ;  /* 0x00000059643f7221 */ /* 0x000fe20000010000 */
[----:B------:R-:W-:Y:S02]  /*1180*/  HADD2.F32 R89, -RZ, R0.H0_H0 ;  /* 0x20000000ff597230 */ /* 0x000fe40000004100 */
[----:B------:R-:W-:Y:S02]  /*1190*/  HADD2.F32 R186, -RZ, R70.H0_H0 ;  /* 0x20000046ffba7230 */ /* 0x000fe40000004100 */
[----:B------:R-:W-:Y:S01]  /*11a0*/  FADD.FTZ R0, R180, R63 ;  /* 0x0000003fb4007221 */ /* 0x000fe20000010000 */
[----:B------:R-:W-:Y:S01]  /*11b0*/  HADD2.F32 R178, -RZ, R178.H0_H0 ;  /* 0x200000b2ffb27230 */ /* 0x000fe20000004100 */
[----:B------:R-:W-:Y:S01]  /*11c0*/  SHF.R.U32.HI R70, RZ, 0x10, R73 ;  /* 0x00000010ff467819 */ /* 0x000fe20000011649 */
[----:B------:R-:W-:Y:S02]  /*11d0*/  HADD2.F32 R102, -RZ, R72.H0_H0 ;  /* 0x20000048ff667230 */ /* 0x000fe40000004100 */
[----:B------:R-:W-:Y:S01]  /*11e0*/  FADD.FTZ R63, R89, R0 ;  /* 0x00000000593f7221 */ /* 0x000fe20000010000 */
[----:B------:R-:W-:Y:S01]  /*11f0*/  HADD2.F32 R72, -RZ, R62.H0_H0 ;  /* 0x2000003eff487230 */ /* 0x000fe20000004100 */
[----:B------:R-:W-:Y:S01]  /*1200*/  SHF.R.U64 R93, R74, 0x10, R75 ;  /* 0x000000104a5d7819 */ /* 0x000fe2000000124b */
[----:B------:R-:W-:-:S02]  /*1210*/  HADD2.F32 R113, -RZ, R73.H0_H0 ;  /* 0x20000049ff717230 */ /* 0x000fc40000004100 */
[----:B------:R-:W-:Y:S01]  /*1220*/  FADD.FTZ R0, R106, R63 ;  /* 0x0000003f6a007221 */ /* 0x000fe20000010000 */
[----:B------:R-:W-:Y:S01]  /*1230*/  HADD2.F32 R70, -RZ, R70.H0_H0 ;  /* 0x20000046ff467230 */ /* 0x000fe20000004100 */
[----:B------:R-:W-:Y:S01]  /*1240*/  SHF.R.U32.HI R184, RZ, 0x10, R75 ;  /* 0x00000010ffb87819 */ /* 0x000fe2000001164b */
[----:B------:R-:W-:Y:S02]  /*1250*/  HADD2.F32 R74, -RZ, R74.H0_H0 ;  /* 0x2000004aff4a7230 */ /* 0x000fe40000004100 */
[----:B------:R-:W-:Y:S01]  /*1260*/  FADD.FTZ R63, R95, R0 ;  /* 0x000000005f3f7221 */ /* 0x000fe20000010000 */
[----:B------:R-:W-:Y:S01]  /*1270*/  SHF.R.U64 R0, R68, 0x10, R69 ;  /* 0x0000001044007819 */ /* 0x000fe20000001245 */
[----:B------:R-:W-:Y:S01]  /*1280*/  HADD2.F32 R93, -RZ, R93.H0_H0 ;  /* 0x2000005dff5d7230 */ /* 0x000fe20000004100 */
[----:B------:R-:W-:Y:S01]  /*1290*/  SHF.R.U32.HI R69, RZ, 0x10, R71 ;  /* 0x00000010ff457819 */ /* 0x000fe20000011647 */
        /* <DEDUP_REMOVED lines=17> */
[----:B------:R-:W-:Y:S02]  /*13b0*/  HADD2.F32 R115, -RZ, R115.H0_H0 ;  /* 0x20000073ff737230 */ /* 0x000fe40000004100 */
[----:B------:R-:W-:Y:S02]  /*13c0*/  HADD2.F32 R192, -RZ, R78.H0_H0 ;  /* 0x2000004effc07230 */ /* 0x000fe40000004100 */
[----:B------:R-:W-:Y:S01]  /*13d0*/  FADD.FTZ R63, R188, R63 ;  /* 0x0000003fbc3f7221 */ /* 0x000fe20000010000 */
[----:B------:R-:W-:Y:S01]  /*13e0*/  HADD2.F32 R78, -RZ, R62.H0_H0 ;  /* 0x2000003eff4e7230 */ /* 0x000fe20000004100 */
[----:B------:R-:W-:Y:S01]  /*13f0*/  SHF.R.U64 R62, R80, 0x10, R81 ;  /* 0x00000010503e7819 */ /* 0x000fe20000001251 */
[----:B------:R-:W-:Y:S02]  /*1400*/  HADD2.F32 R194, -RZ, R79.H0_H0 ;  /* 0x2000004fffc27230 */ /* 0x000fe40000004100 */
[----:B------:R-:W-:Y:S01]  /*1410*/  FADD.FTZ R63, R190, R63 ;  /* 0x0000003fbe3f7221 */ /* 0x000fe20000010000 */
[----:B------:R-:W-:Y:S01]  /*1420*/  HADD2.F32 R196, -RZ, R80.H0_H0 ;  /* 0x20000050ffc47230 */ /* 0x000fe20000004100 */
[----:B------:R-:W-:Y:S01]  /*1430*/  SHF.R.U64 R201, R84, 0x10, R85 ;  /* 0x0000001054c97819 */ /* 0x000fe20000001255 */
        /* <DEDUP_REMOVED lines=10> */
[----:B------:R-:W-:-:S02]  /*14e0*/  HADD2.F32 R200, -RZ, R200.H0_H0 ;  /* 0x200000c8ffc87230 */ /* 0x000fc40000004100 */
[----:B------:R-:W-:Y:S02]  /*14f0*/  HADD2.F32 R84, -RZ, R84.H0_H0 ;  /* 0x20000054ff547230 */ /* 0x000fe40000004100 */
[----:B------:R-:W-:Y:S01]  /*1500*/  FADD.FTZ R63, R186, R63 ;  /* 0x0000003fba3f7221 */ /* 0x000fe20000010000 */
[----:B------:R-:W-:Y:S02]  /*1510*/  HADD2.F32 R201, -RZ, R201.H0_H0 ;  /* 0x200000c9ffc97230 */ /* 0x000fe40000004100 */
[----:B------:R-:W-:Y:S02]  /*1520*/  HADD2.F32 R85, -RZ, R85.H0_H0 ;  /* 0x20000055ff557230 */ /* 0x000fe40000004100 */
[----:B------:R-:W-:Y:S01]  /*1530*/  FADD.FTZ R0, R178, R63 ;  /* 0x0000003fb2007221 */ /* 0x000fe20000010000 */
[----:B------:R-:W-:-:S03]  /*1540*/  HADD2.F32 R202, -RZ, R202.H0_H0 ;  /* 0x200000caffca7230 */ /* 0x000fc60000004100 */
        /* <DEDUP_REMOVED lines=13> */
[----:B------:R-:W-:Y:S01]  /*1620*/  FADD.FTZ R63, R115, R0 ;  /* 0x00000000733f7221 */ /* 0x000fe20000010000 */
[----:B------:R-:W-:-:S03]  /*1630*/  SHF.R.U32.HI R0, RZ, 0x10, R79 ;  /* 0x00000010ff007819 */ /* 0x000fc6000001164f */
[----:B------:R-:W-:Y:S02]  /*1640*/  FADD.FTZ R63, R192, R63 ;  /* 0x0000003fc03f7221 */ /* 0x000fe40000010000 */
[----:B------:R-:W-:Y:S02]  /*1650*/  HADD2.F32 R79, -RZ, R0.H0_H0 ;  /* 0x20000000ff4f7230 */ /* 0x000fe40000004100 */
        /* <DEDUP_REMOVED lines=169> */
.L_x_373:
[----:B------:R-:W-:Y:S05]  /*20f0*/  BSYNC.RECONVERGENT B0 ;  /* 0x0000000000007941 */ /* 0x000fea0003800200 */
.L_x_372:
        /* <DEDUP_REMOVED lines=13> */
.L_x_375:
[----:B------:R-:W-:Y:S05]  /*21d0*/  BSYNC.RECONVERGENT B0 ;  /* 0x0000000000007941 */ /* 0x000fea0003800200 */
.L_x_374:
        /* <DEDUP_REMOVED lines=54> */
[----:B0-----:R-:W-:Y:S02]  /*2540*/  LEA R64, P5, R208, UR6, 0x2 ;  /* 0x00000006d0407c11 */ /* 0x001fe4000f8a10ff */
        /* <DEDUP_REMOVED lines=12> */
.L_x_377:
[----:B0-----:R-:W-:Y:S02]  /*2610*/  MOV R62, R64 ;  /* 0x00000040003e7202 */ /* 0x001fe40000000f00 */
[----:B------:R-:W-:-:S05]  /*2620*/  MOV R63, R65 ;  /* 0x00000041003f7202 */ /* 0x000fca0000000f00 */
[----:B------:R-:W2:Y:S04]  /*2630*/  LDG.E.STRONG.GPU R62, desc[UR4][R62.64] ;  /* 0x000000043e3e7981 */ /* 0x000ea8000c1ef900 */
[----:B--2---:R-:W-:Y:S01]  /*2640*/  CCTL.IVALL ;  /* 0x00000000ff00798f */ /* 0x004fe20002000000 */
[----:B------:R-:W-:Y:S05]  /*2650*/  YIELD ;  /* 0x0000000000007946 */ /* 0x000fea0003800000 */
[----:B------:R-:W-:-:S13]  /*2660*/  ISETP.NE.AND P3, PT, R62, R211, PT ;  /* 0x000000d33e00720c */ /* 0x000fda0003f65270 */
[----:B------:R-:W-:Y:S05]  /*2670*/  @P3 BRA `(.L_x_377) ;  /* 0xfffffffc00e43947 */ /* 0x000fea000383ffff */
.L_x_376:
        /* <DEDUP_REMOVED lines=9> */
[----:B------:R-:W-:-:S04]  /*2710*/  @!P2 IADD3 R64, P3, PT, R64, R195, RZ ;  /* 0x000000c34040a210 */ /* 0x000fc80007f7e0ff */
[----:B------:R-:W-:Y:S02]  /*2720*/  @!P2 IADD3.X R65, PT, PT, RZ, RZ, RZ, P3, !PT ;  /* 0x000000ffff41a210 */ /* 0x000fe40001ffe4ff */
[----:B-1----:R-:W-:-:S04]  /*2730*/  @!P2 LEA R62, P3, R64, R62, 0x3 ;  /* 0x0000003e403ea211 */ /* 0x002fc800078618ff */
[----:B------:R-:W-:Y:S02]  /*2740*/  @!P2 LEA.HI.X R63, R64, R63, R65, 0x3, P3 ;  /* 0x0000003f403fa211 */ /* 0x000fe400018f1c41 */
[----:B------:R-:W-:Y:S02]  /*2750*/  CS2R R64, SRZ ;  /* 0x0000000000407805 */ /* 0x000fe4000001ff00 */
[----:B------:R-:W-:-:S04]  /*2760*/  @!P2 IADD3 R62, P3, PT, R67, R62, RZ ;  /* 0x0000003e433ea210 */ /* 0x000fc80007f7e0ff */
[----:B------:R-:W-:Y:S01]  /*2770*/  @!P2 IADD3.X R63, PT, PT, RZ, R63, RZ, P3, !PT ;  /* 0x0000003fff3fa210 */ /* 0x000fe20001ffe4ff */
[----:B------:R-:W-:Y:S06]  /*2780*/  BAR.SYNC.DEFER_BLOCKING 0x0 ;  /* 0x0000000000007b1d */ /* 0x000fec0000010000 */
[----:B------:R0:W3:Y:S01]  /*2790*/  @!P2 LDG.E.64 R64, desc[UR4][R62.64] ;  /* 0x000000043e40a981 */ /* 0x0000e2000c1e1b00 */
[----:B------:R-:W-:Y:S02]  /*27a0*/  MOV R67, RZ ;  /* 0x000000ff00437202 */ /* 0x000fe40000000f00 */
[----:B------:R-:W-:-:S02]  /*27b0*/  @!P2 MOV R67, 0x45f00000 ;  /* 0x45f000000043a802 */ /* 0x000fc40000000f00 */
[----:B------:R-:W-:Y:S02]  /*27c0*/  PRMT R117, R60, 0x7610, R117 ;  /* 0x000076103c757816 */ /* 0x000fe40000000075 */
[----:B------:R-:W-:Y:S01]  /*27d0*/  PRMT R119, R58, 0x7610, R119 ;  /* 0x000076103a777816 */ /* 0x000fe20000000077 */
[----:B------:R-:W1:Y:S01]  /*27e0*/  SHFL.DOWN PT, R66, R67, 0x1, 0x1f ;  /* 0x08201f0043427f89 */ /* 0x000e6200000e0000 */
[----:B------:R-:W-:Y:S01]  /*27f0*/  PRMT R125, R52, 0x7610, R125 ;  /* 0x00007610347d7816 */ /* 0x000fe2000000007d */
[----:B0-----:R-:W0:Y:S01]  /*2800*/  LDC R62, c[0x0][0x3d0] ;  /* 0x0000f400ff3e7b82 */ /* 0x001e220000000800 */
        /* <DEDUP_REMOVED lines=64> */
[----:B------:R-:W-:Y:S01]  /*2c10*/  FMUL.FTZ R63, R197, R204 ;  /* 0x000000ccc53f7220 */ /* 0x000fe20000410000 */
[--C-:B------:R-:W-:Y:S01]  /*2c20*/  FADD.FTZ R88, R87, -R195.reuse ;  /* 0x800000c357587221 */ /* 0x100fe20000010000 */
[C---:B------:R-:W-:Y:S01]  /*2c30*/  FMUL.FTZ R204, R197.reuse, R206 ;  /* 0x000000cec5cc7220 */ /* 0x040fe20000410000 */
[--C-:B------:R-:W-:Y:S01]  /*2c40*/  FADD.FTZ R206, R90, -R195.reuse ;  /* 0x800000c35ace7221 */ /* 0x100fe20000010000 */
        /* <DEDUP_REMOVED lines=47> */
[C---:B------:R-:W-:Y:S01]  /*2f40*/  FMUL.FTZ R70, R197.reuse, R88 ;  /* 0x00000058c5467220 */ /* 0x040fe20000410000 */
[----:B------:R-:W-:Y:S01]  /*2f50*/  FMUL.FTZ R207, R197, R94 ;  /* 0x0000005ec5cf7220 */ /* 0x000fe20000410000 */
[----:B------:R-:W-:Y:S01]  /*2f60*/  F2FP.F16.F32.PACK_AB R64, RZ, R64 ;  /* 0x00000040ff40723e */ /* 0x000fe200000000ff */
[--C-:B------:R-:W-:Y:S01]  /*2f70*/  FADD.FTZ R88, R77, -R195.reuse ;  /* 0x800000c34d587221 */ /* 0x100fe20000010000 */
[----:B------:R-:W-:Y:S01]  /*2f80*/  F2FP.F16.F32.PACK_AB R63, RZ, R63 ;  /* 0x0000003fff3f723e */ /* 0x000fe200000000ff */
[--C-:B------:R-:W-:Y:S01]  /*2f90*/  FADD.FTZ R94, R115, -R195.reuse ;  /* 0x800000c3735e7221 */ /* 0x100fe20000010000 */
[----:B------:R-:W-:Y:S01]  /*2fa0*/  FMUL.FTZ R115, R197, R76 ;  /* 0x0000004cc5737220 */ /* 0x000fe20000410000 */
[----:B------:R-:W-:Y:S01]  /*2fb0*/  FADD.FTZ R76, R79, -R195 ;  /* 0x800000c34f4c7221 */ /* 0x000fe20000010000 */
[C---:B------:R-:W-:Y:S01]  /*2fc0*/  FMUL.FTZ R203, R197.reuse, R210 ;  /* 0x000000d2c5cb7220 */ /* 0x040fe20000410000 */
[C---:B------:R-:W-:Y:S01]  /*2fd0*/  FMUL.FTZ R210, R197.reuse, R88 ;  /* 0x00000058c5d27220 */ /* 0x040fe20000410000 */
[----:B------:R-:W-:Y:S01]  /*2fe0*/  PRMT R64, R64, 0x5410, R63 ;  /* 0x0000541040407816 */ /* 0x000fe2000000003f */
[--C-:B------:R-:W-:Y:S01]  /*2ff0*/  FADD.FTZ R88, R80, -R195.reuse ;  /* 0x800000c350587221 */ /* 0x100fe20000010000 */
[----:B------:R-:W-:Y:S01]  /*3000*/  FMUL.FTZ R80, R197, R76 ;  /* 0x0000004cc5507220 */ /* 0x000fe20000410000 */
[--C-:B------:R-:W-:Y:S01]  /*3010*/  FADD.FTZ R72, R72, -R195.reuse ;  /* 0x800000c348487221 */ /* 0x100fe20000010000 */
[--C-:B------:R-:W-:Y:S01]  /*3020*/  FADD.FTZ R76, R199, -R195.reuse ;  /* 0x800000c3c74c7221 */ /* 0x100fe20000010000 */
[----:B------:R-:W-:Y:S01]  /*3030*/  F2FP.F16.F32.PACK_AB R65, RZ, R65 ;  /* 0x00000041ff41723e */ /* 0x000fe200000000ff */
[--C-:B------:R-:W-:Y:S01]  /*3040*/  FADD.FTZ R74, R74, -R195.reuse ;  /* 0x800000c34a4a7221 */ /* 0x100fe20000010000 */
[----:B------:R-:W-:Y:S01]  /*3050*/  F2FP.F16.F32.PACK_AB R67, RZ, R67 ;  /* 0x00000043ff43723e */ /* 0x000fe200000000ff */
[----:B------:R-:W-:Y:S01]  /*3060*/  HFMA2 R64, R117, R64, R119 ;  /* 0x0000004075407231 */ /* 0x000fe20000000077 */
[----:B------:R-:W-:Y:S01]  /*3070*/  F2FP.F16.F32.PACK_AB R62, RZ, R62 ;  /* 0x0000003eff3e723e */ /* 0x000fe200000000ff */
[C---:B------:R-:W-:Y:S01]  /*3080*/  FMUL.FTZ R71, R197.reuse, R72 ;  /* 0x00000048c5477220 */ /* 0x040fe20000410000 */
[----:B------:R-:W-:Y:S01]  /*3090*/  F2FP.F16.F32.PACK_AB R66, RZ, R66 ;  /* 0x00000042ff42723e */ /* 0x000fe200000000ff */
[C---:B------:R-:W-:Y:S01]  /*30a0*/  FMUL.FTZ R211, R197.reuse, R76 ;  /* 0x0000004cc5d37220 */ /* 0x040fe20000410000 */
[----:B------:R-:W-:Y:S01]  /*30b0*/  F2FP.F16.F32.PACK_AB R204, RZ, R204 ;  /* 0x000000ccffcc723e */ /* 0x000fe200000000ff */
[--C-:B------:R-:W-:Y:S01]  /*30c0*/  FADD.FTZ R184, R184, -R195.reuse ;  /* 0x800000c3b8b87221 */ /* 0x100fe20000010000 */
[----:B------:R-:W-:Y:S01]  /*30d0*/  FMUL.FTZ R72, R197, R74 ;  /* 0x0000004ac5487220 */ /* 0x000fe20000410000 */
[----:B------:R-:W-:Y:S01]  /*30e0*/  FADD.FTZ R76, R85, -R195 ;  /* 0x800000c3554c7221 */ /* 0x000fe20000010000 */
[----:B------:R-:W-:Y:S01]  /*30f0*/  PRMT R65, R65, 0x5410, R67 ;  /* 0x0000541041417816 */ /* 0x000fe20000000043 */
[--C-:B------:R-:W-:Y:S01]  /*3100*/  FADD.FTZ R74, R73, -R195.reuse ;  /* 0x800000c3494a7221 */ /* 0x100fe20000010000 */
[----:B------:R-:W-:Y:S01]  /*3110*/  PRMT R62, R62, 0x5410, R66 ;  /* 0x000054103e3e7816 */ /* 0x000fe20000000042 */
[C---:B------:R-:W-:Y:S01]  /*3120*/  FMUL.FTZ R69, R197.reuse, R206 ;  /* 0x000000cec5457220 */ /* 0x040fe20000410000 */
[C---:B------:R-:W-:Y:S01]  /*3130*/  FMUL.FTZ R205, R197.reuse, R208 ;  /* 0x000000d0c5cd7220 */ /* 0x040fe20000410000 */
[--C-:B------:R-:W-:Y:S01]  /*3140*/  FADD.FTZ R198, R198, -R195.reuse ;  /* 0x800000c3c6c67221 */ /* 0x100fe20000010000 */
[C---:B------:R-:W-:Y:S01]  /*3150*/  FMUL.FTZ R206, R197.reuse, R184 ;  /* 0x000000b8c5ce7220 */ /* 0x040fe20000410000 */
[C---:B------:R-:W-:Y:S01]  /*3160*/  FMUL.FTZ R208, R197.reuse, R88 ;  /* 0x00000058c5d07220 */ /* 0x040fe20000410000 */
[--C-:B------:R-:W-:Y:S01]  /*3170*/  FADD.FTZ R202, R202, -R195.reuse ;  /* 0x800000c3caca7221 */ /* 0x100fe20000010000 */
[C---:B------:R-:W-:Y:S01]  /*3180*/  FMUL.FTZ R76, R197.reuse, R76 ;  /* 0x0000004cc54c7220 */ /* 0x040fe20000410000 */
[C---:B------:R-:W-:Y:S01]  /*3190*/  FMUL.FTZ R184, R197.reuse, R74 ;  /* 0x0000004ac5b87220 */ /* 0x040fe20000410000 */
[----:B------:R-:W-:Y:S01]  /*31a0*/  HFMA2 R88, R118.H1_H1, R204.H0_H0, R120.H1_H1 ;  /* 0x200000cc76587231 */ /* 0x000fe20000060c78 */
[----:B------:R-:W-:Y:S01]  /*31b0*/  F2FP.F16.F32.PACK_AB R87, RZ, R87 ;  /* 0x00000057ff57723e */ /* 0x000fe200000000ff */
[--C-:B------:R-:W-:Y:S01]  /*31c0*/  FADD.FTZ R74, R194, -R195.reuse ;  /* 0x800000c3c24a7221 */ /* 0x100fe20000010000 */
[----:B------:R-:W-:Y:S01]  /*31d0*/  F2FP.F16.F32.PACK_AB R86, RZ, R86 ;  /* 0x00000056ff56723e */ /* 0x000fe200000000ff */
[----:B------:R-:W-:Y:S01]  /*31e0*/  HFMA2 R204, R125, R65, R127 ;  /* 0x000000417dcc7231 */ /* 0x000fe2000000007f */
[----:B------:R-:W-:Y:S01]  /*31f0*/  F2FP.F16.F32.PACK_AB R180, RZ, R180 ;  /* 0x000000b4ffb4723e */ /* 0x000fe200000000ff */
[C---:B------:R-:W-:Y:S01]  /*3200*/  FMUL.FTZ R198, R197.reuse, R198 ;  /* 0x000000c6c5c67220 */ /* 0x040fe20000410000 */
[----:B------:R-:W-:Y:S01]  /*3210*/  F2FP.F16.F32.PACK_AB R182, RZ, R182 ;  /* 0x000000b6ffb6723e */ /* 0x000fe200000000ff */
[----:B------:R-:W-:Y:S01]  /*3220*/  HFMA2 R66, R121, R62, R123 ;  /* 0x0000003e79427231 */ /* 0x000fe2000000007b */
        /* <DEDUP_REMOVED lines=10> */
[----:B------:R-:W-:Y:S01]  /*32d0*/  F2FP.F16.F32.PACK_AB R114, RZ, R114 ;  /* 0x00000072ff72723e */ /* 0x000fe200000000ff */
[----:B------:R-:W-:Y:S01]  /*32e0*/  FMUL.FTZ R110, R197, R110 ;  /* 0x0000006ec56e7220 */ /* 0x000fe20000410000 */
[----:B------:R-:W-:Y:S01]  /*32f0*/  F2FP.F16.F32.PACK_AB R186, RZ, R186 ;  /* 0x000000baffba723e */ /* 0x000fe200000000ff */
[----:B------:R-:W-:Y:S01]  /*3300*/  FADD.FTZ R78, R78, -R195 ;  /* 0x800000c34e4e7221 */ /* 0x000fe20000010000 */
[----:B------:R-:W-:Y:S01]  /*3310*/  F2FP.F16.F32.PACK_AB R81, RZ, R198 ;  /* 0x000000c6ff51723e */ /* 0x000fe200000000ff */
[----:B------:R-:W-:Y:S01]  /*3320*/  HFMA2 R198, R57.H0_H0, R90.H0_H0, R55.H0_H0 ;  /* 0x2000005a39c67231 */ /* 0x000fe20000040837 */
[----:B------:R-:W-:Y:S01]  /*3330*/  LOP3.LUT R62, R62, 0xffff, RZ, 0xc0, !PT ;  /* 0x0000ffff3e3e7812 */ /* 0x000fe200078ec0ff */
[----:B------:R-:W-:Y:S01]  /*3340*/  HFMA2 R90, R9.H0_H0, R202.H0_H0, R5.H0_H0 ;  /* 0x200000ca095a7231 */ /* 0x000fe20000040805 */
[----:B------:R-:W-:Y:S01]  /*3350*/  F2FP.F16.F32.PACK_AB R69, RZ, R69 ;  /* 0x00000045ff45723e */ /* 0x000fe200000000ff */
[----:B------:R-:W-:Y:S01]  /*3360*/  HFMA2 R202, R129, R87, R131 ;  /* 0x0000005781ca7231 */ /* 0x000fe20000000083 */
[----:B------:R-:W-:Y:S01]  /*3370*/  F2FP.F16.F32.PACK_AB R71, RZ, R71 ;  /* 0x00000047ff47723e */ /* 0x000fe200000000ff */
[----:B------:R-:W-:Y:S01]  /*3380*/  HFMA2 R180, R133, R180, R135 ;  /* 0x000000b485b47231 */ /* 0x000fe20000000087 */
[----:B------:R-:W-:Y:S01]  /*3390*/  PRMT R65, R64, 0x7610, R65 ;  /* 0x0000761040417816 */ /* 0x000fe20000000041 */
[----:B------:R-:W-:Y:S01]  /*33a0*/  IMAD.WIDE.U32 R62, R62, 0x10000, RZ ;  /* 0x000100003e3e7825 */ /* 0x000fe200078e00ff */
[----:B------:R-:W-:-:S03]  /*33b0*/  F2FP.F16.F32.PACK_AB R112, RZ, R112 ;  /* 0x00000070ff70723e */ /* 0x000fc600000000ff */
[--C-:B------:R-:W-:Y:S01]  /*33c0*/  FADD.FTZ R200, R200, -R195.reuse ;  /* 0x800000c3c8c87221 */ /* 0x100fe20000010000 */
[----:B------:R-:W-:Y:S01]  /*33d0*/  PRMT R64, R66, 0x7632, R64 ;  /* 0x0000763242407816 */ /* 0x000fe20000000040 */
[----:B------:R-:W-:Y:S01]  /*33e0*/  FMUL.FTZ R194, R197, R78 ;  /* 0x0000004ec5c27220 */ /* 0x000fe20000410000 */
[----:B------:R-:W-:Y:S01]  /*33f0*/  F2FP.F16.F32.PACK_AB R91, RZ, R91 ;  /* 0x0000005bff5b723e */ /* 0x000fe200000000ff */
[----:B------:R-:W-:Y:S01]  /*3400*/  HFMA2 R75, R41.H0_H0, R112.H0_H0, R39.H0_H0 ;  /* 0x20000070294b7231 */ /* 0x000fe20000040827 */
[----:B------:R-:W-:Y:S01]  /*3410*/  F2FP.F16.F32.PACK_AB R178, RZ, R178 ;  /* 0x000000b2ffb2723e */ /* 0x000fe200000000ff */
[--C-:B------:R-:W-:Y:S01]  /*3420*/  FADD.FTZ R196, R196, -R195.reuse ;  /* 0x800000c3c4c47221 */ /* 0x100fe20000010000 */
[----:B------:R-:W-:Y:S01]  /*3430*/  F2FP.F16.F32.PACK_AB R68, RZ, R68 ;  /* 0x00000044ff44723e */ /* 0x000fe200000000ff */
[----:B------:R-:W-:Y:S01]  /*3440*/  HFMA2 R112, R142.H1_H1, R91.H0_H0, R144.H1_H1 ;  /* 0x2000005b8e707231 */ /* 0x000fe20000060c90 */
[----:B------:R-:W-:Y:S01]  /*3450*/  F2FP.F16.F32.PACK_AB R98, RZ, R98 ;  /* 0x00000062ff62723e */ /* 0x000fe200000000ff */
[----:B------:R-:W-:Y:S01]  /*3460*/  HFMA2 R91, R13.H0_H0, R81.H0_H0, R11.H0_H0 ;  /* 0x200000510d5b7231 */ /* 0x000fe2000004080b */
[----:B------:R-:W-:Y:S01]  /*3470*/  PRMT R114, R114, 0x5410, R186 ;  /* 0x0000541072727816 */ /* 0x000fe200000000ba */
[----:B------:R-:W-:Y:S01]  /*3480*/  FADD.FTZ R78, R83, -R195 ;  /* 0x800000c3534e7221 */ /* 0x000fe20000010000 */
[----:B------:R-:W-:Y:S01]  /*3490*/  PRMT R67, R204, 0x7632, R67 ;  /* 0x00007632cc437816 */ /* 0x000fe20000000043 */
[----:B------:R-:W-:Y:S01]  /*34a0*/  HFMA2 R199, R53.H0_H0, R98.H0_H0, R51.H0_H0 ;  /* 0x2000006235c77231 */ /* 0x000fe20000040833 */
[----:B------:R-:W-:Y:S01]  /*34b0*/  F2FP.F16.F32.PACK_AB R80, RZ, R80 ;  /* 0x00000050ff50723e */ /* 0x000fe200000000ff */
[----:B------:R-:W-:Y:S01]  /*34c0*/  FADD.FTZ R192, R192, -R195 ;  /* 0x800000c3c0c07221 */ /* 0x000fe20000010000 */
[----:B------:R-:W-:Y:S01]  /*34d0*/  PRMT R69, R69, 0x5410, R71 ;  /* 0x0000541045457816 */ /* 0x000fe20000000047 */
[----:B------:R-:W-:Y:S01]  /*34e0*/  HFMA2 R81, R141, R114, R143 ;  /* 0x000000728d517231 */ /* 0x000fe2000000008f */
[----:B------:R-:W-:Y:S01]  /*34f0*/  LOP3.LUT R64, R64, 0xffff, RZ, 0xc0, !PT ;  /* 0x0000ffff40407812 */ /* 0x000fe200078ec0ff */
[----:B------:R-:W-:Y:S01]  /*3500*/  HFMA2 R98, R162.H1_H1, R80.H0_H0, R164.H1_H1 ;  /* 0x20000050a2627231 */ /* 0x000fe20000060ca4 */
[--C-:B------:R-:W-:Y:S01]  /*3510*/  PRMT R178, R178, 0x5410, R68.reuse ;  /* 0x00005410b2b27816 */ /* 0x100fe20000000044 */
[----:B------:R-:W-:Y:S01]  /*3520*/  FMUL.FTZ R200, R197, R200 ;  /* 0x000000c8c5c87220 */ /* 0x000fe20000410000 */
[----:B------:R-:W-:Y:S01]  /*3530*/  F2FP.F16.F32.PACK_AB R213, RZ, R74 ;  /* 0x0000004affd5723e */ /* 0x000fe200000000ff */
[----:B------:R-:W-:Y:S01]  /*3540*/  FADD.FTZ R74, R201, -R195 ;  /* 0x800000c3c94a7221 */ /* 0x000fe20000010000 */
[----:B------:R-:W-:Y:S01]  /*3550*/  LOP3.LUT R67, R67, 0xffff, RZ, 0xc0, !PT ;  /* 0x0000ffff43437812 */ /* 0x000fe200078ec0ff */
[----:B------:R-:W-:Y:S01]  /*3560*/  HFMA2 R80, R149, R69, R151 ;  /* 0x0000004595507231 */ /* 0x000fe20000000097 */
[----:B------:R-:W-:Y:S01]  /*3570*/  PRMT R68, R202, 0x7632, R68 ;  /* 0x00007632ca447816 */ /* 0x000fe20000000044 */
[C---:B------:R-:W-:Y:S01]  /*3580*/  FMUL.FTZ R201, R197.reuse, R74 ;  /* 0x0000004ac5c97220 */ /* 0x040fe20000410000 */
[----:B------:R-:W-:Y:S01]  /*3590*/  F2FP.F16.F32.PACK_AB R100, RZ, R100 ;  /* 0x00000064ff64723e */ /* 0x000fe200000000ff */
[C---:B------:R-:W-:Y:S01]  /*35a0*/  FMUL.FTZ R196, R197.reuse, R196 ;  /* 0x000000c4c5c47220 */ /* 0x040fe20000410000 */
[----:B------:R-:W-:Y:S01]  /*35b0*/  F2FP.F16.F32.PACK_AB R72, RZ, R72 ;  /* 0x00000048ff48723e */ /* 0x000fe200000000ff */
[----:B------:R-:W-:Y:S01]  /*35c0*/  FMUL.FTZ R192, R197, R192 ;  /* 0x000000c0c5c07220 */ /* 0x000fe20000410000 */
[----:B------:R-:W-:Y:S01]  /*35d0*/  F2FP.F16.F32.PACK_AB R70, RZ, R70 ;  /* 0x00000046ff46723e */ /* 0x000fe200000000ff */
[----:B------:R-:W-:Y:S01]  /*35e0*/  HFMA2 R74, R49.H0_H0, R100.H0_H0, R47.H0_H0 ;  /* 0x20000064314a7231 */ /* 0x000fe2000004082f */
[----:B------:R-:W-:Y:S01]  /*35f0*/  LOP3.LUT R62, R62, 0xffff, R65, 0xf8, !PT ;  /* 0x0000ffff3e3e7812 */ /* 0x000fe200078ef841 */
[----:B------:R-:W-:Y:S01]  /*3600*/  IMAD.WIDE.U32 R64, R64, 0x10000, RZ ;  /* 0x0001000040407825 */ /* 0x000fe200078e00ff */
[----:B------:R-:W-:-:S03]  /*3610*/  PRMT R69, R66, 0x7610, R69 ;  /* 0x0000761042457816 */ /* 0x000fc60000000045 */
[----:B------:R-:W-:Y:S01]  /*3620*/  FADD.FTZ R84, R84, -R195 ;  /* 0x800000c354547221 */ /* 0x000fe20000010000 */
[----:B------:R-:W-:Y:S01]  /*3630*/  LOP3.LUT R68, R68, 0xffff, RZ, 0xc0, !PT ;  /* 0x0000ffff44447812 */ /* 0x000fe200078ec0ff */
[----:B------:R-:W-:Y:S01]  /*3640*/  IMAD.WIDE.U32 R66, R67, 0x10000, RZ ;  /* 0x0001000043427825 */ /* 0x000fe200078e00ff */
[----:B------:R-:W-:-:S03]  /*3650*/  PRMT R72, R72, 0x5410, R70 ;  /* 0x0000541048487816 */ /* 0x000fc60000000046 */
[C---:B------:R-:W-:Y:S01]  /*3660*/  FMUL.FTZ R84, R197.reuse, R84 ;  /* 0x00000054c5547220 */ /* 0x040fe20000410000 */
[----:B------:R-:W-:Y:S01]  /*3670*/  PRMT R71, R198, 0x7610, R71 ;  /* 0x00007610c6477816 */ /* 0x000fe20000000047 */
[C---:B------:R-:W-:Y:S01]  /*3680*/  FMUL.FTZ R78, R197.reuse, R78 ;  /* 0x0000004ec54e7220 */ /* 0x040fe20000410000 */
[----:B------:R-:W-:Y:S01]  /*3690*/  F2FP.F16.F32.PACK_AB R190, RZ, R190 ;  /* 0x000000beffbe723e */ /* 0x000fe200000000ff */
[----:B------:R-:W-:Y:S01]  /*36a0*/  HFMA2 R87, R153, R72, R155 ;  /* 0x0000004899577231 */ /* 0x000fe2000000009b */
[----:B------:R-:W-:Y:S01]  /*36b0*/  F2FP.F16.F32.PACK_AB R188, RZ, R188 ;  /* 0x000000bcffbc723e */ /* 0x000fe200000000ff */
[----:B------:R-:W-:Y:S01]  /*36c0*/  FADD.FTZ R82, R82, -R195 ;  /* 0x800000c352527221 */ /* 0x000fe20000010000 */
[----:B------:R-:W-:Y:S01]  /*36d0*/  PRMT R117, R204, 0x7610, R117 ;  /* 0x00007610cc757816 */ /* 0x000fe20000000075 */
[C---:B------:R-:W-:Y:S01]  /*36e0*/  FMUL.FTZ R209, R197.reuse, R94 ;  /* 0x0000005ec5d17220 */ /* 0x040fe20000410000 */
[----:B------:R-:W-:Y:S01]  /*36f0*/  PRMT R70, R180, 0x7632, R70 ;  /* 0x00007632b4467816 */ /* 0x000fe20000000046 */
[----:B------:R-:W-:Y:S01]  /*3700*/  FMUL.FTZ R212, R197, R82 ;  /* 0x00000052c5d47220 */ /* 0x000fe20000410000 */
[----:B------:R-:W-:Y:S01]  /*3710*/  F2FP.F16.F32.PACK_AB R110, RZ, R110 ;  /* 0x0000006eff6e723e */ /* 0x000fe200000000ff */
[----:B------:R-:W-:Y:S01]  /*3720*/  HFMA2 R100, R166.H1_H1, R213.H0_H0, R168.H1_H1 ;  /* 0x200000d5a6647231 */ /* 0x000fe20000060ca8 */
[----:B------:R-:W-:Y:S01]  /*3730*/  LOP3.LUT R64, R64, 0xffff, R69, 0xf8, !PT ;  /* 0x0000ffff40407812 */ /* 0x000fe200078ef845 */
[----:B------:R-:W-:Y:S01]  /*3740*/  IMAD.WIDE.U32 R68, R68, 0x10000, RZ ;  /* 0x0001000044447825 */ /* 0x000fe200078e00ff */
[----:B------:R-:W-:-:S02]  /*3750*/  LOP3.LUT R65, R65, 0xffff, R71, 0xf8, !PT ;  /* 0x0000ffff41417812 */ /* 0x000fc400078ef847 */
[----:B------:R-:W-:Y:S02]  /*3760*/  PRMT R190, R190, 0x5410, R188 ;  /* 0x00005410bebe7816 */ /* 0x000fe400000000bc */
[----:B------:R-:W-:Y:S02]  /*3770*/  LOP3.LUT R66, R66, 0xffff, R117, 0xf8, !PT ;  /* 0x0000ffff42427812 */ /* 0x000fe400078ef875 */
[----:B------:R-:W-:Y:S01]  /*3780*/  PRMT R71, R202, 0x7610, R71 ;  /* 0x00007610ca477816 */ /* 0x000fe20000000047 */
[----:B------:R-:W-:Y:S01]  /*3790*/  HFMA2 R182, R137, R190, R139 ;  /* 0x000000be89b67231 */ /* 0x000fe2000000008b */
[----:B------:R-:W-:Y:S02]  /*37a0*/  LOP3.LUT R70, R70, 0xffff, RZ, 0xc0, !PT ;  /* 0x0000ffff46467812 */ /* 0x000fe400078ec0ff */
[----:B------:R-:W-:Y:S02]  /*37b0*/  PRMT R117, R74, 0x7610, R117 ;  /* 0x000076104a757816 */ /* 0x000fe40000000075 */
[----:B------:R-:W-:-:S02]  /*37c0*/  F2FP.F16.F32.PACK_AB R79, RZ, R79 ;  /* 0x0000004fff4f723e */ /* 0x000fc400000000ff */
[----:B------:R-:W-:Y:S01]  /*37d0*/  F2FP.F16.F32.PACK_AB R215, RZ, R73 ;  /* 0x00000049ffd7723e */ /* 0x000fe200000000ff */
[----:B------:R-:W-:Y:S01]  /*37e0*/  HFMA2 R73, R45.H0_H0, R110.H0_H0, R43.H0_H0 ;  /* 0x2000006e2d497231 */ /* 0x000fe2000004082b */
[----:B------:R-:W-:Y:S01]  /*37f0*/  PRMT R74, R81, 0x7632, R74 ;  /* 0x00007632514a7816 */ /* 0x000fe2000000004a */
[----:B------:R-:W-:Y:S01]  /*3800*/  HFMA2 R83, R17.H0_H0, R79.H0_H0, R15.H0_H0 ;  /* 0x2000004f11537231 */ /* 0x000fe2000004080f */
[----:B------:R-:W-:Y:S01]  /*3810*/  LOP3.LUT R68, R68, 0xffff, R71, 0xf8, !PT ;  /* 0x0000ffff44447812 */ /* 0x000fe200078ef847 */
[----:B------:R-:W-:Y:S01]  /*3820*/  IMAD.WIDE.U32 R70, R70, 0x10000, RZ ;  /* 0x0001000046467825 */ /* 0x000fe200078e00ff */
[----:B------:R-:W-:-:S03]  /*3830*/  PRMT R121, R75, 0x7610, R121 ;  /* 0x000076104b797816 */ /* 0x000fc60000000079 */
[----:B------:R-:W-:Y:S01]  /*3840*/  HFMA2 R79, R145, R178, R147 ;  /* 0x000000b2914f7231 */ /* 0x000fe20000000093 */
[----:B------:R-:W-:Y:S02]  /*3850*/  F2FP.F16.F32.PACK_AB R104, RZ, R104 ;  /* 0x00000068ff68723e */ /* 0x000fe400000000ff */
[----:B------:R-:W-:Y:S02]  /*3860*/  PRMT R75, R180, 0x7610, R75 ;  /* 0x00007610b44b7816 */ /* 0x000fe4000000004b */
[----:B------:R-:W-:Y:S01]  /*3870*/  LOP3.LUT R74, R74, 0xffff, RZ, 0xc0, !PT ;  /* 0x0000ffff4a4a7812 */ /* 0x000fe200078ec0ff */
[----:B------:R-:W-:Y:S01]  /*3880*/  HFMA2 R77, R37.H0_H0, R104.H0_H0, R35.H0_H0 ;  /* 0x20000068254d7231 */ /* 0x000fe20000040823 */
[--C-:B------:R-:W-:Y:S01]  /*3890*/  LOP3.LUT R69, R69, 0xffff, R117.reuse, 0xf8, !PT ;  /* 0x0000ffff45457812 */ /* 0x100fe200078ef875 */
[----:B------:R-:W-:Y:S01]  /*38a0*/  HFMA2 R104, R170.H1_H1, R215.H0_H0, R174.H1_H1 ;  /* 0x200000d7aa687231 */ /* 0x000fe20000060cae */
[----:B------:R-:W-:Y:S02]  /*38b0*/  PRMT R117, R73, 0x7610, R117 ;  /* 0x0000761049757816 */ /* 0x000fe40000000075 */
[----:B------:R-:W-:-:S02]  /*38c0*/  F2FP.F16.F32.PACK_AB R115, RZ, R115 ;  /* 0x00000073ff73723e */ /* 0x000fc400000000ff */
[----:B------:R-:W-:Y:S02]  /*38d0*/  F2FP.F16.F32.PACK_AB R184, RZ, R184 ;  /* 0x000000b8ffb8723e */ /* 0x000fe400000000ff */
[----:B------:R-:W-:Y:S02]  /*38e0*/  PRMT R72, R182, 0x7632, R72 ;  /* 0x00007632b6487816 */ /* 0x000fe40000000048 */
[----:B------:R-:W-:Y:S01]  /*38f0*/  LOP3.LUT R70, R70, 0xffff, R75, 0xf8, !PT ;  /* 0x0000ffff46467812 */ /* 0x000fe200078ef84b */
[----:B------:R-:W-:Y:S01]  /*3900*/  IMAD.WIDE.U32 R74, R74, 0x10000, RZ ;  /* 0x000100004a4a7825 */ /* 0x000fe200078e00ff */
[----:B------:R-:W-:Y:S02]  /*3910*/  F2FP.F16.F32.PACK_AB R102, RZ, R102 ;  /* 0x00000066ff66723e */ /* 0x000fe400000000ff */
[----:B------:R-:W-:Y:S02]  /*3920*/  LOP3.LUT R71, R71, 0xffff, R117, 0xf8, !PT ;  /* 0x0000ffff47477812 */ /* 0x000fe400078ef875 */
[----:B------:R-:W-:Y:S01]  /*3930*/  F2FP.F16.F32.PACK_AB R85, RZ, R200 ;  /* 0x000000c8ff55723e */ /* 0x000fe200000000ff */
[----:B------:R-:W-:Y:S01]  /*3940*/  HFMA2 R76, R33.H0_H0, R102.H0_H0, R31.H0_H0 ;  /* 0x20000066214c7231 */ /* 0x000fe2000004081f */
[----:B------:R-:W-:-:S02]  /*3950*/  PRMT R115, R115, 0x5410, R184 ;  /* 0x0000541073737816 */ /* 0x000fc400000000b8 */
[----:B------:R-:W-:Y:S01]  /*3960*/  PRMT R117, R79, 0x7632, R117 ;  /* 0x000076324f757816 */ /* 0x000fe20000000075 */
[----:B------:R-:W-:Y:S01]  /*3970*/  HFMA2 R102, R172.H1_H1, R85.H0_H0, R176.H1_H1 ;  /* 0x20000055ac667231 */ /* 0x000fe20000060cb0 */
[----:B------:R-:W-:Y:S02]  /*3980*/  LOP3.LUT R72, R72, 0xffff, RZ, 0xc0, !PT ;  /* 0x0000ffff48487812 */ /* 0x000fe400078ec0ff */
[----:B------:R-:W-:Y:S01]  /*3990*/  F2FP.F16.F32.PACK_AB R196, RZ, R196 ;  /* 0x000000c4ffc4723e */ /* 0x000fe200000000ff */
[----:B------:R-:W-:Y:S01]  /*39a0*/  HFMA2 R85, R157, R115, R159 ;  /* 0x000000739d557231 */ /* 0x000fe2000000009f */
[----:B------:R-:W-:Y:S01]  /*39b0*/  F2FP.F16.F32.PACK_AB R208, RZ, R208 ;  /* 0x000000d0ffd0723e */ /* 0x000fe200000000ff */
[----:B------:R-:W-:Y:S01]  /*39c0*/  IMAD.WIDE.U32 R72, R72, 0x10000, RZ ;  /* 0x0001000048487825 */ /* 0x000fe200078e00ff */
[----:B------:R-:W-:Y:S02]  /*39d0*/  F2FP.F16.F32.PACK_AB R192, RZ, R192 ;  /* 0x000000c0ffc0723e */ /* 0x000fe400000000ff */
[----:B------:R-:W-:-:S02]  /*39e0*/  F2FP.F16.F32.PACK_AB R194, RZ, R194 ;  /* 0x000000c2ffc2723e */ /* 0x000fc400000000ff */
[----:B------:R-:W-:Y:S02]  /*39f0*/  LOP3.LUT R75, R75, 0xffff, R77, 0xf8, !PT ;  /* 0x0000ffff4b4b7812 */ /* 0x000fe400078ef84d */
[----:B------:R-:W-:Y:S02]  /*3a00*/  PRMT R118, R80, 0x7632, R118 ;  /* 0x0000763250767816 */ /* 0x000fe40000000076 */
[----:B------:R-:W-:Y:S02]  /*3a10*/  LOP3.LUT R77, R117, 0xffff, RZ, 0xc0, !PT ;  /* 0x0000ffff754d7812 */ /* 0x000fe400078ec0ff */
[----:B------:R-:W-:Y:S02]  /*3a20*/  F2FP.F16.F32.PACK_AB R207, RZ, R207 ;  /* 0x000000cfffcf723e */ /* 0x000fe400000000ff */
[----:B------:R-:W-:Y:S02]  /*3a30*/  PRMT R196, R196, 0x5410, R208 ;  /* 0x00005410c4c47816 */ /* 0x000fe400000000d0 */
[----:B------:R-:W-:-:S02]  /*3a40*/  F2FP.F16.F32.PACK_AB R205, RZ, R205 ;  /* 0x000000cdffcd723e */ /* 0x000fc400000000ff */
[----:B------:R-:W-:Y:S02]  /*3a50*/  PRMT R192, R192, 0x5410, R194 ;  /* 0x00005410c0c07816 */ /* 0x000fe400000000c2 */
[----:B------:R-:W-:Y:S01]  /*3a60*/  PRMT R119, R182, 0x7610, R119 ;  /* 0x00007610b6777816 */ /* 0x000fe20000000077 */
[----:B------:R-:W-:Y:S01]  /*3a70*/  HFMA2 R178, R165, R196, R167 ;  /* 0x000000c4a5b27231 */ /* 0x000fe200000000a7 */
[----:B------:R-:W-:Y:S01]  /*3a80*/  PRMT R117, R76, 0x7610, R117 ;  /* 0x000076104c757816 */ /* 0x000fe20000000075 */
[----:B------:R-:W-:Y:S01]  /*3a90*/  IMAD.WIDE.U32 R76, R77, 0x10000, RZ ;  /* 0x000100004d4c7825 */ /* 0x000fe200078e00ff */
[----:B------:R-:W-:-:S03]  /*3aa0*/  LOP3.LUT R180, R118, 0xffff, RZ, 0xc0, !PT ;  /* 0x0000ffff76b47812 */ /* 0x000fc600078ec0ff */
[----:B------:R-:W-:Y:S01]  /*3ab0*/  HFMA2 R86, R161, R192, R163 ;  /* 0x000000c0a1567231 */ /* 0x000fe200000000a3 */
[----:B------:R-:W-:Y:S01]  /*3ac0*/  F2FP.F16.F32.PACK_AB R200, RZ, R84 ;  /* 0x00000054ffc8723e */ /* 0x000fe200000000ff */
[----:B------:R-:W-:Y:S01]  /*3ad0*/  HFMA2 R84, R25.H0_H0, R207.H0_H0, R23.H0_H0 ;  /* 0x200000cf19547231 */ /* 0x000fe20000040817 */
[----:B------:R-:W-:Y:S02]  /*3ae0*/  PRMT R118, R87, 0x7632, R118 ;  /* 0x0000763257767816 */ /* 0x000fe40000000076 */
[----:B------:R-:W-:Y:S01]  /*3af0*/  F2FP.F16.F32.PACK_AB R214, RZ, R78 ;  /* 0x0000004effd6723e */ /* 0x000fe200000000ff */
[----:B------:R-:W-:Y:S01]  /*3b00*/  HFMA2 R78, R29.H0_H0, R205.H0_H0, R27.H0_H0 ;  /* 0x200000cd1d4e7231 */ /* 0x000fe2000004081b */
[----:B------:R-:W-:Y:S02]  /*3b10*/  LOP3.LUT R72, R72, 0xffff, R119, 0xf8, !PT ;  /* 0x0000ffff48487812 */ /* 0x000fe400078ef877 */
[----:B------:R-:W-:Y:S02]  /*3b20*/  LOP3.LUT R74, R74, 0xffff, R81, 0xf8, !PT ;  /* 0x0000ffff4a4a7812 */ /* 0x000fe400078ef851 */
[----:B------:R-:W-:-:S02]  /*3b30*/  PRMT R119, R80, 0x7610, R119 ;  /* 0x0000761050777816 */ /* 0x000fc40000000077 */
[----:B------:R-:W-:Y:S02]  /*3b40*/  PRMT R81, R79, 0x7610, R81 ;  /* 0x000076104f517816 */ /* 0x000fe40000000051 */
[----:B------:R-:W-:Y:S02]  /*3b50*/  LOP3.LUT R80, R118, 0xffff, RZ, 0xc0, !PT ;  /* 0x0000ffff76507812 */ /* 0x000fe400078ec0ff */
[----:B------:R-:W-:Y:S02]  /*3b60*/  F2FP.F16.F32.PACK_AB R210, RZ, R210 ;  /* 0x000000d2ffd2723e */ /* 0x000fe400000000ff */
[----:B------:R-:W-:Y:S02]  /*3b70*/  F2FP.F16.F32.PACK_AB R201, RZ, R201 ;  /* 0x000000c9ffc9723e */ /* 0x000fe400000000ff */
[--C-:B------:R-:W-:Y:S01]  /*3b80*/  LOP3.LUT R77, R77, 0xffff, R117.reuse, 0xf8, !PT ;  /* 0x0000ffff4d4d7812 */ /* 0x100fe200078ef875 */
[----:B------:R-:W-:Y:S01]  /*3b90*/  HFMA2 R82, R21.H0_H0, R210.H0_H0, R19.H0_H0 ;  /* 0x200000d215527231 */ /* 0x000fe20000040813 */
[----:B------:R-:W-:-:S02]  /*3ba0*/  PRMT R117, R84, 0x7610, R117 ;  /* 0x0000761054757816 */ /* 0x000fc40000000075 */
        /* <DEDUP_REMOVED lines=8> */
[----:B------:R-:W-:Y:S02]  /*3c30*/  F2FP.F16.F32.PACK_AB R211, RZ, R211 ;  /* 0x000000d3ffd3723e */ /* 0x000fe400000000ff */
[----:B------:R-:W-:Y:S02]  /*3c40*/  F2FP.F16.F32.PACK_AB R212, RZ, R212 ;  /* 0x000000d4ffd4723e */ /* 0x000fe400000000ff */
[----:B------:R-:W-:Y:S01]  /*3c50*/  LOP3.LUT R84, R84, 0xffff, RZ, 0xc0, !PT ;  /* 0x0000ffff54547812 */ /* 0x000fe200078ec0ff */
[----:B------:R-:W-:Y:S01]  /*3c60*/  HFMA2 R114, R169, R200, R173 ;  /* 0x000000c8a9727231 */ /* 0x000fe200000000ad */
[----:B------:R-:W-:Y:S02]  /*3c70*/  LOP3.LUT R180, R118, 0xffff, RZ, 0xc0, !PT ;  /* 0x0000ffff76b47812 */ /* 0x000fe400078ec0ff */
[----:B------:R-:W-:Y:S02]  /*3c80*/  PRMT R118, R178, 0x7632, R118 ;  /* 0x00007632b2767816 */ /* 0x000fe40000000076 */
[----:B------:R-:W-:-:S02]  /*3c90*/  PRMT R211, R211, 0x5410, R212 ;  /* 0x00005410d3d37816 */ /* 0x000fc400000000d4 */
[----:B------:R-:W-:Y:S02]  /*3ca0*/  LOP3.LUT R79, R79, 0xffff, R121, 0xf8, !PT ;  /* 0x0000ffff4f4f7812 */ /* 0x000fe400078ef879 */
[----:B------:R-:W-:Y:S01]  /*3cb0*/  LOP3.LUT R81, R81, 0xffff, R117, 0xf8, !PT ;  /* 0x0000ffff51517812 */ /* 0x000fe200078ef875 */
[----:B------:R-:W-:Y:S01]  /*3cc0*/  HFMA2 R115, R171, R211, R175 ;  /* 0x000000d3ab737231 */ /* 0x000fe200000000af */
        /* <DEDUP_REMOVED lines=9> */
[----:B------:R-:W-:Y:S02]  /*3d60*/  F2FP.F16.F32.PACK_AB R89, RZ, R89 ;  /* 0x00000059ff59723e */ /* 0x000fe400000000ff */
[----:B------:R-:W-:Y:S01]  /*3d70*/  LOP3.LUT R82, R82, 0xffff, R87, 0xf8, !PT ;  /* 0x0000ffff52527812 */ /* 0x000fe200078ef857 */
[----:B------:R-:W-:Y:S01]  /*3d80*/  IMAD.WIDE.U32 R86, R86, 0x10000, RZ ;  /* 0x0001000056567825 */ /* 0x000fe200078e00ff */
[----:B------:R-:W-:-:S03]  /*3d90*/  LOP3.LUT R84, R84, 0xffff, R119, 0xf8, !PT ;  /* 0x0000ffff54547812 */ /* 0x000fc600078ef877 */
[----:B------:R-:W-:Y:S01]  /*3da0*/  HFMA2 R94, R130.H1_H1, R89.H0_H0, R132.H1_H1 ;  /* 0x20000059825e7231 */ /* 0x000fe20000060c84 */
[----:B------:R-:W-:Y:S01]  /*3db0*/  PRMT R118, R115, 0x7632, R118 ;  /* 0x0000763273767816 */ /* 0x000fe20000000076 */
[----:B------:R-:W-:Y:S01]  /*3dc0*/  HFMA2 R89, R7.H0_H0, R214.H0_H0, R3.H0_H0 ;  /* 0x200000d607597231 */ /* 0x000fe20000040803 */
[----:B------:R-:W-:Y:S02]  /*3dd0*/  PRMT R119, R114, 0x7632, R119 ;  /* 0x0000763272777816 */ /* 0x000fe40000000077 */
[--C-:B------:R-:W-:Y:S02]  /*3de0*/  LOP3.LUT R83, R83, 0xffff, R117.reuse, 0xf8, !PT ;  /* 0x0000ffff53537812 */ /* 0x100fe400078ef875 */
[----:B------:R-:W-:Y:S02]  /*3df0*/  PRMT R117, R178, 0x7610, R117 ;  /* 0x00007610b2757816 */ /* 0x000fe40000000075 */
[----:B------:R-:W-:Y:S02]  /*3e00*/  LOP3.LUT R87, R87, 0xffff, R91, 0xf8, !PT ;  /* 0x0000ffff57577812 */ /* 0x000fe400078ef85b */
[----:B------:R-:W-:-:S02]  /*3e10*/  LOP3.LUT R91, R118, 0xffff, RZ, 0xc0, !PT ;  /* 0x0000ffff765b7812 */ /* 0x000fc400078ec0ff */
[----:B------:R-:W-:Y:S02]  /*3e20*/  F2FP.F16.F32.PACK_AB R203, RZ, R203 ;  /* 0x000000cbffcb723e */ /* 0x000fe400000000ff */
[----:B------:R-:W-:Y:S02]  /*3e30*/  F2FP.F16.F32.PACK_AB R108, RZ, R108 ;  /* 0x0000006cff6c723e */ /* 0x000fe400000000ff */
[----:B------:R-:W-:Y:S01]  /*3e40*/  F2FP.F16.F32.PACK_AB R106, RZ, R106 ;  /* 0x0000006aff6a723e */ /* 0x000fe200000000ff */
[----:B------:R-:W-:Y:S01]  /*3e50*/  HFMA2 R203, R61.H0_H0, R203.H0_H0, R59.H0_H0 ;  /* 0x200000cb3dcb7231 */ /* 0x000fe2000004083b */
[----:B------:R-:W-:Y:S01]  /*3e60*/  LOP3.LUT R178, R119, 0xffff, RZ, 0xc0, !PT ;  /* 0x0000ffff77b27812 */ /* 0x000fe200078ec0ff */
[----:B------:R-:W-:Y:S01]  /*3e70*/  HFMA2 R108, R122.H1_H1, R108.H0_H0, R124.H1_H1 ;  /* 0x2000006c7a6c7231 */ /* 0x000fe20000060c7c */
[----:B------:R-:W-:Y:S01]  /*3e80*/  F2FP.F16.F32.PACK_AB R113, RZ, R113 ;  /* 0x00000071ff71723e */ /* 0x000fe200000000ff */
[----:B------:R-:W-:Y:S01]  /*3e90*/  HFMA2 R106, R134.H1_H1, R106.H0_H0, R136.H1_H1 ;  /* 0x2000006a866a7231 */ /* 0x000fe20000060c88 */
[----:B------:R-:W-:-:S02]  /*3ea0*/  LOP3.LUT R86, R86, 0xffff, R117, 0xf8, !PT ;  /* 0x0000ffff56567812 */ /* 0x000fc400078ef875 */
[----:B------:R-:W-:Y:S01]  /*3eb0*/  PRMT R117, R88, 0x7610, R117 ;  /* 0x0000761058757816 */ /* 0x000fe20000000075 */
[----:B------:R-:W-:Y:S01]  /*3ec0*/  HFMA2 R113, R146.H1_H1, R113.H0_H0, R148.H1_H1 ;  /* 0x2000007192717231 */ /* 0x000fe20000060c94 */
[----:B------:R-:W-:Y:S01]  /*3ed0*/  PRMT R119, R89, 0x7610, R119 ;  /* 0x0000761059777816 */ /* 0x000fe20000000077 */
[----:B------:R-:W-:Y:S01]  /*3ee0*/  IMAD.WIDE.U32 R88, R91, 0x10000, RZ ;  /* 0x000100005b587825 */ /* 0x000fe200078e00ff */
[----:B------:R-:W-:Y:S02]  /*3ef0*/  PRMT R123, R90, 0x7610, R123 ;  /* 0x000076105a7b7816 */ /* 0x000fe4000000007b */
[----:B------:R-:W-:Y:S01]  /*3f00*/  F2FP.F16.F32.PACK_AB R92, RZ, R92 ;  /* 0x0000005cff5c723e */ /* 0x000fe200000000ff */
[----:B------:R-:W-:Y:S01]  /*3f10*/  IMAD.WIDE.U32 R90, R178, 0x10000, RZ ;  /* 0x00010000b25a7825 */ /* 0x000fe200078e00ff */
[----:B------:R-:W-:Y:S02]  /*3f20*/  F2FP.F16.F32.PACK_AB R93, RZ, R93 ;  /* 0x0000005dff5d723e */ /* 0x000fe400000000ff */
[----:B------:R-:W-:Y:S01]  /*3f30*/  F2FP.F16.F32.PACK_AB R206, RZ, R206 ;  /* 0x000000ceffce723e */ /* 0x000fe200000000ff */
[----:B------:R-:W-:Y:S01]  /*3f40*/  HFMA2 R95, R126.H1_H1, R92.H0_H0, R128.H1_H1 ;  /* 0x2000005c7e5f7231 */ /* 0x000fe20000060c80 */
[----:B------:R-:W-:Y:S01]  /*3f50*/  LOP3.LUT R85, R85, 0xffff, R121, 0xf8, !PT ;  /* 0x0000ffff55557812 */ /* 0x000fe200078ef879 */
[----:B------:R-:W-:Y:S01]  /*3f60*/  HFMA2 R93, R150.H1_H1, R93.H0_H0, R152.H1_H1 ;  /* 0x2000005d965d7231 */ /* 0x000fe20000060c98 */
[----:B------:R-:W-:Y:S01]  /*3f70*/  LOP3.LUT R67, R67, 0xffff, R199, 0xf8, !PT ;  /* 0x0000ffff43437812 */ /* 0x000fe200078ef8c7 */
[----:B------:R-:W-:Y:S01]  /*3f80*/  HFMA2 R92, R154.H1_H1, R206.H0_H0, R156.H1_H1 ;  /* 0x200000ce9a5c7231 */ /* 0x000fe20000060c9c */
[----:B------:R-:W-:-:S02]  /*3f90*/  PRMT R121, R114, 0x7610, R121 ;  /* 0x0000761072797816 */ /* 0x000fc40000000079 */
[----:B------:R-:W-:Y:S02]  /*3fa0*/  LOP3.LUT R63, R63, 0xffff, R203, 0xf8, !PT ;  /* 0x0000ffff3f3f7812 */ /* 0x000fe400078ef8cb */
[----:B------:R-:W-:Y:S02]  /*3fb0*/  SHF.L.U32 R114, R117, 0x10, RZ ;  /* 0x0000001075727819 */ /* 0x000fe400000006ff */
[----:B------:R-:W-:Y:S02]  /*3fc0*/  LOP3.LUT R201, R89, 0xffff, R119, 0xf8, !PT ;  /* 0x0000ffff59c97812 */ /* 0x000fe400078ef877 */
[----:B------:R-:W-:Y:S02]  /*3fd0*/  LOP3.LUT R199, R91, 0xffff, R123, 0xf8, !PT ;  /* 0x0000ffff5bc77812 */ /* 0x000fe400078ef87b */
[----:B------:R-:W-:Y:S02]  /*3fe0*/  SHF.L.U32 R108, R108, 0x10, RZ ;  /* 0x000000106c6c7819 */ /* 0x000fe400000006ff */
[----:B------:R-:W-:-:S02]  /*3ff0*/  SHF.L.U32 R94, R94, 0x10, RZ ;  /* 0x000000105e5e7819 */ /* 0x000fc400000006ff */
[----:B------:R-:W-:Y:S02]  /*4000*/  SHF.L.U32 R106, R106, 0x10, RZ ;  /* 0x000000106a6a7819 */ /* 0x000fe400000006ff */
[----:B------:R-:W-:Y:S02]  /*4010*/  PRMT R89, R112, 0x7610, R89 ;  /* 0x0000761070597816 */ /* 0x000fe40000000059 */
[----:B------:R-:W-:Y:S02]  /*4020*/  PRMT R91, R113, 0x7610, R91 ;  /* 0x00007610715b7816 */ /* 0x000fe4000000005b */
[----:B------:R-:W-:Y:S01]  /*4030*/  LOP3.LUT R63, R63, R114, RZ, 0xfc, !PT ;  /* 0x000000723f3f7212 */ /* 0x000fe200078efcff */
[----:B------:R-:W0:Y:S01]  /*4040*/  @P0 LDC.64 R112, c[0x0][0x3a0] ;  /* 0x0000e800ff700b82 */ /* 0x000e220000000a00 */
[----:B------:R-:W-:Y:S02]  /*4050*/  LOP3.LUT R65, R65, R108, RZ, 0xfc, !PT ;  /* 0x0000006c41417212 */ /* 0x000fe400078efcff */
[----:B------:R-:W-:-:S02]  /*4060*/  LOP3.LUT R71, R71, R106, RZ, 0xfc, !PT ;  /* 0x0000006a47477212 */ /* 0x000fc400078efcff */
[----:B------:R-:W-:Y:S02]  /*4070*/  SHF.L.U32 R114, R95, 0x10, RZ ;  /* 0x000000105f727819 */ /* 0x000fe400000006ff */
[----:B------:R-:W-:Y:S02]  /*4080*/  LOP3.LUT R69, R69, R94, RZ, 0xfc, !PT ;  /* 0x0000005e45457212 */ /* 0x000fe400078efcff */
[----:B------:R-:W-:Y:S01]  /*4090*/  SHF.L.U32 R106, R89, 0x10, RZ ;  /* 0x00000010596a7819 */ /* 0x000fe200000006ff */
[----:B------:R-:W1:Y:S01]  /*40a0*/  @P0 LDC.64 R94, c[0x0][0x3a8] ;  /* 0x0000ea00ff5e0b82 */ /* 0x000e620000000a00 */
[----:B------:R-:W-:Y:S02]  /*40b0*/  SHF.L.U32 R108, R91, 0x10, RZ ;  /* 0x000000105b6c7819 */ /* 0x000fe400000006ff */
[----:B------:R-:W-:Y:S02]  /*40c0*/  PRMT R89, R93, 0x7610, R89 ;  /* 0x000076105d597816 */ /* 0x000fe40000000059 */
[----:B------:R-:W-:-:S02]  /*40d0*/  PRMT R91, R92, 0x7610, R91 ;  /* 0x000076105c5b7816 */ /* 0x000fc4000000005b */
[----:B------:R-:W-:Y:S01]  /*40e0*/  F2FP.F16.F32.PACK_AB R96, RZ, R96 ;  /* 0x00000060ff60723e */ /* 0x000fe200000000ff */
[----:B------:R-:W3:Y:S01]  /*40f0*/  LDC.64 R92, c[0x0][0x398] ;  /* 0x0000e600ff5c7b82 */ /* 0x000ee20000000a00 */
[----:B------:R-:W-:Y:S02]  /*4100*/  F2FP.F16.F32.PACK_AB R209, RZ, R209 ;  /* 0x000000d1ffd1723e */ /* 0x000fe400000000ff */
[----:B------:R-:W-:Y:S01]  /*4110*/  SHF.L.U32 R98, R98, 0x10, RZ ;  /* 0x0000001062627819 */ /* 0x000fe200000006ff */
[----:B------:R-:W-:Y:S01]  /*4120*/  HFMA2 R110, R138.H1_H1, R96.H0_H0, R140.H1_H1 ;  /* 0x200000608a6e7231 */ /* 0x000fe20000060c8c */
[----:B------:R-:W-:Y:S01]  /*4130*/  LOP3.LUT R88, R88, 0xffff, R115, 0xf8, !PT ;  /* 0x0000ffff58587812 */ /* 0x000fe200078ef873 */
[----:B------:R-:W-:Y:S01]  /*4140*/  HFMA2 R96, R158.H1_H1, R209.H0_H0, R160.H1_H1 ;  /* 0x200000d19e607231 */ /* 0x000fe20000060ca0 */
[----:B------:R-:W-:Y:S01]  /*4150*/  LOP3.LUT R67, R67, R114, RZ, 0xfc, !PT ;  /* 0x0000007243437212 */ /* 0x000fe200078efcff */
[----:B0-----:R-:W-:Y:S01]  /*4160*/  @P0 IMAD.WIDE R112, R179, 0x4, R112 ;  /* 0x00000004b3700825 */ /* 0x001fe200078e0270 */
[----:B------:R-:W-:-:S02]  /*4170*/  SHF.L.U32 R100, R100, 0x10, RZ ;  /* 0x0000001064647819 */ /* 0x000fc400000006ff */
[----:B------:R-:W-:Y:S02]  /*4180*/  SHF.L.U32 R96, R96, 0x10, RZ ;  /* 0x0000001060607819 */ /* 0x000fe400000006ff */
[----:B------:R-:W-:Y:S01]  /*4190*/  SHF.L.U32 R102, R102, 0x10, RZ ;  /* 0x0000001066667819 */ /* 0x000fe200000006ff */
[----:B------:R0:W-:Y:S01]  /*41a0*/  @P0 STG.E desc[UR4][R112.64], R195 ;  /* 0x000000c370000986 */ /* 0x0001e2000c101904 */
[----:B------:R-:W-:Y:S01]  /*41b0*/  LOP3.LUT R75, R75, R106, RZ, 0xfc, !PT ;  /* 0x0000006a4b4b7212 */ /* 0x000fe200078efcff */
[----:B-1----:R-:W-:Y:S01]  /*41c0*/  @P0 IMAD.WIDE R114, R179, 0x4, R94 ;  /* 0x00000004b3720825 */ /* 0x002fe200078e025e */
[----:B------:R-:W-:Y:S02]  /*41d0*/  LOP3.LUT R83, R83, R96, RZ, 0xfc, !PT ;  /* 0x0000006053537212 */ /* 0x000fe400078efcff */
[----:B------:R-:W-:Y:S02]  /*41e0*/  SHF.L.U32 R104, R104, 0x10, RZ ;  /* 0x0000001068687819 */ /* 0x000fe400000006ff */
[----:B------:R-:W-:Y:S01]  /*41f0*/  SHF.L.U32 R110, R110, 0x10, RZ ;  /* 0x000000106e6e7819 */ /* 0x000fe200000006ff */
[----:B------:R1:W-:Y:S01]  /*4200*/  @P0 STG.E desc[UR4][R114.64], R197 ;  /* 0x000000c572000986 */ /* 0x0003e2000c101904 */
[----:B------:R-:W-:Y:S01]  /*4210*/  LOP3.LUT R77, R77, R108, RZ, 0xfc, !PT ;  /* 0x0000006c4d4d7212 */ /* 0x000fe200078efcff */
[----:B---3--:R-:W-:Y:S01]  /*4220*/  IMAD.WIDE.U32 R94, R193, 0x8, R92 ;  /* 0x00000008c15e7825 */ /* 0x008fe200078e005c */
[----:B------:R-:W-:-:S02]  /*4230*/  SHF.L.U32 R106, R89, 0x10, RZ ;  /* 0x00000010596a7819 */ /* 0x000fc400000006ff */
        /* <DEDUP_REMOVED lines=14> */
[----:B------:R-:W-:Y:S01]  /*4320*/  LOP3.LUT R81, R81, R108, RZ, 0xfc, !PT ;  /* 0x0000006c51517212 */ /* 0x000fe200078efcff */
[----:B------:R3:W-:Y:S01]  /*4330*/  STG.E.64 desc[UR4][R100.64], R68 ;  /* 0x0000004464007986 */ /* 0x0007e2000c101b04 */
[----:B------:R-:W-:Y:S01]  /*4340*/  LOP3.LUT R90, R90, 0xffff, R121, 0xf8, !PT ;  /* 0x0000ffff5a5a7812 */ /* 0x000fe200078ef879 */
[--C-:B------:R-:W-:Y:S01]  /*4350*/  IMAD.WIDE.U32 R104, R105, 0x8, R92.reuse ;  /* 0x0000000869687825 */ /* 0x100fe200078e005c */
[----:B------:R-:W-:Y:S01]  /*4360*/  IADD3 R179, PT, PT, R179, R0, RZ ;  /* 0x00000000b3b37210 */ /* 0x000fe20007ffe0ff */
[----:B------:R3:W-:Y:S02]  /*4370*/  STG.E.64 desc[UR4][R102.64], R70 ;  /* 0x0000004666007986 */ /* 0x0007e4000c101b04 */
[--C-:B------:R-:W-:Y:S01]  /*4380*/  IMAD.WIDE.U32 R106, R107, 0x8, R92.reuse ;  /* 0x000000086b6a7825 */ /* 0x100fe200078e005c */
[----:B--2---:R-:W-:Y:S01]  /*4390*/  ISETP.GE.AND P2, PT, R179, UR6, PT ;  /* 0x00000006b3007c0c */ /* 0x004fe2000bf46270 */
        /* <DEDUP_REMOVED lines=20> */
.L_x_379:
        /* <DEDUP_REMOVED lines=10> */
.L_x_1050:


//--------------------- .text._ZN10layer_norm13ln_fwd_kernelINS_13Kernel_traitsIffffjLj15360ELj2ELj1ELj4ELj8ENS_18Kernel_traits_baseILj15360EffffjLj128EEEEEEEvNS_9FwdParamsE --------------------------
	.section	.text._ZN10layer_norm13ln_fwd_kernelINS_13Kernel_traitsIffffjLj15360ELj2ELj1ELj4ELj8ENS_18Kernel_traits_baseILj15360EffffjLj128EEEEEEEvNS_9FwdParamsE,"ax",@progbits
	.align	128
        .global         _ZN10layer_norm13ln_fwd_kernelINS_13Kernel_traitsIffffjLj15360ELj2ELj1ELj4ELj8ENS_18Kernel_traits_baseILj15360EffffjLj128EEEEEEEvNS_9FwdParamsE
        .type           _ZN10layer_norm13ln_fwd_kernelINS_13Kernel_traitsIffffjLj15360ELj2ELj1ELj4ELj8ENS_18Kernel_traits_baseILj15360EffffjLj128EEEEEEEvNS_9FwdParamsE,@function
        .size           _ZN10layer_norm13ln_fwd_kernelINS_13Kernel_traitsIffffjLj15360ELj2ELj1ELj4ELj8ENS_18Kernel_traits_baseILj15360EffffjLj128EEEEEEEvNS_9FwdParamsE,(.L_x_1051 - _ZN10layer_norm13ln_fwd_kernelINS_13Kernel_traitsIffffjLj15360ELj2ELj1ELj4ELj8ENS_18Kernel_traits_baseILj15360EffffjLj128EEEEEEEvNS_9FwdParamsE)
        .other          _ZN10layer_norm13ln_fwd_kernelINS_13Kernel_traitsIffffjLj15360ELj2ELj1ELj4ELj8ENS_18Kernel_traits_baseILj15360EffffjLj128EEEEEEEvNS_9FwdParamsE,@"STO_CUDA_ENTRY STV_DEFAULT"
_ZN10layer_norm13ln_fwd_kernelINS_13Kernel_traitsIffffjLj15360ELj2ELj1ELj4ELj8ENS_18Kernel_traits_baseILj15360EffffjLj128EEEEEEEvNS_9FwdParamsE:
.text._ZN10layer_norm13ln_fwd_kernelINS_13Kernel_traitsIffffjLj15360ELj2ELj1ELj4ELj8ENS_18Kernel_traits_baseILj15360EffffjLj128EEEEEEEvNS_9FwdParamsE:
        /* <DEDUP_REMOVED lines=12> */
[----:B------:R-:W-:Y:S01]  /*00c0*/  LOP3.LUT R2, R3, 0x80, R2, 0xf8, !PT ;  /* 0x0000008003027812 */ /* 0x000fe200078ef802 */
[----:B------:R-:W3:Y:S04]  /*00d0*/  LDC.64 R4, c[0x0][0x3b0] ;  /* 0x0000ec00ff047b82 */ /* 0x000ee80000000a00 */
[----:B0-----:R-:W-:-:S05]  /*00e0*/  IMAD.WIDE.U32 R10, R2, 0x8, R10 ;  /* 0x00000008020a7825 */ /* 0x001fca00078e000a */
[----:B-1----:R-:W5:Y:S04]  /*00f0*/  LDG.E.64 R94, desc[UR8][R10.64] ;  /* 0x000000080a5e7981 */ /* 0x002f68000c1e1b00 */
[----:B------:R-:W5:Y:S01]  /*0100*/  LDG.E.64 R96, desc[UR8][R10.64+0x800] ;  /* 0x000800080a607981 */ /* 0x000f62000c1e1b00 */
[----:B---3--:R-:W-:-:S03]  /*0110*/  IMAD.WIDE.U32 R4, R2, 0x8, R4 ;  /* 0x0000000802047825 */ /* 0x008fc600078e0004 */
        /* <DEDUP_REMOVED lines=31> */
[----:B------:R-:W5:Y:S01]  /*0310*/  LDG.E.64 R36, desc[UR8][R4.64+0x800] ;  /* 0x0008000804247981 */ /* 0x000f62000c1e1b00 */
[----:B------:R-:W-:-:S03]  /*0320*/  ISETP.LT.U32.AND P0, PT, R0, 0x20, !P0 ;  /* 0x000000200000780c */ /* 0x000fc60004701070 */
[----:B------:R-:W5:Y:S01]  /*0330*/  LDG.E.64 R38, desc[UR8][R4.64+0x1000] ;  /* 0x0010000804267981 */ /* 0x000f62000c1e1b00 */
[----:B------:R-:W-:-:S03]  /*0340*/  SHF.R.U32.HI R7, RZ, 0x5, R0 ;  /* 0x00000005ff077819 */ /* 0x000fc60000011600 */
[----:B------:R-:W5:Y:S01]  /*0350*/  LDG.E.64 R40, desc[UR8][R4.64+0x1800] ;  /* 0x0018000804287981 */ /* 0x000f62000c1e1b00 */
[----:B------:R-:W-:-:S03]  /*0360*/  MOV R8, R9 ;  /* 0x0000000900087202 */ /* 0x000fc60000000f00 */
        /* <DEDUP_REMOVED lines=26> */
[----:B------:R-:W-:-:S02]  /*0510*/  UPLOP3.LUT UP0, UPT, UPT, UPT, UPT, 0x40, 0x4 ;  /* 0x000000000004789c */ /* 0x000fc40003f0e870 */
[----:B--2---:R-:W-:Y:S01]  /*0520*/  USHF.L.U32 UR4, UR4, 0x1, URZ ;  /* 0x0000000104047899 */ /* 0x004fe200080006ff */
[----:B0-----:R-:W-:Y:S01]  /*0530*/  HFMA2 R4, -RZ, RZ, 0, 0 ;  /* 0x00000000ff047431 */ /* 0x001fe200000001ff */
[C---:B------:R-:W-:Y:S02]  /*0540*/  LOP3.LUT R5, R6.reuse, 0x1, RZ, 0xc0, !PT ;  /* 0x0000000106057812 */ /* 0x040fe400078ec0ff */
[----:B------:R-:W-:-:S08]  /*0550*/  LOP3.LUT R6, R6, 0x7ffffffe, RZ, 0xc0, !PT ;  /* 0x7ffffffe06067812 */ /* 0x000fd000078ec0ff */
.L_x_382:
[----:B--2---:R-:W0:Y:S01]  /*0560*/  LDC.64 R212, c[0x0][0x390] ;  /* 0x0000e400ffd47b82 */ /* 0x004e220000000a00 */
[----:B------:R-:W-:-:S05]  /*0570*/  IMAD R222, R9, 0x1e00, R2 ;  /* 0x00001e0009de7824 */ /* 0x000fca00078e0202 */
[C---:B------:R-:W-:Y:S01]  /*0580*/  IADD3 R221, PT, PT, R222.reuse, 0x200, RZ ;  /* 0x00000200dedd7810 */ /* 0x040fe20007ffe0ff */
[----:B0-----:R-:W-:-:S05]  /*0590*/  IMAD.WIDE.U32 R10, R222, 0x8, R212 ;  /* 0x00000008de0a7825 */ /* 0x001fca00078e00d4 */
[----:B------:R-:W2:Y:S01]  /*05a0*/  LDG.E.64 R154, desc[UR8][R10.64] ;  /* 0x000000080a9a7981 */ /* 0x000ea2000c1e1b00 */
[----:B------:R-:W-:-:S03]  /*05b0*/  IMAD.WIDE.U32 R158, R221, 0x8, R212 ;  /* 0x00000008dd9e7825 */ /* 0x000fc600078e00d4 */
[----:B------:R0:W3:Y:S01]  /*05c0*/  LDG.E.64 R156, desc[UR8][R10.64+0x800] ;  /* 0x000800080a9c7981 */ /* 0x0000e2000c1e1b00 */
[----:B------:R-:W-:-:S03]  /*05d0*/  IADD3 R220, PT, PT, R222, 0x300, RZ ;  /* 0x00000300dedc7810 */ /* 0x000fc60007ffe0ff */
[----:B------:R-:W4:Y:S01]  /*05e0*/  LDG.E.64 R158, desc[UR8][R158.64] ;  /* 0x000000089e9e7981 */ /* 0x000f22000c1e1b00 */
[----:B------:R-:W-:Y:S01]  /*05f0*/  IADD3 R219, PT, PT, R222, 0x400, RZ ;  /* 0x00000400dedb7810 */ /* 0x000fe20007ffe0ff */
[----:B------:R-:W-:Y:S01]  /*0600*/  IMAD.WIDE.U32 R160, R220, 0x8, R212 ;  /* 0x00000008dca07825 */ /* 0x000fe200078e00d4 */
[----:B------:R-:W-:-:S03]  /*0610*/  IADD3 R218, PT, PT, R222, 0x500, RZ ;  /* 0x00000500deda7810 */ /* 0x000fc60007ffe0ff */
[--C-:B------:R-:W-:Y:S02]  /*0620*/  IMAD.WIDE.U32 R162, R219, 0x8, R212.reuse ;  /* 0x00000008dba27825 */ /* 0x100fe400078e00d4 */
[----:B------:R-:W4:Y:S02]  /*0630*/  LDG.E.64 R160, desc[UR8][R160.64] ;  /* 0x00000008a0a07981 */ /* 0x000f24000c1e1b00 */
[----:B------:R-:W-:Y:S02]  /*0640*/  IMAD.WIDE.U32 R164, R218, 0x8, R212 ;  /* 0x00000008daa47825 */ /* 0x000fe400078e00d4 */
[----:B------:R-:W4:Y:S01]  /*0650*/  LDG.E.64 R162, desc[UR8][R162.64] ;  /* 0x00000008a2a27981 */ /* 0x000f22000c1e1b00 */
        /* <DEDUP_REMOVED lines=20> */
[C---:B------:R-:W-:Y:S01]  /*07a0*/  IADD3 R26, PT, PT, R222.reuse, 0xd00, RZ ;  /* 0x00000d00de1a7810 */ /* 0x040fe20007ffe0ff */
        /* <DEDUP_REMOVED lines=37> */
[----:B0-----:R-:W-:-:S03]  /*0a00*/  IADD3 R10, PT, PT, R222, 0x1a00, RZ ;  /* 0x00001a00de0a7810 */ /* 0x001fc60007ffe0ff */
        /* <DEDUP_REMOVED lines=12> */
[----:B------:R-:W4:Y:S04]  /*0ad0*/  LDG.E.64 R210, desc[UR8][R210.64] ;  /* 0x00000008d2d27981 */ /* 0x000f28000c1e1b00 */
[----:B------:R-:W4:Y:S01]  /*0ae0*/  LDG.E.64 R212, desc[UR8][R212.64] ;  /* 0x00000008d4d47981 */ /* 0x000f22000c1e1b00 */
[----:B------:R-:W0:Y:S01]  /*0af0*/  S2UR UR6, SR_CgaCtaId ;  /* 0x00000000000679c3 */ /* 0x000e220000008800 */
[C---:B------:R-:W-:Y:S01]  /*0b00*/  ISETP.NE.AND P1, PT, R3.reuse, RZ, PT ;  /* 0x000000ff0300720c */ /* 0x040fe20003f25270 */
[----:B------:R-:W-:Y:S01]  /*0b10*/  UMOV UR5, 0x400 ;  /* 0x0000040000057882 */ /* 0x000fe20000000000 */
[----:B------:R-:W-:Y:S01]  /*0b20*/  ISETP.GT.U32.AND P2, PT, R3, 0x3, PT ;  /* 0x000000030300780c */ /* 0x000fe20003f44070 */
        /* <DEDUP_REMOVED lines=72> */
[----:B------:R-:W-:-:S03]  /*0fb0*/  @!P2 LEA R225, R3, UR5, 0x3 ;  /* 0x0000000503e1ac11 */ /* 0x000fc6000f8e18ff */
        /* <DEDUP_REMOVED lines=127> */
[----:B------:R-:W-:-:S04]  /*17b0*/  CS2R R216, SRZ ;  /* 0x0000000000d87805 */ /* 0x000fc8000001ff00 */
[----:B------:R-:W0:Y:S02]  /*17c0*/  SHFL.BFLY PT, R223, R224, 0x8, 0x1f ;  /* 0x0d001f00e0df7f89 */ /* 0x000e2400000e0000 */
[----:B0-----:R-:W-:Y:S01]  /*17d0*/  FADD.FTZ R223, R224, R223 ;  /* 0x000000dfe0df7221 */ /* 0x001fe20000010000 */
[----:B------:R-:W-:-:S04]  /*17e0*/  @!P1 LEA R224, R7, UR5, 0x3 ;  /* 0x0000000507e09c11 */ /* 0x000fc8000f8e18ff */
[----:B------:R-:W0:Y:S02]  /*17f0*/  SHFL.BFLY PT, R226, R223, 0x10, 0x1f ;  /* 0x0e001f00dfe27f89 */ /* 0x000e2400000e0000 */
[----:B0-----:R-:W-:Y:S01]  /*1800*/  FADD.FTZ R215, R223, R226 ;  /* 0x000000e2dfd77221 */ /* 0x001fe20000010000 */
[----:B------:R-:W-:Y:S02]  /*1810*/  MOV R223, RZ ;  /* 0x000000ff00df7202 */ /* 0x000fe40000000f00 */
[----:B------:R-:W-:Y:S02]  /*1820*/  @!P2 MOV R223, 0x44f00000 ;  /* 0x44f0000000dfa802 */ /* 0x000fe40000000f00 */
[----:B------:R-:W-:Y:S01]  /*1830*/  @!P1 STS.64 [R224], R214 ;  /* 0x000000d6e0009388 */ /* 0x000fe20000000a00 */
[----:B------:R-:W-:Y:S06]  /*1840*/  BAR.SYNC.DEFER_BLOCKING 0x0 ;  /* 0x0000000000007b1d */ /* 0x000fec0000010000 */
[----:B------:R-:W0:Y:S04]  /*1850*/  SHFL.DOWN PT, R226, R223, 0x2, 0x1f ;  /* 0x08401f00dfe27f89 */ /* 0x000e2800000e0000 */
[----:B------:R-:W1:Y:S01]  /*1860*/  @!P2 LDS.64 R216, [R225] ;  /* 0x00000000e1d8a984 */ /* 0x000e620000000a00 */
[----:B------:R-:W-:Y:S01]  /*1870*/  ISETP.NE.AND P2, PT, R0, RZ, PT ;  /* 0x000000ff0000720c */ /* 0x000fe20003f45270 */
        /* <DEDUP_REMOVED lines=8> */
[----:B------:R-:W1:Y:S01]  /*1900*/  SHFL.DOWN PT, R232, R229, 0x1, 0x1f ;  /* 0x08201f00e5e87f89 */ /* 0x000e6200000e0000 */
[----:B------:R-:W-:Y:S01]  /*1910*/  LOP3.LUT R227, R4, 0x1, RZ, 0xc0, !PT ;  /* 0x0000000104e37812 */ /* 0x000fe200078ec0ff */
[----:B0-----:R-:W-:Y:S01]  /*1920*/  FMUL.FTZ R224, R230, R215 ;  /* 0x000000d7e6e07220 */ /* 0x001fe20000410000 */
[----:B------:R-:W-:Y:S01]  /*1930*/  FMUL.FTZ R223, R214, R223 ;  /* 0x000000dfd6df7220 */ /* 0x000fe20000410000 */
[----:B--2---:R-:W-:Y:S01]  /*1940*/  FADD.FTZ R215, R228, R217 ;  /* 0x000000d9e4d77221 */ /* 0x004fe20000010000 */
[----:B------:R-:W-:Y:S02]  /*1950*/  ISETP.NE.AND P3, PT, R227, RZ, PT ;  /* 0x000000ffe300720c */ /* 0x000fe40003f65270 */
        /* <DEDUP_REMOVED lines=8> */
[----:B------:R-:W-:Y:S01]  /*19e0*/  FMUL.FTZ R226, R214, R214 ;  /* 0x000000d6d6e27220 */ /* 0x000fe20000410000 */
[----:B------:R-:W-:Y:S01]  /*19f0*/  FFMA.FTZ R228, R229, R224, R228 ;  /* 0x000000e0e5e47223 */ /* 0x000fe200000100e4 */
[----:B------:R-:W0:Y:S01]  /*1a00*/  LDC.64 R214, c[0x0][0x3c0] ;  /* 0x0000f000ffd67b82 */ /* 0x000e220000000a00 */
[----:B------:R-:W-:Y:S01]  /*1a10*/  IADD3 R224, PT, PT, -R227, RZ, RZ ;  /* 0x000000ffe3e07210 */ /* 0x000fe20007ffe1ff */
[----:B------:R-:W-:Y:S01]  /*1a20*/  FMUL.FTZ R225, R229, R226 ;  /* 0x000000e2e5e17220 */ /* 0x000fe20000410000 */
[----:B--2---:R-:W-:-:S03]  /*1a30*/  FADD.FTZ R216, R223, R216 ;  /* 0x000000d8dfd87221 */ /* 0x004fc60000010000 */
[----:B------:R-:W-:Y:S02]  /*1a40*/  FMUL.FTZ R225, R232, R225 ;  /* 0x000000e1e8e17220 */ /* 0x000fe40000410000 */
[----:B------:R-:W2:Y:S01]  /*1a50*/  LDC R223, c[0x0][0x380] ;  /* 0x0000e000ffdf7b82 */ /* 0x000ea20000000800 */
[C---:B-1----:R-:W-:Y:S01]  /*1a60*/  FMUL.FTZ R228, R217.reuse, R228 ;  /* 0x000000e4d9e47220 */ /* 0x042fe20000410000 */
[----:B------:R-:W-:Y:S01]  /*1a70*/  FFMA.FTZ R217, R217, R225, R216 ;  /* 0x000000e1d9d97223 */ /* 0x000fe200000100d8 */
[----:B------:R-:W-:-:S03]  /*1a80*/  LOP3.LUT R225, R224, UR4, RZ, 0xc0, !PT ;  /* 0x00000004e0e17c12 */ /* 0x000fc6000f8ec0ff */
[----:B------:R-:W-:Y:S01]  /*1a90*/  SHFL.IDX PT, R216, R228, RZ, 0x1f ;  /* 0x00001fffe4d87589 */ /* 0x000fe200000e0000 */
[----:B------:R-:W-:-:S03]  /*1aa0*/  IADD3 R225, P1, PT, R6, R225, RZ ;  /* 0x000000e106e17210 */ /* 0x000fc60007f3e0ff */
[----:B------:R-:W1:Y:S01]  /*1ab0*/  SHFL.IDX PT, R217, R217, RZ, 0x1f ;  /* 0x00001fffd9d97589 */ /* 0x000e6200000e0000 */
[----:B------:R-:W-:Y:S02]  /*1ac0*/  IADD3.X R226, PT, PT, RZ, RZ, RZ, P1, !PT ;  /* 0x000000ffffe27210 */ /* 0x000fe40000ffe4ff */
[----:B0-----:R-:W-:-:S04]  /*1ad0*/  LEA R224, P1, R225, R214, 0x3 ;  /* 0x000000d6e1e07211 */ /* 0x001fc800078218ff */
[----:B------:R-:W-:Y:S02]  /*1ae0*/  LEA.HI.X R225, R225, R215, R226, 0x3, P1 ;  /* 0x000000d7e1e17211 */ /* 0x000fe400008f1ce2 */
[----:B------:R-:W-:Y:S02]  /*1af0*/  ISETP.GT.U32.AND P1, PT, R3, 0x1, PT ;  /* 0x000000010300780c */ /* 0x000fe40003f24070 */
[----:B--2---:R-:W-:Y:S01]  /*1b00*/  SEL R227, R223, RZ, P3 ;  /* 0x000000ffdfe37207 */ /* 0x004fe20001800000 */
[----:B------:R-:W-:-:S03]  /*1b10*/  @!P2 IMAD.WIDE.U32 R214, R5, 0x8, R224 ;  /* 0x0000000805d6a825 */ /* 0x000fc600078e00e0 */
[----:B------:R-:W-:-:S04]  /*1b20*/  IADD3 R226, P3, PT, R227, R8, RZ ;  /* 0x00000008e3e27210 */ /* 0x000fc80007f7e0ff */
[----:B------:R-:W-:Y:S01]  /*1b30*/  LEA.HI.X.SX32 R227, R227, RZ, 0x1, P3 ;  /* 0x000000ffe3e37211 */ /* 0x000fe200018f0eff */
[----:B-1----:R0:W-:Y:S01]  /*1b40*/  @!P2 STG.E.64 desc[UR8][R214.64], R216 ;  /* 0x000000d8d600a986 */ /* 0x0021e2000c101b08 */
[----:B------:R-:W-:Y:S07]  /*1b50*/  @P2 BRA `(.L_x_380) ;  /* 0x0000000000442947 */ /* 0x000fee0003800000 */
        /* <DEDUP_REMOVED lines=12> */
.L_x_381:
[----:B------:R-:W2:Y:S04]  /*1c20*/  LDG.E.STRONG.GPU R216, desc[UR8][R214.64] ;  /* 0x00000008d6d87981 */ /* 0x000ea8000c1ef900 */
[----:B--2---:R-:W-:Y:S01]  /*1c30*/  CCTL.IVALL ;  /* 0x00000000ff00798f */ /* 0x004fe20002000000 */
[----:B------:R-:W-:Y:S05]  /*1c40*/  YIELD ;  /* 0x0000000000007946 */ /* 0x000fea0003800000 */
[----:B------:R-:W-:-:S13]  /*1c50*/  ISETP.NE.AND P2, PT, R216, R227, PT ;  /* 0x000000e3d800720c */ /* 0x000fda0003f45270 */
[----:B------:R-:W-:Y:S05]  /*1c60*/  @P2 BRA `(.L_x_381) ;  /* 0xfffffffc00ec2947 */ /* 0x000fea000383ffff */
.L_x_380:
        /* <DEDUP_REMOVED lines=16> */
[----:B--2---:R-:W-:Y:S01]  /*1d70*/  FADD.FTZ R229, -R227, R214 ;  /* 0x000000d6e3e57221 */ /* 0x004fe20000010100 */
[----:B------:R-:W-:-:S03]  /*1d80*/  FMUL.FTZ R232, R216, R227 ;  /* 0x000000e3d8e87220 */ /* 0x000fc60000410000 */
[----:B------:R-:W-:Y:S01]  /*1d90*/  FMUL.FTZ R230, R229, R229 ;  /* 0x000000e5e5e67220 */ /* 0x000fe20000410000 */
[----:B------:R-:W-:Y:S01]  /*1da0*/  FFMA.FTZ R229, R217, R214, R232 ;  /* 0x000000d6d9e57223 */ /* 0x000fe200000100e8 */
[----:B---3--:R-:W-:Y:S02]  /*1db0*/  FADD.FTZ R225, R226, R215 ;  /* 0x000000d7e2e17221 */ /* 0x008fe40000010000 */
[----:B------:R-:W-:Y:S01]  /*1dc0*/  FMUL.FTZ R227, R230, R217 ;  /* 0x000000d9e6e37220 */ /* 0x000fe20000410000 */
[----:B-1----:R-:W-:Y:S01]  /*1dd0*/  FMUL.FTZ R214, R228, R229 ;  /* 0x000000e5e4d67220 */ /* 0x002fe20000410000 */
[----:B------:R-:W1:Y:S02]  /*1de0*/  LDC R215, c[0x0][0x3d0] ;  /* 0x0000f400ffd77b82 */ /* 0x000e640000000800 */
[----:B------:R-:W-:-:S03]  /*1df0*/  FMUL.FTZ R227, R216, R227 ;  /* 0x000000e3d8e37220 */ /* 0x000fc60000410000 */
[----:B------:R-:W2:Y:S01]  /*1e00*/  SHFL.IDX PT, R214, R214, RZ, 0x1f ;  /* 0x00001fffd6d67589 */ /* 0x000ea200000e0000 */
[----:B------:R-:W-:-:S05]  /*1e10*/  FFMA.FTZ R225, R228, R227, R225 ;  /* 0x000000e3e4e17223 */ /* 0x000fca00000100e1 */
[----:B------:R3:W1:Y:S01]  /*1e20*/  SHFL.IDX PT, R216, R225, RZ, 0x1f ;  /* 0x00001fffe1d87589 */ /* 0x00066200000e0000 */
[--C-:B--2---:R-:W-:Y:S01]  /*1e30*/  FADD.FTZ R217, R165, -R214.reuse ;  /* 0x800000d6a5d97221 */ /* 0x104fe20000010000 */
[--C-:B------:R-:W-:Y:S01]  /*1e40*/  FADD.FTZ R224, R166, -R214.reuse ;  /* 0x800000d6a6e07221 */ /* 0x100fe20000010000 */
[--C-:B---3--:R-:W-:Y:S01]  /*1e50*/  FADD.FTZ R225, R167, -R214.reuse ;  /* 0x800000d6a7e17221 */ /* 0x108fe20000010000 */
[--C-:B------:R-:W-:Y:S01]  /*1e60*/  FADD.FTZ R154, R154, -R214.reuse ;  /* 0x800000d69a9a7221 */ /* 0x100fe20000010000 */
[----:B------:R-:W2:Y:S01]  /*1e70*/  @P0 LDC.64 R166, c[0x0][0x3a8] ;  /* 0x0000ea00ffa60b82 */ /* 0x000ea20000000a00 */
[--C-:B------:R-:W-:Y:S01]  /*1e80*/  FADD.FTZ R155, R155, -R214.reuse ;  /* 0x800000d69b9b7221 */ /* 0x100fe20000010000 */
[----:B-1----:R-:W-:Y:S01]  /*1e90*/  FFMA.FTZ R215, R216, 6.5104170062113553286e-05, R215 ;  /* 0x38888889d8d77823 */ /* 0x002fe200000100d7 */
[--C-:B------:R-:W-:Y:S01]  /*1ea0*/  FADD.FTZ R216, R164, -R214.reuse ;  /* 0x800000d6a4d87221 */ /* 0x100fe20000010000 */
[--C-:B------:R-:W-:Y:S01]  /*1eb0*/  FADD.FTZ R156, R156, -R214.reuse ;  /* 0x800000d69c9c7221 */ /* 0x100fe20000010000 */
[--C-:B------:R-:W-:Y:S01]  /*1ec0*/  FADD.FTZ R157, R157, -R214.reuse ;  /* 0x800000d69d9d7221 */ /* 0x100fe20000010000 */
[--C-:B------:R-:W-:Y:S01]  /*1ed0*/  FADD.FTZ R158, R158, -R214.reuse ;  /* 0x800000d69e9e7221 */ /* 0x100fe20000010000 */
[--C-:B------:R-:W-:Y:S01]  /*1ee0*/  FADD.FTZ R159, R159, -R214.reuse ;  /* 0x800000d69f9f7221 */ /* 0x100fe20000010000 */
[----:B------:R-:W1:Y:S01]  /*1ef0*/  @P0 LDC.64 R164, c[0x0][0x3a0] ;  /* 0x0000e800ffa40b82 */ /* 0x000e620000000a00 */
        /* <DEDUP_REMOVED lines=15> */
[----:B--2---:R-:W-:-:S04]  /*1ff0*/  @P0 IMAD.WIDE R166, R9, 0x4, R166 ;  /* 0x0000000409a60825 */ /* 0x004fc800078e02a6 */
[----:B------:R-:W-:Y:S01]  /*2000*/  FADD.FTZ R174, R174, -R214 ;  /* 0x800000d6aeae7221 */ /* 0x000fe20000010000 */
[C---:B---3--:R-:W-:Y:S01]  /*2010*/  FMUL.FTZ R154, R215.reuse, R154 ;  /* 0x0000009ad79a7220 */ /* 0x048fe20000410000 */
[C---:B------:R-:W-:Y:S01]  /*2020*/  FMUL.FTZ R155, R215.reuse, R155 ;  /* 0x0000009bd79b7220 */ /* 0x040fe20000410000 */
[C---:B------:R-:W-:Y:S01]  /*2030*/  FMUL.FTZ R156, R215.reuse, R156 ;  /* 0x0000009cd79c7220 */ /* 0x040fe20000410000 */
[C---:B------:R-:W-:Y:S01]  /*2040*/  FMUL.FTZ R157, R215.reuse, R157 ;  /* 0x0000009dd79d7220 */ /* 0x040fe20000410000 */
[C---:B------:R-:W-:Y:S01]  /*2050*/  FMUL.FTZ R158, R215.reuse, R158 ;  /* 0x0000009ed79e7220 */ /* 0x040fe20000410000 */
[----:B------:R-:W-:Y:S01]  /*2060*/  FMUL.FTZ R159, R215, R159 ;  /* 0x0000009fd79f7220 */ /* 0x000fe20000410000 */
[----:B-1----:R-:W-:-:S04]  /*2070*/  @P0 IMAD.WIDE R164, R9, 0x4, R164 ;  /* 0x0000000409a40825 */ /* 0x002fc800078e02a4 */
[C---:B------:R-:W-:Y:S01]  /*2080*/  FMUL.FTZ R160, R215.reuse, R160 ;  /* 0x000000a0d7a07220 */ /* 0x040fe20000410000 */
[----:B------:R-:W-:Y:S01]  /*2090*/  FMUL.FTZ R161, R215, R161 ;  /* 0x000000a1d7a17220 */ /* 0x000fe20000410000 */
[--C-:B------:R-:W-:Y:S01]  /*20a0*/  FADD.FTZ R175, R175, -R214.reuse ;  /* 0x800000d6afaf7221 */ /* 0x100fe20000010000 */
[--C-:B------:R-:W-:Y:S01]  /*20b0*/  FADD.FTZ R176, R176, -R214.reuse ;  /* 0x800000d6b0b07221 */ /* 0x100fe20000010000 */
[----:B------:R1:W-:Y:S01]  /*20c0*/  @P0 STG.E desc[UR8][R164.64], R214 ;  /* 0x000000d6a4000986 */ /* 0x0003e2000c101908 */
        /* <DEDUP_REMOVED lines=11> */
[----:B-1----:R-:W2:Y:S01]  /*2180*/  LDC.64 R164, c[0x0][0x398] ;  /* 0x0000e600ffa47b82 */ /* 0x002ea20000000a00 */
        /* <DEDUP_REMOVED lines=24> */
[----:B------:R-:W-:Y:S01]  /*2310*/  FMUL.FTZ R163, R215, R163 ;  /* 0x000000a3d7a37220 */ /* 0x000fe20000410000 */
[----:B--2---:R-:W-:-:S04]  /*2320*/  IMAD.WIDE.U32 R166, R222, 0x8, R164 ;  /* 0x00000008dea67825 */ /* 0x004fc800078e00a4 */
[----:B-----5:R-:W-:Y:S01]  /*2330*/  FFMA.FTZ R154, R34, R154, R94 ;  /* 0x0000009a229a7223 */ /* 0x020fe2000001005e */
[----:B------:R-:W-:Y:S01]  /*2340*/  FFMA.FTZ R155, R35, R155, R95 ;  /* 0x0000009b239b7223 */ /* 0x000fe2000001005f */
[C---:B------:R-:W-:Y:S01]  /*2350*/  FMUL.FTZ R216, R215.reuse, R216 ;  /* 0x000000d8d7d87220 */ /* 0x040fe20000410000 */
[C---:B------:R-:W-:Y:S01]  /*2360*/  FMUL.FTZ R217, R215.reuse, R217 ;  /* 0x000000d9d7d97220 */ /* 0x040fe20000410000 */
[C---:B------:R-:W-:Y:S01]  /*2370*/  FMUL.FTZ R214, R215.reuse, R180 ;  /* 0x000000b4d7d67220 */ /* 0x040fe20000410000 */
[----:B------:R-:W-:Y:S01]  /*2380*/  FMUL.FTZ R226, R215, R181 ;  /* 0x000000b5d7e27220 */ /* 0x000fe20000410000 */
[----:B------:R-:W-:Y:S01]  /*2390*/  FFMA.FTZ R156, R36, R156, R96 ;  /* 0x0000009c249c7223 */ /* 0x000fe20000010060 */
[----:B------:R-:W-:Y:S01]  /*23a0*/  FFMA.FTZ R157, R37, R157, R97 ;  /* 0x0000009d259d7223 */ /* 0x000fe20000010061 */
[C---:B------:R-:W-:Y:S01]  /*23b0*/  FMUL.FTZ R224, R215.reuse, R224 ;  /* 0x000000e0d7e07220 */ /* 0x040fe20000410000 */
[----:B------:R-:W-:Y:S01]  /*23c0*/  FMUL.FTZ R225, R215, R225 ;  /* 0x000000e1d7e17220 */ /* 0x000fe20000410000 */
[----:B------:R-:W-:-:S04]  /*23d0*/  IMAD.WIDE.U32 R180, R221, 0x8, R164 ;  /* 0x00000008ddb47825 */ /* 0x000fc800078e00a4 */
[----:B------:R-:W-:Y:S01]  /*23e0*/  FFMA.FTZ R158, R38, R158, R98 ;  /* 0x0000009e269e7223 */ /* 0x000fe20000010062 */
[----:B------:R-:W-:Y:S01]  /*23f0*/  FFMA.FTZ R159, R39, R159, R99 ;  /* 0x0000009f279f7223 */ /* 0x000fe20000010063 */
[C---:B------:R-:W-:Y:S01]  /*2400*/  FMUL.FTZ R168, R215.reuse, R168 ;  /* 0x000000a8d7a87220 */ /* 0x040fe20000410000 */
[C---:B------:R-:W-:Y:S01]  /*2410*/  FMUL.FTZ R169, R215.reuse, R169 ;  /* 0x000000a9d7a97220 */ /* 0x040fe20000410000 */
[C---:B------:R-:W-:Y:S01]  /*2420*/  FMUL.FTZ R227, R215.reuse, R182 ;  /* 0x000000b6d7e37220 */ /* 0x040fe20000410000 */
[----:B------:R-:W-:Y:S01]  /*2430*/  FMUL.FTZ R228, R215, R183 ;  /* 0x000000b7d7e47220 */ /* 0x000fe20000410000 */
[----:B------:R-:W-:-:S04]  /*2440*/  IMAD.WIDE.U32 R220, R220, 0x8, R164 ;  /* 0x00000008dcdc7825 */ /* 0x000fc800078e00a4 */
        /* <DEDUP_REMOVED lines=8> */
[----:B------:R-:W-:Y:S01]  /*24d0*/  FMUL.FTZ R173, R215, R173 ;  /* 0x000000add7ad7220 */ /* 0x000fe20000410000 */
[----:B------:R1:W-:Y:S01]  /*24e0*/  STG.E.64 desc[UR8][R166.64], R154 ;  /* 0x0000009aa6007986 */ /* 0x0003e2000c101b08 */
[----:B------:R-:W-:-:S04]  /*24f0*/  IMAD.WIDE.U32 R218, R218, 0x8, R164 ;  /* 0x00000008dada7825 */ /* 0x000fc800078e00a4 */
[----:B------:R-:W-:Y:S01]  /*2500*/  FFMA.FTZ R216, R44, R216, R104 ;  /* 0x000000d82cd87223 */ /* 0x000fe20000010068 */
[----:B------:R-:W-:Y:S01]  /*2510*/  FFMA.FTZ R217, R45, R217, R105 ;  /* 0x000000d92dd97223 */ /* 0x000fe20000010069 */
[----:B------:R2:W-:Y:S01]  /*2520*/  STG.E.64 desc[UR8][R166.64+0x800], R156 ;  /* 0x0008009ca6007986 */ /* 0x0005e2000c101b08 */
[----:B------:R-:W-:Y:S01]  /*2530*/  FFMA.FTZ R224, R46, R224, R106 ;  /* 0x000000e02ee07223 */ /* 0x000fe2000001006a */
[----:B------:R-:W-:Y:S01]  /*2540*/  FFMA.FTZ R225, R47, R225, R107 ;  /* 0x000000e12fe17223 */ /* 0x000fe2000001006b */
[C---:B------:R-:W-:Y:S01]  /*2550*/  FMUL.FTZ R174, R215.reuse, R174 ;  /* 0x000000aed7ae7220 */ /* 0x040fe20000410000 */
[----:B------:R-:W-:Y:S01]  /*2560*/  FMUL.FTZ R175, R215, R175 ;  /* 0x000000afd7af7220 */ /* 0x000fe20000410000 */
[----:B------:R3:W-:Y:S01]  /*2570*/  STG.E.64 desc[UR8][R180.64], R158 ;  /* 0x0000009eb4007986 */ /* 0x0007e2000c101b08 */
[----:B------:R-:W-:Y:S01]  /*2580*/  FFMA.FTZ R168, R48, R168, R108 ;  /* 0x000000a830a87223 */ /* 0x000fe2000001006c */
[----:B------:R-:W-:Y:S01]  /*2590*/  FFMA.FTZ R169, R49, R169, R109 ;  /* 0x000000a931a97223 */ /* 0x000fe2000001006d */
[C---:B------:R-:W-:Y:S01]  /*25a0*/  FMUL.FTZ R176, R215.reuse, R176 ;  /* 0x000000b0d7b07220 */ /* 0x040fe20000410000 */
[----:B------:R-:W-:Y:S01]  /*25b0*/  FMUL.FTZ R177, R215, R177 ;  /* 0x000000b1d7b17220 */ /* 0x000fe20000410000 */
[----:B-1----:R-:W-:Y:S01]  /*25c0*/  IMAD.WIDE.U32 R154, R28, 0x8, R164 ;  /* 0x000000081c9a7825 */ /* 0x002fe200078e00a4 */
[----:B------:R1:W-:Y:S03]  /*25d0*/  STG.E.64 desc[UR8][R220.64], R160 ;  /* 0x000000a0dc007986 */ /* 0x0003e6000c101b08 */
[----:B------:R-:W-:Y:S01]  /*25e0*/  FFMA.FTZ R170, R50, R170, R110 ;  /* 0x000000aa32aa7223 */ /* 0x000fe2000001006e */
[----:B------:R-:W-:Y:S01]  /*25f0*/  FFMA.FTZ R171, R51, R171, R111 ;  /* 0x000000ab33ab7223 */ /* 0x000fe2000001006f */
[----:B--2---:R-:W-:-:S04]  /*2600*/  IMAD.WIDE.U32 R156, R32, 0x8, R164 ;  /* 0x00000008209c7825 */ /* 0x004fc800078e00a4 */
[C---:B------:R-:W-:Y:S01]  /*2610*/  FMUL.FTZ R178, R215.reuse, R178 ;  /* 0x000000b2d7b27220 */ /* 0x040fe20000410000 */
[----:B------:R-:W-:Y:S01]  /*2620*/  FMUL.FTZ R179, R215, R179 ;  /* 0x000000b3d7b37220 */ /* 0x000fe20000410000 */
[----:B------:R2:W-:Y:S01]  /*2630*/  STG.E.64 desc[UR8][R182.64], R162 ;  /* 0x000000a2b6007986 */ /* 0x0005e2000c101b08 */
[----:B------:R-:W-:Y:S01]  /*2640*/  FFMA.FTZ R172, R52, R172, R112 ;  /* 0x000000ac34ac7223 */ /* 0x000fe20000010070 */
[----:B---3--:R-:W-:-:S04]  /*2650*/  IMAD.WIDE.U32 R158, R31, 0x8, R164 ;  /* 0x000000081f9e7825 */ /* 0x008fc800078e00a4 */
[----:B------:R-:W-:Y:S01]  /*2660*/  FFMA.FTZ R173, R53, R173, R113 ;  /* 0x000000ad35ad7223 */ /* 0x000fe20000010071 */
[----:B------:R-:W-:Y:S01]  /*2670*/  STG.E.64 desc[UR8][R218.64], R216 ;  /* 0x000000d8da007986 */ /* 0x000fe2000c101b08 */
[----:B------:R-:W-:Y:S01]  /*2680*/  FFMA.FTZ R174, R54, R174, R114 ;  /* 0x000000ae36ae7223 */ /* 0x000fe20000010072 */
[----:B------:R-:W-:-:S04]  /*2690*/  IMAD.WIDE.U32 R30, R30, 0x8, R164 ;  /* 0x000000081e1e7825 */ /* 0x000fc800078e00a4 */
[----:B------:R-:W-:Y:S01]  /*26a0*/  FFMA.FTZ R175, R55, R175, R115 ;  /* 0x000000af37af7223 */ /* 0x000fe20000010073 */
[----:B------:R-:W-:Y:S01]  /*26b0*/  STG.E.64 desc[UR8][R154.64], R224 ;  /* 0x000000e09a007986 */ /* 0x000fe2000c101b08 */
[----:B------:R-:W-:Y:S01]  /*26c0*/  FMUL.FTZ R184, R215, R184 ;  /* 0x000000b8d7b87220 */ /* 0x000fe20000410000 */
[----:B------:R-:W-:-:S04]  /*26d0*/  IMAD.WIDE.U32 R28, R29, 0x8, R164 ;  /* 0x000000081d1c7825 */ /* 0x000fc800078e00a4 */
[----:B------:R-:W-:Y:S01]  /*26e0*/  FMUL.FTZ R185, R215, R185 ;  /* 0x000000b9d7b97220 */ /* 0x000fe20000410000 */
[----:B------:R-:W-:Y:S01]  /*26f0*/  STG.E.64 desc[UR8][R156.64], R168 ;  /* 0x000000a89c007986 */ /* 0x000fe2000c101b08 */
[----:B------:R-:W-:Y:S01]  /*2700*/  FFMA.FTZ R176, R56, R176, R116 ;  /* 0x000000b038b07223 */ /* 0x000fe20000010074 */
[----:B-1----:R-:W-:-:S04]  /*2710*/  IMAD.WIDE.U32 R160, R23, 0x8, R164 ;  /* 0x0000000817a07825 */ /* 0x002fc800078e00a4 */
        /* <DEDUP_REMOVED lines=29> */
[----:B--2---:R-:W-:Y:S01]  /*28f0*/  IMAD.WIDE.U32 R162, R27, 0x8, R164 ;  /* 0x000000081ba27825 */ /* 0x004fe200078e00a4 */
[----:B------:R-:W-:Y:S03]  /*2900*/  STG.E.64 desc[UR8][R158.64], R170 ;  /* 0x000000aa9e007986 */ /* 0x000fe6000c101b08 */
[----:B------:R-:W-:Y:S01]  /*2910*/  FFMA.FTZ R178, R58, R178, R118 ;  /* 0x000000b23ab27223 */ /* 0x000fe20000010076 */
[----:B------:R-:W-:Y:S01]  /*2920*/  FFMA.FTZ R179, R59, R179, R119 ;  /* 0x000000b33bb37223 */ /* 0x000fe20000010077 */
[----:B------:R-:W-:Y:S01]  /*2930*/  IMAD.WIDE.U32 R26, R26, 0x8, R164 ;  /* 0x000000081a1a7825 */ /* 0x000fe200078e00a4 */
[----:B------:R1:W-:Y:S03]  /*2940*/  STG.E.64 desc[UR8][R30.64], R172 ;  /* 0x000000ac1e007986 */ /* 0x0003e6000c101b08 */
        /* <DEDUP_REMOVED lines=13> */
[----:B-1----:R-:W-:Y:S01]  /*2a20*/  FFMA.FTZ R30, R62, R227, R122 ;  /* 0x000000e33e1e7223 */ /* 0x002fe2000001007a */
[----:B------:R-:W-:Y:S01]  /*2a30*/  FFMA.FTZ R31, R63, R228, R123 ;  /* 0x000000e43f1f7223 */ /* 0x000fe2000001007b */
[----:B------:R-:W-:-:S04]  /*2a40*/  IMAD.WIDE.U32 R22, R22, 0x8, R164 ;  /* 0x0000000816167825 */ /* 0x000fc800078e00a4 */
[----:B------:R-:W-:Y:S01]  /*2a50*/  FFMA.FTZ R189, R69, R189, R129 ;  /* 0x000000bd45bd7223 */ /* 0x000fe20000010081 */
[----:B------:R2:W-:Y:S01]  /*2a60*/  STG.E.64 desc[UR8][R26.64], R214 ;  /* 0x000000d61a007986 */ /* 0x0005e2000c101b08 */
        /* <DEDUP_REMOVED lines=48> */
[----:B------:R-:W-:-:S03]  /*2d70*/  IADD3 R9, PT, PT, R9, R223, RZ ;  /* 0x000000df09097210 */ /* 0x000fc60007ffe0ff */
[----:B------:R2:W-:Y:S01]  /*2d80*/  STG.E.64 desc[UR8][R234.64], R206 ;  /* 0x000000ceea007986 */ /* 0x0005e2000c101b08 */
[----:B0-----:R-:W-:-:S03]  /*2d90*/  ISETP.GE.AND P1, PT, R9, UR5, PT ;  /* 0x0000000509007c0c */ /* 0x001fc6000bf26270 */
[----:B------:R2:W-:Y:S04]  /*2da0*/  STG.E.64 desc[UR8][R12.64], R208 ;  /* 0x000000d00c007986 */ /* 0x0005e8000c101b08 */
[----:B------:R2:W-:Y:S04]  /*2db0*/  STG.E.64 desc[UR8][R10.64], R210 ;  /* 0x000000d20a007986 */ /* 0x0005e8000c101b08 */
[----:B------:R2:W-:Y:S02]  /*2dc0*/  STG.E.64 desc[UR8][R164.64], R212 ;  /* 0x000000d4a4007986 */ /* 0x0005e4000c101b08 */
[----:B------:R-:W-:Y:S05]  /*2dd0*/  @!P1 BRA `(.L_x_382) ;  /* 0xffffffd400e09947 */ /* 0x000fea000383ffff */
[----:B------:R-:W-:Y:S05]  /*2de0*/  EXIT ;  /* 0x000000000000794d */ /* 0x000fea0003800000 */
.L_x_383:
        /* <DEDUP_REMOVED lines=9> */
.L_x_1051:


//--------------------- .text._ZN10layer_norm13ln_fwd_kernelINS_13Kernel_traitsI13__nv_bfloat16fS2_fjLj14336ELj2ELj1ELj4ELj8ENS_18Kernel_traits_baseILj14336ES2_fS2_fjLj128EEEEEEEvNS_9FwdParamsE --------------------------
	.section	.text._ZN10layer_norm13ln_fwd_kernelINS_13Kernel_traitsI13__nv_bfloat16fS2_fjLj14336ELj2ELj1ELj4ELj8ENS_18Kernel_traits_baseILj14336ES2_fS2_fjLj128EEEEEEEvNS_9FwdParamsE,"ax",@progbits
	.align	128
        .global         _ZN10layer_norm13ln_fwd_kernelINS_13Kernel_traitsI13__nv_bfloat16fS2_fjLj14336ELj2ELj1ELj4ELj8ENS_18Kernel_traits_baseILj14336ES2_fS2_fjLj128EEEEEEEvNS_9FwdParamsE
        .type           _ZN10layer_norm13ln_fwd_kernelINS_13Kernel_traitsI13__nv_bfloat16fS2_fjLj14336ELj2ELj1ELj4ELj8ENS_18Kernel_traits_baseILj14336ES2_fS2_fjLj128EEEEEEEvNS_9FwdParamsE,@function
        .size           _ZN10layer_norm13ln_fwd_kernelINS_13Kernel_traitsI13__nv_bfloat16fS2_fjLj14336ELj2ELj1ELj4ELj8ENS_18Kernel_traits_baseILj14336ES2_fS2_fjLj128EEEEEEEvNS_9FwdParamsE,(.L_x_1052 - _ZN10layer_norm13ln_fwd_kernelINS_13Kernel_traitsI13__nv_bfloat16fS2_fjLj14336ELj2ELj1ELj4ELj8ENS_18Kernel_traits_baseILj14336ES2_fS2_fjLj128EEEEEEEvNS_9FwdParamsE)
        .other          _ZN10layer_norm13ln_fwd_kernelINS_13Kernel_traitsI13__nv_bfloat16fS2_fjLj14336ELj2ELj1ELj4ELj8ENS_18Kernel_traits_baseILj14336ES2_fS2_fjLj128EEEEEEEvNS_9FwdParamsE,@"STO_CUDA_ENTRY STV_DEFAULT"
_ZN10layer_norm13ln_fwd_kernelINS_13Kernel_traitsI13__nv_bfloat16fS2_fjLj14336ELj2ELj1ELj4ELj8ENS_18Kernel_traits_baseILj14336ES2_fS2_fjLj128EEEEEEEvNS_9FwdParamsE:
.text._ZN10layer_norm13ln_fwd_kernelINS_13Kernel_traitsI13__nv_bfloat16fS2_fjLj14336ELj2ELj1ELj4ELj8ENS_18Kernel_traits_baseILj14336ES2_fS2_fjLj128EEEEEEEvNS_9FwdParamsE:
        /* <DEDUP_REMOVED lines=71> */
[----:B0-----:R-:W-:-:S04]  /*0470*/  LOP3.LUT R2, R119, 0x1f, RZ, 0xc0, !PT ;  /* 0x0000001f77027812 */ /* 0x001fc800078ec0ff */
[----:B------:R-:W-:Y:S02]  /*0480*/  LOP3.LUT P0, RZ, R2, 0x1, R57, 0xf8, !PT ;  /* 0x0000000102ff7812 */ /* 0x000fe4000780f839 */
[----:B------:R-:W-:Y:S01]  /*0490*/  MOV R2, R0 ;  /* 0x0000000000027202 */ /* 0x000fe20000000f00 */
[----:B------:R-:W-:Y:S01]  /*04a0*/  HFMA2 R0, -RZ, RZ, 0, 0 ;  /* 0x00000000ff007431 */ /* 0x000fe200000001ff */
[----:B------:R-:W-:Y:S02]  /*04b0*/  PLOP3.LUT P1, PT, PT, PT, PT, 0x8, 0x80 ;  /* 0x000000000080781c */ /* 0x000fe40003f2e170 */
[----:B-1----:R-:W-:-:S13]  /*04c0*/  ISETP.LT.U32.AND P0, PT, R119, 0x20, !P0 ;  /* 0x000000207700780c */ /* 0x002fda0004701070 */
.L_x_390:
[----:B0-----:R-:W0:Y:S01]  /*04d0*/  S2R R134, SR_CTAID.X ;  /* 0x0000000000867919 */ /* 0x001e220000002500 */
[----:B------:R-:W1:Y:S01]  /*04e0*/  LDC.64 R108, c[0x0][0x390] ;  /* 0x0000e400ff6c7b82 */ /* 0x000e620000000a00 */
[----:B------:R-:W-:Y:S02]  /*04f0*/  LOP3.LUT R54, R119, 0x7f, RZ, 0xc0, !PT ;  /* 0x0000007f77367812 */ /* 0x000fe400078ec0ff */
[----:B0-----:R-:W-:-:S04]  /*0500*/  SHF.L.U32 R55, R134, 0x7, RZ ;  /* 0x0000000786377819 */ /* 0x001fc800000006ff */
[----:B------:R-:W-:-:S05]  /*0510*/  LOP3.LUT R55, R54, 0x80, R55, 0xf8, !PT ;  /* 0x0000008036377812 */ /* 0x000fca00078ef837 */
[----:B------:R-:W-:-:S04]  /*0520*/  IMAD R157, R2, 0x1c00, R55 ;  /* 0x00001c00029d7824 */ /* 0x000fc800078e0237 */
[----:B-1----:R-:W-:-:S05]  /*0530*/  IMAD.WIDE.U32 R68, R157, 0x8, R108 ;  /* 0x000000089d447825 */ /* 0x002fca00078e006c */
[----:B------:R-:W2:Y:S04]  /*0540*/  LDG.E.64 R54, desc[UR4][R68.64] ;  /* 0x0000000444367981 */ /* 0x000ea8000c1e1b00 */
[----:B------:R-:W3:Y:S04]  /*0550*/  LDG.E.64 R56, desc[UR4][R68.64+0x800] ;  /* 0x0008000444387981 */ /* 0x000ee8000c1e1b00 */
        /* <DEDUP_REMOVED lines=27> */
[----:B0-----:R-:W-:Y:S01]  /*0710*/  IMAD.WIDE.U32 R78, R137, 0x8, R108 ;  /* 0x00000008894e7825 */ /* 0x001fe200078e006c */
        /* <DEDUP_REMOVED lines=46> */
[----:B------:R-:W-:Y:S01]  /*0a00*/  LOP3.LUT P2, RZ, R119, 0x1f, RZ, 0xc0, !PT ;  /* 0x0000001f77ff7812 */ /* 0x000fe2000784c0ff */
[----:B------:R-:W-:Y:S01]  /*0a10*/  BSSY.RECONVERGENT B0, `(.L_x_384) ;  /* 0x00000cc000007945 */ /* 0x000fe20003800200 */
[----:B------:R-:W-:Y:S01]  /*0a20*/  MOV R161, RZ ;  /* 0x000000ff00a17202 */ /* 0x000fe20000000f00 */
[----:B------:R-:W0:Y:S01]  /*0a30*/  S2R R119, SR_TID.X ;  /* 0x0000000000777919 */ /* 0x000e220000002100 */
        /* <DEDUP_REMOVED lines=66> */
[----:B------:R-:W-:-:S04]  /*0e60*/  FMUL.FTZ R110, R110, 0.0005580357392318546772 ;  /* 0x3a1249256e6e7820 */ /* 0x000fc80000410000 */
        /* <DEDUP_REMOVED lines=134> */
.L_x_385:
[----:B------:R-:W-:Y:S05]  /*16d0*/  BSYNC.RECONVERGENT B0 ;  /* 0x0000000000007941 */ /* 0x000fea0003800200 */
.L_x_384:
        /* <DEDUP_REMOVED lines=13> */
.L_x_387:
[----:B------:R-:W-:Y:S05]  /*17b0*/  BSYNC.RECONVERGENT B0 ;  /* 0x0000000000007941 */ /* 0x000fea0003800200 */
.L_x_386:
        /* <DEDUP_REMOVED lines=11> */
[----:B------:R-:W-:-:S04]  /*1870*/  FMUL.FTZ R142, R141, R141 ;  /* 0x0000008d8d8e7220 */ /* 0x000fc80000410000 */
[----:B------:R-:W-:-:S04]  /*1880*/  FMUL.FTZ R141, R142, R161 ;  /* 0x000000a18e8d7220 */ /* 0x000fc80000410000 */
[----:B------:R-:W-:Y:S01]  /*1890*/  FMUL.FTZ R136, R136, R141 ;  /* 0x0000008d88887220 */ /* 0x000fe20000410000 */
[----:B--2---:R-:W-:Y:S01]  /*18a0*/  FADD.FTZ R141, R138, R111 ;  /* 0x0000006f8a8d7221 */ /* 0x004fe20000010000 */
        /* <DEDUP_REMOVED lines=10> */
[----:B---3--:R-:W-:Y:S01]  /*1950*/  FADD.FTZ R111, R136, R111 ;  /* 0x0000006f886f7221 */ /* 0x008fe20000010000 */
[----:B-1----:R-:W-:Y:S02]  /*1960*/  SHF.L.U32 R136, R141, 0x1, RZ ;  /* 0x000000018d887819 */ /* 0x002fe400000006ff */
[C---:B------:R-:W-:Y:S01]  /*1970*/  FMUL.FTZ R159, R113.reuse, R138 ;  /* 0x0000008a719f7220 */ /* 0x040fe20000410000 */
[----:B------:R-:W-:-:S03]  /*1980*/  FFMA.FTZ R113, R113, R142, R140 ;  /* 0x0000008e71717223 */ /* 0x000fc6000001008c */
[----:B------:R-:W-:Y:S01]  /*1990*/  FMUL.FTZ R159, R144, R159 ;  /* 0x0000009f909f7220 */ /* 0x000fe20000410000 */
[----:B0-----:R-:W-:-:S03]  /*19a0*/  FMUL.FTZ R113, R110, R113 ;  /* 0x000000716e717220 */ /* 0x001fc60000410000 */
[----:B------:R-:W-:Y:S02]  /*19b0*/  FFMA.FTZ R111, R110, R159, R111 ;  /* 0x0000009f6e6f7223 */ /* 0x000fe4000001006f */
[----:B------:R0:W1:Y:S04]  /*19c0*/  SHFL.IDX PT, R110, R113, RZ, 0x1f ;  /* 0x00001fff716e7589 */ /* 0x00006800000e0000 */
[----:B------:R-:W2:Y:S01]  /*19d0*/  SHFL.IDX PT, R111, R111, RZ, 0x1f ;  /* 0x00001fff6f6f7589 */ /* 0x000ea200000e0000 */
[----:B------:R-:W-:Y:S05]  /*19e0*/  @P3 BRA `(.L_x_388) ;  /* 0x00000000009c3947 */ /* 0x000fea0003800000 */
[----:B0-----:R-:W0:Y:S01]  /*19f0*/  LDC.64 R112, c[0x0][0x3c0] ;  /* 0x0000f000ff707b82 */ /* 0x001e220000000a00 */
[----:B------:R-:W-:Y:S01]  /*1a00*/  LOP3.LUT R138, R0, 0x1, RZ, 0xc0, !PT ;  /* 0x00000001008a7812 */ /* 0x000fe200078ec0ff */
[----:B------:R-:W3:Y:S01]  /*1a10*/  LDCU.64 UR6, c[0x0][0x3c8] ;  /* 0x00007900ff0677ac */ /* 0x000ee20008000a00 */
[----:B------:R-:W-:Y:S02]  /*1a20*/  LOP3.LUT R159, R134, 0x7ffffffe, RZ, 0xc0, !PT ;  /* 0x7ffffffe869f7812 */ /* 0x000fe400078ec0ff */
[----:B------:R-:W-:-:S04]  /*1a30*/  IADD3 R161, PT, PT, -R138, RZ, RZ ;  /* 0x000000ff8aa17210 */ /* 0x000fc80007ffe1ff */
[----:B------:R-:W-:Y:S01]  /*1a40*/  LOP3.LUT R138, R161, R136, RZ, 0xc0, !PT ;  /* 0x00000088a18a7212 */ /* 0x000fe200078ec0ff */
[----:B------:R-:W-:-:S03]  /*1a50*/  HFMA2 R161, -RZ, RZ, 0, 5.9604644775390625e-08 ;  /* 0x00000001ffa17431 */ /* 0x000fc600000001ff */
[----:B------:R-:W-:-:S04]  /*1a60*/  IADD3 R138, P3, PT, R138, R159, RZ ;  /* 0x0000009f8a8a7210 */ /* 0x000fc80007f7e0ff */
[----:B------:R-:W-:Y:S02]  /*1a70*/  IADD3.X R140, PT, PT, RZ, RZ, RZ, P3, !PT ;  /* 0x000000ffff8c7210 */ /* 0x000fe40001ffe4ff */
[----:B0-----:R-:W-:Y:S02]  /*1a80*/  LEA R159, P3, R138, R112, 0x3 ;  /* 0x000000708a9f7211 */ /* 0x001fe400078618ff */
[----:B------:R-:W-:Y:S02]  /*1a90*/  SHF.L.U32 R112, R134, 0x3, RZ ;  /* 0x0000000386707819 */ /* 0x000fe400000006ff */
[----:B------:R-:W-:Y:S02]  /*1aa0*/  LEA.HI.X R140, R138, R113, R140, 0x3, P3 ;  /* 0x000000718a8c7211 */ /* 0x000fe400018f1c8c */
[----:B------:R-:W-:Y:S02]  /*1ab0*/  LOP3.LUT R113, R0, 0x1, RZ, 0xc0, !PT ;  /* 0x0000000100717812 */ /* 0x000fe400078ec0ff */
[----:B------:R-:W-:-:S02]  /*1ac0*/  LOP3.LUT R158, R112, 0x8, RZ, 0xc0, !PT ;  /* 0x00000008709e7812 */ /* 0x000fc400078ec0ff */
[----:B------:R-:W-:Y:S02]  /*1ad0*/  IADD3 R138, PT, PT, -R113, RZ, RZ ;  /* 0x000000ff718a7210 */ /* 0x000fe40007ffe1ff */
[----:B------:R-:W-:Y:S02]  /*1ae0*/  SHF.R.U32.HI R113, RZ, 0x1, R134 ;  /* 0x00000001ff717819 */ /* 0x000fe40000011686 */
[----:B------:R-:W-:Y:S02]  /*1af0*/  LOP3.LUT R112, R138, R141, RZ, 0xc0, !PT ;  /* 0x0000008d8a707212 */ /* 0x000fe400078ec0ff */
[----:B------:R-:W-:Y:S02]  /*1b00*/  IADD3 R158, P4, PT, R158, R159, RZ ;  /* 0x0000009f9e9e7210 */ /* 0x000fe40007f9e0ff */
[----:B------:R-:W-:Y:S02]  /*1b10*/  IADD3 R113, P5, PT, R113, R112, RZ ;  /* 0x0000007071717210 */ /* 0x000fe40007fbe0ff */
[----:B------:R-:W-:-:S02]  /*1b20*/  IADD3.X R159, PT, PT, RZ, R140, RZ, P4, !PT ;  /* 0x0000008cff9f7210 */ /* 0x000fc400027fe4ff */
[----:B------:R-:W-:Y:S02]  /*1b30*/  LEA.HI.X.SX32 R138, R112, RZ, 0x1, P5 ;  /* 0x000000ff708a7211 */ /* 0x000fe400028f0eff */
[----:B------:R-:W-:Y:S01]  /*1b40*/  ISETP.GT.U32.AND P3, PT, R0, 0x1, PT ;  /* 0x000000010000780c */ /* 0x000fe20003f64070 */
[----:B-12---:R0:W-:Y:S01]  /*1b50*/  STG.E.64 desc[UR4][R158.64], R110 ;  /* 0x0000006e9e007986 */ /* 0x0061e2000c101b04 */
[----:B---3--:R-:W-:Y:S02]  /*1b60*/  LEA R112, P4, R113, UR6, 0x2 ;  /* 0x0000000671707c11 */ /* 0x008fe4000f8810ff */
[----:B------:R-:W-:Y:S02]  /*1b70*/  SEL R161, R161, 0xffffffff, !P3 ;  /* 0xffffffffa1a17807 */ /* 0x000fe40005800000 */
[----:B------:R-:W-:Y:S01]  /*1b80*/  LEA.HI.X R113, R113, UR7, R138, 0x2, P4 ;  /* 0x0000000771717c11 */ /* 0x000fe2000a0f148a */
[----:B------:R-:W-:Y:S06]  /*1b90*/  MEMBAR.ALL.GPU ;  /* 0x0000000000007992 */ /* 0x000fec000000a000 */
[----:B------:R-:W-:-:S00]  /*1ba0*/  ERRBAR ;  /* 0x00000000000079ab */ /* 0x000fc00000000000 */
[----:B------:R-:W-:Y:S06]  /*1bb0*/  CGAERRBAR ;  /* 0x00000000000075ab */ /* 0x000fec0000000000 */
[----:B------:R0:W-:Y:S01]  /*1bc0*/  REDG.E.ADD.S32.STRONG.GPU desc[UR4][R112.64], R161 ;  /* 0x000000a17000798e */ /* 0x0001e2000c12e304 */
[----:B------:R-:W-:-:S04]  /*1bd0*/  ISETP.GE.U32.AND P3, PT, R0, 0x2, PT ;  /* 0x000000020000780c */ /* 0x000fc80003f66070 */
[----:B------:R-:W-:-:S09]  /*1be0*/  SEL R163, RZ, 0x2, P3 ;  /* 0x00000002ffa37807 */ /* 0x000fd20001800000 */
.L_x_389:
[----:B0-----:R-:W-:Y:S02]  /*1bf0*/  MOV R110, R112 ;  /* 0x00000070006e7202 */ /* 0x001fe40000000f00 */
[----:B------:R-:W-:-:S05]  /*1c00*/  MOV R111, R113 ;  /* 0x00000071006f7202 */ /* 0x000fca0000000f00 */
[----:B------:R-:W2:Y:S04]  /*1c10*/  LDG.E.STRONG.GPU R110, desc[UR4][R110.64] ;  /* 0x000000046e6e7981 */ /* 0x000ea8000c1ef900 */
[----:B--2---:R-:W-:Y:S01]  /*1c20*/  CCTL.IVALL ;  /* 0x00000000ff00798f */ /* 0x004fe20002000000 */
[----:B------:R-:W-:Y:S05]  /*1c30*/  YIELD ;  /* 0x0000000000007946 */ /* 0x000fea0003800000 */
[----:B------:R-:W-:-:S13]  /*1c40*/  ISETP.NE.AND P3, PT, R110, R163, PT ;  /* 0x000000a36e00720c */ /* 0x000fda0003f65270 */
[----:B------:R-:W-:Y:S05]  /*1c50*/  @P3 BRA `(.L_x_389) ;  /* 0xfffffffc00e43947 */ /* 0x000fea000383ffff */
.L_x_388:
[----:B------:R-:W-:Y:S05]  /*1c60*/  WARPSYNC.ALL ;  /* 0x0000000000007948 */ /* 0x000fea0003800000 */
[----:B-12---:R-:W1:Y:S01]  /*1c70*/  @!P2 LDC.64 R110, c[0x0][0x3c0] ;  /* 0x0000f000ff6eab82 */ /* 0x006e620000000a00 */
[----:B------:R-:W-:Y:S01]  /*1c80*/  @!P2 LOP3.LUT R112, R0, 0x1, RZ, 0xc0, !PT ;  /* 0x000000010070a812 */ /* 0x000fe200078ec0ff */
[----:B------:R-:W2:Y:S01]  /*1c90*/  LDCU UR6, c[0x0][0x384] ;  /* 0x00007080ff0677ac */ /* 0x000ea20008000800 */
[----:B------:R-:W-:Y:S02]  /*1ca0*/  @!P2 LOP3.LUT R134, R134, 0x7ffffffe, RZ, 0xc0, !PT ;  /* 0x7ffffffe8686a812 */ /* 0x000fe400078ec0ff */
[----:B0-----:R-:W-:-:S04]  /*1cb0*/  @!P2 IADD3 R113, PT, PT, -R112, RZ, RZ ;  /* 0x000000ff7071a210 */ /* 0x001fc80007ffe1ff */
[----:B------:R-:W-:Y:S01]  /*1cc0*/  @!P2 LOP3.LUT R113, R113, R136, RZ, 0xc0, !PT ;  /* 0x000000887171a212 */ /* 0x000fe200078ec0ff */
[----:B------:R-:W-:Y:S03]  /*1cd0*/  BAR.SYNC.DEFER_BLOCKING 0x0 ;  /* 0x0000000000007b1d */ /* 0x000fe60000010000 */
[----:B------:R-:W-:Y:S02]  /*1ce0*/  @!P2 IADD3 R113, P3, PT, R113, R134, RZ ;  /* 0x000000867171a210 */ /* 0x000fe40007f7e0ff */
[----:B------:R-:W-:Y:S02]  /*1cf0*/  @!P2 SHF.L.U32 R134, R119, 0x3, RZ ;  /* 0x000000037786a819 */ /* 0x000fe400000006ff */
[----:B------:R-:W-:Y:S02]  /*1d00*/  @!P2 IADD3.X R112, PT, PT, RZ, RZ, RZ, P3, !PT ;  /* 0x000000ffff70a210 */ /* 0x000fe40001ffe4ff */
[----:B------:R-:W-:-:S02]  /*1d10*/  @!P2 LOP3.LUT R159, R134, 0xf8, RZ, 0xc0, !PT ;  /* 0x000000f8869fa812 */ /* 0x000fc400078ec0ff */
        /* <DEDUP_REMOVED lines=16> */
[----:B-1----:R-:W-:Y:S01]  /*1e20*/  FMUL.FTZ R142, R134, R161 ;  /* 0x000000a1868e7220 */ /* 0x002fe20000410000 */
[----:B------:R-:W-:-:S03]  /*1e30*/  FADD.FTZ R140, -R161, R110 ;  /* 0x0000006ea18c7221 */ /* 0x000fc60000010100 */
[----:B------:R-:W-:Y:S01]  /*1e40*/  FFMA.FTZ R163, R159, R110, R142 ;  /* 0x0000006e9fa37223 */ /* 0x000fe2000001008e */
[----:B------:R-:W-:Y:S01]  /*1e50*/  FMUL.FTZ R140, R140, R140 ;  /* 0x0000008c8c8c7220 */ /* 0x000fe20000410000 */
[----:B---3--:R-:W-:Y:S02]  /*1e60*/  FADD.FTZ R113, R136, R111 ;  /* 0x0000006f88717221 */ /* 0x008fe40000010000 */
[----:B0-----:R-:W-:Y:S01]  /*1e70*/  FMUL.FTZ R163, R138, R163 ;  /* 0x000000a38aa37220 */ /* 0x001fe20000410000 */
[----:B------:R-:W-:Y:S02]  /*1e80*/  FMUL.FTZ R161, R140, R159 ;  /* 0x0000009f8ca17220 */ /* 0x000fe40000410000 */
[----:B------:R-:W0:Y:S02]  /*1e90*/  LDC R140, c[0x0][0x3d0] ;  /* 0x0000f400ff8c7b82 */ /* 0x000e240000000800 */
[----:B------:R-:W1:Y:S01]  /*1ea0*/  SHFL.IDX PT, R111, R163, RZ, 0x1f ;  /* 0x00001fffa36f7589 */ /* 0x000e6200000e0000 */
[----:B------:R-:W-:-:S04]  /*1eb0*/  FMUL.FTZ R161, R134, R161 ;  /* 0x000000a186a17220 */ /* 0x000fc80000410000 */
[----:B------:R-:W-:-:S06]  /*1ec0*/  FFMA.FTZ R161, R138, R161, R113 ;  /* 0x000000a18aa17223 */ /* 0x000fcc0000010071 */
[----:B------:R-:W0:Y:S01]  /*1ed0*/  SHFL.IDX PT, R161, R161, RZ, 0x1f ;  /* 0x00001fffa1a17589 */ /* 0x000e2200000e0000 */
        /* <DEDUP_REMOVED lines=10> */
[--C-:B------:R-:W-:Y:S01]  /*1f80*/  FADD.FTZ R61, R61, -R111.reuse ;  /* 0x8000006f3d3d7221 */ /* 0x100fe20000010000 */
[----:B0-----:R-:W-:Y:S01]  /*1f90*/  FFMA.FTZ R140, R161, 6.975446740398183465e-05, R140 ;  /* 0x38924925a18c7823 */ /* 0x001fe2000001008c */
[----:B------:R-:W0:Y:S01]  /*1fa0*/  @P0 LDC.64 R56, c[0x0][0x3a8] ;  /* 0x0000ea00ff380b82 */ /* 0x000e220000000a00 */
[--C-:B------:R-:W-:Y:S01]  /*1fb0*/  FADD.FTZ R148, R103, -R111.reuse ;  /* 0x8000006f67947221 */ /* 0x100fe20000010000 */
[--C-:B------:R-:W-:Y:S01]  /*1fc0*/  FADD.FTZ R64, R64, -R111.reuse ;  /* 0x8000006f40407221 */ /* 0x100fe20000010000 */
[----:B------:R3:W4:Y:S01]  /*1fd0*/  MUFU.RSQ R159, R140 ;  /* 0x0000008c009f7308 */ /* 0x0007220000001400 */
        /* <DEDUP_REMOVED lines=8> */
[--C-:B---3--:R-:W-:Y:S01]  /*2060*/  FADD.FTZ R140, R105, -R111.reuse ;  /* 0x8000006f698c7221 */ /* 0x108fe20000010000 */
[--C-:B------:R-:W-:Y:S01]  /*2070*/  FADD.FTZ R69, R69, -R111.reuse ;  /* 0x8000006f45457221 */ /* 0x100fe20000010000 */
[----:B------:R-:W-:Y:S01]  /*2080*/  FADD.FTZ R142, R97, -R111 ;  /* 0x8000006f618e7221 */ /* 0x000fe20000010000 */
[----:B-1----:R-:W-:-:S04]  /*2090*/  @P0 IMAD.WIDE R58, R2, 0x4, R54 ;  /* 0x00000004023a0825 */ /* 0x002fc800078e0236 */
[--C-:B------:R-:W-:Y:S01]  /*20a0*/  FADD.FTZ R144, R99, -R111.reuse ;  /* 0x8000006f63907221 */ /* 0x100fe20000010000 */
[----:B------:R-:W1:Y:S01]  /*20b0*/  LDC.64 R54, c[0x0][0x398] ;  /* 0x0000e600ff367b82 */ /* 0x000e620000000a00 */
[--C-:B------:R-:W-:Y:S01]  /*20c0*/  FADD.FTZ R72, R72, -R111.reuse ;  /* 0x8000006f48487221 */ /* 0x100fe20000010000 */
[--C-:B------:R-:W-:Y:S01]  /*20d0*/  FADD.FTZ R73, R73, -R111.reuse ;  /* 0x8000006f49497221 */ /* 0x100fe20000010000 */
        /* <DEDUP_REMOVED lines=10> */
[----:B------:R3:W-:Y:S01]  /*2180*/  @P0 STG.E desc[UR4][R58.64], R111 ;  /* 0x0000006f3a000986 */ /* 0x0007e2000c101904 */
[----:B------:R-:W-:Y:S01]  /*2190*/  F2FP.BF16.F32.PACK_AB R103, RZ, R103 ;  /* 0x00000067ff67723e */ /* 0x000fe200000010ff */
        /* <DEDUP_REMOVED lines=9> */
[--C-:B------:R-:W-:Y:S01]  /*2230*/  FADD.FTZ R74, R74, -R111.reuse ;  /* 0x8000006f4a4a7221 */ /* 0x100fe20000010000 */
[----:B---3--:R-:W-:Y:S01]  /*2240*/  F2FP.BF16.F32.PACK_AB R59, RZ, R112 ;  /* 0x00000070ff3b723e */ /* 0x008fe200000010ff */
[----:B------:R-:W-:Y:S01]  /*2250*/  FMUL.FTZ R58, R159, R66 ;  /* 0x000000429f3a7220 */ /* 0x000fe20000410000 */
[----:B------:R-:W-:Y:S01]  /*2260*/  F2FP.BF16.F32.PACK_AB R105, RZ, R105 ;  /* 0x00000069ff69723e */ /* 0x000fe200000010ff */
[----:B------:R-:W-:Y:S01]  /*2270*/  FADD.FTZ R75, R75, -R111 ;  /* 0x8000006f4b4b7221 */ /* 0x000fe20000010000 */
[----:B------:R-:W-:Y:S01]  /*2280*/  F2FP.BF16.F32.PACK_AB R101, RZ, R101 ;  /* 0x00000065ff65723e */ /* 0x000fe200000010ff */
[C---:B------:R-:W-:Y:S01]  /*2290*/  FMUL.FTZ R68, R159.reuse, R68 ;  /* 0x000000449f447220 */ /* 0x040fe20000410000 */
[----:B------:R-:W-:Y:S01]  /*22a0*/  F2FP.BF16.F32.PACK_AB R60, RZ, R60 ;  /* 0x0000003cff3c723e */ /* 0x000fe200000010ff */
[----:B------:R-:W-:Y:S01]  /*22b0*/  FMUL.FTZ R69, R159, R69 ;  /* 0x000000459f457220 */ /* 0x000fe20000410000 */
[----:B------:R-:W-:Y:S01]  /*22c0*/  F2FP.BF16.F32.PACK_AB R61, RZ, R61 ;  /* 0x0000003dff3d723e */ /* 0x000fe200000010ff */
[----:B0-----:R-:W-:Y:S01]  /*22d0*/  @P0 IMAD.WIDE R56, R2, 0x4, R56 ;  /* 0x0000000402380825 */ /* 0x001fe200078e0238 */
[----:B------:R-:W-:-:S03]  /*22e0*/  PRMT R59, R59, 0x5410, R103 ;  /* 0x000054103b3b7816 */ /* 0x000fc60000000067 */
[--C-:B------:R-:W-:Y:S01]  /*22f0*/  FADD.FTZ R78, R78, -R111.reuse ;  /* 0x8000006f4e4e7221 */ /* 0x100fe20000010000 */
[----:B------:R-:W-:Y:S01]  /*2300*/  PRMT R110, R110, 0x5410, R134 ;  /* 0x000054106e6e7816 */ /* 0x000fe20000000086 */
[----:B------:R-:W-:Y:S01]  /*2310*/  FADD.FTZ R79, R79, -R111 ;  /* 0x8000006f4f4f7221 */ /* 0x000fe20000010000 */
[----:B------:R-:W-:Y:S01]  /*2320*/  PRMT R62, R62, 0x5410, R63 ;  /* 0x000054103e3e7816 */ /* 0x000fe2000000003f */
[----:B------:R-:W-:Y:S01]  /*2330*/  FADD.FTZ R152, R109, -R111 ;  /* 0x8000006f6d987221 */ /* 0x000fe20000010000 */
[----:B------:R-:W-:Y:S01]  /*2340*/  F2FP.BF16.F32.PACK_AB R64, RZ, R64 ;  /* 0x00000040ff40723e */ /* 0x000fe200000010ff */
[----:B-----5:R-:W-:Y:S01]  /*2350*/  HFMA2.BF16_V2 R59, R117, R59, R30 ;  /* 0x0000003b753b7231 */ /* 0x020fe2000020001e */
[----:B------:R-:W-:Y:S01]  /*2360*/  F2FP.BF16.F32.PACK_AB R65, RZ, R65 ;  /* 0x00000041ff41723e */ /* 0x000fe200000010ff */
[----:B------:R-:W-:Y:S01]  /*2370*/  HFMA2.BF16_V2 R109, R115, R110, R28 ;  /* 0x0000006e736d7231 */ /* 0x000fe2000020001c */
[----:B------:R-:W-:Y:S01]  /*2380*/  PRMT R105, R105, 0x5410, R101 ;  /* 0x0000541069697816 */ /* 0x000fe20000000065 */
[----:B------:R-:W-:Y:S01]  /*2390*/  FADD.FTZ R76, R76, -R111 ;  /* 0x8000006f4c4c7221 */ /* 0x000fe20000010000 */
[----:B------:R-:W-:Y:S01]  /*23a0*/  PRMT R60, R60, 0x5410, R61 ;  /* 0x000054103c3c7816 */ /* 0x000fe2000000003d */
[--C-:B------:R-:W-:Y:S01]  /*23b0*/  FADD.FTZ R77, R77, -R111.reuse ;  /* 0x8000006f4d4d7221 */ /* 0x100fe20000010000 */
[----:B------:R-:W-:Y:S01]  /*23c0*/  F2FP.BF16.F32.PACK_AB R58, RZ, R58 ;  /* 0x0000003aff3a723e */ /* 0x000fe200000010ff */
[--C-:B------:R-:W-:Y:S01]  /*23d0*/  FADD.FTZ R80, R80, -R111.reuse ;  /* 0x8000006f50507221 */ /* 0x100fe20000010000 */
[----:B------:R-:W-:Y:S01]  /*23e0*/  F2FP.BF16.F32.PACK_AB R107, RZ, R107 ;  /* 0x0000006bff6b723e */ /* 0x000fe200000010ff */
[----:B------:R-:W-:Y:S01]  /*23f0*/  FADD.FTZ R81, R81, -R111 ;  /* 0x8000006f51517221 */ /* 0x000fe20000010000 */
[----:B------:R-:W-:Y:S01]  /*2400*/  PRMT R64, R64, 0x5410, R65 ;  /* 0x0000541040407816 */ /* 0x000fe20000000041 */
[--C-:B------:R-:W-:Y:S01]  /*2410*/  FADD.FTZ R82, R82, -R111.reuse ;  /* 0x8000006f52527221 */ /* 0x100fe20000010000 */
[----:B------:R-:W-:Y:S01]  /*2420*/  F2FP.BF16.F32.PACK_AB R97, RZ, R97 ;  /* 0x00000061ff61723e */ /* 0x000fe200000010ff */
[--C-:B------:R-:W-:Y:S01]  /*2430*/  FADD.FTZ R83, R83, -R111.reuse ;  /* 0x8000006f53537221 */ /* 0x100fe20000010000 */
[----:B------:R-:W-:Y:S01]  /*2440*/  F2FP.BF16.F32.PACK_AB R99, RZ, R99 ;  /* 0x00000063ff63723e */ /* 0x000fe200000010ff */
        /* <DEDUP_REMOVED lines=23> */
[----:B------:R-:W-:-:S02]  /*25c0*/  HFMA2.BF16_V2 R103, R118, R105, R29 ;  /* 0x0000006976677231 */ /* 0x000fc4000020001d */
[----:B-1----:R-:W-:-:S04]  /*25d0*/  IMAD.WIDE.U32 R66, R157, 0x4, R54 ;  /* 0x000000049d427825 */ /* 0x002fc800078e0036 */
[----:B------:R-:W-:Y:S01]  /*25e0*/  HFMA2.BF16_V2 R113, R53, R62, R26 ;  /* 0x0000003e35717231 */ /* 0x000fe2000020001a */
[----:B------:R-:W-:Y:S01]  /*25f0*/  PRMT R58, R58, 0x5410, R107 ;  /* 0x000054103a3a7816 */ /* 0x000fe2000000006b */
[----:B------:R-:W-:Y:S01]  /*2600*/  HFMA2.BF16_V2 R111, R116, R60, R27 ;  /* 0x0000003c746f7231 */ /* 0x000fe2000020001b */
[----:B------:R-:W-:Y:S01]  /*2610*/  F2FP.BF16.F32.PACK_AB R107, RZ, R68 ;  /* 0x00000044ff6b723e */ /* 0x000fe200000010ff */
[C---:B------:R-:W-:Y:S01]  /*2620*/  FMUL.FTZ R78, R159.reuse, R78 ;  /* 0x0000004e9f4e7220 */ /* 0x040fe20000410000 */
[----:B------:R-:W-:Y:S01]  /*2630*/  F2FP.BF16.F32.PACK_AB R134, RZ, R69 ;  /* 0x00000045ff86723e */ /* 0x000fe200000010ff */
[----:B------:R-:W-:Y:S01]  /*2640*/  FMUL.FTZ R79, R159, R79 ;  /* 0x0000004f9f4f7220 */ /* 0x000fe20000410000 */
[----:B------:R0:W-:Y:S01]  /*2650*/  @P0 STG.E desc[UR4][R56.64], R159 ;  /* 0x0000009f38000986 */ /* 0x0001e2000c101904 */
[----:B------:R-:W-:-:S04]  /*2660*/  IMAD.WIDE.U32 R70, R155, 0x4, R54 ;  /* 0x000000049b467825 */ /* 0x000fc800078e0036 */
[----:B------:R-:W-:Y:S01]  /*2670*/  HFMA2.BF16_V2 R105, R114, R64, R25 ;  /* 0x0000004072697231 */ /* 0x000fe20000200019 */
[----:B------:R-:W-:Y:S01]  /*2680*/  PRMT R97, R97, 0x5410, R99 ;  /* 0x0000541061617816 */ /* 0x000fe20000000063 */
[C---:B------:R-:W-:Y:S01]  /*2690*/  FMUL.FTZ R76, R159.reuse, R76 ;  /* 0x0000004c9f4c7220 */ /* 0x040fe20000410000 */
[C---:B------:R-:W-:Y:S01]  /*26a0*/  FMUL.FTZ R77, R159.reuse, R77 ;  /* 0x0000004d9f4d7220 */ /* 0x040fe20000410000 */
[C---:B------:R-:W-:Y:S01]  /*26b0*/  FMUL.FTZ R82, R159.reuse, R82 ;  /* 0x000000529f527220 */ /* 0x040fe20000410000 */
[----:B------:R-:W-:Y:S01]  /*26c0*/  FMUL.FTZ R83, R159, R83 ;  /* 0x000000539f537220 */ /* 0x000fe20000410000 */
[----:B------:R1:W-:Y:S01]  /*26d0*/  STG.E desc[UR4][R66.64+0x400], R103 ;  /* 0x0004006742007986 */ /* 0x0003e2000c101904 */
[----:B------:R-:W-:Y:S01]  /*26e0*/  PRMT R107, R107, 0x5410, R134 ;  /* 0x000054106b6b7816 */ /* 0x000fe20000000086 */
[----:B------:R-:W-:Y:S01]  /*26f0*/  FMUL.FTZ R80, R159, R80 ;  /* 0x000000509f507220 */ /* 0x000fe20000410000 */
[----:B------:R-:W-:Y:S01]  /*2700*/  F2FP.BF16.F32.PACK_AB R72, RZ, R72 ;  /* 0x00000048ff48723e */ /* 0x000fe200000010ff */
[----:B0-----:R-:W-:Y:S01]  /*2710*/  IMAD.WIDE.U32 R56, R153, 0x4, R54 ;  /* 0x0000000499387825 */ /* 0x001fe200078e0036 */
[----:B------:R-:W-:-:S03]  /*2720*/  F2FP.BF16.F32.PACK_AB R73, RZ, R73 ;  /* 0x00000049ff49723e */ /* 0x000fc600000010ff */
[C---:B------:R-:W-:Y:S01]  /*2730*/  FMUL.FTZ R81, R159.reuse, R81 ;  /* 0x000000519f517220 */ /* 0x040fe20000410000 */
[----:B------:R-:W-:Y:S01]  /*2740*/  F2FP.BF16.F32.PACK_AB R74, RZ, R74 ;  /* 0x0000004aff4a723e */ /* 0x000fe200000010ff */
[----:B------:R0:W-:Y:S01]  /*2750*/  STG.E desc[UR4][R66.64], R59 ;  /* 0x0000003b42007986 */ /* 0x0001e2000c101904 */
[----:B------:R-:W-:Y:S01]  /*2760*/  F2FP.BF16.F32.PACK_AB R75, RZ, R75 ;  /* 0x0000004bff4b723e */ /* 0x000fe200000010ff */
[C---:B------:R-:W-:Y:S01]  /*2770*/  FMUL.FTZ R86, R159.reuse, R86 ;  /* 0x000000569f567220 */ /* 0x040fe20000410000 */
[----:B------:R-:W-:Y:S01]  /*2780*/  F2FP.BF16.F32.PACK_AB R78, RZ, R78 ;  /* 0x0000004eff4e723e */ /* 0x000fe200000010ff */
[----:B------:R-:W-:Y:S01]  /*2790*/  STG.E desc[UR4][R66.64+0x800], R109 ;  /* 0x0008006d42007986 */ /* 0x000fe2000c101904 */
[----:B-1----:R-:W-:Y:S01]  /*27a0*/  HFMA2.BF16_V2 R103, R51, R58, R24 ;  /* 0x0000003a33677231 */ /* 0x002fe20000200018 */
[----:B------:R-:W-:Y:S01]  /*27b0*/  F2FP.BF16.F32.PACK_AB R79, RZ, R79 ;  /* 0x0000004fff4f723e */ /* 0x000fe200000010ff */
[----:B------:R-:W-:Y:S01]  /*27c0*/  FMUL.FTZ R87, R159, R87 ;  /* 0x000000579f577220 */ /* 0x000fe20000410000 */
[----:B------:R-:W-:Y:S01]  /*27d0*/  STG.E desc[UR4][R66.64+0xc00], R111 ;  /* 0x000c006f42007986 */ /* 0x000fe2000c101904 */
[----:B------:R-:W-:Y:S01]  /*27e0*/  PRMT R72, R72, 0x5410, R73 ;  /* 0x0000541048487816 */ /* 0x000fe20000000049 */
[----:B------:R-:W-:Y:S01]  /*27f0*/  IMAD.WIDE.U32 R60, R149, 0x4, R54 ;  /* 0x00000004953c7825 */ /* 0x000fe200078e0036 */
[----:B------:R-:W-:Y:S01]  /*2800*/  PRMT R74, R74, 0x5410, R75 ;  /* 0x000054104a4a7816 */ /* 0x000fe2000000004b */
[----:B------:R-:W-:Y:S01]  /*2810*/  STG.E desc[UR4][R70.64], R113 ;  /* 0x0000007146007986 */ /* 0x000fe2000c101904 */
[----:B------:R-:W-:Y:S01]  /*2820*/  F2FP.BF16.F32.PACK_AB R76, RZ, R76 ;  /* 0x0000004cff4c723e */ /* 0x000fe200000010ff */
[--C-:B0-----:R-:W-:Y:S01]  /*2830*/  IMAD.WIDE.U32 R58, R151, 0x4, R54.reuse ;  /* 0x00000004973a7825 */ /* 0x101fe200078e0036 */
[----:B------:R-:W-:Y:S01]  /*2840*/  F2FP.BF16.F32.PACK_AB R77, RZ, R77 ;  /* 0x0000004dff4d723e */ /* 0x000fe200000010ff */
[----:B------:R0:W-:Y:S01]  /*2850*/  STG.E desc[UR4][R56.64], R105 ;  /* 0x0000006938007986 */ /* 0x0001e2000c101904 */
[----:B------:R-:W-:Y:S01]  /*2860*/  F2FP.BF16.F32.PACK_AB R82, RZ, R82 ;  /* 0x00000052ff52723e */ /* 0x000fe200000010ff */
[----:B------:R-:W-:Y:S01]  /*2870*/  HFMA2.BF16_V2 R107, R52, R107, R23 ;  /* 0x0000006b346b7231 */ /* 0x000fe20000200017 */
[----:B------:R-:W-:Y:S01]  /*2880*/  F2FP.BF16.F32.PACK_AB R83, RZ, R83 ;  /* 0x00000053ff53723e */ /* 0x000fe200000010ff */
[----:B------:R-:W-:Y:S01]  /*2890*/  IMAD.WIDE.U32 R62, R147, 0x4, R54 ;  /* 0x00000004933e7825 */ /* 0x000fe200078e0036 */
[----:B------:R-:W-:-:S03]  /*28a0*/  F2FP.BF16.F32.PACK_AB R80, RZ, R80 ;  /* 0x00000050ff50723e */ /* 0x000fc600000010ff */
[C---:B------:R-:W-:Y:S01]  /*28b0*/  FMUL.FTZ R84, R159.reuse, R84 ;  /* 0x000000549f547220 */ /* 0x040fe20000410000 */
[----:B------:R-:W-:Y:S01]  /*28c0*/  F2FP.BF16.F32.PACK_AB R81, RZ, R81 ;  /* 0x00000051ff51723e */ /* 0x000fe200000010ff */
[C---:B------:R-:W-:Y:S01]  /*28d0*/  FMUL.FTZ R85, R159.reuse, R85 ;  /* 0x000000559f557220 */ /* 0x040fe20000410000 */
[----:B------:R-:W-:Y:S01]  /*28e0*/  PRMT R78, R78, 0x5410, R79 ;  /* 0x000054104e4e7816 */ /* 0x000fe2000000004f */
[C---:B------:R-:W-:Y:S01]  /*28f0*/  FMUL.FTZ R90, R159.reuse, R90 ;  /* 0x0000005a9f5a7220 */ /* 0x040fe20000410000 */
[C---:B------:R-:W-:Y:S01]  /*2900*/  FMUL.FTZ R91, R159.reuse, R91 ;  /* 0x0000005b9f5b7220 */ /* 0x040fe20000410000 */
[----:B0-----:R-:W-:Y:S01]  /*2910*/  HFMA2.BF16_V2 R57, R49, R97, R22 ;  /* 0x0000006131397231 */ /* 0x001fe20000200016 */
[----:B------:R0:W-:Y:S01]  /*2920*/  STG.E desc[UR4][R58.64], R103 ;  /* 0x000000673a007986 */ /* 0x0001e2000c101904 */
[----:B------:R-:W-:Y:S01]  /*2930*/  PRMT R76, R76, 0x5410, R77 ;  /* 0x000054104c4c7816 */ /* 0x000fe2000000004d */
[C---:B------:R-:W-:Y:S01]  /*2940*/  FMUL.FTZ R88, R159.reuse, R88 ;  /* 0x000000589f587220 */ /* 0x040fe20000410000 */
[----:B------:R-:W-:Y:S01]  /*2950*/  PRMT R82, R82, 0x5410, R83 ;  /* 0x0000541052527816 */ /* 0x000fe20000000053 */
[----:B------:R-:W-:Y:S01]  /*2960*/  FMUL.FTZ R89, R159, R89 ;  /* 0x000000599f597220 */ /* 0x000fe20000410000 */
[----:B------:R-:W-:-:S04]  /*2970*/  IMAD.WIDE.U32 R64, R145, 0x4, R54 ;  /* 0x0000000491407825 */ /* 0x000fc800078e0036 */
[----:B------:R-:W-:Y:S01]  /*2980*/  HFMA2.BF16_V2 R73, R47, R74, R20 ;  /* 0x0000004a2f497231 */ /* 0x000fe20000200014 */
[----:B------:R-:W-:Y:S01]  /*2990*/  STG.E desc[UR4][R60.64], R107 ;  /* 0x0000006b3c007986 */ /* 0x000fe2000c101904 */
[----:B------:R-:W-:Y:S01]  /*29a0*/  PRMT R80, R80, 0x5410, R81 ;  /* 0x0000541050507816 */ /* 0x000fe20000000051 */
[--C-:B------:R-:W-:Y:S01]  /*29b0*/  IMAD.WIDE.U32 R66, R143, 0x4, R54.reuse ;  /* 0x000000048f427825 */ /* 0x100fe200078e0036 */
[----:B------:R-:W-:Y:S01]  /*29c0*/  F2FP.BF16.F32.PACK_AB R86, RZ, R86 ;  /* 0x00000056ff56723e */ /* 0x000fe200000010ff */
[----:B------:R1:W-:Y:S02]  /*29d0*/  STG.E desc[UR4][R62.64], R57 ;  /* 0x000000393e007986 */ /* 0x0003e4000c101904 */
[----:B0-----:R-:W-:Y:S01]  /*29e0*/  HFMA2.BF16_V2 R59, R50, R72, R21 ;  /* 0x00000048323b7231 */ /* 0x001fe20000200015 */
[----:B------:R-:W-:Y:S01]  /*29f0*/  F2FP.BF16.F32.PACK_AB R87, RZ, R87 ;  /* 0x00000057ff57723e */ /* 0x000fe200000010ff */
[C---:B------:R-:W-:Y:S01]  /*2a00*/  FMUL.FTZ R94, R159.reuse, R94 ;  /* 0x0000005e9f5e7220 */ /* 0x040fe20000410000 */
[----:B------:R-:W-:Y:S01]  /*2a10*/  F2FP.BF16.F32.PACK_AB R84, RZ, R84 ;  /* 0x00000054ff54723e */ /* 0x000fe200000010ff */
[----:B------:R-:W-:Y:S01]  /*2a20*/  FMUL.FTZ R95, R159, R95 ;  /* 0x0000005f9f5f7220 */ /* 0x000fe20000410000 */
[----:B------:R-:W-:Y:S01]  /*2a30*/  F2FP.BF16.F32.PACK_AB R85, RZ, R85 ;  /* 0x00000055ff55723e */ /* 0x000fe200000010ff */
[----:B------:R-:W-:Y:S01]  /*2a40*/  IMAD.WIDE.U32 R68, R139, 0x4, R54 ;  /* 0x000000048b447825 */ /* 0x000fe200078e0036 */
[----:B------:R-:W-:-:S03]  /*2a50*/  F2FP.BF16.F32.PACK_AB R90, RZ, R90 ;  /* 0x0000005aff5a723e */ /* 0x000fc600000010ff */
[----:B------:R-:W-:Y:S01]  /*2a60*/  HFMA2.BF16_V2 R75, R48, R76, R19 ;  /* 0x0000004c304b7231 */ /* 0x000fe20000200013 */
[----:B------:R-:W-:Y:S01]  /*2a70*/  F2FP.BF16.F32.PACK_AB R91, RZ, R91 ;  /* 0x0000005bff5b723e */ /* 0x000fe200000010ff */
[----:B------:R-:W-:Y:S01]  /*2a80*/  FMUL.FTZ R101, R159, R108 ;  /* 0x0000006c9f657220 */ /* 0x000fe20000410000 */
[----:B-1----:R-:W-:Y:S02]  /*2a90*/  HFMA2.BF16_V2 R57, R45, R78, R18 ;  /* 0x0000004e2d397231 */ /* 0x002fe40000200012 */
[----:B------:R-:W-:Y:S01]  /*2aa0*/  IMAD.WIDE.U32 R70, R137, 0x4, R54 ;  /* 0x0000000489467825 */ /* 0x000fe200078e0036 */
[----:B------:R0:W-:Y:S03]  /*2ab0*/  STG.E desc[UR4][R64.64], R59 ;  /* 0x0000003b40007986 */ /* 0x0001e6000c101904 */
[----:B------:R-:W-:Y:S01]  /*2ac0*/  HFMA2.BF16_V2 R61, R43, R82, R16 ;  /* 0x000000522b3d7231 */ /* 0x000fe20000200010 */
[----:B------:R-:W-:Y:S01]  /*2ad0*/  F2FP.BF16.F32.PACK_AB R88, RZ, R88 ;  /* 0x00000058ff58723e */ /* 0x000fe200000010ff */
[C---:B------:R-:W-:Y:S01]  /*2ae0*/  FMUL.FTZ R92, R159.reuse, R92 ;  /* 0x0000005c9f5c7220 */ /* 0x040fe20000410000 */
[----:B------:R-:W-:Y:S01]  /*2af0*/  F2FP.BF16.F32.PACK_AB R89, RZ, R89 ;  /* 0x00000059ff59723e */ /* 0x000fe200000010ff */
[C---:B------:R-:W-:Y:S01]  /*2b00*/  FMUL.FTZ R93, R159.reuse, R93 ;  /* 0x0000005d9f5d7220 */ /* 0x040fe20000410000 */
[----:B------:R-:W-:Y:S01]  /*2b10*/  PRMT R86, R86, 0x5410, R87 ;  /* 0x0000541056567816 */ /* 0x000fe20000000057 */
[C---:B------:R-:W-:Y:S01]  /*2b20*/  FMUL.FTZ R98, R159.reuse, R98 ;  /* 0x000000629f627220 */ /* 0x040fe20000410000 */
[----:B------:R-:W-:Y:S01]  /*2b30*/  FMUL.FTZ R144, R159, R144 ;  /* 0x000000909f907220 */ /* 0x000fe20000410000 */
[----:B------:R-:W-:Y:S01]  /*2b40*/  IMAD.WIDE.U32 R108, R120, 0x4, R54 ;  /* 0x00000004786c7825 */ /* 0x000fe200078e0036 */
[----:B------:R-:W-:-:S03]  /*2b50*/  PRMT R84, R84, 0x5410, R85 ;  /* 0x0000541054547816 */ /* 0x000fc60000000055 */
[----:B------:R-:W-:Y:S01]  /*2b60*/  FMUL.FTZ R96, R159, R96 ;  /* 0x000000609f607220 */ /* 0x000fe20000410000 */
[----:B0-----:R-:W-:Y:S02]  /*2b70*/  HFMA2.BF16_V2 R59, R46, R80, R17 ;  /* 0x000000502e3b7231 */ /* 0x001fe40000200011 */
[----:B------:R-:W-:Y:S01]  /*2b80*/  IMAD.WIDE.U32 R110, R121, 0x4, R54 ;  /* 0x00000004796e7825 */ /* 0x000fe200078e0036 */
[----:B------:R-:W-:-:S03]  /*2b90*/  PRMT R90, R90, 0x5410, R91 ;  /* 0x000054105a5a7816 */ /* 0x000fc6000000005b */
[C---:B------:R-:W-:Y:S01]  /*2ba0*/  FMUL.FTZ R142, R159.reuse, R142 ;  /* 0x0000008e9f8e7220 */ /* 0x040fe20000410000 */
[----:B------:R-:W-:Y:S01]  /*2bb0*/  STG.E desc[UR4][R66.64], R73 ;  /* 0x0000004942007986 */ /* 0x000fe2000c101904 */
[----:B------:R-:W-:Y:S01]  /*2bc0*/  PRMT R88, R88, 0x5410, R89 ;  /* 0x0000541058587816 */ /* 0x000fe20000000059 */
[C---:B------:R-:W-:Y:S01]  /*2bd0*/  FMUL.FTZ R102, R159.reuse, R102 ;  /* 0x000000669f667220 */ /* 0x040fe20000410000 */
[----:B------:R-:W-:Y:S01]  /*2be0*/  F2FP.BF16.F32.PACK_AB R94, RZ, R94 ;  /* 0x0000005eff5e723e */ /* 0x000fe200000010ff */
[----:B------:R-:W-:Y:S01]  /*2bf0*/  STG.E desc[UR4][R68.64], R75 ;  /* 0x0000004b44007986 */ /* 0x000fe2000c101904 */
[----:B------:R-:W-:Y:S01]  /*2c00*/  F2FP.BF16.F32.PACK_AB R95, RZ, R95 ;  /* 0x0000005fff5f723e */ /* 0x000fe200000010ff */
[----:B------:R-:W-:Y:S01]  /*2c10*/  FMUL.FTZ R148, R159, R148 ;  /* 0x000000949f947220 */ /* 0x000fe20000410000 */
[----:B------:R-:W-:Y:S01]  /*2c20*/  F2FP.BF16.F32.PACK_AB R92, RZ, R92 ;  /* 0x0000005cff5c723e */ /* 0x000fe200000010ff */
[----:B------:R0:W-:Y:S01]  /*2c30*/  STG.E desc[UR4][R70.64], R57 ;  /* 0x0000003946007986 */ /* 0x0001e2000c101904 */
[----:B------:R-:W-:Y:S01]  /*2c40*/  F2FP.BF16.F32.PACK_AB R93, RZ, R93 ;  /* 0x0000005dff5d723e */ /* 0x000fe200000010ff */
[----:B------:R-:W-:Y:S01]  /*2c50*/  IMAD.WIDE.U32 R112, R122, 0x4, R54 ;  /* 0x000000047a707825 */ /* 0x000fe200078e0036 */
[----:B------:R-:W-:Y:S01]  /*2c60*/  F2FP.BF16.F32.PACK_AB R98, RZ, R98 ;  /* 0x00000062ff62723e */ /* 0x000fe200000010ff */
[----:B------:R1:W-:Y:S01]  /*2c70*/  STG.E desc[UR4][R108.64], R59 ;  /* 0x0000003b6c007986 */ /* 0x0003e2000c101904 */
[----:B------:R-:W-:Y:S01]  /*2c80*/  F2FP.BF16.F32.PACK_AB R144, RZ, R144 ;  /* 0x00000090ff90723e */ /* 0x000fe200000010ff */
[----:B------:R-:W-:-:S02]  /*2c90*/  HFMA2.BF16_V2 R63, R44, R84, R15 ;  /* 0x000000542c3f7231 */ /* 0x000fc4000020000f */
[----:B------:R-:W-:Y:S01]  /*2ca0*/  IMAD.WIDE.U32 R120, R123, 0x4, R54 ;  /* 0x000000047b787825 */ /* 0x000fe200078e0036 */
[----:B------:R3:W-:Y:S01]  /*2cb0*/  STG.E desc[UR4][R110.64], R61 ;  /* 0x0000003d6e007986 */ /* 0x0007e2000c101904 */
[----:B------:R-:W-:Y:S02]  /*2cc0*/  F2FP.BF16.F32.PACK_AB R96, RZ, R96 ;  /* 0x00000060ff60723e */ /* 0x000fe400000010ff */
[C---:B------:R-:W-:Y:S01]  /*2cd0*/  FMUL.FTZ R100, R159.reuse, R100 ;  /* 0x000000649f647220 */ /* 0x040fe20000410000 */
[----:B------:R-:W-:Y:S01]  /*2ce0*/  F2FP.BF16.F32.PACK_AB R142, RZ, R142 ;  /* 0x0000008eff8e723e */ /* 0x000fe200000010ff */
[----:B0-----:R-:W-:Y:S01]  /*2cf0*/  HFMA2.BF16_V2 R57, R41, R86, R14 ;  /* 0x0000005629397231 */ /* 0x001fe2000020000e */
[----:B------:R-:W-:Y:S01]  /*2d00*/  PRMT R94, R94, 0x5410, R95 ;  /* 0x000054105e5e7816 */ /* 0x000fe2000000005f */
[C---:B------:R-:W-:Y:S01]  /*2d10*/  FMUL.FTZ R146, R159.reuse, R146 ;  /* 0x000000929f927220 */ /* 0x040fe20000410000 */
[C---:B------:R-:W-:Y:S01]  /*2d20*/  FMUL.FTZ R106, R159.reuse, R106 ;  /* 0x0000006a9f6a7220 */ /* 0x040fe20000410000 */
[----:B------:R-:W-:Y:S01]  /*2d30*/  FMUL.FTZ R150, R159, R150 ;  /* 0x000000969f967220 */ /* 0x000fe20000410000 */
[----:B------:R-:W-:-:S04]  /*2d40*/  IMAD.WIDE.U32 R122, R124, 0x4, R54 ;  /* 0x000000047c7a7825 */ /* 0x000fc800078e0036 */
[----:B-1----:R-:W-:Y:S01]  /*2d50*/  HFMA2.BF16_V2 R59, R42, R88, R13 ;  /* 0x000000582a3b7231 */ /* 0x002fe2000020000d */
[----:B------:R-:W-:Y:S01]  /*2d60*/  PRMT R92, R92, 0x5410, R93 ;  /* 0x000054105c5c7816 */ /* 0x000fe2000000005d */
[----:B---3--:R-:W-:Y:S02]  /*2d70*/  HFMA2.BF16_V2 R61, R39, R90, R12 ;  /* 0x0000005a273d7231 */ /* 0x008fe4000020000c */
[----:B------:R-:W-:Y:S01]  /*2d80*/  IMAD.WIDE.U32 R124, R125, 0x4, R54 ;  /* 0x000000047d7c7825 */ /* 0x000fe200078e0036 */
[----:B------:R-:W-:-:S03]  /*2d90*/  PRMT R98, R98, 0x5410, R144 ;  /* 0x0000541062627816 */ /* 0x000fc60000000090 */
[C---:B------:R-:W-:Y:S01]  /*2da0*/  FMUL.FTZ R104, R159.reuse, R104 ;  /* 0x000000689f687220 */ /* 0x040fe20000410000 */
[C---:B------:R-:W-:Y:S01]  /*2db0*/  FMUL.FTZ R140, R159.reuse, R140 ;  /* 0x0000008c9f8c7220 */ /* 0x040fe20000410000 */
[----:B------:R-:W-:Y:S01]  /*2dc0*/  STG.E desc[UR4][R112.64], R63 ;  /* 0x0000003f70007986 */ /* 0x000fe2000c101904 */
[----:B------:R-:W-:Y:S01]  /*2dd0*/  PRMT R96, R96, 0x5410, R142 ;  /* 0x0000541060607816 */ /* 0x000fe2000000008e */
[----:B------:R-:W-:Y:S01]  /*2de0*/  FMUL.FTZ R152, R159, R152 ;  /* 0x000000989f987220 */ /* 0x000fe20000410000 */
[----:B------:R-:W-:Y:S01]  /*2df0*/  F2FP.BF16.F32.PACK_AB R102, RZ, R102 ;  /* 0x00000066ff66723e */ /* 0x000fe200000010ff */
[----:B------:R0:W-:Y:S01]  /*2e00*/  STG.E desc[UR4][R120.64], R57 ;  /* 0x0000003978007986 */ /* 0x0001e2000c101904 */
[----:B------:R-:W-:Y:S01]  /*2e10*/  F2FP.BF16.F32.PACK_AB R148, RZ, R148 ;  /* 0x00000094ff94723e */ /* 0x000fe200000010ff */
[--C-:B------:R-:W-:Y:S01]  /*2e20*/  IMAD.WIDE.U32 R136, R126, 0x4, R54.reuse ;  /* 0x000000047e887825 */ /* 0x100fe200078e0036 */
[----:B------:R-:W-:Y:S01]  /*2e30*/  F2FP.BF16.F32.PACK_AB R100, RZ, R100 ;  /* 0x00000064ff64723e */ /* 0x000fe200000010ff */
[----:B------:R1:W-:Y:S01]  /*2e40*/  STG.E desc[UR4][R122.64], R59 ;  /* 0x0000003b7a007986 */ /* 0x0003e2000c101904 */
[----:B------:R-:W-:Y:S01]  /*2e50*/  F2FP.BF16.F32.PACK_AB R146, RZ, R146 ;  /* 0x00000092ff92723e */ /* 0x000fe200000010ff */
[----:B------:R-:W-:Y:S01]  /*2e60*/  HFMA2.BF16_V2 R65, R40, R92, R11 ;  /* 0x0000005c28417231 */ /* 0x000fe2000020000b */
[----:B------:R-:W-:Y:S01]  /*2e70*/  F2FP.BF16.F32.PACK_AB R106, RZ, R106 ;  /* 0x0000006aff6a723e */ /* 0x000fe200000010ff */
[----:B------:R3:W-:Y:S01]  /*2e80*/  STG.E desc[UR4][R124.64], R61 ;  /* 0x0000003d7c007986 */ /* 0x0007e2000c101904 */
[----:B------:R-:W-:Y:S01]  /*2e90*/  F2FP.BF16.F32.PACK_AB R150, RZ, R150 ;  /* 0x00000096ff96723e */ /* 0x000fe200000010ff */
[----:B------:R-:W-:Y:S01]  /*2ea0*/  IMAD.WIDE.U32 R126, R127, 0x4, R54 ;  /* 0x000000047f7e7825 */ /* 0x000fe200078e0036 */
[----:B------:R-:W-:-:S03]  /*2eb0*/  F2FP.BF16.F32.PACK_AB R104, RZ, R104 ;  /* 0x00000068ff68723e */ /* 0x000fc600000010ff */
[----:B0-----:R-:W-:Y:S01]  /*2ec0*/  HFMA2.BF16_V2 R57, R37, R94, R10 ;  /* 0x0000005e25397231 */ /* 0x001fe2000020000a */
[----:B------:R-:W-:Y:S01]  /*2ed0*/  F2FP.BF16.F32.PACK_AB R140, RZ, R140 ;  /* 0x0000008cff8c723e */ /* 0x000fe200000010ff */
[----:B------:R-:W-:Y:S01]  /*2ee0*/  IMAD.WIDE.U32 R138, R128, 0x4, R54 ;  /* 0x00000004808a7825 */ /* 0x000fe200078e0036 */
[----:B------:R-:W-:-:S03]  /*2ef0*/  PRMT R102, R102, 0x5410, R148 ;  /* 0x0000541066667816 */ /* 0x000fc60000000094 */
[----:B-1----:R-:W-:Y:S01]  /*2f00*/  HFMA2.BF16_V2 R59, R38, R96, R9 ;  /* 0x00000060263b7231 */ /* 0x002fe20000200009 */
[----:B------:R-:W-:Y:S01]  /*2f10*/  PRMT R100, R100, 0x5410, R146 ;  /* 0x0000541064647816 */ /* 0x000fe20000000092 */
[----:B------:R-:W-:Y:S01]  /*2f20*/  IMAD.WIDE.U32 R128, R129, 0x4, R54 ;  /* 0x0000000481807825 */ /* 0x000fe200078e0036 */
[----:B------:R-:W-:-:S03]  /*2f30*/  F2FP.BF16.F32.PACK_AB R101, RZ, R101 ;  /* 0x00000065ff65723e */ /* 0x000fc600000010ff */
[----:B---3--:R-:W-:Y:S01]  /*2f40*/  HFMA2.BF16_V2 R61, R35, R98, R8 ;  /* 0x00000062233d7231 */ /* 0x008fe20000200008 */
[----:B------:R-:W-:Y:S01]  /*2f50*/  F2FP.BF16.F32.PACK_AB R152, RZ, R152 ;  /* 0x00000098ff98723e */ /* 0x000fe200000010ff */
[----:B------:R0:W-:Y:S01]  /*2f60*/  STG.E desc[UR4][R136.64], R65 ;  /* 0x0000004188007986 */ /* 0x0001e2000c101904 */
[----:B------:R-:W-:Y:S01]  /*2f70*/  PRMT R106, R106, 0x5410, R150 ;  /* 0x000054106a6a7816 */ /* 0x000fe20000000096 */
[----:B------:R-:W-:Y:S01]  /*2f80*/  IMAD.WIDE.U32 R154, R130, 0x4, R54 ;  /* 0x00000004829a7825 */ /* 0x000fe200078e0036 */
[----:B------:R-:W-:Y:S01]  /*2f90*/  PRMT R104, R104, 0x5410, R140 ;  /* 0x0000541068687816 */ /* 0x000fe2000000008c */
[----:B------:R1:W-:Y:S01]  /*2fa0*/  STG.E desc[UR4][R126.64], R57 ;  /* 0x000000397e007986 */ /* 0x0003e2000c101904 */
[----:B------:R-:W-:Y:S01]  /*2fb0*/  PRMT R101, R101, 0x5410, R152 ;  /* 0x0000541065657816 */ /* 0x000fe20000000098 */
[----:B------:R-:W-:Y:S02]  /*2fc0*/  HFMA2.BF16_V2 R63, R36, R100, R7 ;  /* 0x00000064243f7231 */ /* 0x000fe40000200007 */
[----:B------:R-:W-:Y:S01]  /*2fd0*/  IMAD.WIDE.U32 R130, R131, 0x4, R54 ;  /* 0x0000000483827825 */ /* 0x000fe200078e0036 */
[----:B------:R3:W-:Y:S01]  /*2fe0*/  STG.E desc[UR4][R138.64], R59 ;  /* 0x0000003b8a007986 */ /* 0x0007e2000c101904 */
[----:B------:R-:W-:-:S02]  /*2ff0*/  IADD3 R2, PT, PT, R2, R141, RZ ;  /* 0x0000008d02027210 */ /* 0x000fc40007ffe0ff */
[--C-:B------:R-:W-:Y:S01]  /*3000*/  IMAD.WIDE.U32 R156, R132, 0x4, R54.reuse ;  /* 0x00000004849c7825 */ /* 0x100fe200078e0036 */
[----:B------:R4:W-:Y:S03]  /*3010*/  STG.E desc[UR4][R128.64], R61 ;  /* 0x0000003d80007986 */ /* 0x0009e6000c101904 */
[----:B0-----:R-:W-:Y:S01]  /*3020*/  HFMA2.BF16_V2 R65, R32, R101, R3 ;  /* 0x0000006520417231 */ /* 0x001fe20000200003 */
[----:B--2---:R-:W-:Y:S01]  /*3030*/  ISETP.GE.AND P2, PT, R2, UR6, PT ;  /* 0x0000000602007c0c */ /* 0x004fe2000bf46270 */
[----:B------:R-:W-:-:S04]  /*3040*/  IMAD.WIDE.U32 R132, R133, 0x4, R54 ;  /* 0x0000000485847825 */ /* 0x000fc800078e0036 */
[----:B-1----:R-:W-:Y:S01]  /*3050*/  HFMA2.BF16_V2 R57, R33, R102, R6 ;  /* 0x0000006621397231 */ /* 0x002fe20000200006 */
[----:B------:R0:W-:Y:S01]  /*3060*/  STG.E desc[UR4][R154.64], R63 ;  /* 0x0000003f9a007986 */ /* 0x0001e2000c101904 */
[----:B------:R-:W-:-:S04]  /*3070*/  IMAD.WIDE.U32 R54, R135, 0x4, R54 ;  /* 0x0000000487367825 */ /* 0x000fc800078e0036 */
[----:B---3--:R-:W-:Y:S01]  /*3080*/  HFMA2.BF16_V2 R59, R34, R104, R5 ;  /* 0x00000068223b7231 */ /* 0x008fe20000200005 */
[----:B------:R0:W-:Y:S01]  /*3090*/  STG.E desc[UR4][R130.64], R57 ;  /* 0x0000003982007986 */ /* 0x0001e2000c101904 */
[----:B----4-:R-:W-:-:S03]  /*30a0*/  HFMA2.BF16_V2 R61, R31, R106, R4 ;  /* 0x0000006a1f3d7231 */ /* 0x010fc60000200004 */
[----:B------:R0:W-:Y:S04]  /*30b0*/  STG.E desc[UR4][R156.64], R59 ;  /* 0x0000003b9c007986 */ /* 0x0001e8000c101904 */
[----:B------:R0:W-:Y:S04]  /*30c0*/  STG.E desc[UR4][R132.64], R61 ;  /* 0x0000003d84007986 */ /* 0x0001e8000c101904 */
[----:B------:R0:W-:Y:S01]  /*30d0*/  STG.E desc[UR4][R54.64], R65 ;  /* 0x0000004136007986 */ /* 0x0001e2000c101904 */
[----:B------:R-:W-:Y:S05]  /*30e0*/  @!P2 BRA `(.L_x_390) ;  /* 0xffffffd000f8a947 */ /* 0x000fea000383ffff */
[----:B------:R-:W-:Y:S05]  /*30f0*/  EXIT ;  /* 0x000000000000794d */ /* 0x000fea0003800000 */
.L_x_391:
        /* <DEDUP_REMOVED lines=16> */
.L_x_1052:


//--------------------- .text._ZN10layer_norm13ln_fwd_kernelINS_13Kernel_traitsI13__nv_bfloat16S2_S2_fjLj14336ELj2ELj1ELj4ELj16ENS_18Kernel_traits_baseILj14336ES2_S2_S2_fjLj128EEEEEEEvNS_9FwdParamsE --------------------------
	.section	.text._ZN10layer_norm13ln_fwd_kernelINS_13Kernel_traitsI13__nv_bfloat16S2_S2_fjLj14336ELj2ELj1ELj4ELj16ENS_18Kernel_traits_baseILj14336ES2_S2_S2_fjLj128EEEEEEEvNS_9FwdParamsE,"ax",@progbits
	.align	128
        .global         _ZN10layer_norm13ln_fwd_kernelINS_13Kernel_traitsI13__nv_bfloat16S2_S2_fjLj14336ELj2ELj1ELj4ELj16ENS_18Kernel_traits_baseILj14336ES2_S2_S2_fjLj128EEEEEEEvNS_9FwdParamsE
        .type           _ZN10layer_norm13ln_fwd_kernelINS_13Kernel_traitsI13__nv_bfloat16S2_S2_fjLj14336ELj2ELj1ELj4ELj16ENS_18Kernel_traits_baseILj14336ES2_S2_S2_fjLj128EEEEEEEvNS_9FwdParamsE,@function
        .size           _ZN10layer_norm13ln_fwd_kernelINS_13Kernel_traitsI13__nv_bfloat16S2_S2_fjLj14336ELj2ELj1ELj4ELj16ENS_18Kernel_traits_baseILj14336ES2_S2_S2_fjLj128EEEEEEEvNS_9FwdParamsE,(.L_x_1053 - _ZN10layer_norm13ln_fwd_kernelINS_13Kernel_traitsI13__nv_bfloat16S2_S2_fjLj14336ELj2ELj1ELj4ELj16ENS_18Kernel_traits_baseILj14336ES2_S2_S2_fjLj128EEEEEEEvNS_9FwdParamsE)
        .other          _ZN10layer_norm13ln_fwd_kernelINS_13Kernel_traitsI13__nv_bfloat16S2_S2_fjLj14336ELj2ELj1ELj4ELj16ENS_18Kernel_traits_baseILj14336ES2_S2_S2_fjLj128EEEEEEEvNS_9FwdParamsE,@"STO_CUDA_ENTRY STV_DEFAULT"
_ZN10layer_norm13ln_fwd_kernelINS_13Kernel_traitsI13__nv_bfloat16S2_S2_fjLj14336ELj2ELj1ELj4ELj16ENS_18Kernel_traits_baseILj14336ES2_S2_S2_fjLj128EEEEEEEvNS_9FwdParamsE:
.text._ZN10layer_norm13ln_fwd_kernelINS_13Kernel_traitsI13__nv_bfloat16S2_S2_fjLj14336ELj2ELj1ELj4ELj16ENS_18Kernel_traits_baseILj14336ES2_S2_S2_fjLj128EEEEEEEvNS_9FwdParamsE:
        /* <DEDUP_REMOVED lines=34> */
.L_x_398:
[----:B------:R-:W0:Y:S01]  /*0220*/  S2R R102, SR_CTAID.X ;  /* 0x0000000000667919 */ /* 0x000e220000002500 */
[----:B-1----:R-:W1:Y:S01]  /*0230*/  LDC.64 R80, c[0x0][0x390] ;  /* 0x0000e400ff507b82 */ /* 0x002e620000000a00 */
[----:B------:R-:W-:Y:S02]  /*0240*/  LOP3.LUT R0, R100, 0x7f, RZ, 0xc0, !PT ;  /* 0x0000007f64007812 */ /* 0x000fe400078ec0ff */
[----:B0-----:R-:W-:-:S04]  /*0250*/  SHF.L.U32 R3, R102, 0x7, RZ ;  /* 0x0000000766037819 */ /* 0x001fc800000006ff */
[----:B------:R-:W-:-:S05]  /*0260*/  LOP3.LUT R0, R0, 0x80, R3, 0xf8, !PT ;  /* 0x0000008000007812 */ /* 0x000fca00078ef803 */
[----:B------:R-:W-:-:S04]  /*0270*/  IMAD R96, R101, 0x700, R0 ;  /* 0x0000070065607824 */ /* 0x000fc800078e0200 */
[----:B-1----:R-:W-:-:S06]  /*0280*/  IMAD.WIDE.U32 R104, R96, 0x10, R80 ;  /* 0x0000001060687825 */ /* 0x002fcc00078e0050 */
[----:B------:R-:W2:Y:S01]  /*0290*/  LDG.E.128 R104, desc[UR4][R104.64] ;  /* 0x0000000468687981 */ /* 0x000ea2000c1e1d00 */
[----:B------:R-:W-:-:S05]  /*02a0*/  IADD3 R94, PT, PT, R96, 0x100, RZ ;  /* 0x00000100605e7810 */ /* 0x000fca0007ffe0ff */
[----:B------:R-:W-:-:S06]  /*02b0*/  IMAD.WIDE.U32 R60, R94, 0x10, R80 ;  /* 0x000000105e3c7825 */ /* 0x000fcc00078e0050 */
        /* <DEDUP_REMOVED lines=16> */
[----:B------:R-:W-:Y:S01]  /*03c0*/  LOP3.LUT P2, RZ, R100, 0x1f, RZ, 0xc0, !PT ;  /* 0x0000001f64ff7812 */ /* 0x000fe2000784c0ff */
[----:B------:R-:W-:Y:S01]  /*03d0*/  BSSY.RECONVERGENT B0, `(.L_x_392) ;  /* 0x0000120000007945 */ /* 0x000fe20003800200 */
[----:B------:R-:W0:Y:S01]  /*03e0*/  S2R R100, SR_TID.X ;  /* 0x0000000000647919 */ /* 0x000e220000002100 */
        /* <DEDUP_REMOVED lines=52> */
[--C-:B------:R-:W-:Y:S01]  /*0730*/  FADD.FTZ R2, R121, R0.reuse ;  /* 0x0000000079027221 */ /* 0x100fe20000010000 */
        /* <DEDUP_REMOVED lines=233> */
.L_x_393:
[----:B------:R-:W-:Y:S05]  /*15d0*/  BSYNC.RECONVERGENT B0 ;  /* 0x0000000000007941 */ /* 0x000fea0003800200 */
.L_x_392:
        /* <DEDUP_REMOVED lines=13> */
.L_x_395:
[----:B------:R-:W-:Y:S05]  /*16b0*/  BSYNC.RECONVERGENT B0 ;  /* 0x0000000000007941 */ /* 0x000fea0003800200 */
.L_x_394:
        /* <DEDUP_REMOVED lines=67> */
.L_x_397:
[----:B0-----:R-:W-:Y:S02]  /*1af0*/  MOV R2, R60 ;  /* 0x0000003c00027202 */ /* 0x001fe40000000f00 */
[----:B------:R-:W-:-:S05]  /*1b00*/  MOV R3, R61 ;  /* 0x0000003d00037202 */ /* 0x000fca0000000f00 */
[----:B------:R-:W2:Y:S04]  /*1b10*/  LDG.E.STRONG.GPU R2, desc[UR4][R2.64] ;  /* 0x0000000402027981 */ /* 0x000ea8000c1ef900 */
[----:B--2---:R-:W-:Y:S01]  /*1b20*/  CCTL.IVALL ;  /* 0x00000000ff00798f */ /* 0x004fe20002000000 */
[----:B------:R-:W-:Y:S05]  /*1b30*/  YIELD ;  /* 0x0000000000007946 */ /* 0x000fea0003800000 */
[----:B------:R-:W-:-:S13]  /*1b40*/  ISETP.NE.AND P3, PT, R2, R76, PT ;  /* 0x0000004c0200720c */ /* 0x000fda0003f65270 */
[----:B------:R-:W-:Y:S05]  /*1b50*/  @P3 BRA `(.L_x_397) ;  /* 0xfffffffc00e43947 */ /* 0x000fea000383ffff */
.L_x_396:
        /* <DEDUP_REMOVED lines=46> */
[----:B---3--:R-:W-:Y:S01]  /*1e40*/  FFMA.FTZ R62, R3, 6.975446740398183465e-05, R62 ;  /* 0x38924925033e7823 */ /* 0x008fe2000001003e */
[--C-:B------:R-:W-:Y:S01]  /*1e50*/  FADD.FTZ R105, R105, -R72.reuse ;  /* 0x8000004869697221 */ /* 0x100fe20000010000 */
[----:B------:R-:W0:Y:S01]  /*1e60*/  @P0 LDC.64 R2, c[0x0][0x3a8] ;  /* 0x0000ea00ff020b82 */ /* 0x000e220000000a00 */
[--C-:B------:R-:W-:Y:S01]  /*1e70*/  FADD.FTZ R103, R103, -R72.reuse ;  /* 0x8000004867677221 */ /* 0x100fe20000010000 */
[----:B------:R1:W3:Y:S01]  /*1e80*/  MUFU.RSQ R74, R62 ;  /* 0x0000003e004a7308 */ /* 0x0002e20000001400 */
        /* <DEDUP_REMOVED lines=8> */
[----:B-1----:R-:W1:Y:S01]  /*1f10*/  LDC.64 R62, c[0x0][0x398] ;  /* 0x0000e600ff3e7b82 */ /* 0x002e620000000a00 */
[--C-:B------:R-:W-:Y:S01]  /*1f20*/  FADD.FTZ R117, R117, -R72.reuse ;  /* 0x8000004875757221 */ /* 0x100fe20000010000 */
[--C-:B------:R-:W-:Y:S01]  /*1f30*/  FADD.FTZ R115, R115, -R72.reuse ;  /* 0x8000004873737221 */ /* 0x100fe20000010000 */
[--C-:B------:R-:W-:Y:S01]  /*1f40*/  FADD.FTZ R66, R66, -R72.reuse ;  /* 0x8000004842427221 */ /* 0x100fe20000010000 */
[--C-:B------:R-:W-:Y:S01]  /*1f50*/  FADD.FTZ R65, R65, -R72.reuse ;  /* 0x8000004841417221 */ /* 0x100fe20000010000 */
[--C-:B------:R-:W-:Y:S01]  /*1f60*/  FADD.FTZ R64, R64, -R72.reuse ;  /* 0x8000004840407221 */ /* 0x100fe20000010000 */
[----:B------:R-:W-:Y:S01]  /*1f70*/  @P0 STG.E desc[UR4][R60.64], R72 ;  /* 0x000000483c000986 */ /* 0x000fe2000c101904 */
[----:B------:R-:W-:Y:S01]  /*1f80*/  FADD.FTZ R121, R121, -R72 ;  /* 0x8000004879797221 */ /* 0x000fe20000010000 */
[C---:B---3--:R-:W-:Y:S01]  /*1f90*/  FMUL.FTZ R99, R74.reuse, R99 ;  /* 0x000000634a637220 */ /* 0x048fe20000410000 */
[C---:B------:R-:W-:Y:S01]  /*1fa0*/  FMUL.FTZ R97, R74.reuse, R97 ;  /* 0x000000614a617220 */ /* 0x040fe20000410000 */
[C---:B------:R-:W-:Y:S01]  /*1fb0*/  FMUL.FTZ R91, R74.reuse, R91 ;  /* 0x0000005b4a5b7220 */ /* 0x040fe20000410000 */
[C---:B------:R-:W-:Y:S01]  /*1fc0*/  FMUL.FTZ R89, R74.reuse, R89 ;  /* 0x000000594a597220 */ /* 0x040fe20000410000 */
[----:B------:R-:W-:Y:S01]  /*1fd0*/  FMUL.FTZ R105, R74, R105 ;  /* 0x000000694a697220 */ /* 0x000fe20000410000 */
[----:B0-----:R-:W-:-:S04]  /*1fe0*/  @P0 IMAD.WIDE R2, R101, 0x4, R2 ;  /* 0x0000000465020825 */ /* 0x001fc800078e0202 */
        /* <DEDUP_REMOVED lines=15> */
[----:B------:R0:W-:Y:S01]  /*20e0*/  @P0 STG.E desc[UR4][R2.64], R74 ;  /* 0x0000004a02000986 */ /* 0x0001e2000c101904 */
[--C-:B------:R-:W-:Y:S01]  /*20f0*/  FADD.FTZ R133, R133, -R72.reuse ;  /* 0x8000004885857221 */ /* 0x100fe20000010000 */
[--C-:B------:R-:W-:Y:S01]  /*2100*/  FADD.FTZ R131, R131, -R72.reuse ;  /* 0x8000004883837221 */ /* 0x100fe20000010000 */
[--C-:B------:R-:W-:Y:S01]  /*2110*/  FADD.FTZ R139, R139, -R72.reuse ;  /* 0x800000488b8b7221 */ /* 0x100fe20000010000 */
[--C-:B------:R-:W-:Y:S01]  /*2120*/  FADD.FTZ R137, R137, -R72.reuse ;  /* 0x8000004889897221 */ /* 0x100fe20000010000 */
[----:B------:R-:W-:Y:S01]  /*2130*/  F2FP.BF16.F32.PACK_AB R99, RZ, R99 ;  /* 0x00000063ff63723e */ /* 0x000fe200000010ff */
[--C-:B------:R-:W-:Y:S01]  /*2140*/  FADD.FTZ R145, R145, -R72.reuse ;  /* 0x8000004891917221 */ /* 0x100fe20000010000 */
[----:B------:R-:W-:Y:S01]  /*2150*/  F2FP.BF16.F32.PACK_AB R66, RZ, R91 ;  /* 0x0000005bff42723e */ /* 0x000fe200000010ff */
[--C-:B------:R-:W-:Y:S01]  /*2160*/  FADD.FTZ R143, R143, -R72.reuse ;  /* 0x800000488f8f7221 */ /* 0x100fe20000010000 */
[----:B------:R-:W-:Y:S01]  /*2170*/  F2FP.BF16.F32.PACK_AB R89, RZ, R89 ;  /* 0x00000059ff59723e */ /* 0x000fe200000010ff */
[--C-:B------:R-:W-:Y:S01]  /*2180*/  FADD.FTZ R151, R151, -R72.reuse ;  /* 0x8000004897977221 */ /* 0x100fe20000010000 */
[--C-:B------:R-:W-:Y:S01]  /*2190*/  FADD.FTZ R149, R149, -R72.reuse ;  /* 0x8000004895957221 */ /* 0x100fe20000010000 */
[----:B0-----:R-:W-:Y:S01]  /*21a0*/  F2FP.BF16.F32.PACK_AB R3, RZ, R97 ;  /* 0x00000061ff03723e */ /* 0x001fe200000010ff */
[--C-:B------:R-:W-:Y:S01]  /*21b0*/  FADD.FTZ R123, R123, -R72.reuse ;  /* 0x800000487b7b7221 */ /* 0x100fe20000010000 */
[----:B------:R-:W-:Y:S01]  /*21c0*/  F2FP.BF16.F32.PACK_AB R105, RZ, R105 ;  /* 0x00000069ff69723e */ /* 0x000fe200000010ff */
        /* <DEDUP_REMOVED lines=42> */
[----:B------:R-:W-:Y:S01]  /*2470*/  PRMT R99, R99, 0x5410, R3 ;  /* 0x0000541063637816 */ /* 0x000fe20000000003 */
[----:B------:R-:W-:Y:S01]  /*2480*/  FMUL.FTZ R145, R74, R145 ;  /* 0x000000914a917220 */ /* 0x000fe20000410000 */
[----:B------:R-:W-:Y:S01]  /*2490*/  PRMT R66, R66, 0x5410, R89 ;  /* 0x0000541042427816 */ /* 0x000fe20000000059 */
[C---:B------:R-:W-:Y:S01]  /*24a0*/  FMUL.FTZ R143, R74.reuse, R143 ;  /* 0x0000008f4a8f7220 */ /* 0x040fe20000410000 */
[C---:B------:R-:W-:Y:S01]  /*24b0*/  FMUL.FTZ R151, R74.reuse, R151 ;  /* 0x000000974a977220 */ /* 0x040fe20000410000 */
[----:B------:R-:W-:Y:S01]  /*24c0*/  FMUL.FTZ R149, R74, R149 ;  /* 0x000000954a957220 */ /* 0x000fe20000410000 */
[----:B------:R-:W-:Y:S01]  /*24d0*/  PRMT R105, R105, 0x5410, R103 ;  /* 0x0000541069697816 */ /* 0x000fe20000000067 */
[--C-:B------:R-:W-:Y:S01]  /*24e0*/  FADD.FTZ R81, R81, -R72.reuse ;  /* 0x8000004851517221 */ /* 0x100fe20000010000 */
[----:B------:R-:W-:Y:S01]  /*24f0*/  PRMT R113, R113, 0x5410, R111 ;  /* 0x0000541071717816 */ /* 0x000fe2000000006f */
        /* <DEDUP_REMOVED lines=20> */
[C---:B------:R-:W-:Y:S01]  /*2640*/  FMUL.FTZ R153, R74.reuse, R153 ;  /* 0x000000994a997220 */ /* 0x040fe20000410000 */
[C---:B------:R-:W-:Y:S01]  /*2650*/  FMUL.FTZ R75, R74.reuse, R75 ;  /* 0x0000004b4a4b7220 */ /* 0x040fe20000410000 */
        /* <DEDUP_REMOVED lines=15> */
[----:B-----5:R-:W-:Y:S01]  /*2750*/  HFMA2.BF16_V2 R64, R32, R99, R4 ;  /* 0x0000006320407231 */ /* 0x020fe20000200004 */
[----:B------:R-:W-:Y:S01]  /*2760*/  F2FP.BF16.F32.PACK_AB R139, RZ, R139 ;  /* 0x0000008bff8b723e */ /* 0x000fe200000010ff */
[----:B------:R-:W-:Y:S01]  /*2770*/  HFMA2.BF16_V2 R66, R34, R66, R6 ;  /* 0x0000004222427231 */ /* 0x000fe20000200006 */
[----:B------:R-:W-:Y:S01]  /*2780*/  F2FP.BF16.F32.PACK_AB R137, RZ, R137 ;  /* 0x00000089ff89723e */ /* 0x000fe200000010ff */
[----:B------:R-:W-:Y:S01]  /*2790*/  HFMA2.BF16_V2 R68, R36, R105, R8 ;  /* 0x0000006924447231 */ /* 0x000fe20000200008 */
[----:B------:R-:W-:Y:S01]  /*27a0*/  F2FP.BF16.F32.PACK_AB R145, RZ, R145 ;  /* 0x00000091ff91723e */ /* 0x000fe200000010ff */
[----:B------:R-:W-:Y:S01]  /*27b0*/  HFMA2.BF16_V2 R70, R38, R113, R10 ;  /* 0x0000007126467231 */ /* 0x000fe2000020000a */
[----:B------:R-:W-:Y:S01]  /*27c0*/  F2FP.BF16.F32.PACK_AB R143, RZ, R143 ;  /* 0x0000008fff8f723e */ /* 0x000fe200000010ff */
[----:B-1----:R-:W-:Y:S01]  /*27d0*/  IMAD.WIDE.U32 R96, R96, 0x10, R62 ;  /* 0x0000001060607825 */ /* 0x002fe200078e003e */
        /* <DEDUP_REMOVED lines=26> */
[----:B------:R-:W-:Y:S01]  /*2980*/  IMAD.WIDE.U32 R62, R84, 0x10, R62 ;  /* 0x00000010543e7825 */ /* 0x000fe200078e003e */
[----:B------:R-:W-:-:S02]  /*2990*/  F2FP.BF16.F32.PACK_AB R78, RZ, R78 ;  /* 0x0000004eff4e723e */ /* 0x000fc400000010ff */
[----:B------:R-:W-:Y:S02]  /*29a0*/  F2FP.BF16.F32.PACK_AB R82, RZ, R82 ;  /* 0x00000052ff52723e */ /* 0x000fe400000010ff */
[----:B------:R-:W-:Y:S02]  /*29b0*/  F2FP.BF16.F32.PACK_AB R104, RZ, R104 ;  /* 0x00000068ff68723e */ /* 0x000fe400000010ff */
        /* <DEDUP_REMOVED lines=19> */
[----:B------:R-:W-:Y:S02]  /*2af0*/  F2FP.BF16.F32.PACK_AB R81, RZ, R81 ;  /* 0x00000051ff51723e */ /* 0x000fe400000010ff */
        /* <DEDUP_REMOVED lines=41> */
.L_x_399:
        /* <DEDUP_REMOVED lines=15> */
.L_x_1053:


//--------------------- .text._ZN10layer_norm13ln_fwd_kernelINS_13Kernel_traitsI6__halffS2_fjLj14336ELj2ELj1ELj4ELj16ENS_18Kernel_traits_baseILj14336ES2_fS2_fjLj128EEEEEEEvNS_9FwdParamsE --------------------------
	.section	.text._ZN10layer_norm13ln_fwd_kernelINS_13Kernel_traitsI6__halffS2_fjLj14336ELj2ELj1ELj4ELj16ENS_18Kernel_traits_baseILj14336ES2_fS2_fjLj128EEEEEEEvNS_9FwdParamsE,"ax",@progbits
	.align	128
        .global         _ZN10layer_norm13ln_fwd_kernelINS_13Kernel_traitsI6__halffS2_fjLj14336ELj2ELj1ELj4ELj16ENS_18Kernel_traits_baseILj14336ES2_fS2_fjLj128EEEEEEEvNS_9FwdParamsE
        .type           _ZN10layer_norm13ln_fwd_kernelINS_13Kernel_traitsI6__halffS2_fjLj14336ELj2ELj1ELj4ELj16ENS_18Kernel_traits_baseILj14336ES2_fS2_fjLj128EEEEEEEvNS_9FwdParamsE,@function
        .size           _ZN10layer_norm13ln_fwd_kernelINS_13Kernel_traitsI6__halffS2_fjLj14336ELj2ELj1ELj4ELj16ENS_18Kernel_traits_baseILj14336ES2_fS2_fjLj128EEEEEEEvNS_9FwdParamsE,(.L_x_1054 - _ZN10layer_norm13ln_fwd_kernelINS_13Kernel_traitsI6__halffS2_fjLj14336ELj2ELj1ELj4ELj16ENS_18Kernel_traits_baseILj14336ES2_fS2_fjLj128EEEEEEEvNS_9FwdParamsE)
        .other          _ZN10layer_norm13ln_fwd_kernelINS_13Kernel_traitsI6__halffS2_fjLj14336ELj2ELj1ELj4ELj16ENS_18Kernel_traits_baseILj14336ES2_fS2_fjLj128EEEEEEEvNS_9FwdParamsE,@"STO_CUDA_ENTRY STV_DEFAULT"
_ZN10layer_norm13ln_fwd_kernelINS_13Kernel_traitsI6__halffS2_fjLj14336ELj2ELj1ELj4ELj16ENS_18Kernel_traits_baseILj14336ES2_fS2_fjLj128EEEEEEEvNS_9FwdParamsE:
.text._ZN10layer_norm13ln_fwd_kernelINS_13Kernel_traitsI6__halffS2_fjLj14336ELj2ELj1ELj4ELj16ENS_18Kernel_traits_baseILj14336ES2_fS2_fjLj128EEEEEEEvNS_9FwdParamsE:
        /* <DEDUP_REMOVED lines=47> */
[----:B---3--:R-:W-:Y:S02]  /*02f0*/  SHF.R.U32.HI R157, RZ, 0x10, R23 ;  /* 0x00000010ff9d7819 */ /* 0x008fe40000011617 */
[----:B----4-:R-:W-:Y:S02]  /*0300*/  SHF.R.U32.HI R2, RZ, 0x10, R25 ;  /* 0x00000010ff027819 */ /* 0x010fe40000011619 */
[----:B--2---:R-:W-:-:S02]  /*0310*/  SHF.R.U64 R147, R26, 0x10, R27 ;  /* 0x000000101a937819 */ /* 0x004fc4000000121b */
[----:B------:R-:W-:Y:S02]  /*0320*/  PRMT R157, R2, 0x5410, R157 ;  /* 0x00005410029d7816 */ /* 0x000fe4000000009d */
[----:B------:R-:W-:Y:S02]  /*0330*/  SHF.R.U64 R2, R84, 0x10, R85 ;  /* 0x0000001054027819 */ /* 0x000fe40000001255 */
[----:B------:R-:W-:Y:S02]  /*0340*/  SHF.R.U32.HI R156, RZ, 0x10, R27 ;  /* 0x00000010ff9c7819 */ /* 0x000fe4000001161b */
[----:B------:R-:W-:Y:S02]  /*0350*/  SHF.R.U32.HI R3, RZ, 0x10, R85 ;  /* 0x00000010ff037819 */ /* 0x000fe40000011655 */
[----:B------:R-:W-:Y:S02]  /*0360*/  PRMT R147, R2, 0x5410, R147 ;  /* 0x0000541002937816 */ /* 0x000fe40000000093 */
[----:B------:R-:W-:-:S02]  /*0370*/  SHF.R.U64 R16, R86, 0x10, R87 ;  /* 0x0000001056107819 */ /* 0x000fc40000001257 */
[----:B------:R-:W-:Y:S02]  /*0380*/  SHF.R.U64 R2, R88, 0x10, R89 ;  /* 0x0000001058027819 */ /* 0x000fe40000001259 */
[----:B------:R-:W-:Y:S02]  /*0390*/  PRMT R156, R3, 0x5410, R156 ;  /* 0x00005410039c7816 */ /* 0x000fe4000000009c */
        /* <DEDUP_REMOVED lines=36> */
[----:B------:R-:W-:Y:S02]  /*05e0*/  SHF.R.U64 R148, R22, 0x10, R23 ;  /* 0x0000001016947819 */ /* 0x000fe40000001217 */
[----:B------:R-:W-:Y:S02]  /*05f0*/  SHF.R.U64 R6, R24, 0x10, R25 ;  /* 0x0000001018067819 */ /* 0x000fe40000001219 */
[----:B------:R-:W-:Y:S02]  /*0600*/  SHF.R.U32.HI R149, RZ, 0x10, R111 ;  /* 0x00000010ff957819 */ /* 0x000fe4000001166f */
[----:B------:R-:W-:-:S02]  /*0610*/  SHF.R.U32.HI R3, RZ, 0x10, R113 ;  /* 0x00000010ff037819 */ /* 0x000fc40000011671 */
[----:B------:R-:W-:Y:S02]  /*0620*/  PRMT R138, R138, 0x5410, R2 ;  /* 0x000054108a8a7816 */ /* 0x000fe40000000002 */
[----:B------:R-:W-:Y:S01]  /*0630*/  MOV R2, R0 ;  /* 0x0000000000027202 */ /* 0x000fe20000000f00 */
[----:B------:R-:W-:Y:S01]  /*0640*/  HFMA2 R0, -RZ, RZ, 0, 0 ;  /* 0x00000000ff007431 */ /* 0x000fe200000001ff */
[----:B------:R-:W-:Y:S02]  /*0650*/  PRMT R148, R6, 0x5410, R148 ;  /* 0x0000541006947816 */ /* 0x000fe40000000094 */
[----:B------:R-:W-:-:S07]  /*0660*/  PRMT R149, R3, 0x5410, R149 ;  /* 0x0000541003957816 */ /* 0x000fce0000000095 */
.L_x_406:
        /* <DEDUP_REMOVED lines=116> */
[----:B------:R-:W-:-:S04]  /*0db0*/  FMUL.FTZ R134, R134, 0.0005580357392318546772 ;  /* 0x3a12492586867820 */ /* 0x000fc80000410000 */
        /* <DEDUP_REMOVED lines=132> */
.L_x_401:
[----:B------:R-:W-:Y:S05]  /*1600*/  BSYNC.RECONVERGENT B0 ;  /* 0x0000000000007941 */ /* 0x000fea0003800200 */
.L_x_400:
[----:B------:R-:W-:Y:S01]  /*1610*/  BAR.SYNC.DEFER_BLOCKING 0x0 ;  /* 0x0000000000007b1d */ /* 0x000fe20000010000 */
[----:B------:R-:W-:Y:S02]  /*1620*/  MOV R137, RZ ;  /* 0x000000ff00897202 */ /* 0x000fe40000000f00 */
[----:B0-----:R-:W-:-:S03]  /*1630*/  CS2R R134, SRZ ;  /* 0x0000000000867805 */ /* 0x001fc6000001ff00 */
[----:B------:R-:W-:Y:S04]  /*1640*/  BSSY.RECONVERGENT B0, `(.L_x_402) ;  /* 0x000000b000007945 */ /* 0x000fe80003800200 */
[----:B------:R-:W-:Y:S05]  /*1650*/  @P3 BRA `(.L_x_403) ;  /* 0x0000000000243947 */ /* 0x000fea0003800000 */
[----:B------:R-:W0:Y:S01]  /*1660*/  S2R R134, SR_CgaCtaId ;  /* 0x0000000000867919 */ /* 0x000e220000008800 */
[----:B------:R-:W-:Y:S01]  /*1670*/  MOV R135, 0x400 ;  /* 0x0000040000877802 */ /* 0x000fe20000000f00 */
[----:B------:R-:W-:-:S03]  /*1680*/  HFMA2 R137, -RZ, RZ, 4.875, 0 ;  /* 0x44e00000ff897431 */ /* 0x000fc600000001ff */
[----:B0-----:R-:W-:Y:S02]  /*1690*/  LEA R134, R134, R135, 0x18 ;  /* 0x0000008786867211 */ /* 0x001fe400078ec0ff */
[----:B------:R-:W-:Y:S02]  /*16a0*/  SHF.L.U32 R135, R158, 0x3, RZ ;  /* 0x000000039e877819 */ /* 0x000fe400000006ff */
[----:B------:R-:W-:Y:S02]  /*16b0*/  @P1 IADD3 R134, PT, PT, R134, 0x20, RZ ;  /* 0x0000002086861810 */ /* 0x000fe40007ffe0ff */
[----:B------:R-:W-:-:S04]  /*16c0*/  LOP3.LUT R135, R135, 0xf8, RZ, 0xc0, !PT ;  /* 0x000000f887877812 */ /* 0x000fc800078ec0ff */
[----:B------:R-:W-:-:S06]  /*16d0*/  IADD3 R134, PT, PT, R134, R135, RZ ;  /* 0x0000008786867210 */ /* 0x000fcc0007ffe0ff */
[----:B------:R-:W0:Y:S02]  /*16e0*/  LDS.64 R134, [R134] ;  /* 0x0000000086867984 */ /* 0x000e240000000a00 */
.L_x_403:
[----:B------:R-:W-:Y:S05]  /*16f0*/  BSYNC.RECONVERGENT B0 ;  /* 0x0000000000007941 */ /* 0x000fea0003800200 */
.L_x_402:
[----:B------:R-:W1:Y:S01]  /*1700*/  SHFL.DOWN PT, R136, R137, 0x2, 0x1f ;  /* 0x08401f0089887f89 */ /* 0x000e6200000e0000 */
[----:B------:R-:W2:Y:S01]  /*1710*/  LDC R159, c[0x0][0x380] ;  /* 0x0000e000ff9f7b82 */ /* 0x000ea20000000800 */
[----:B------:R-:W-:Y:S02]  /*1720*/  ISETP.NE.AND P3, PT, R158, RZ, PT ;  /* 0x000000ff9e00720c */ /* 0x000fe40003f65270 */
[----:B0-----:R-:W0:Y:S01]  /*1730*/  SHFL.DOWN PT, R143, R134, 0x2, 0x1f ;  /* 0x08401f00868f7f89 */ /* 0x001e2200000e0000 */
[----:B------:R-:W-:-:S03]  /*1740*/  ISETP.GT.U32.AND P2, PT, R145, 0x1, PT ;  /* 0x000000019100780c */ /* 0x000fc60003f44070 */
        /* <DEDUP_REMOVED lines=30> */
[----:B-1----:R-:W1:Y:S01]  /*1930*/  LDC.64 R136, c[0x0][0x3c0] ;  /* 0x0000f000ff887b82 */ /* 0x002e620000000a00 */
[----:B------:R-:W-:Y:S01]  /*1940*/  LOP3.LUT R139, R0, 0x1, RZ, 0xc0, !PT ;  /* 0x00000001008b7812 */ /* 0x000fe200078ec0ff */
[----:B------:R-:W3:Y:S01]  /*1950*/  LDCU.64 UR6, c[0x0][0x3c8] ;  /* 0x00007900ff0677ac */ /* 0x000ee20008000a00 */
[----:B------:R-:W-:Y:S02]  /*1960*/  LOP3.LUT R140, R144, 0x7ffffffe, RZ, 0xc0, !PT ;  /* 0x7ffffffe908c7812 */ /* 0x000fe400078ec0ff */
[----:B------:R-:W-:-:S04]  /*1970*/  IADD3 R139, PT, PT, -R139, RZ, RZ ;  /* 0x000000ff8b8b7210 */ /* 0x000fc80007ffe1ff */
[----:B------:R-:W-:-:S04]  /*1980*/  LOP3.LUT R139, R139, R141, RZ, 0xc0, !PT ;  /* 0x0000008d8b8b7212 */ /* 0x000fc800078ec0ff */
[----:B------:R-:W-:-:S04]  /*1990*/  IADD3 R139, P3, PT, R139, R140, RZ ;  /* 0x0000008c8b8b7210 */ /* 0x000fc80007f7e0ff */
[----:B------:R-:W-:Y:S02]  /*19a0*/  IADD3.X R140, PT, PT, RZ, RZ, RZ, P3, !PT ;  /* 0x000000ffff8c7210 */ /* 0x000fe40001ffe4ff */
[----:B-1----:R-:W-:-:S04]  /*19b0*/  LEA R136, P4, R139, R136, 0x3 ;  /* 0x000000888b887211 */ /* 0x002fc800078818ff */
[----:B------:R-:W-:Y:S02]  /*19c0*/  LEA.HI.X R137, R139, R137, R140, 0x3, P4 ;  /* 0x000000898b897211 */ /* 0x000fe400020f1c8c */
[----:B------:R-:W-:-:S04]  /*19d0*/  SHF.L.U32 R139, R144, 0x3, RZ ;  /* 0x00000003908b7819 */ /* 0x000fc800000006ff */
[----:B------:R-:W-:-:S04]  /*19e0*/  LOP3.LUT R139, R139, 0x8, RZ, 0xc0, !PT ;  /* 0x000000088b8b7812 */ /* 0x000fc800078ec0ff */
[----:B------:R-:W-:-:S04]  /*19f0*/  IADD3 R136, P3, PT, R139, R136, RZ ;  /* 0x000000888b887210 */ /* 0x000fc80007f7e0ff */
[----:B------:R-:W-:-:S05]  /*1a00*/  IADD3.X R137, PT, PT, RZ, R137, RZ, P3, !PT ;  /* 0x00000089ff897210 */ /* 0x000fca0001ffe4ff */
[----:B0-2---:R0:W-:Y:S02]  /*1a10*/  STG.E.64 desc[UR4][R136.64], R134 ;  /* 0x0000008688007986 */ /* 0x0051e4000c101b04 */
[----:B0-----:R-:W-:Y:S02]  /*1a20*/  LOP3.LUT R134, R0, 0x1, RZ, 0xc0, !PT ;  /* 0x0000000100867812 */ /* 0x001fe400078ec0ff */
[----:B------:R-:W-:Y:S02]  /*1a30*/  SHF.R.U32.HI R135, RZ, 0x1, R144 ;  /* 0x00000001ff877819 */ /* 0x000fe40000011690 */
[----:B------:R-:W-:-:S04]  /*1a40*/  IADD3 R134, PT, PT, -R134, RZ, RZ ;  /* 0x000000ff86867210 */ /* 0x000fc80007ffe1ff */
[----:B------:R-:W-:-:S04]  /*1a50*/  LOP3.LUT R136, R134, R159, RZ, 0xc0, !PT ;  /* 0x0000009f86887212 */ /* 0x000fc800078ec0ff */
[----:B------:R-:W-:-:S04]  /*1a60*/  IADD3 R135, P3, PT, R135, R136, RZ ;  /* 0x0000008887877210 */ /* 0x000fc80007f7e0ff */
[----:B------:R-:W-:Y:S02]  /*1a70*/  LEA.HI.X.SX32 R136, R136, RZ, 0x1, P3 ;  /* 0x000000ff88887211 */ /* 0x000fe400018f0eff */
[----:B---3--:R-:W-:-:S04]  /*1a80*/  LEA R134, P3, R135, UR6, 0x2 ;  /* 0x0000000687867c11 */ /* 0x008fc8000f8610ff */
        /* <DEDUP_REMOVED lines=10> */
.L_x_405:
[----:B------:R-:W2:Y:S04]  /*1b30*/  LDG.E.STRONG.GPU R137, desc[UR4][R134.64] ;  /* 0x0000000486897981 */ /* 0x000ea8000c1ef900 */
[----:B--2---:R-:W-:Y:S01]  /*1b40*/  CCTL.IVALL ;  /* 0x00000000ff00798f */ /* 0x004fe20002000000 */
[----:B------:R-:W-:Y:S05]  /*1b50*/  YIELD ;  /* 0x0000000000007946 */ /* 0x000fea0003800000 */
[----:B------:R-:W-:-:S13]  /*1b60*/  ISETP.NE.AND P3, PT, R137, R136, PT ;  /* 0x000000888900720c */ /* 0x000fda0003f65270 */
[----:B------:R-:W-:Y:S05]  /*1b70*/  @P3 BRA `(.L_x_405) ;  /* 0xfffffffc00ec3947 */ /* 0x000fea000383ffff */
.L_x_404:
[----:B------:R-:W-:Y:S05]  /*1b80*/  WARPSYNC.ALL ;  /* 0x0000000000007948 */ /* 0x000fea0003800000 */
[----:B0-2---:R-:W0:Y:S01]  /*1b90*/  @!P2 LDC.64 R134, c[0x0][0x3c0] ;  /* 0x0000f000ff86ab82 */ /* 0x005e220000000a00 */
[----:B-1----:R-:W-:Y:S02]  /*1ba0*/  @!P2 LOP3.LUT R136, R0, 0x1, RZ, 0xc0, !PT ;  /* 0x000000010088a812 */ /* 0x002fe400078ec0ff */
[----:B------:R-:W-:-:S05]  /*1bb0*/  @!P2 LOP3.LUT R137, R144, 0x7ffffffe, RZ, 0xc0, !PT ;  /* 0x7ffffffe9089a812 */ /* 0x000fca00078ec0ff */
[----:B------:R-:W-:Y:S01]  /*1bc0*/  BAR.SYNC.DEFER_BLOCKING 0x0 ;  /* 0x0000000000007b1d */ /* 0x000fe20000010000 */
[----:B------:R-:W-:-:S04]  /*1bd0*/  @!P2 IADD3 R136, PT, PT, -R136, RZ, RZ ;  /* 0x000000ff8888a210 */ /* 0x000fc80007ffe1ff */
[----:B------:R-:W-:Y:S01]  /*1be0*/  @!P2 LOP3.LUT R136, R136, R141, RZ, 0xc0, !PT ;  /* 0x0000008d8888a212 */ /* 0x000fe200078ec0ff */
[----:B------:R-:W-:Y:S01]  /*1bf0*/  HFMA2 R140, -RZ, RZ, 0, 0 ;  /* 0x00000000ff8c7431 */ /* 0x000fe200000001ff */
[----:B------:R-:W1:Y:S02]  /*1c00*/  LDCU UR6, c[0x0][0x384] ;  /* 0x00007080ff0677ac */ /* 0x000e640008000800 */
[----:B------:R-:W-:-:S04]  /*1c10*/  @!P2 IADD3 R136, P3, PT, R136, R137, RZ ;  /* 0x000000898888a210 */ /* 0x000fc80007f7e0ff */
[----:B------:R-:W-:Y:S02]  /*1c20*/  @!P2 IADD3.X R137, PT, PT, RZ, RZ, RZ, P3, !PT ;  /* 0x000000ffff89a210 */ /* 0x000fe40001ffe4ff */
[----:B0-----:R-:W-:-:S04]  /*1c30*/  @!P2 LEA R134, P4, R136, R134, 0x3 ;  /* 0x000000868886a211 */ /* 0x001fc800078818ff */
[----:B------:R-:W-:Y:S02]  /*1c40*/  @!P2 LEA.HI.X R135, R136, R135, R137, 0x3, P4 ;  /* 0x000000878887a211 */ /* 0x000fe400020f1c89 */
[----:B------:R-:W-:-:S04]  /*1c50*/  @!P2 SHF.L.U32 R136, R158, 0x3, RZ ;  /* 0x000000039e88a819 */ /* 0x000fc800000006ff */
[----:B------:R-:W-:-:S04]  /*1c60*/  @!P2 LOP3.LUT R136, R136, 0xf8, RZ, 0xc0, !PT ;  /* 0x000000f88888a812 */ /* 0x000fc800078ec0ff */
[----:B------:R-:W-:Y:S02]  /*1c70*/  @!P2 IADD3 R134, P3, PT, R136, R134, RZ ;  /* 0x000000868886a210 */ /* 0x000fe40007f7e0ff */
[----:B------:R-:W-:Y:S02]  /*1c80*/  CS2R R136, SRZ ;  /* 0x0000000000887805 */ /* 0x000fe4000001ff00 */
[----:B------:R-:W-:-:S05]  /*1c90*/  @!P2 IADD3.X R135, PT, PT, RZ, R135, RZ, P3, !PT ;  /* 0x00000087ff87a210 */ /* 0x000fca0001ffe4ff */
[----:B------:R0:W2:Y:S01]  /*1ca0*/  @!P2 LDG.E.64 R136, desc[UR4][R134.64] ;  /* 0x000000048688a981 */ /* 0x0000a2000c1e1b00 */
[----:B------:R-:W-:Y:S02]  /*1cb0*/  @!P2 MOV R140, 0x45e00000 ;  /* 0x45e00000008ca802 */ /* 0x000fe40000000f00 */
[----:B------:R-:W-:Y:S02]  /*1cc0*/  IADD3 R0, PT, PT, R0, 0x1, RZ ;  /* 0x0000000100007810 */ /* 0x000fe40007ffe0ff */
[----:B------:R-:W-:Y:S01]  /*1cd0*/  PLOP3.LUT P1, PT, P1, PT, PT, 0x8, 0x80 ;  /* 0x000000000080781c */ /* 0x000fe20000f2e170 */
[----:B------:R-:W0:Y:S01]  /*1ce0*/  SHFL.DOWN PT, R139, R140, 0x1, 0x1f ;  /* 0x08201f008c8b7f89 */ /* 0x000e2200000e0000 */
[----:B------:R-:W-:Y:S01]  /*1cf0*/  LOP3.LUT R0, R0, 0x3, RZ, 0xc0, !PT ;  /* 0x0000000300007812 */ /* 0x000fe200078ec0ff */
[----:B0-----:R-:W-:-:S06]  /*1d00*/  FADD.FTZ R134, R139, R140 ;  /* 0x0000008c8b867221 */ /* 0x001fcc0000010000 */
[----:B------:R-:W0:Y:S01]  /*1d10*/  MUFU.RCP R134, R134 ;  /* 0x0000008600867308 */ /* 0x000e220000001000 */
[----:B--2---:R-:W2:Y:S04]  /*1d20*/  SHFL.DOWN PT, R142, R136, 0x1, 0x1f ;  /* 0x08201f00888e7f89 */ /* 0x004ea800000e0000 */
[----:B------:R-:W3:Y:S01]  /*1d30*/  SHFL.DOWN PT, R135, R137, 0x1, 0x1f ;  /* 0x08201f0089877f89 */ /* 0x000ee200000e0000 */
[----:B--2---:R-:W-:Y:S01]  /*1d40*/  FADD.FTZ R141, -R142, R136 ;  /* 0x000000888e8d7221 */ /* 0x004fe20000010100 */
[----:B------:R-:W-:-:S03]  /*1d50*/  FMUL.FTZ R142, R139, R142 ;  /* 0x0000008e8b8e7220 */ /* 0x000fc60000410000 */
[----:B------:R-:W-:Y:S01]  /*1d60*/  FMUL.FTZ R141, R141, R141 ;  /* 0x0000008d8d8d7220 */ /* 0x000fe20000410000 */
[----:B---3--:R-:W-:Y:S01]  /*1d70*/  FADD.FTZ R135, R135, R137 ;  /* 0x0000008987877221 */ /* 0x008fe20000010000 */
[----:B------:R-:W-:Y:S02]  /*1d80*/  FFMA.FTZ R142, R140, R136, R142 ;  /* 0x000000888c8e7223 */ /* 0x000fe4000001008e */
[----:B------:R-:W-:Y:S01]  /*1d90*/  FMUL.FTZ R141, R141, R140 ;  /* 0x0000008c8d8d7220 */ /* 0x000fe20000410000 */
[----:B------:R-:W2:Y:S03]  /*1da0*/  LDC R136, c[0x0][0x3d0] ;  /* 0x0000f400ff887b82 */ /* 0x000ea60000000800 */
[----:B------:R-:W-:-:S04]  /*1db0*/  FMUL.FTZ R141, R139, R141 ;  /* 0x0000008d8b8d7220 */ /* 0x000fc80000410000 */
[C---:B0-----:R-:W-:Y:S01]  /*1dc0*/  FFMA.FTZ R135, R134.reuse, R141, R135 ;  /* 0x0000008d86877223 */ /* 0x041fe20000010087 */
[----:B------:R-:W-:-:S05]  /*1dd0*/  FMUL.FTZ R134, R134, R142 ;  /* 0x0000008e86867220 */ /* 0x000fca0000410000 */
[----:B------:R-:W2:Y:S04]  /*1de0*/  SHFL.IDX PT, R135, R135, RZ, 0x1f ;  /* 0x00001fff87877589 */ /* 0x000ea800000e0000 */
[----:B------:R-:W0:Y:S01]  /*1df0*/  SHFL.IDX PT, R134, R134, RZ, 0x1f ;  /* 0x00001fff86867589 */ /* 0x000e2200000e0000 */
[----:B--2---:R-:W-:Y:S01]  /*1e00*/  FFMA.FTZ R136, R135, 6.975446740398183465e-05, R136 ;  /* 0x3892492587887823 */ /* 0x004fe20000010088 */
[--C-:B0-----:R-:W-:Y:S01]  /*1e10*/  FADD.FTZ R135, R28, -R134.reuse ;  /* 0x800000861c877221 */ /* 0x101fe20000010000 */
[--C-:B------:R-:W-:Y:S02]  /*1e20*/  FADD.FTZ R29, R29, -R134.reuse ;  /* 0x800000861d1d7221 */ /* 0x100fe40000010000 */
[----:B------:R0:W2:Y:S01]  /*1e30*/  MUFU.RSQ R28, R136 ;  /* 0x00000088001c7308 */ /* 0x0000a20000001400 */
        /* <DEDUP_REMOVED lines=21> */
[----:B------:R-:W-:Y:S01]  /*1f90*/  FMUL.FTZ R47, R28, R47 ;  /* 0x0000002f1c2f7220 */ /* 0x000fe20000410000 */
        /* <DEDUP_REMOVED lines=13> */
[----:B------:R-:W-:Y:S01]  /*2070*/  F2FP.F16.F32.PACK_AB R46, RZ, R45 ;  /* 0x0000002dff2e723e */ /* 0x000fe200000000ff */
[--C-:B------:R-:W-:Y:S01]  /*2080*/  FADD.FTZ R54, R54, -R134.reuse ;  /* 0x8000008636367221 */ /* 0x100fe20000010000 */
[----:B------:R-:W-:Y:S01]  /*2090*/  F2FP.F16.F32.PACK_AB R48, RZ, R47 ;  /* 0x0000002fff30723e */ /* 0x000fe200000000ff */
[--C-:B------:R-:W-:Y:S01]  /*20a0*/  FADD.FTZ R62, R62, -R134.reuse ;  /* 0x800000863e3e7221 */ /* 0x100fe20000010000 */
[--C-:B------:R-:W-:Y:S01]  /*20b0*/  FADD.FTZ R68, R68, -R134.reuse ;  /* 0x8000008644447221 */ /* 0x100fe20000010000 */
[--C-:B------:R-:W-:Y:S01]  /*20c0*/  FADD.FTZ R77, R77, -R134.reuse ;  /* 0x800000864d4d7221 */ /* 0x100fe20000010000 */
        /* <DEDUP_REMOVED lines=44> */
[----:B-----5:R-:W-:Y:S01]  /*2390*/  SHF.R.U32.HI R53, RZ, 0x10, R117 ;  /* 0x00000010ff357819 */ /* 0x020fe20000011675 */
[C---:B------:R-:W-:Y:S01]  /*23a0*/  FMUL.FTZ R66, R28.reuse, R137 ;  /* 0x000000891c427220 */ /* 0x040fe20000410000 */
[----:B------:R-:W-:Y:S01]  /*23b0*/  SHF.R.U32.HI R56, RZ, 0x10, R127 ;  /* 0x00000010ff387819 */ /* 0x000fe2000001167f */
[C---:B------:R-:W-:Y:S01]  /*23c0*/  FMUL.FTZ R137, R28.reuse, R79 ;  /* 0x0000004f1c897220 */ /* 0x040fe20000410000 */
[----:B------:R-:W-:Y:S01]  /*23d0*/  F2FP.F16.F32.PACK_AB R70, RZ, R70 ;  /* 0x00000046ff46723e */ /* 0x000fe200000000ff */
[----:B------:R-:W-:Y:S01]  /*23e0*/  FMUL.FTZ R79, R28, R81 ;  /* 0x000000511c4f7220 */ /* 0x000fe20000410000 */
[----:B------:R-:W-:Y:S01]  /*23f0*/  F2FP.F16.F32.PACK_AB R69, RZ, R69 ;  /* 0x00000045ff45723e */ /* 0x000fe200000000ff */
[----:B------:R-:W-:Y:S01]  /*2400*/  HFMA2 R29, R53.H0_H0, R29.H0_H0, R56.H0_H0 ;  /* 0x2000001d351d7231 */ /* 0x000fe20000040838 */
[----:B------:R-:W-:Y:S01]  /*2410*/  F2FP.F16.F32.PACK_AB R36, RZ, R36 ;  /* 0x00000024ff24723e */ /* 0x000fe200000000ff */
[--C-:B------:R-:W-:Y:S01]  /*2420*/  FADD.FTZ R40, R40, -R134.reuse ;  /* 0x8000008628287221 */ /* 0x100fe20000010000 */
[----:B------:R-:W-:Y:S01]  /*2430*/  F2FP.F16.F32.PACK_AB R50, RZ, R50 ;  /* 0x00000032ff32723e */ /* 0x000fe200000000ff */
[--C-:B------:R-:W-:Y:S01]  /*2440*/  FADD.FTZ R41, R41, -R134.reuse ;  /* 0x8000008629297221 */ /* 0x100fe20000010000 */
[----:B------:R-:W-:Y:S01]  /*2450*/  F2FP.F16.F32.PACK_AB R77, RZ, R75 ;  /* 0x0000004bff4d723e */ /* 0x000fe200000000ff */
[--C-:B------:R-:W-:Y:S01]  /*2460*/  FADD.FTZ R71, R71, -R134.reuse ;  /* 0x8000008647477221 */ /* 0x100fe20000010000 */
[----:B------:R-:W-:Y:S01]  /*2470*/  F2FP.F16.F32.PACK_AB R52, RZ, R52 ;  /* 0x00000034ff34723e */ /* 0x000fe200000000ff */
[----:B------:R-:W-:Y:S01]  /*2480*/  HFMA2 R56, R99.H0_H0, R50.H0_H0, R101.H0_H0 ;  /* 0x2000003263387231 */ /* 0x000fe20000040865 */
[----:B------:R-:W-:Y:S01]  /*2490*/  F2FP.F16.F32.PACK_AB R75, RZ, R76 ;  /* 0x0000004cff4b723e */ /* 0x000fe200000000ff */
[--C-:B------:R-:W-:Y:S01]  /*24a0*/  FADD.FTZ R42, R42, -R134.reuse ;  /* 0x800000862a2a7221 */ /* 0x100fe20000010000 */
[----:B------:R-:W-:Y:S01]  /*24b0*/  F2FP.F16.F32.PACK_AB R60, RZ, R60 ;  /* 0x0000003cff3c723e */ /* 0x000fe200000000ff */
[----:B------:R-:W-:Y:S01]  /*24c0*/  HFMA2 R50, R121.H0_H0, R52.H0_H0, R131.H0_H0 ;  /* 0x2000003479327231 */ /* 0x000fe20000040883 */
[----:B------:R-:W-:Y:S01]  /*24d0*/  F2FP.F16.F32.PACK_AB R76, RZ, R37 ;  /* 0x00000025ff4c723e */ /* 0x000fe200000000ff */
[C---:B------:R-:W-:Y:S01]  /*24e0*/  FMUL.FTZ R37, R28.reuse, R135 ;  /* 0x000000871c257220 */ /* 0x040fe20000410000 */
[----:B------:R-:W-:Y:S01]  /*24f0*/  F2FP.F16.F32.PACK_AB R33, RZ, R33 ;  /* 0x00000021ff21723e */ /* 0x000fe200000000ff */
[----:B------:R-:W-:Y:S01]  /*2500*/  HFMA2 R52, R119.H0_H0, R60.H0_H0, R129.H0_H0 ;  /* 0x2000003c77347231 */ /* 0x000fe20000040881 */
[----:B------:R-:W-:Y:S01]  /*2510*/  F2FP.F16.F32.PACK_AB R68, RZ, R68 ;  /* 0x00000044ff44723e */ /* 0x000fe200000000ff */
[C---:B------:R-:W-:Y:S01]  /*2520*/  FMUL.FTZ R40, R28.reuse, R40 ;  /* 0x000000281c287220 */ /* 0x040fe20000410000 */
[----:B------:R-:W-:Y:S01]  /*2530*/  SHF.R.U32.HI R78, RZ, 0x10, R121 ;  /* 0x00000010ff4e7819 */ /* 0x000fe20000011679 */
[----:B------:R-:W-:Y:S01]  /*2540*/  FMUL.FTZ R41, R28, R41 ;  /* 0x000000291c297220 */ /* 0x000fe20000410000 */
[----:B------:R-:W-:Y:S01]  /*2550*/  SHF.R.U32.HI R81, RZ, 0x10, R131 ;  /* 0x00000010ff517819 */ /* 0x000fe20000011683 */
[----:B------:R-:W-:Y:S01]  /*2560*/  HFMA2 R60, R107.H0_H0, R68.H0_H0, R109.H0_H0 ;  /* 0x200000446b3c7231 */ /* 0x000fe2000004086d */
[----:B------:R-:W-:Y:S01]  /*2570*/  F2FP.F16.F32.PACK_AB R30, RZ, R30 ;  /* 0x0000001eff1e723e */ /* 0x000fe200000000ff */
[----:B------:R-:W-:Y:S01]  /*2580*/  FADD.FTZ R44, R44, -R134 ;  /* 0x800000862c2c7221 */ /* 0x000fe20000010000 */
[----:B------:R-:W-:Y:S01]  /*2590*/  F2FP.F16.F32.PACK_AB R135, RZ, R82 ;  /* 0x00000052ff87723e */ /* 0x000fe200000000ff */
[----:B------:R-:W-:Y:S01]  /*25a0*/  HFMA2 R33, R78.H0_H0, R33.H0_H0, R81.H0_H0 ;  /* 0x200000214e217231 */ /* 0x000fe20000040851 */
[----:B------:R-:W-:Y:S01]  /*25b0*/  PRMT R70, R70, 0x5410, R69 ;  /* 0x0000541046467816 */ /* 0x000fe20000000045 */
[----:B------:R-:W-:Y:S01]  /*25c0*/  HFMA2 R78, R23.H0_H0, R30.H0_H0, R25.H0_H0 ;  /* 0x2000001e174e7231 */ /* 0x000fe20000040819 */
[----:B------:R-:W-:Y:S01]  /*25d0*/  PRMT R36, R36, 0x5410, R38 ;  /* 0x0000541024247816 */ /* 0x000fe20000000026 */
[----:B------:R-:W-:Y:S01]  /*25e0*/  HFMA2 R68, R111.H0_H0, R135.H0_H0, R113.H0_H0 ;  /* 0x200000876f447231 */ /* 0x000fe20000040871 */
[--C-:B------:R-:W-:Y:S01]  /*25f0*/  PRMT R69, R26, 0x7610, R147.reuse ;  /* 0x000076101a457816 */ /* 0x100fe20000000093 */
[----:B------:R-:W-:Y:S01]  /*2600*/  HFMA2 R30, R151.H1_H1, R77.H0_H0, R151.H0_H0 ;  /* 0x2000004d971e7231 */ /* 0x000fe20000040c97 */
[----:B------:R-:W-:Y:S01]  /*2610*/  PRMT R38, R84, 0x5410, R147 ;  /* 0x0000541054267816 */ /* 0x000fe20000000093 */
[C---:B------:R-:W-:Y:S01]  /*2620*/  FMUL.FTZ R32, R28.reuse, R71 ;  /* 0x000000471c207220 */ /* 0x040fe20000410000 */
[----:B------:R-:W-:Y:S01]  /*2630*/  F2FP.F16.F32.PACK_AB R67, RZ, R67 ;  /* 0x00000043ff43723e */ /* 0x000fe200000000ff */
[----:B------:R-:W-:Y:S01]  /*2640*/  FMUL.FTZ R144, R28, R42 ;  /* 0x0000002a1c907220 */ /* 0x000fe20000410000 */
[----:B------:R-:W-:Y:S01]  /*2650*/  F2FP.F16.F32.PACK_AB R73, RZ, R73 ;  /* 0x00000049ff49723e */ /* 0x000fe200000000ff */
[----:B------:R-:W-:Y:S01]  /*2660*/  HFMA2 R135, R69, R70, R38 ;  /* 0x0000004645877231 */ /* 0x000fe20000000026 */
[--C-:B------:R-:W-:Y:S01]  /*2670*/  PRMT R77, R24, 0x5410, R148.reuse ;  /* 0x00005410184d7816 */ /* 0x100fe20000000094 */
[----:B------:R-:W-:Y:S01]  /*2680*/  FMUL.FTZ R44, R28, R44 ;  /* 0x0000002c1c2c7220 */ /* 0x000fe20000410000 */
[----:B------:R-:W-:Y:S01]  /*2690*/  PRMT R67, R67, 0x5410, R73 ;  /* 0x0000541043437816 */ /* 0x000fe20000000049 */
[----:B------:R-:W-:Y:S01]  /*26a0*/  HFMA2 R81, R27.H0_H0, R35.H0_H0, R85.H0_H0 ;  /* 0x200000231b517231 */ /* 0x000fe20000040855 */
[----:B------:R-:W-:Y:S01]  /*26b0*/  PRMT R73, R22, 0x7610, R148 ;  /* 0x0000761016497816 */ /* 0x000fe20000000094 */
[----:B------:R-:W-:Y:S01]  /*26c0*/  FADD.FTZ R64, R64, -R134 ;  /* 0x8000008640407221 */ /* 0x000fe20000010000 */
[----:B------:R-:W-:Y:S01]  /*26d0*/  PRMT R38, R86, 0x5410, R16 ;  /* 0x0000541056267816 */ /* 0x000fe20000000010 */
[----:B------:R-:W-:Y:S01]  /*26e0*/  FADD.FTZ R65, R65, -R134 ;  /* 0x8000008641417221 */ /* 0x000fe20000010000 */
[----:B------:R-:W-:Y:S01]  /*26f0*/  PRMT R69, R88, 0x7610, R16 ;  /* 0x0000761058457816 */ /* 0x000fe20000000010 */
[C---:B------:R-:W-:Y:S01]  /*2700*/  FMUL.FTZ R59, R28.reuse, R64 ;  /* 0x000000401c3b7220 */ /* 0x040fe20000410000 */
[----:B------:R-:W-:Y:S01]  /*2710*/  F2FP.F16.F32.PACK_AB R40, RZ, R40 ;  /* 0x00000028ff28723e */ /* 0x000fe200000000ff */
[----:B------:R-:W-:Y:S01]  /*2720*/  HFMA2 R67, R73, R67, R77 ;  /* 0x0000004349437231 */ /* 0x000fe2000000004d */
[----:B------:R-:W-:Y:S01]  /*2730*/  F2FP.F16.F32.PACK_AB R42, RZ, R41 ;  /* 0x00000029ff2a723e */ /* 0x000fe200000000ff */
[----:B------:R-:W-:Y:S01]  /*2740*/  FMUL.FTZ R62, R28, R65 ;  /* 0x000000411c3e7220 */ /* 0x000fe20000410000 */
[----:B------:R-:W-:Y:S01]  /*2750*/  F2FP.F16.F32.PACK_AB R82, RZ, R37 ;  /* 0x00000025ff52723e */ /* 0x000fe200000000ff */
[----:B------:R-:W-:Y:S01]  /*2760*/  HFMA2 R38, R38, R36, R69 ;  /* 0x0000002426267231 */ /* 0x000fe20000000045 */
[----:B------:R-:W-:Y:S01]  /*2770*/  F2FP.F16.F32.PACK_AB R32, RZ, R32 ;  /* 0x00000020ff20723e */ /* 0x000fe200000000ff */
[----:B------:R-:W-:Y:S01]  /*2780*/  FADD.FTZ R72, R72, -R134 ;  /* 0x8000008648487221 */ /* 0x000fe20000010000 */
[----:B------:R-:W-:Y:S01]  /*2790*/  SHF.R.U32.HI R37, RZ, 0x10, R115 ;  /* 0x00000010ff257819 */ /* 0x000fe20000011673 */
[----:B------:R-:W-:Y:S01]  /*27a0*/  HFMA2 R35, R149.H1_H1, R82.H0_H0, R149.H0_H0 ;  /* 0x2000005295237231 */ /* 0x000fe20000040c95 */
[----:B------:R-:W-:Y:S01]  /*27b0*/  SHF.R.U32.HI R41, RZ, 0x10, R125 ;  /* 0x00000010ff297819 */ /* 0x000fe2000001167d */
[C---:B------:R-:W-:Y:S01]  /*27c0*/  FMUL.FTZ R65, R28.reuse, R72 ;  /* 0x000000481c417220 */ /* 0x040fe20000410000 */
[----:B------:R-:W-:Y:S01]  /*27d0*/  F2FP.F16.F32.PACK_AB R83, RZ, R83 ;  /* 0x00000053ff53723e */ /* 0x000fe200000000ff */
[----:B------:R-:W-:Y:S01]  /*27e0*/  FMUL.FTZ R64, R28, R140 ;  /* 0x0000008c1c407220 */ /* 0x000fe20000410000 */
[----:B------:R-:W-:Y:S01]  /*27f0*/  PRMT R40, R40, 0x5410, R42 ;  /* 0x0000541028287816 */ /* 0x000fe2000000002a */
[----:B------:R-:W-:Y:S01]  /*2800*/  HFMA2 R32, R37.H0_H0, R32.H0_H0, R41.H0_H0 ;  /* 0x2000002025207231 */ /* 0x000fe20000040829 */
[--C-:B------:R-:W-:Y:S01]  /*2810*/  PRMT R69, R90, 0x5410, R17.reuse ;  /* 0x000054105a457816 */ /* 0x100fe20000000011 */
[----:B------:R-:W-:Y:S01]  /*2820*/  HFMA2 R37, R157.H1_H1, R83.H0_H0, R157.H0_H0 ;  /* 0x200000539d257231 */ /* 0x000fe20000040c9d */
[----:B------:R-:W-:Y:S01]  /*2830*/  PRMT R73, R92, 0x7610, R17 ;  /* 0x000076105c497816 */ /* 0x000fe20000000011 */
[--C-:B------:R-:W-:Y:S01]  /*2840*/  FADD.FTZ R80, R80, -R134.reuse ;  /* 0x8000008650507221 */ /* 0x100fe20000010000 */
[----:B------:R-:W-:Y:S01]  /*2850*/  F2FP.F16.F32.PACK_AB R44, RZ, R44 ;  /* 0x0000002cff2c723e */ /* 0x000fe200000000ff */
[----:B------:R-:W-:Y:S01]  /*2860*/  FADD.FTZ R74, R74, -R134 ;  /* 0x800000864a4a7221 */ /* 0x000fe20000010000 */
[----:B------:R-:W-:Y:S01]  /*2870*/  F2FP.F16.F32.PACK_AB R47, RZ, R47 ;  /* 0x0000002fff2f723e */ /* 0x000fe200000000ff */
[----:B------:R-:W-:Y:S01]  /*2880*/  HFMA2 R83, R69, R40, R73 ;  /* 0x0000002845537231 */ /* 0x000fe20000000049 */
[----:B------:R-:W-:Y:S01]  /*2890*/  PRMT R44, R44, 0x5410, R46 ;  /* 0x000054102c2c7816 */ /* 0x000fe2000000002e */
[----:B------:R-:W-:Y:S01]  /*28a0*/  FMUL.FTZ R80, R28, R80 ;  /* 0x000000501c507220 */ /* 0x000fe20000410000 */
[--C-:B------:R-:W-:Y:S01]  /*28b0*/  PRMT R69, R94, 0x5410, R18.reuse ;  /* 0x000054105e457816 */ /* 0x100fe20000000012 */
[----:B------:R-:W-:Y:S01]  /*28c0*/  FMUL.FTZ R136, R28, R74 ;  /* 0x0000004a1c887220 */ /* 0x000fe20000410000 */
[----:B------:R-:W-:Y:S01]  /*28d0*/  PRMT R73, R96, 0x7610, R18 ;  /* 0x0000761060497816 */ /* 0x000fe20000000012 */
[----:B------:R-:W-:Y:S01]  /*28e0*/  HFMA2 R53, R153.H1_H1, R48.H0_H0, R153.H0_H0 ;  /* 0x2000003099357231 */ /* 0x000fe20000040c99 */
[----:B------:R-:W-:Y:S01]  /*28f0*/  PRMT R82, R45, 0x5410, R47 ;  /* 0x000054102d527816 */ /* 0x000fe2000000002f */
[----:B------:R-:W-:Y:S01]  /*2900*/  FMUL.FTZ R139, R28, R139 ;  /* 0x0000008b1c8b7220 */ /* 0x000fe20000410000 */
[--C-:B------:R-:W-:Y:S01]  /*2910*/  PRMT R40, R98, 0x5410, R19.reuse ;  /* 0x0000541062287816 */ /* 0x100fe20000000013 */
[--C-:B------:R-:W-:Y:S01]  /*2920*/  FADD.FTZ R39, R39, -R134.reuse ;  /* 0x8000008627277221 */ /* 0x100fe20000010000 */
[----:B------:R-:W-:Y:S01]  /*2930*/  PRMT R47, R100, 0x7610, R19 ;  /* 0x00007610642f7816 */ /* 0x000fe20000000013 */
[----:B------:R-:W-:Y:S01]  /*2940*/  HFMA2 R36, R69, R44, R73 ;  /* 0x0000002c45247231 */ /* 0x000fe20000000049 */
[----:B------:R-:W-:Y:S01]  /*2950*/  F2FP.F16.F32.PACK_AB R141, RZ, R141 ;  /* 0x0000008dff8d723e */ /* 0x000fe200000000ff */
[----:B------:R-:W-:Y:S01]  /*2960*/  FADD.FTZ R43, R43, -R134 ;  /* 0x800000862b2b7221 */ /* 0x000fe20000010000 */
[----:B------:R-:W-:Y:S01]  /*2970*/  F2FP.F16.F32.PACK_AB R142, RZ, R142 ;  /* 0x0000008eff8e723e */ /* 0x000fe200000000ff */
[----:B------:R-:W-:Y:S01]  /*2980*/  HFMA2 R82, R40, R82, R47 ;  /* 0x0000005228527231 */ /* 0x000fe2000000002f */
[----:B------:R-:W-:Y:S01]  /*2990*/  SHF.R.U64 R69, R122, 0x10, R123 ;  /* 0x000000107a457819 */ /* 0x000fe2000000127b */
[----:B------:R-:W-:Y:S01]  /*29a0*/  FMUL.FTZ R39, R28, R39 ;  /* 0x000000271c277220 */ /* 0x000fe20000410000 */
[----:B------:R-:W-:Y:S01]  /*29b0*/  SHF.R.U64 R45, R132, 0x10, R133 ;  /* 0x00000010842d7819 */ /* 0x000fe20000001285 */
[----:B------:R-:W-:Y:S01]  /*29c0*/  FMUL.FTZ R43, R28, R43 ;  /* 0x0000002b1c2b7220 */ /* 0x000fe20000410000 */
[----:B------:R-:W-:Y:S01]  /*29d0*/  PRMT R141, R141, 0x5410, R142 ;  /* 0x000054108d8d7816 */ /* 0x000fe2000000008e */
[----:B------:R-:W-:Y:S01]  /*29e0*/  FADD.FTZ R51, R51, -R134 ;  /* 0x8000008633337221 */ /* 0x000fe20000010000 */
[----:B------:R-:W-:-:S02]  /*29f0*/  PRMT R70, R122, 0x5410, R69 ;  /* 0x000054107a467816 */ /* 0x000fc40000000045 */
[----:B------:R-:W-:Y:S01]  /*2a00*/  PRMT R40, R132, 0x5410, R45 ;  /* 0x0000541084287816 */ /* 0x000fe2000000002d */
[----:B------:R-:W-:Y:S01]  /*2a10*/  FMUL.FTZ R51, R28, R51 ;  /* 0x000000331c337220 */ /* 0x000fe20000410000 */
[----:B------:R-:W-:Y:S02]  /*2a20*/  F2FP.F16.F32.PACK_AB R57, RZ, R57 ;  /* 0x00000039ff39723e */ /* 0x000fe400000000ff */
[----:B------:R-:W-:Y:S02]  /*2a30*/  F2FP.F16.F32.PACK_AB R58, RZ, R58 ;  /* 0x0000003aff3a723e */ /* 0x000fe400000000ff */
[----:B------:R-:W-:Y:S01]  /*2a40*/  SHF.R.U64 R45, R118, 0x10, R119 ;  /* 0x00000010762d7819 */ /* 0x000fe20000001277 */
[----:B------:R-:W-:Y:S01]  /*2a50*/  HFMA2 R70, R70, R141, R40 ;  /* 0x0000008d46467231 */ /* 0x000fe20000000028 */
[----:B------:R-:W-:Y:S02]  /*2a60*/  SHF.R.U64 R47, R128, 0x10, R129 ;  /* 0x00000010802f7819 */ /* 0x000fe40000001281 */
[----:B------:R-:W-:-:S02]  /*2a70*/  PRMT R57, R57, 0x5410, R58 ;  /* 0x0000541039397816 */ /* 0x000fc4000000003a */
[----:B------:R-:W-:Y:S02]  /*2a80*/  PRMT R40, R118, 0x5410, R45 ;  /* 0x0000541076287816 */ /* 0x000fe4000000002d */
[----:B------:R-:W-:Y:S02]  /*2a90*/  PRMT R42, R128, 0x5410, R47 ;  /* 0x00005410802a7816 */ /* 0x000fe4000000002f */
[----:B------:R-:W-:Y:S02]  /*2aa0*/  F2FP.F16.F32.PACK_AB R54, RZ, R54 ;  /* 0x00000036ff36723e */ /* 0x000fe400000000ff */
[----:B------:R-:W-:Y:S02]  /*2ab0*/  F2FP.F16.F32.PACK_AB R55, RZ, R55 ;  /* 0x00000037ff37723e */ /* 0x000fe400000000ff */
[----:B------:R-:W-:Y:S01]  /*2ac0*/  F2FP.F16.F32.PACK_AB R59, RZ, R59 ;  /* 0x0000003bff3b723e */ /* 0x000fe200000000ff */
[----:B------:R-:W-:Y:S01]  /*2ad0*/  HFMA2 R73, R40, R57, R42 ;  /* 0x0000003928497231 */ /* 0x000fe2000000002a */
[----:B------:R-:W-:-:S02]  /*2ae0*/  F2FP.F16.F32.PACK_AB R62, RZ, R62 ;  /* 0x0000003eff3e723e */ /* 0x000fc400000000ff */
[----:B------:R-:W-:Y:S02]  /*2af0*/  PRMT R54, R54, 0x5410, R55 ;  /* 0x0000541036367816 */ /* 0x000fe40000000037 */
[----:B------:R-:W-:Y:S02]  /*2b00*/  SHF.R.U64 R55, R116, 0x10, R117 ;  /* 0x0000001074377819 */ /* 0x000fe40000001275 */
[----:B------:R-:W-:Y:S02]  /*2b10*/  SHF.R.U64 R57, R126, 0x10, R127 ;  /* 0x000000107e397819 */ /* 0x000fe4000000127f */
[----:B------:R-:W-:Y:S02]  /*2b20*/  PRMT R42, R59, 0x5410, R62 ;  /* 0x000054103b2a7816 */ /* 0x000fe4000000003e */
[----:B------:R-:W-:Y:S02]  /*2b30*/  F2FP.F16.F32.PACK_AB R63, RZ, R63 ;  /* 0x0000003fff3f723e */ /* 0x000fe400000000ff */
[----:B------:R-:W-:-:S02]  /*2b40*/  F2FP.F16.F32.PACK_AB R66, RZ, R66 ;  /* 0x00000042ff42723e */ /* 0x000fc400000000ff */
[----:B------:R-:W-:Y:S02]  /*2b50*/  SHF.R.U64 R47, R114, 0x10, R115 ;  /* 0x00000010722f7819 */ /* 0x000fe40000001273 */
[----:B------:R-:W-:Y:S02]  /*2b60*/  SHF.R.U64 R45, R124, 0x10, R125 ;  /* 0x000000107c2d7819 */ /* 0x000fe4000000127d */
        /* <DEDUP_REMOVED lines=9> */
[--C-:B------:R-:W-:Y:S02]  /*2c00*/  PRMT R40, R102, 0x5410, R20.reuse ;  /* 0x0000541066287816 */ /* 0x100fe40000000014 */
[----:B------:R-:W-:Y:S01]  /*2c10*/  PRMT R45, R104, 0x7610, R20 ;  /* 0x00007610682d7816 */ /* 0x000fe20000000014 */
[----:B------:R-:W-:Y:S01]  /*2c20*/  HFMA2 R58, R47, R63, R58 ;  /* 0x0000003f2f3a7231 */ /* 0x000fe2000000003a */
[----:B------:R-:W-:-:S02]  /*2c30*/  PRMT R75, R75, 0x5410, R76 ;  /* 0x000054104b4b7816 */ /* 0x000fc4000000004c */
[----:B------:R-:W-:Y:S01]  /*2c40*/  SHF.R.U64 R77, R120, 0x10, R121 ;  /* 0x00000010784d7819 */ /* 0x000fe20000001279 */
[----:B------:R-:W-:Y:S01]  /*2c50*/  HFMA2 R63, R40, R65, R45 ;  /* 0x00000041283f7231 */ /* 0x000fe2000000002d */
[--C-:B------:R-:W-:Y:S02]  /*2c60*/  PRMT R40, R106, 0x5410, R21.reuse ;  /* 0x000054106a287816 */ /* 0x100fe40000000015 */
[----:B------:R-:W-:Y:S02]  /*2c70*/  PRMT R45, R108, 0x7610, R21 ;  /* 0x000076106c2d7816 */ /* 0x000fe40000000015 */
[----:B------:R-:W-:Y:S02]  /*2c80*/  SHF.R.U64 R69, R130, 0x10, R131 ;  /* 0x0000001082457819 */ /* 0x000fe40000001283 */
[----:B------:R-:W-:Y:S02]  /*2c90*/  F2FP.F16.F32.PACK_AB R80, RZ, R80 ;  /* 0x00000050ff50723e */ /* 0x000fe400000000ff */
[----:B------:R-:W-:Y:S01]  /*2ca0*/  F2FP.F16.F32.PACK_AB R79, RZ, R79 ;  /* 0x0000004fff4f723e */ /* 0x000fe200000000ff */
[----:B------:R-:W-:Y:S01]  /*2cb0*/  HFMA2 R62, R40, R75, R45 ;  /* 0x0000004b283e7231 */ /* 0x000fe2000000002d */
[----:B------:R-:W-:-:S02]  /*2cc0*/  PRMT R42, R135, 0x7632, R42 ;  /* 0x00007632872a7816 */ /* 0x000fc4000000002a */
[----:B------:R-:W-:Y:S02]  /*2cd0*/  PRMT R40, R67, 0x7632, R40 ;  /* 0x0000763243287816 */ /* 0x000fe40000000028 */
[----:B------:R-:W-:Y:S02]  /*2ce0*/  PRMT R77, R120, 0x5410, R77 ;  /* 0x00005410784d7816 */ /* 0x000fe4000000004d */
[----:B------:R-:W-:Y:S02]  /*2cf0*/  PRMT R69, R130, 0x5410, R69 ;  /* 0x0000541082457816 */ /* 0x000fe40000000045 */
[----:B------:R-:W-:Y:S02]  /*2d00*/  PRMT R80, R80, 0x5410, R79 ;  /* 0x0000541050507816 */ /* 0x000fe4000000004f */
[--C-:B------:R-:W-:Y:S01]  /*2d10*/  PRMT R44, R110, 0x5410, R138.reuse ;  /* 0x000054106e2c7816 */ /* 0x100fe2000000008a */
[----:B------:R-:W-:Y:S01]  /*2d20*/  HFMA2 R77, R77, R54, R69 ;  /* 0x000000364d4d7231 */ /* 0x000fe20000000045 */
[----:B------:R-:W-:-:S02]  /*2d30*/  PRMT R45, R112, 0x7610, R138 ;  /* 0x00007610702d7816 */ /* 0x000fc4000000008a */
[----:B------:R-:W-:Y:S02]  /*2d40*/  LOP3.LUT R42, R42, 0xffff, RZ, 0xc0, !PT ;  /* 0x0000ffff2a2a7812 */ /* 0x000fe400078ec0ff */
[----:B------:R-:W-:Y:S01]  /*2d50*/  LOP3.LUT R40, R40, 0xffff, RZ, 0xc0, !PT ;  /* 0x0000ffff28287812 */ /* 0x000fe200078ec0ff */
[----:B------:R-:W-:Y:S01]  /*2d60*/  HFMA2 R69, R44, R80, R45 ;  /* 0x000000502c457231 */ /* 0x000fe2000000002d */
[----:B------:R-:W-:Y:S01]  /*2d70*/  F2FP.F16.F32.PACK_AB R31, RZ, R31 ;  /* 0x0000001fff1f723e */ /* 0x000fe200000000ff */
[----:B------:R-:W-:Y:S01]  /*2d80*/  IMAD.WIDE.U32 R44, R42, 0x10000, RZ ;  /* 0x000100002a2c7825 */ /* 0x000fe200078e00ff */
[----:B------:R-:W-:Y:S02]  /*2d90*/  SHF.R.U32.HI R71, RZ, 0x10, R119 ;  /* 0x00000010ff477819 */ /* 0x000fe40000011677 */
[----:B------:R-:W-:Y:S01]  /*2da0*/  SHF.R.U32.HI R74, RZ, 0x10, R129 ;  /* 0x00000010ff4a7819 */ /* 0x000fe20000011681 */
[----:B------:R-:W-:Y:S01]  /*2db0*/  IMAD.WIDE.U32 R64, R40, 0x10000, RZ ;  /* 0x0001000028407825 */ /* 0x000fe200078e00ff */
[----:B------:R-:W-:-:S02]  /*2dc0*/  PRMT R46, R38, 0x7632, R46 ;  /* 0x00007632262e7816 */ /* 0x000fc4000000002e */
[----:B------:R-:W-:Y:S01]  /*2dd0*/  PRMT R47, R78, 0x7610, R47 ;  /* 0x000076104e2f7816 */ /* 0x000fe2000000002f */
[----:B------:R-:W-:Y:S01]  /*2de0*/  HFMA2 R31, R71.H0_H0, R31.H0_H0, R74.H0_H0 ;  /* 0x2000001f471f7231 */ /* 0x000fe2000004084a */
[----:B------:R-:W-:Y:S01]  /*2df0*/  LOP3.LUT R46, R46, 0xffff, RZ, 0xc0, !PT ;  /* 0x0000ffff2e2e7812 */ /* 0x000fe200078ec0ff */
[----:B------:R-:W-:Y:S01]  /*2e00*/  HFMA2 R74, R87.H0_H0, R34.H0_H0, R89.H0_H0 ;  /* 0x20000022574a7231 */ /* 0x000fe20000040859 */
[----:B------:R-:W-:Y:S02]  /*2e10*/  LOP3.LUT R40, R44, 0xffff, R135, 0xf8, !PT ;  /* 0x0000ffff2c287812 */ /* 0x000fe400078ef887 */
[----:B------:R-:W-:Y:S02]  /*2e20*/  F2FP.F16.F32.PACK_AB R144, RZ, R144 ;  /* 0x00000090ff90723e */ /* 0x000fe400000000ff */
[----:B------:R-:W-:Y:S01]  /*2e30*/  LOP3.LUT R42, R64, 0xffff, R67, 0xf8, !PT ;  /* 0x0000ffff402a7812 */ /* 0x000fe200078ef843 */
[----:B------:R-:W-:Y:S01]  /*2e40*/  IMAD.WIDE.U32 R66, R46, 0x10000, RZ ;  /* 0x000100002e427825 */ /* 0x000fe200078e00ff */
[----:B------:R-:W-:-:S03]  /*2e50*/  PRMT R44, R83, 0x7632, R44 ;  /* 0x00007632532c7816 */ /* 0x000fc6000000002c */
[----:B------:R-:W-:Y:S01]  /*2e60*/  HFMA2 R144, R91.H0_H0, R144.H0_H0, R93.H0_H0 ;  /* 0x200000905b907231 */ /* 0x000fe2000004085d */
[----:B------:R-:W-:Y:S02]  /*2e70*/  LOP3.LUT R64, R65, 0xffff, R47, 0xf8, !PT ;  /* 0x0000ffff41407812 */ /* 0x000fe400078ef82f */
[----:B------:R-:W-:Y:S02]  /*2e80*/  LOP3.LUT R65, R45, 0xffff, R81, 0xf8, !PT ;  /* 0x0000ffff2d417812 */ /* 0x000fe400078ef851 */
[----:B------:R-:W-:Y:S02]  /*2e90*/  PRMT R45, R38, 0x7610, R45 ;  /* 0x00007610262d7816 */ /* 0x000fe4000000002d */
[----:B------:R-:W-:Y:S02]  /*2ea0*/  PRMT R47, R74, 0x7610, R47 ;  /* 0x000076104a2f7816 */ /* 0x000fe4000000002f */
[----:B------:R-:W-:Y:S02]  /*2eb0*/  PRMT R46, R36, 0x7632, R46 ;  /* 0x00007632242e7816 */ /* 0x000fe4000000002e */
[----:B------:R-:W-:-:S02]  /*2ec0*/  LOP3.LUT R44, R44, 0xffff, RZ, 0xc0, !PT ;  /* 0x0000ffff2c2c7812 */ /* 0x000fc400078ec0ff */
[----:B------:R-:W-:Y:S02]  /*2ed0*/  PRMT R54, R82, 0x7632, R54 ;  /* 0x0000763252367816 */ /* 0x000fe40000000036 */
[----:B------:R-:W-:Y:S02]  /*2ee0*/  LOP3.LUT R38, R66, 0xffff, R45, 0xf8, !PT ;  /* 0x0000ffff42267812 */ /* 0x000fe400078ef82d */
[----:B------:R-:W-:Y:S02]  /*2ef0*/  LOP3.LUT R66, R67, 0xffff, R47, 0xf8, !PT ;  /* 0x0000ffff43427812 */ /* 0x000fe400078ef82f */
[----:B------:R-:W-:Y:S01]  /*2f00*/  LOP3.LUT R45, R46, 0xffff, RZ, 0xc0, !PT ;  /* 0x0000ffff2e2d7812 */ /* 0x000fe200078ec0ff */
[----:B------:R-:W-:Y:S01]  /*2f10*/  IMAD.WIDE.U32 R46, R44, 0x10000, RZ ;  /* 0x000100002c2e7825 */ /* 0x000fe200078e00ff */
[----:B------:R-:W-:Y:S02]  /*2f20*/  PRMT R67, R144, 0x7610, R67 ;  /* 0x0000761090437816 */ /* 0x000fe40000000043 */
[----:B------:R-:W-:Y:S01]  /*2f30*/  LOP3.LUT R54, R54, 0xffff, RZ, 0xc0, !PT ;  /* 0x0000ffff36367812 */ /* 0x000fe200078ec0ff */
[----:B------:R-:W-:Y:S01]  /*2f40*/  IMAD.WIDE.U32 R44, R45, 0x10000, RZ ;  /* 0x000100002d2c7825 */ /* 0x000fe200078e00ff */
[----:B------:R-:W-:-:S02]  /*2f50*/  PRMT R57, R56, 0x7610, R57 ;  /* 0x0000761038397816 */ /* 0x000fc40000000039 */
[----:B------:R-:W-:Y:S02]  /*2f60*/  PRMT R55, R36, 0x7610, R55 ;  /* 0x0000761024377816 */ /* 0x000fe40000000037 */
[----:B------:R-:W-:Y:S02]  /*2f70*/  PRMT R56, R70, 0x7632, R56 ;  /* 0x0000763246387816 */ /* 0x000fe40000000038 */
[----:B------:R-:W-:Y:S02]  /*2f80*/  F2FP.F16.F32.PACK_AB R146, RZ, R146 ;  /* 0x00000092ff92723e */ /* 0x000fe400000000ff */
[----:B------:R-:W-:Y:S02]  /*2f90*/  LOP3.LUT R36, R46, 0xffff, R83, 0xf8, !PT ;  /* 0x0000ffff2e247812 */ /* 0x000fe400078ef853 */
[----:B------:R-:W-:Y:S01]  /*2fa0*/  LOP3.LUT R67, R47, 0xffff, R67, 0xf8, !PT ;  /* 0x0000ffff2f437812 */ /* 0x000fe200078ef843 */
[----:B------:R-:W-:Y:S01]  /*2fb0*/  IMAD.WIDE.U32 R46, R54, 0x10000, RZ ;  /* 0x00010000362e7825 */ /* 0x000fe200078e00ff */
[----:B------:R-:W-:-:S03]  /*2fc0*/  PRMT R54, R77, 0x7632, R54 ;  /* 0x000076324d367816 */ /* 0x000fc60000000036 */
[----:B------:R-:W-:Y:S01]  /*2fd0*/  HFMA2 R48, R123.H0_H0, R146.H0_H0, R133.H0_H0 ;  /* 0x200000927b307231 */ /* 0x000fe20000040885 */
[----:B------:R-:W-:Y:S02]  /*2fe0*/  LOP3.LUT R56, R56, 0xffff, RZ, 0xc0, !PT ;  /* 0x0000ffff38387812 */ /* 0x000fe400078ec0ff */
[--C-:B------:R-:W-:Y:S02]  /*2ff0*/  LOP3.LUT R44, R44, 0xffff, R55.reuse, 0xf8, !PT ;  /* 0x0000ffff2c2c7812 */ /* 0x100fe400078ef837 */
[----:B------:R-:W-:Y:S02]  /*3000*/  PRMT R55, R82, 0x7610, R55 ;  /* 0x0000761052377816 */ /* 0x000fe40000000037 */
[----:B------:R-:W-:Y:S02]  /*3010*/  LOP3.LUT R54, R54, 0xffff, RZ, 0xc0, !PT ;  /* 0x0000ffff36367812 */ /* 0x000fe400078ec0ff */
[----:B------:R-:W-:Y:S01]  /*3020*/  LOP3.LUT R47, R47, 0xffff, R57, 0xf8, !PT ;  /* 0x0000ffff2f2f7812 */ /* 0x000fe200078ef839 */
[----:B------:R-:W-:Y:S01]  /*3030*/  IMAD.WIDE.U32 R56, R56, 0x10000, RZ ;  /* 0x0001000038387825 */ /* 0x000fe200078e00ff */
[----:B------:R-:W-:-:S02]  /*3040*/  PRMT R75, R73, 0x7632, R75 ;  /* 0x00007632494b7816 */ /* 0x000fc4000000004b */
[----:B------:R-:W-:Y:S01]  /*3050*/  LOP3.LUT R46, R46, 0xffff, R55, 0xf8, !PT ;  /* 0x0000ffff2e2e7812 */ /* 0x000fe200078ef837 */
[----:B------:R-:W-:Y:S01]  /*3060*/  IMAD.WIDE.U32 R54, R54, 0x10000, RZ ;  /* 0x0001000036367825 */ /* 0x000fe200078e00ff */
[----:B------:R-:W-:Y:S02]  /*3070*/  PRMT R76, R48, 0x7610, R76 ;  /* 0x00007610304c7816 */ /* 0x000fe4000000004c */
[----:B------:R-:W-:Y:S02]  /*3080*/  PRMT R74, R50, 0x7610, R74 ;  /* 0x00007610324a7816 */ /* 0x000fe4000000004a */
[----:B------:R-:W-:Y:S02]  /*3090*/  LOP3.LUT R75, R75, 0xffff, RZ, 0xc0, !PT ;  /* 0x0000ffff4b4b7812 */ /* 0x000fe400078ec0ff */
[----:B------:R-:W-:Y:S02]  /*30a0*/  LOP3.LUT R48, R56, 0xffff, R70, 0xf8, !PT ;  /* 0x0000ffff38307812 */ /* 0x000fe400078ef846 */
[----:B------:R-:W-:-:S02]  /*30b0*/  LOP3.LUT R70, R57, 0xffff, R76, 0xf8, !PT ;  /* 0x0000ffff39467812 */ /* 0x000fc400078ef84c */
[----:B------:R-:W-:Y:S02]  /*30c0*/  PRMT R57, R59, 0x7632, R57 ;  /* 0x000076323b397816 */ /* 0x000fe40000000039 */
[----:B------:R-:W-:Y:S02]  /*30d0*/  LOP3.LUT R50, R54, 0xffff, R77, 0xf8, !PT ;  /* 0x0000ffff36327812 */ /* 0x000fe400078ef84d */
[----:B------:R-:W-:Y:S01]  /*30e0*/  LOP3.LUT R74, R55, 0xffff, R74, 0xf8, !PT ;  /* 0x0000ffff374a7812 */ /* 0x000fe200078ef84a */
[----:B------:R-:W-:Y:S01]  /*30f0*/  IMAD.WIDE.U32 R54, R75, 0x10000, RZ ;  /* 0x000100004b367825 */ /* 0x000fe200078e00ff */
[----:B------:R-:W-:Y:S02]  /*3100*/  PRMT R56, R58, 0x7632, R56 ;  /* 0x000076323a387816 */ /* 0x000fe40000000038 */
[----:B------:R-:W-:Y:S02]  /*3110*/  PRMT R75, R73, 0x7610, R75 ;  /* 0x00007610494b7816 */ /* 0x000fe4000000004b */
[----:B------:R-:W-:-:S02]  /*3120*/  PRMT R73, R52, 0x7610, R73 ;  /* 0x0000761034497816 */ /* 0x000fc40000000049 */
[----:B------:R-:W-:Y:S02]  /*3130*/  LOP3.LUT R57, R57, 0xffff, RZ, 0xc0, !PT ;  /* 0x0000ffff39397812 */ /* 0x000fe400078ec0ff */
[----:B------:R-:W-:Y:S02]  /*3140*/  F2FP.F16.F32.PACK_AB R72, RZ, R139 ;  /* 0x0000008bff48723e */ /* 0x000fe400000000ff */
[----:B------:R-:W-:Y:S02]  /*3150*/  LOP3.LUT R56, R56, 0xffff, RZ, 0xc0, !PT ;  /* 0x0000ffff38387812 */ /* 0x000fe400078ec0ff */
[----:B------:R-:W-:Y:S01]  /*3160*/  LOP3.LUT R52, R54, 0xffff, R75, 0xf8, !PT ;  /* 0x0000ffff36347812 */ /* 0x000fe200078ef84b */
[----:B------:R-:W-:Y:S01]  /*3170*/  HFMA2 R72, R115.H0_H0, R72.H0_H0, R125.H0_H0 ;  /* 0x2000004873487231 */ /* 0x000fe2000004087d */
[----:B------:R-:W-:Y:S01]  /*3180*/  LOP3.LUT R73, R55, 0xffff, R73, 0xf8, !PT ;  /* 0x0000ffff37497812 */ /* 0x000fe200078ef849 */
[----:B------:R-:W-:Y:S01]  /*3190*/  IMAD.WIDE.U32 R54, R57, 0x10000, RZ ;  /* 0x0001000039367825 */ /* 0x000fe200078e00ff */
[----:B------:R-:W-:-:S02]  /*31a0*/  PRMT R75, R58, 0x7610, R75 ;  /* 0x000076103a4b7816 */ /* 0x000fc4000000004b */
[----:B------:R-:W-:Y:S01]  /*31b0*/  PRMT R76, R59, 0x7610, R76 ;  /* 0x000076103b4c7816 */ /* 0x000fe2000000004c */
[----:B------:R-:W-:Y:S01]  /*31c0*/  IMAD.WIDE.U32 R56, R56, 0x10000, RZ ;  /* 0x0001000038387825 */ /* 0x000fe200078e00ff */
[----:B------:R-:W-:Y:S02]  /*31d0*/  PRMT R59, R63, 0x7632, R59 ;  /* 0x000076323f3b7816 */ /* 0x000fe4000000003b */
[----:B------:R-:W-:Y:S02]  /*31e0*/  F2FP.F16.F32.PACK_AB R143, RZ, R143 ;  /* 0x0000008fff8f723e */ /* 0x000fe400000000ff */
[--C-:B------:R-:W-:Y:S02]  /*31f0*/  LOP3.LUT R57, R57, 0xffff, R72.reuse, 0xf8, !PT ;  /* 0x0000ffff39397812 */ /* 0x100fe400078ef848 */
[----:B------:R-:W-:Y:S01]  /*3200*/  PRMT R72, R69, 0x7632, R72 ;  /* 0x0000763245487816 */ /* 0x000fe20000000048 */
[----:B------:R-:W-:Y:S01]  /*3210*/  HFMA2 R41, R156.H1_H1, R143.H0_H0, R156.H0_H0 ;  /* 0x2000008f9c297231 */ /* 0x000fe20000040c9c */
[----:B------:R-:W-:-:S02]  /*3220*/  LOP3.LUT R56, R56, 0xffff, R75, 0xf8, !PT ;  /* 0x0000ffff38387812 */ /* 0x000fc400078ef84b */
[----:B------:R-:W-:Y:S02]  /*3230*/  PRMT R75, R63, 0x7610, R75 ;  /* 0x000076103f4b7816 */ /* 0x000fe4000000004b */
[----:B------:R-:W-:Y:S02]  /*3240*/  LOP3.LUT R63, R72, 0xffff, RZ, 0xc0, !PT ;  /* 0x0000ffff483f7812 */ /* 0x000fe400078ec0ff */
[----:B------:R-:W-:Y:S02]  /*3250*/  F2FP.F16.F32.PACK_AB R39, RZ, R39 ;  /* 0x00000027ff27723e */ /* 0x000fe400000000ff */
[----:B------:R-:W-:Y:S02]  /*3260*/  F2FP.F16.F32.PACK_AB R43, RZ, R43 ;  /* 0x0000002bff2b723e */ /* 0x000fe400000000ff */
[--C-:B------:R-:W-:Y:S01]  /*3270*/  LOP3.LUT R54, R54, 0xffff, R76.reuse, 0xf8, !PT ;  /* 0x0000ffff36367812 */ /* 0x100fe200078ef84c */
[----:B------:R-:W-:Y:S01]  /*3280*/  HFMA2 R39, R155.H1_H1, R39.H0_H0, R155.H0_H0 ;  /* 0x200000279b277231 */ /* 0x000fe20000040c9b */
[C---:B------:R-:W-:Y:S01]  /*3290*/  PRMT R76, R62.reuse, 0x7632, R76 ;  /* 0x000076323e4c7816 */ /* 0x040fe2000000004c */
[----:B------:R-:W-:Y:S01]  /*32a0*/  HFMA2 R43, R154.H1_H1, R43.H0_H0, R154.H0_H0 ;  /* 0x2000002b9a2b7231 */ /* 0x000fe20000040c9a */
[----:B------:R-:W-:Y:S01]  /*32b0*/  PRMT R72, R62, 0x7610, R72 ;  /* 0x000076103e487816 */ /* 0x000fe20000000048 */
[----:B------:R-:W-:Y:S01]  /*32c0*/  IMAD.WIDE.U32 R62, R63, 0x10000, RZ ;  /* 0x000100003f3e7825 */ /* 0x000fe200078e00ff */
[----:B------:R-:W-:-:S02]  /*32d0*/  F2FP.F16.F32.PACK_AB R145, RZ, R145 ;  /* 0x00000091ff91723e */ /* 0x000fc400000000ff */
[----:B------:R-:W-:Y:S02]  /*32e0*/  SHF.L.U32 R37, R37, 0x10, RZ ;  /* 0x0000001025257819 */ /* 0x000fe400000006ff */
[----:B------:R-:W-:Y:S01]  /*32f0*/  LOP3.LUT R63, R63, 0xffff, R68, 0xf8, !PT ;  /* 0x0000ffff3f3f7812 */ /* 0x000fe200078ef844 */
[----:B------:R-:W-:Y:S01]  /*3300*/  HFMA2 R145, R95.H0_H0, R145.H0_H0, R97.H0_H0 ;  /* 0x200000915f917231 */ /* 0x000fe20000040861 */
[----:B------:R-:W-:Y:S02]  /*3310*/  SHF.L.U32 R41, R41, 0x10, RZ ;  /* 0x0000001029297819 */ /* 0x000fe400000006ff */
[----:B------:R-:W-:Y:S02]  /*3320*/  SHF.L.U32 R39, R39, 0x10, RZ ;  /* 0x0000001027277819 */ /* 0x000fe400000006ff */
[----:B------:R-:W-:Y:S02]  /*3330*/  SHF.L.U32 R68, R43, 0x10, RZ ;  /* 0x000000102b447819 */ /* 0x000fe400000006ff */
[----:B------:R-:W-:-:S02]  /*3340*/  LOP3.LUT R43, R64, R37, RZ, 0xfc, !PT ;  /* 0x00000025402b7212 */ /* 0x000fc400078efcff */
[----:B------:R-:W-:Y:S02]  /*3350*/  LOP3.LUT R41, R65, R41, RZ, 0xfc, !PT ;  /* 0x0000002941297212 */ /* 0x000fe400078efcff */
[----:B------:R-:W-:Y:S01]  /*3360*/  LOP3.LUT R39, R66, R39, RZ, 0xfc, !PT ;  /* 0x0000002742277212 */ /* 0x000fe200078efcff */
[----:B------:R-:W0:Y:S01]  /*3370*/  @P0 LDC.64 R64, c[0x0][0x3a0] ;  /* 0x0000e800ff400b82 */ /* 0x000e220000000a00 */
[----:B------:R-:W-:Y:S02]  /*3380*/  LOP3.LUT R37, R67, R68, RZ, 0xfc, !PT ;  /* 0x0000004443257212 */ /* 0x000fe400078efcff */
[----:B------:R-:W-:Y:S02]  /*3390*/  SHF.L.U32 R68, R53, 0x10, RZ ;  /* 0x0000001035447819 */ /* 0x000fe400000006ff */
[----:B------:R-:W-:Y:S02]  /*33a0*/  F2FP.F16.F32.PACK_AB R61, RZ, R61 ;  /* 0x0000003dff3d723e */ /* 0x000fe400000000ff */
[----:B------:R-:W-:Y:S01]  /*33b0*/  LOP3.LUT R45, R45, 0xffff, R145, 0xf8, !PT ;  /* 0x0000ffff2d2d7812 */ /* 0x000fe200078ef891 */
[----:B------:R-:W2:Y:S01]  /*33c0*/  @P0 LDC.64 R66, c[0x0][0x3a8] ;  /* 0x0000ea00ff420b82 */ /* 0x000ea20000000a00 */
[----:B------:R-:W-:Y:S01]  /*33d0*/  F2FP.F16.F32.PACK_AB R136, RZ, R136 ;  /* 0x00000088ff88723e */ /* 0x000fe200000000ff */
[----:B------:R-:W-:Y:S01]  /*33e0*/  HFMA2 R71, R117.H0_H0, R61.H0_H0, R127.H0_H0 ;  /* 0x2000003d75477231 */ /* 0x000fe2000004087f */
[----:B------:R-:W-:-:S02]  /*33f0*/  LOP3.LUT R62, R62, 0xffff, R69, 0xf8, !PT ;  /* 0x0000ffff3e3e7812 */ /* 0x000fc400078ef845 */
[----:B------:R-:W-:Y:S01]  /*3400*/  LOP3.LUT R45, R45, R68, RZ, 0xfc, !PT ;  /* 0x000000442d2d7212 */ /* 0x000fe200078efcff */
[----:B------:R-:W-:Y:S01]  /*3410*/  HFMA2 R61, R103.H0_H0, R136.H0_H0, R105.H0_H0 ;  /* 0x20000088673d7231 */ /* 0x000fe20000040869 */
[----:B------:R-:W-:Y:S01]  /*3420*/  LOP3.LUT R58, R59, 0xffff, RZ, 0xc0, !PT ;  /* 0x0000ffff3b3a7812 */ /* 0x000fe200078ec0ff */
[----:B------:R-:W3:Y:S01]  /*3430*/  LDC.64 R68, c[0x0][0x398] ;  /* 0x0000e600ff447b82 */ /* 0x000ee20000000a00 */
[--C-:B------:R-:W-:Y:S02]  /*3440*/  LOP3.LUT R55, R55, 0xffff, R71.reuse, 0xf8, !PT ;  /* 0x0000ffff37377812 */ /* 0x100fe400078ef847 */
[----:B------:R-:W-:Y:S01]  /*3450*/  PRMT R71, R61, 0x7610, R71 ;  /* 0x000076103d477816 */ /* 0x000fe20000000047 */
[----:B------:R-:W-:Y:S01]  /*3460*/  IMAD.WIDE.U32 R58, R58, 0x10000, RZ ;  /* 0x000100003a3a7825 */ /* 0x000fe200078e00ff */
[----:B------:R-:W-:Y:S02]  /*3470*/  LOP3.LUT R61, R76, 0xffff, RZ, 0xc0, !PT ;  /* 0x0000ffff4c3d7812 */ /* 0x000fe400078ec0ff */
[----:B------:R-:W-:Y:S01]  /*3480*/  F2FP.F16.F32.PACK_AB R51, RZ, R51 ;  /* 0x00000033ff33723e */ /* 0x000fe200000000ff */
[----:B0-----:R-:W-:Y:S01]  /*3490*/  @P0 IMAD.WIDE R64, R2, 0x4, R64 ;  /* 0x0000000402400825 */ /* 0x001fe200078e0240 */
[----:B------:R-:W-:-:S02]  /*34a0*/  F2FP.F16.F32.PACK_AB R49, RZ, R49 ;  /* 0x00000031ff31723e */ /* 0x000fc400000000ff */
[----:B------:R-:W-:Y:S01]  /*34b0*/  SHF.R.U32.HI R139, RZ, 0x10, R123 ;  /* 0x00000010ff8b7819 */ /* 0x000fe2000001167b */
[----:B------:R-:W-:Y:S01]  /*34c0*/  HFMA2 R51, R152.H1_H1, R51.H0_H0, R152.H0_H0 ;  /* 0x2000003398337231 */ /* 0x000fe20000040c98 */
[----:B------:R-:W-:Y:S01]  /*34d0*/  SHF.R.U32.HI R140, RZ, 0x10, R133 ;  /* 0x00000010ff8c7819 */ /* 0x000fe20000011685 */
[----:B------:R3:W-:Y:S01]  /*34e0*/  @P0 STG.E desc[UR4][R64.64], R134 ;  /* 0x0000008640000986 */ /* 0x0007e2000c101904 */
[----:B------:R-:W-:Y:S01]  /*34f0*/  LOP3.LUT R59, R59, 0xffff, R71, 0xf8, !PT ;  /* 0x0000ffff3b3b7812 */ /* 0x000fe200078ef847 */
[----:B--2---:R-:W-:Y:S01]  /*3500*/  @P0 IMAD.WIDE R66, R2, 0x4, R66 ;  /* 0x0000000402420825 */ /* 0x004fe200078e0242 */
[----:B------:R-:W-:-:S03]  /*3510*/  PRMT R71, R60, 0x7610, R71 ;  /* 0x000076103c477816 */ /* 0x000fc60000000047 */
[----:B------:R-:W-:Y:S01]  /*3520*/  HFMA2 R49, R139.H0_H0, R49.H0_H0, R140.H0_H0 ;  /* 0x200000318b317231 */ /* 0x000fe2000004088c */
[----:B------:R-:W-:Y:S01]  /*3530*/  F2FP.F16.F32.PACK_AB R137, RZ, R137 ;  /* 0x00000089ff89723e */ /* 0x000fe200000000ff */
[----:B------:R-:W-:Y:S01]  /*3540*/  IMAD.WIDE.U32 R60, R61, 0x10000, RZ ;  /* 0x000100003d3c7825 */ /* 0x000fe200078e00ff */
[----:B------:R-:W-:Y:S01]  /*3550*/  SHF.L.U32 R32, R32, 0x10, RZ ;  /* 0x0000001020207819 */ /* 0x000fe200000006ff */
[----:B------:R0:W-:Y:S01]  /*3560*/  @P0 STG.E desc[UR4][R66.64], R28 ;  /* 0x0000001c42000986 */ /* 0x0001e2000c101904 */
[----:B------:R-:W-:Y:S01]  /*3570*/  SHF.L.U32 R49, R49, 0x10, RZ ;  /* 0x0000001031317819 */ /* 0x000fe200000006ff */
[----:B------:R-:W-:Y:S01]  /*3580*/  HFMA2 R34, R150.H1_H1, R137.H0_H0, R150.H0_H0 ;  /* 0x2000008996227231 */ /* 0x000fe20000040c96 */
[----:B------:R-:W-:Y:S01]  /*3590*/  LOP3.LUT R60, R60, 0xffff, R72, 0xf8, !PT ;  /* 0x0000ffff3c3c7812 */ /* 0x000fe200078ef848 */
[--C-:B---3--:R-:W-:Y:S01]  /*35a0*/  IMAD.WIDE.U32 R64, R7, 0x8, R68.reuse ;  /* 0x0000000807407825 */ /* 0x108fe200078e0044 */
[----:B------:R-:W-:Y:S02]  /*35b0*/  SHF.L.U32 R72, R51, 0x10, RZ ;  /* 0x0000001033487819 */ /* 0x000fe400000006ff */
[----:B------:R-:W-:Y:S01]  /*35c0*/  SHF.L.U32 R30, R30, 0x10, RZ ;  /* 0x000000101e1e7819 */ /* 0x000fe200000006ff */
[----:B------:R-:W-:Y:S01]  /*35d0*/  IMAD.WIDE.U32 R6, R6, 0x8, R68 ;  /* 0x0000000806067825 */ /* 0x000fe200078e0044 */
[----:B------:R-:W-:-:S02]  /*35e0*/  LOP3.LUT R57, R57, R32, RZ, 0xfc, !PT ;  /* 0x0000002039397212 */ /* 0x000fc400078efcff */
[----:B------:R-:W-:Y:S01]  /*35f0*/  LOP3.LUT R47, R47, R72, RZ, 0xfc, !PT ;  /* 0x000000482f2f7212 */ /* 0x000fe200078efcff */
[--C-:B0-----:R-:W-:Y:S01]  /*3600*/  IMAD.WIDE.U32 R66, R5, 0x8, R68.reuse ;  /* 0x0000000805427825 */ /* 0x101fe200078e0044 */
[----:B------:R-:W-:Y:S02]  /*3610*/  SHF.L.U32 R33, R33, 0x10, RZ ;  /* 0x0000001021217819 */ /* 0x000fe400000006ff */
[----:B------:R-:W-:Y:S01]  /*3620*/  SHF.L.U32 R32, R35, 0x10, RZ ;  /* 0x0000001023207819 */ /* 0x000fe200000006ff */
[--C-:B------:R-:W-:Y:S01]  /*3630*/  IMAD.WIDE.U32 R4, R4, 0x8, R68.reuse ;  /* 0x0000000804047825 */ /* 0x100fe200078e0044 */
[----:B------:R-:W-:Y:S02]  /*3640*/  LOP3.LUT R49, R70, R49, RZ, 0xfc, !PT ;  /* 0x0000003146317212 */ /* 0x000fe400078efcff */
[----:B------:R-:W-:Y:S01]  /*3650*/  SHF.L.U32 R72, R29, 0x10, RZ ;  /* 0x000000101d487819 */ /* 0x000fe200000006ff */
[----:B------:R-:W-:Y:S01]  /*3660*/  IMAD.WIDE.U32 R28, R15, 0x8, R68 ;  /* 0x000000080f1c7825 */ /* 0x000fe200078e0044 */
[----:B------:R-:W-:-:S02]  /*3670*/  LOP3.LUT R61, R61, 0xffff, R71, 0xf8, !PT ;  /* 0x0000ffff3d3d7812 */ /* 0x000fc400078ef847 */
[----:B------:R-:W-:Y:S01]  /*3680*/  SHF.L.U32 R70, R31, 0x10, RZ ;  /* 0x000000101f467819 */ /* 0x000fe200000006ff */
        /* <DEDUP_REMOVED lines=20> */
[----:B-1----:R-:W-:Y:S01]  /*37d0*/  ISETP.GE.AND P2, PT, R2, UR6, PT ;  /* 0x0000000602007c0c */ /* 0x002fe2000bf46270 */
        /* <DEDUP_REMOVED lines=13> */
.L_x_407:
        /* <DEDUP_REMOVED lines=13> */
.L_x_1054:


//--------------------- .text._ZN10layer_norm13ln_fwd_kernelINS_13Kernel_traitsI6__halfS2_S2_fjLj14336ELj2ELj1ELj4ELj16ENS_18Kernel_traits_baseILj14336ES2_S2_S2_fjLj128EEEEEEEvNS_9FwdParamsE --------------------------
	.section	.text._ZN10layer_norm13ln_fwd_kernelINS_13Kernel_traitsI6__halfS2_S2_fjLj14336ELj2ELj1ELj4ELj16ENS_18Kernel_traits_baseILj14336ES2_S2_S2_fjLj128EEEEEEEvNS_9FwdParamsE,"ax",@progbits
	.align	128
        .global         _ZN10layer_norm13ln_fwd_kernelINS_13Kernel_traitsI6__halfS2_S2_fjLj14336ELj2ELj1ELj4ELj16ENS_18Kernel_traits_baseILj14336ES2_S2_S2_fjLj128EEEEEEEvNS_9FwdParamsE
        .type           _ZN10layer_norm13ln_fwd_kernelINS_13Kernel_traitsI6__halfS2_S2_fjLj14336ELj2ELj1ELj4ELj16ENS_18Kernel_traits_baseILj14336ES2_S2_S2_fjLj128EEEEEEEvNS_9FwdParamsE,@function
        .size           _ZN10layer_norm13ln_fwd_kernelINS_13Kernel_traitsI6__halfS2_S2_fjLj14336ELj2ELj1ELj4ELj16ENS_18Kernel_traits_baseILj14336ES2_S2_S2_fjLj128EEEEEEEvNS_9FwdParamsE,(.L_x_1055 - _ZN10layer_norm13ln_fwd_kernelINS_13Kernel_traitsI6__halfS2_S2_fjLj14336ELj2ELj1ELj4ELj16ENS_18Kernel_traits_baseILj14336ES2_S2_S2_fjLj128EEEEEEEvNS_9FwdParamsE)
        .other          _ZN10layer_norm13ln_fwd_kernelINS_13Kernel_traitsI6__halfS2_S2_fjLj14336ELj2ELj1ELj4ELj16ENS_18Kernel_traits_baseILj14336ES2_S2_S2_fjLj128EEEEEEEvNS_9FwdParamsE,@"STO_CUDA_ENTRY STV_DEFAULT"
_ZN10layer_norm13ln_fwd_kernelINS_13Kernel_traitsI6__halfS2_S2_fjLj14336ELj2ELj1ELj4ELj16ENS_18Kernel_traits_baseILj14336ES2_S2_S2_fjLj128EEEEEEEvNS_9FwdParamsE:
.text._ZN10layer_norm13ln_fwd_kernelINS_13Kernel_traitsI6__halfS2_S2_fjLj14336ELj2ELj1ELj4ELj16ENS_18Kernel_traits_baseILj14336ES2_S2_S2_fjLj128EEEEEEEvNS_9FwdParamsE:
        /* <DEDUP_REMOVED lines=34> */
.L_x_414:
        /* <DEDUP_REMOVED lines=29> */
[--C-:B--2---:R-:W-:Y:S02]  /*03f0*/  HADD2.F32 R101, -RZ, R104.reuse.H0_H0 ;  /* 0x20000068ff657230 */ /* 0x104fe40000004100 */
[----:B------:R-:W-:Y:S02]  /*0400*/  HADD2.F32 R99, -RZ, R104.H1_H1 ;  /* 0x30000068ff637230 */ /* 0x000fe40000004100 */
[--C-:B------:R-:W-:Y:S02]  /*0410*/  HADD2.F32 R97, -RZ, R105.reuse.H0_H0 ;  /* 0x20000069ff617230 */ /* 0x100fe40000004100 */
[----:B------:R-:W-:Y:S01]  /*0420*/  FADD.FTZ R0, RZ, R101 ;  /* 0x00000065ff007221 */ /* 0x000fe20000010000 */
[----:B------:R-:W-:-:S02]  /*0430*/  HADD2.F32 R95, -RZ, R105.H1_H1 ;  /* 0x30000069ff5f7230 */ /* 0x000fc40000004100 */
[--C-:B------:R-:W-:Y:S02]  /*0440*/  HADD2.F32 R93, -RZ, R106.reuse.H0_H0 ;  /* 0x2000006aff5d7230 */ /* 0x100fe40000004100 */
[----:B------:R-:W-:Y:S01]  /*0450*/  FADD.FTZ R0, R99, R0 ;  /* 0x0000000063007221 */ /* 0x000fe20000010000 */
[----:B------:R-:W-:Y:S02]  /*0460*/  HADD2.F32 R91, -RZ, R106.H1_H1 ;  /* 0x3000006aff5b7230 */ /* 0x000fe40000004100 */
[--C-:B------:R-:W-:Y:S02]  /*0470*/  HADD2.F32 R89, -RZ, R107.reuse.H0_H0 ;  /* 0x2000006bff597230 */ /* 0x100fe40000004100 */
[----:B------:R-:W-:Y:S01]  /*0480*/  FADD.FTZ R0, R97, R0 ;  /* 0x0000000061007221 */ /* 0x000fe20000010000 */
[----:B------:R-:W-:Y:S02]  /*0490*/  HADD2.F32 R87, -RZ, R107.H1_H1 ;  /* 0x3000006bff577230 */ /* 0x000fe40000004100 */
[----:B---3--:R-:W-:-:S02]  /*04a0*/  HADD2.F32 R85, -RZ, R60.H0_H0 ;  /* 0x2000003cff557230 */ /* 0x008fc40000004100 */
        /* <DEDUP_REMOVED lines=11> */
[--C-:B----4-:R-:W-:Y:S02]  /*0560*/  HADD2.F32 R117, -RZ, R64.reuse.H0_H0 ;  /* 0x20000040ff757230 */ /* 0x110fe40000004100 */
        /* <DEDUP_REMOVED lines=31> */
[----:B------:R-:W-:Y:S01]  /*0760*/  HADD2.F32 R151, -RZ, R74.H1_H1 ;  /* 0x3000004aff977230 */ /* 0x000fe20000004100 */
[----:B------:R-:W-:Y:S01]  /*0770*/  MOV R74, RZ ;  /* 0x000000ff004a7202 */ /* 0x000fe20000000f00 */
        /* <DEDUP_REMOVED lines=201> */
.L_x_409:
[----:B------:R-:W-:Y:S05]  /*1410*/  BSYNC.RECONVERGENT B0 ;  /* 0x0000000000007941 */ /* 0x000fea0003800200 */
.L_x_408:
        /* <DEDUP_REMOVED lines=13> */
.L_x_411:
[----:B------:R-:W-:Y:S05]  /*14f0*/  BSYNC.RECONVERGENT B0 ;  /* 0x0000000000007941 */ /* 0x000fea0003800200 */
.L_x_410:
        /* <DEDUP_REMOVED lines=67> */
.L_x_413:
[----:B0-----:R-:W-:Y:S02]  /*1930*/  MOV R2, R60 ;  /* 0x0000003c00027202 */ /* 0x001fe40000000f00 */
[----:B------:R-:W-:-:S05]  /*1940*/  MOV R3, R61 ;  /* 0x0000003d00037202 */ /* 0x000fca0000000f00 */
[----:B------:R-:W2:Y:S04]  /*1950*/  LDG.E.STRONG.GPU R2, desc[UR4][R2.64] ;  /* 0x0000000402027981 */ /* 0x000ea8000c1ef900 */
[----:B--2---:R-:W-:Y:S01]  /*1960*/  CCTL.IVALL ;  /* 0x00000000ff00798f */ /* 0x004fe20002000000 */
[----:B------:R-:W-:Y:S05]  /*1970*/  YIELD ;  /* 0x0000000000007946 */ /* 0x000fea0003800000 */
[----:B------:R-:W-:-:S13]  /*1980*/  ISETP.NE.AND P3, PT, R2, R76, PT ;  /* 0x0000004c0200720c */ /* 0x000fda0003f65270 */
[----:B------:R-:W-:Y:S05]  /*1990*/  @P3 BRA `(.L_x_413) ;  /* 0xfffffffc00e43947 */ /* 0x000fea000383ffff */
.L_x_412:
        /* <DEDUP_REMOVED lines=80> */
[--C-:B------:R-:W-:Y:S01]  /*1ea0*/  FADD.FTZ R123, R123, -R72.reuse ;  /* 0x800000487b7b7221 */ /* 0x100fe20000010000 */
[--C-:B------:R-:W-:Y:S01]  /*1eb0*/  FADD.FTZ R129, R129, -R72.reuse ;  /* 0x8000004881817221 */ /* 0x100fe20000010000 */
[C---:B------:R-:W-:Y:S01]  /*1ec0*/  FMUL.FTZ R105, R74.reuse, R105 ;  /* 0x000000694a697220 */ /* 0x040fe20000410000 */
[C---:B------:R-:W-:Y:S01]  /*1ed0*/  FMUL.FTZ R111, R74.reuse, R111 ;  /* 0x0000006f4a6f7220 */ /* 0x040fe20000410000 */
[C---:B------:R-:W-:Y:S01]  /*1ee0*/  FMUL.FTZ R113, R74.reuse, R113 ;  /* 0x000000714a717220 */ /* 0x040fe20000410000 */
[C---:B------:R-:W-:Y:S01]  /*1ef0*/  FMUL.FTZ R119, R74.reuse, R119 ;  /* 0x000000774a777220 */ /* 0x040fe20000410000 */
[C---:B----4-:R-:W-:Y:S01]  /*1f00*/  FMUL.FTZ R60, R74.reuse, R65 ;  /* 0x000000414a3c7220 */ /* 0x050fe20000410000 */
[C---:B------:R-:W-:Y:S01]  /*1f10*/  FMUL.FTZ R102, R74.reuse, R66 ;  /* 0x000000424a667220 */ /* 0x040fe20000410000 */
        /* <DEDUP_REMOVED lines=20> */
[--C-:B------:R-:W-:Y:S01]  /*2060*/  FADD.FTZ R155, R155, -R72.reuse ;  /* 0x800000489b9b7221 */ /* 0x100fe20000010000 */
[--C-:B------:R-:W-:Y:S01]  /*2070*/  FADD.FTZ R157, R157, -R72.reuse ;  /* 0x800000489d9d7221 */ /* 0x100fe20000010000 */
[--C-:B------:R-:W-:Y:S01]  /*2080*/  FADD.FTZ R77, R77, -R72.reuse ;  /* 0x800000484d4d7221 */ /* 0x100fe20000010000 */
[--C-:B------:R-:W-:Y:S01]  /*2090*/  FADD.FTZ R163, R163, -R72.reuse ;  /* 0x80000048a3a37221 */ /* 0x100fe20000010000 */
[----:B------:R-:W-:Y:S01]  /*20a0*/  FMUL.FTZ R78, R74, R64 ;  /* 0x000000404a4e7220 */ /* 0x000fe20000410000 */
        /* <DEDUP_REMOVED lines=11> */
[----:B------:R-:W-:Y:S01]  /*2160*/  F2FP.F16.F32.PACK_AB R64, RZ, R95 ;  /* 0x0000005fff40723e */ /* 0x000fe200000000ff */
[--C-:B------:R-:W-:Y:S01]  /*2170*/  FADD.FTZ R147, R147, -R72.reuse ;  /* 0x8000004893937221 */ /* 0x100fe20000010000 */
[----:B0-----:R-:W-:Y:S01]  /*2180*/  F2FP.F16.F32.PACK_AB R3, RZ, R97 ;  /* 0x00000061ff03723e */ /* 0x001fe200000000ff */
[--C-:B------:R-:W-:Y:S01]  /*2190*/  FADD.FTZ R73, R73, -R72.reuse ;  /* 0x8000004849497221 */ /* 0x100fe20000010000 */
[----:B------:R-:W-:Y:S01]  /*21a0*/  F2FP.F16.F32.PACK_AB R89, RZ, R89 ;  /* 0x00000059ff59723e */ /* 0x000fe200000000ff */
[--C-:B------:R-:W-:Y:S01]  /*21b0*/  FADD.FTZ R153, R153, -R72.reuse ;  /* 0x8000004899997221 */ /* 0x100fe20000010000 */
[----:B------:R-:W-:Y:S01]  /*21c0*/  F2FP.F16.F32.PACK_AB R87, RZ, R87 ;  /* 0x00000057ff57723e */ /* 0x000fe200000000ff */
[--C-:B------:R-:W-:Y:S01]  /*21d0*/  FADD.FTZ R75, R75, -R72.reuse ;  /* 0x800000484b4b7221 */ /* 0x100fe20000010000 */
[C---:B------:R-:W-:Y:S01]  /*21e0*/  FMUL.FTZ R61, R74.reuse, R67 ;  /* 0x000000434a3d7220 */ /* 0x040fe20000410000 */
[C---:B------:R-:W-:Y:S01]  /*21f0*/  FMUL.FTZ R133, R74.reuse, R133 ;  /* 0x000000854a857220 */ /* 0x040fe20000410000 */
[C---:B------:R-:W-:Y:S01]  /*2200*/  FMUL.FTZ R137, R74.reuse, R137 ;  /* 0x000000894a897220 */ /* 0x040fe20000410000 */
[C---:B------:R-:W-:Y:S01]  /*2210*/  FMUL.FTZ R139, R74.reuse, R139 ;  /* 0x0000008b4a8b7220 */ /* 0x040fe20000410000 */
[----:B------:R-:W-:Y:S01]  /*2220*/  F2FP.F16.F32.PACK_AB R105, RZ, R105 ;  /* 0x00000069ff69723e */ /* 0x000fe200000000ff */
[--C-:B------:R-:W-:Y:S01]  /*2230*/  FADD.FTZ R159, R159, -R72.reuse ;  /* 0x800000489f9f7221 */ /* 0x100fe20000010000 */
[----:B------:R-:W-:Y:S01]  /*2240*/  F2FP.F16.F32.PACK_AB R111, RZ, R111 ;  /* 0x0000006fff6f723e */ /* 0x000fe200000000ff */
[--C-:B------:R-:W-:Y:S01]  /*2250*/  FADD.FTZ R161, R161, -R72.reuse ;  /* 0x80000048a1a17221 */ /* 0x100fe20000010000 */
[----:B------:R-:W-:Y:S01]  /*2260*/  F2FP.F16.F32.PACK_AB R113, RZ, R113 ;  /* 0x00000071ff71723e */ /* 0x000fe200000000ff */
[--C-:B------:R-:W-:Y:S01]  /*2270*/  FADD.FTZ R165, R165, -R72.reuse ;  /* 0x80000048a5a57221 */ /* 0x100fe20000010000 */
[----:B------:R-:W-:Y:S01]  /*2280*/  F2FP.F16.F32.PACK_AB R119, RZ, R119 ;  /* 0x00000077ff77723e */ /* 0x000fe200000000ff */
[----:B------:R-:W-:Y:S01]  /*2290*/  FADD.FTZ R79, R79, -R72 ;  /* 0x800000484f4f7221 */ /* 0x000fe20000010000 */
[----:B------:R-:W-:Y:S01]  /*22a0*/  PRMT R101, R101, 0x5410, R99 ;  /* 0x0000541065657816 */ /* 0x000fe20000000063 */
[C---:B------:R-:W-:Y:S01]  /*22b0*/  FMUL.FTZ R143, R74.reuse, R143 ;  /* 0x0000008f4a8f7220 */ /* 0x040fe20000410000 */
        /* <DEDUP_REMOVED lines=45> */
[----:B-----5:R-:W-:Y:S01]  /*2590*/  HFMA2 R64, R32, R101, R4 ;  /* 0x0000006520407231 */ /* 0x020fe20000000004 */
[----:B------:R-:W-:Y:S01]  /*25a0*/  F2FP.F16.F32.PACK_AB R137, RZ, R137 ;  /* 0x00000089ff89723e */ /* 0x000fe200000000ff */
[----:B------:R-:W-:Y:S01]  /*25b0*/  HFMA2 R66, R34, R2, R6 ;  /* 0x0000000222427231 */ /* 0x000fe20000000006 */
[----:B------:R-:W-:Y:S01]  /*25c0*/  F2FP.F16.F32.PACK_AB R139, RZ, R139 ;  /* 0x0000008bff8b723e */ /* 0x000fe200000000ff */
[----:B------:R-:W-:Y:S01]  /*25d0*/  HFMA2 R68, R36, R85, R8 ;  /* 0x0000005524447231 */ /* 0x000fe20000000008 */
[----:B------:R-:W-:Y:S01]  /*25e0*/  F2FP.F16.F32.PACK_AB R143, RZ, R143 ;  /* 0x0000008fff8f723e */ /* 0x000fe200000000ff */
[----:B------:R-:W-:Y:S01]  /*25f0*/  HFMA2 R70, R38, R109, R10 ;  /* 0x0000006d26467231 */ /* 0x000fe2000000000a */
[----:B------:R-:W-:Y:S01]  /*2600*/  F2FP.F16.F32.PACK_AB R145, RZ, R145 ;  /* 0x00000091ff91723e */ /* 0x000fe200000000ff */
[----:B-1----:R-:W-:Y:S01]  /*2610*/  IMAD.WIDE.U32 R96, R96, 0x10, R62 ;  /* 0x0000001060607825 */ /* 0x002fe200078e003e */
        /* <DEDUP_REMOVED lines=23> */
[--C-:B------:R-:W-:Y:S01]  /*2790*/  IMAD.WIDE.U32 R86, R86, 0x10, R62.reuse ;  /* 0x0000001056567825 */ /* 0x100fe200078e003e */
[----:B------:R-:W-:Y:S02]  /*27a0*/  F2FP.F16.F32.PACK_AB R76, RZ, R76 ;  /* 0x0000004cff4c723e */ /* 0x000fe400000000ff */
[----:B------:R-:W-:Y:S01]  /*27b0*/  F2FP.F16.F32.PACK_AB R78, RZ, R78 ;  /* 0x0000004eff4e723e */ /* 0x000fe200000000ff */
[----:B------:R-:W-:Y:S01]  /*27c0*/  IMAD.WIDE.U32 R62, R84, 0x10, R62 ;  /* 0x00000010543e7825 */ /* 0x000fe200078e003e */
[----:B------:R-:W-:-:S02]  /*27d0*/  F2FP.F16.F32.PACK_AB R80, RZ, R80 ;  /* 0x00000050ff50723e */ /* 0x000fc400000000ff */
[----:B------:R-:W-:Y:S02]  /*27e0*/  F2FP.F16.F32.PACK_AB R104, RZ, R104 ;  /* 0x00000068ff68723e */ /* 0x000fe400000000ff */
        /* <DEDUP_REMOVED lines=56> */
[----:B--2---:R-:W-:-:S02]  /*2b70*/  ISETP.GE.AND P2, PT, R103, UR6, PT ;  /* 0x0000000667007c0c */ /* 0x004fc4000bf46270 */
[----:B------:R1:W-:Y:S04]  /*2b80*/  STG.E.128 desc[UR4][R88.64], R72 ;  /* 0x0000004858007986 */ /* 0x0003e8000c101d04 */
[----:B------:R1:W-:Y:S04]  /*2b90*/  STG.E.128 desc[UR4][R86.64], R76 ;  /* 0x0000004c56007986 */ /* 0x0003e8000c101d04 */
[----:B------:R1:W-:Y:S03]  /*2ba0*/  STG.E.128 desc[UR4][R62.64], R80 ;  /* 0x000000503e007986 */ /* 0x0003e6000c101d04 */
[----:B------:R-:W-:Y:S05]  /*2bb0*/  @!P2 BRA `(.L_x_414) ;  /* 0xffffffd40098a947 */ /* 0x000fea000383ffff */
[----:B------:R-:W-:Y:S05]  /*2bc0*/  EXIT ;  /* 0x000000000000794d */ /* 0x000fea0003800000 */
.L_x_415:
        /* <DEDUP_REMOVED lines=11> */
.L_x_1055:


//--------------------- .text._ZN10layer_norm13ln_fwd_kernelINS_13Kernel_traitsIffffjLj14336ELj2ELj1ELj4ELj16ENS_18Kernel_traits_baseILj14336EffffjLj128EEEEEEEvNS_9FwdParamsE --------------------------
	.section	.text._ZN10layer_norm13ln_fwd_kernelINS_13Kernel_traitsIffffjLj14336ELj2ELj1ELj4ELj16ENS_18Kernel_traits_baseILj14336EffffjLj128EEEEEEEvNS_9FwdParamsE,"ax",@progbits
	.align	128
        .global         _ZN10layer_norm13ln_fwd_kernelINS_13Kernel_traitsIffffjLj14336ELj2ELj1ELj4ELj16ENS_18Kernel_traits_baseILj14336EffffjLj128EEEEEEEvNS_9FwdParamsE
        .type           _ZN10layer_norm13ln_fwd_kernelINS_13Kernel_traitsIffffjLj14336ELj2ELj1ELj4ELj16ENS_18Kernel_traits_baseILj14336EffffjLj128EEEEEEEvNS_9FwdParamsE,@function
        .size           _ZN10layer_norm13ln_fwd_kernelINS_13Kernel_traitsIffffjLj14336ELj2ELj1ELj4ELj16ENS_18Kernel_traits_baseILj14336EffffjLj128EEEEEEEvNS_9FwdParamsE,(.L_x_1056 - _ZN10layer_norm13ln_fwd_kernelINS_13Kernel_traitsIffffjLj14336ELj2ELj1ELj4ELj16ENS_18Kernel_traits_baseILj14336EffffjLj128EEEEEEEvNS_9FwdParamsE)
        .other          _ZN10layer_norm13ln_fwd_kernelINS_13Kernel_traitsIffffjLj14336ELj2ELj1ELj4ELj16ENS_18Kernel_traits_baseILj14336EffffjLj128EEEEEEEvNS_9FwdParamsE,@"STO_CUDA_ENTRY STV_DEFAULT"
_ZN10layer_norm13ln_fwd_kernelINS_13Kernel_traitsIffffjLj14336ELj2ELj1ELj4ELj16ENS_18Kernel_traits_baseILj14336EffffjLj128EEEEEEEvNS_9FwdParamsE:
.text._ZN10layer_norm13ln_fwd_kernelINS_13Kernel_traitsIffffjLj14336ELj2ELj1ELj4ELj16ENS_18Kernel_traits_baseILj14336EffffjLj128EEEEEEEvNS_9FwdParamsE:
        /* <DEDUP_REMOVED lines=48> */
.L_x_422:
[----:B0--3--:R-:W0:Y:S01]  /*0300*/  S2R R119, SR_CTAID.X ;  /* 0x0000000000777919 */ /* 0x009e220000002500 */
        /* <DEDUP_REMOVED lines=42> */
[----:B0-----:R-:W-:-:S06]  /*05b0*/  IMAD.WIDE.U32 R120, R118, 0x10, R122 ;  /* 0x0000001076787825 */ /* 0x001fcc00078e007a */
        /* <DEDUP_REMOVED lines=206> */
.L_x_417:
[----:B------:R-:W-:Y:S05]  /*12a0*/  BSYNC.RECONVERGENT B0 ;  /* 0x0000000000007941 */ /* 0x000fea0003800200 */
.L_x_416:
        /* <DEDUP_REMOVED lines=13> */
.L_x_419:
[----:B------:R-:W-:Y:S05]  /*1380*/  BSYNC.RECONVERGENT B0 ;  /* 0x0000000000007941 */ /* 0x000fea0003800200 */
.L_x_418:
        /* <DEDUP_REMOVED lines=25> */
[----:B------:R-:W-:-:S03]  /*1520*/  FFMA.FTZ R209, R146, R205, R209 ;  /* 0x000000cd92d17223 */ /* 0x000fc600000100d1 */
[----:B------:R-:W-:Y:S01]  /*1530*/  FMUL.FTZ R148, R146, R201 ;  /* 0x000000c992947220 */ /* 0x000fe20000410000 */
[----:B---3--:R-:W-:Y:S01]  /*1540*/  FADD.FTZ R201, R203, R0 ;  /* 0x00000000cbc97221 */ /* 0x008fe20000010000 */
[----:B-1----:R-:W-:Y:S02]  /*1550*/  FMUL.FTZ R200, R144, R209 ;  /* 0x000000d190c87220 */ /* 0x002fe40000410000 */
[----:B------:R-:W-:-:S04]  /*1560*/  FMUL.FTZ R148, R207, R148 ;  /* 0x00000094cf947220 */ /* 0x000fc80000410000 */
[----:B------:R-:W-:Y:S01]  /*1570*/  FFMA.FTZ R201, R144, R148, R201 ;  /* 0x0000009490c97223 */ /* 0x000fe200000100c9 */
[----:B------:R-:W1:Y:S01]  /*1580*/  SHFL.IDX PT, R200, R200, RZ, 0x1f ;  /* 0x00001fffc8c87589 */ /* 0x000e6200000e0000 */
[----:B0-----:R-:W-:-:S04]  /*1590*/  SHF.L.U32 R144, R117, 0x1, RZ ;  /* 0x0000000175907819 */ /* 0x001fc800000006ff */
[----:B------:R-:W0:Y:S01]  /*15a0*/  SHFL.IDX PT, R201, R201, RZ, 0x1f ;  /* 0x00001fffc9c97589 */ /* 0x000e2200000e0000 */
[----:B------:R-:W-:Y:S05]  /*15b0*/  @P3 BRA `(.L_x_420) ;  /* 0x00000000009c3947 */ /* 0x000fea0003800000 */
[----:B------:R-:W2:Y:S01]  /*15c0*/  LDC.64 R206, c[0x0][0x3c0] ;  /* 0x0000f000ffce7b82 */ /* 0x000ea20000000a00 */
[----:B------:R-:W-:Y:S01]  /*15d0*/  LOP3.LUT R0, R3, 0x1, RZ, 0xc0, !PT ;  /* 0x0000000103007812 */ /* 0x000fe200078ec0ff */
        /* <DEDUP_REMOVED lines=8> */
[----:B------:R-:W-:Y:S02]  /*1660*/  IADD3.X R150, PT, PT, RZ, RZ, RZ, P3, !PT ;  /* 0x000000ffff967210 */ /* 0x000fe40001ffe4ff */
[----:B------:R-:W-:Y:S02]  /*1670*/  LOP3.LUT R146, R146, R117, RZ, 0xc0, !PT ;  /* 0x0000007592927212 */ /* 0x000fe400078ec0ff */
[----:B------:R-:W-:Y:S02]  /*1680*/  SHF.L.U32 R0, R119, 0x3, RZ ;  /* 0x0000000377007819 */ /* 0x000fe400000006ff */
[----:B------:R-:W-:-:S02]  /*1690*/  IADD3 R148, P4, PT, R209, R146, RZ ;  /* 0x00000092d1947210 */ /* 0x000fc40007f9e0ff */
[C---:B--2---:R-:W-:Y:S02]  /*16a0*/  LEA R205, P3, R203.reuse, R206, 0x3 ;  /* 0x000000cecbcd7211 */ /* 0x044fe400078618ff */
[----:B------:R-:W-:Y:S02]  /*16b0*/  LOP3.LUT R0, R0, 0x8, RZ, 0xc0, !PT ;  /* 0x0000000800007812 */ /* 0x000fe400078ec0ff */
[----:B------:R-:W-:Y:S01]  /*16c0*/  LEA.HI.X R150, R203, R207, R150, 0x3, P3 ;  /* 0x000000cfcb967211 */ /* 0x000fe200018f1c96 */
[----:B------:R-:W-:Y:S01]  /*16d0*/  HFMA2 R207, -RZ, RZ, 0, 5.9604644775390625e-08 ;  /* 0x00000001ffcf7431 */ /* 0x000fe200000001ff */
[----:B------:R-:W-:Y:S02]  /*16e0*/  LEA.HI.X.SX32 R203, R146, RZ, 0x1, P4 ;  /* 0x000000ff92cb7211 */ /* 0x000fe400020f0eff */
[----:B---3--:R-:W-:Y:S02]  /*16f0*/  LEA R204, P5, R148, UR6, 0x2 ;  /* 0x0000000694cc7c11 */ /* 0x008fe4000f8a10ff */
[----:B------:R-:W-:-:S02]  /*1700*/  IADD3 R202, P4, PT, R0, R205, RZ ;  /* 0x000000cd00ca7210 */ /* 0x000fc40007f9e0ff */
[----:B------:R-:W-:Y:S02]  /*1710*/  ISETP.GT.U32.AND P3, PT, R3, 0x1, PT ;  /* 0x000000010300780c */ /* 0x000fe40003f64070 */
        /* <DEDUP_REMOVED lines=10> */
.L_x_421:
[----:B0-----:R-:W-:Y:S02]  /*17c0*/  MOV R200, R204 ;  /* 0x000000cc00c87202 */ /* 0x001fe40000000f00 */
[----:B------:R-:W-:-:S05]  /*17d0*/  MOV R201, R205 ;  /* 0x000000cd00c97202 */ /* 0x000fca0000000f00 */
[----:B------:R-:W2:Y:S04]  /*17e0*/  LDG.E.STRONG.GPU R200, desc[UR4][R200.64] ;  /* 0x00000004c8c87981 */ /* 0x000ea8000c1ef900 */
[----:B--2---:R-:W-:Y:S01]  /*17f0*/  CCTL.IVALL ;  /* 0x00000000ff00798f */ /* 0x004fe20002000000 */
[----:B------:R-:W-:Y:S05]  /*1800*/  YIELD ;  /* 0x0000000000007946 */ /* 0x000fea0003800000 */
[----:B------:R-:W-:-:S13]  /*1810*/  ISETP.NE.AND P3, PT, R200, R209, PT ;  /* 0x000000d1c800720c */ /* 0x000fda0003f65270 */
[----:B------:R-:W-:Y:S05]  /*1820*/  @P3 BRA `(.L_x_421) ;  /* 0xfffffffc00e43947 */ /* 0x000fea000383ffff */
.L_x_420:
[----:B------:R-:W-:Y:S05]  /*1830*/  WARPSYNC.ALL ;  /* 0x0000000000007948 */ /* 0x000fea0003800000 */
[----:B------:R-:W2:Y:S01]  /*1840*/  @!P2 LDC.64 R202, c[0x0][0x3c0] ;  /* 0x0000f000ffcaab82 */ /* 0x000ea20000000a00 */
[----:B------:R-:W-:Y:S01]  /*1850*/  @!P2 LOP3.LUT R0, R3, 0x1, RZ, 0xc0, !PT ;  /* 0x000000010300a812 */ /* 0x000fe200078ec0ff */
[----:B------:R-:W3:Y:S03]  /*1860*/  LDCU UR6, c[0x0][0x384] ;  /* 0x00007080ff0677ac */ /* 0x000ee60008000800 */
[----:B0-----:R-:W-:-:S02]  /*1870*/  @!P2 IADD3 R201, PT, PT, -R0, RZ, RZ ;  /* 0x000000ff00c9a210 */ /* 0x001fc40007ffe1ff */
[----:B------:R-:W-:Y:S02]  /*1880*/  @!P2 LOP3.LUT R0, R119, 0x7ffffffe, RZ, 0xc0, !PT ;  /* 0x7ffffffe7700a812 */ /* 0x000fe400078ec0ff */
[----:B------:R-:W-:Y:S02]  /*1890*/  @!P2 LOP3.LUT R201, R201, R144, RZ, 0xc0, !PT ;  /* 0x00000090c9c9a212 */ /* 0x000fe400078ec0ff */
[----:B------:R-:W-:Y:S01]  /*18a0*/  @!P2 SHF.L.U32 R144, R2, 0x3, RZ ;  /* 0x000000030290a819 */ /* 0x000fe200000006ff */
[----:B------:R-:W-:Y:S01]  /*18b0*/  BAR.SYNC.DEFER_BLOCKING 0x0 ;  /* 0x0000000000007b1d */ /* 0x000fe20000010000 */
[----:B------:R-:W-:Y:S02]  /*18c0*/  @!P2 IADD3 R0, P3, PT, R201, R0, RZ ;  /* 0x00000000c900a210 */ /* 0x000fe40007f7e0ff */
[----:B------:R-:W-:Y:S02]  /*18d0*/  @!P2 LOP3.LUT R201, R144, 0xf8, RZ, 0xc0, !PT ;  /* 0x000000f890c9a812 */ /* 0x000fe400078ec0ff */
[----:B------:R-:W-:-:S02]  /*18e0*/  @!P2 IADD3.X R119, PT, PT, RZ, RZ, RZ, P3, !PT ;  /* 0x000000ffff77a210 */ /* 0x000fc40001ffe4ff */
[----:B--2---:R-:W-:-:S04]  /*18f0*/  @!P2 LEA R202, P3, R0, R202, 0x3 ;  /* 0x000000ca00caa211 */ /* 0x004fc800078618ff */
[----:B------:R-:W-:Y:S02]  /*1900*/  @!P2 LEA.HI.X R119, R0, R203, R119, 0x3, P3 ;  /* 0x000000cb0077a211 */ /* 0x000fe400018f1c77 */
[----:B-1----:R-:W-:Y:S02]  /*1910*/  @!P2 IADD3 R200, P3, PT, R201, R202, RZ ;  /* 0x000000cac9c8a210 */ /* 0x002fe40007f7e0ff */
[----:B------:R-:W-:Y:S02]  /*1920*/  CS2R R202, SRZ ;  /* 0x0000000000ca7805 */ /* 0x000fe4000001ff00 */
[----:B------:R-:W-:-:S05]  /*1930*/  @!P2 IADD3.X R201, PT, PT, RZ, R119, RZ, P3, !PT ;  /* 0x00000077ffc9a210 */ /* 0x000fca0001ffe4ff */
[----:B------:R-:W2:Y:S01]  /*1940*/  @!P2 LDG.E.64 R202, desc[UR4][R200.64] ;  /* 0x00000004c8caa981 */ /* 0x000ea2000c1e1b00 */
        /* <DEDUP_REMOVED lines=8> */
[----:B--2---:R-:W1:Y:S04]  /*19d0*/  SHFL.DOWN PT, R205, R202, 0x1, 0x1f ;  /* 0x08201f00cacd7f89 */ /* 0x004e6800000e0000 */
[----:B------:R-:W2:Y:S01]  /*19e0*/  SHFL.DOWN PT, R146, R203, 0x1, 0x1f ;  /* 0x08201f00cb927f89 */ /* 0x000ea200000e0000 */
[----:B-1----:R-:W-:Y:S01]  /*19f0*/  FMUL.FTZ R0, R144, R205 ;  /* 0x000000cd90007220 */ /* 0x002fe20000410000 */
[----:B------:R-:W-:-:S03]  /*1a00*/  FADD.FTZ R205, -R205, R202 ;  /* 0x000000cacdcd7221 */ /* 0x000fc60000010100 */
[----:B------:R-:W-:Y:S01]  /*1a10*/  FFMA.FTZ R207, R119, R202, R0 ;  /* 0x000000ca77cf7223 */ /* 0x000fe20000010000 */
[----:B------:R-:W-:-:S03]  /*1a20*/  FMUL.FTZ R150, R205, R205 ;  /* 0x000000cdcd967220 */ /* 0x000fc60000410000 */
[----:B0-----:R-:W-:Y:S01]  /*1a30*/  FMUL.FTZ R0, R148, R207 ;  /* 0x000000cf94007220 */ /* 0x001fe20000410000 */
[----:B------:R-:W-:Y:S01]  /*1a40*/  FMUL.FTZ R201, R150, R119 ;  /* 0x0000007796c97220 */ /* 0x000fe20000410000 */
[----:B--2---:R-:W-:-:S03]  /*1a50*/  FADD.FTZ R119, R146, R203 ;  /* 0x000000cb92777221 */ /* 0x004fc60000010000 */
        /* <DEDUP_REMOVED lines=29> */
[--C-:B------:R-:W-:Y:S01]  /*1c30*/  FADD.FTZ R244, R125, -R0.reuse ;  /* 0x800000007df47221 */ /* 0x100fe20000010000 */
[----:B-1----:R-:W-:Y:S01]  /*1c40*/  FFMA.FTZ R191, R162, 6.975446740398183465e-05, R191 ;  /* 0x38924925a2bf7823 */ /* 0x002fe200000100bf */
[----:B------:R-:W1:Y:S01]  /*1c50*/  LDC.64 R136, c[0x0][0x398] ;  /* 0x0000e600ff887b82 */ /* 0x000e620000000a00 */
[--C-:B------:R-:W-:Y:S01]  /*1c60*/  FADD.FTZ R188, R188, -R0.reuse ;  /* 0x80000000bcbc7221 */ /* 0x100fe20000010000 */
[--C-:B------:R-:W-:Y:S01]  /*1c70*/  FADD.FTZ R246, R126, -R0.reuse ;  /* 0x800000007ef67221 */ /* 0x100fe20000010000 */
[--C-:B------:R-:W-:Y:S01]  /*1c80*/  FADD.FTZ R158, R189, -R0.reuse ;  /* 0x80000000bd9e7221 */ /* 0x100fe20000010000 */
[--C-:B------:R-:W-:Y:S01]  /*1c90*/  FADD.FTZ R248, R127, -R0.reuse ;  /* 0x800000007ff87221 */ /* 0x100fe20000010000 */
[----:B------:R-:W4:Y:S01]  /*1ca0*/  MUFU.RSQ R191, R191 ;  /* 0x000000bf00bf7308 */ /* 0x000f220000001400 */
[----:B------:R-:W-:Y:S01]  /*1cb0*/  FADD.FTZ R192, R192, -R0 ;  /* 0x80000000c0c07221 */ /* 0x000fe20000010000 */
[----:B0-----:R-:W-:-:S04]  /*1cc0*/  @P0 IMAD.WIDE R168, R116, 0x4, R168 ;  /* 0x0000000474a80825 */ /* 0x001fc800078e02a8 */
[--C-:B------:R-:W-:Y:S01]  /*1cd0*/  FADD.FTZ R190, R190, -R0.reuse ;  /* 0x80000000bebe7221 */ /* 0x100fe20000010000 */
[--C-:B------:R-:W-:Y:S01]  /*1ce0*/  FADD.FTZ R234, R128, -R0.reuse ;  /* 0x8000000080ea7221 */ /* 0x100fe20000010000 */
[--C-:B------:R-:W-:Y:S01]  /*1cf0*/  FADD.FTZ R236, R129, -R0.reuse ;  /* 0x8000000081ec7221 */ /* 0x100fe20000010000 */
[--C-:B------:R-:W-:Y:S01]  /*1d00*/  FADD.FTZ R184, R184, -R0.reuse ;  /* 0x80000000b8b87221 */ /* 0x100fe20000010000 */
[----:B------:R-:W-:Y:S01]  /*1d10*/  @P0 STG.E desc[UR4][R168.64], R0 ;  /* 0x00000000a8000986 */ /* 0x000fe2000c101904 */
[--C-:B------:R-:W-:Y:S01]  /*1d20*/  FADD.FTZ R180, R180, -R0.reuse ;  /* 0x80000000b4b47221 */ /* 0x100fe20000010000 */
[----:B------:R-:W-:Y:S01]  /*1d30*/  FADD.FTZ R238, R130, -R0 ;  /* 0x8000000082ee7221 */ /* 0x000fe20000010000 */
[----:B--2---:R-:W-:-:S04]  /*1d40*/  @P0 IMAD.WIDE R120, R116, 0x4, R140 ;  /* 0x0000000474780825 */ /* 0x004fc800078e028c */
[--C-:B------:R-:W-:Y:S01]  /*1d50*/  FADD.FTZ R154, R185, -R0.reuse ;  /* 0x80000000b99a7221 */ /* 0x100fe20000010000 */
[--C-:B------:R-:W-:Y:S01]  /*1d60*/  FADD.FTZ R186, R186, -R0.reuse ;  /* 0x80000000baba7221 */ /* 0x100fe20000010000 */
[--C-:B------:R-:W-:Y:S01]  /*1d70*/  FADD.FTZ R228, R183, -R0.reuse ;  /* 0x80000000b7e47221 */ /* 0x100fe20000010000 */
[--C-:B------:R-:W-:Y:S01]  /*1d80*/  FADD.FTZ R240, R131, -R0.reuse ;  /* 0x8000000083f07221 */ /* 0x100fe20000010000 */
[--C-:B------:R-:W-:Y:S01]  /*1d90*/  FADD.FTZ R150, R187, -R0.reuse ;  /* 0x80000000bb967221 */ /* 0x100fe20000010000 */
[--C-:B------:R-:W-:Y:S01]  /*1da0*/  FADD.FTZ R148, R181, -R0.reuse ;  /* 0x80000000b5947221 */ /* 0x100fe20000010000 */
[C---:B----4-:R-:W-:Y:S01]  /*1db0*/  FMUL.FTZ R122, R191.reuse, R146 ;  /* 0x00000092bf7a7220 */ /* 0x050fe20000410000 */
[C---:B------:R-:W-:Y:S01]  /*1dc0*/  FMUL.FTZ R123, R191.reuse, R194 ;  /* 0x000000c2bf7b7220 */ /* 0x040fe20000410000 */
[C---:B------:R-:W-:Y:S01]  /*1dd0*/  FMUL.FTZ R124, R191.reuse, R160 ;  /* 0x000000a0bf7c7220 */ /* 0x040fe20000410000 */
[C---:B------:R-:W-:Y:S01]  /*1de0*/  FMUL.FTZ R125, R191.reuse, R196 ;  /* 0x000000c4bf7d7220 */ /* 0x040fe20000410000 */
[----:B------:R0:W-:Y:S01]  /*1df0*/  @P0 STG.E desc[UR4][R120.64], R191 ;  /* 0x000000bf78000986 */ /* 0x0001e2000c101904 */
        /* <DEDUP_REMOVED lines=9> */
[----:B------:R-:W-:Y:S01]  /*1e90*/  FADD.FTZ R162, R138, -R0 ;  /* 0x800000008aa27221 */ /* 0x000fe20000010000 */
[----:B------:R-:W-:Y:S01]  /*1ea0*/  FMUL.FTZ R119, R191, R192 ;  /* 0x000000c0bf777220 */ /* 0x000fe20000410000 */
[----:B0----5:R-:W-:Y:S01]  /*1eb0*/  FFMA.FTZ R121, R113, R122, R57 ;  /* 0x0000007a71797223 */ /* 0x021fe20000010039 */
[----:B------:R-:W-:Y:S01]  /*1ec0*/  FFMA.FTZ R122, R114, R123, R58 ;  /* 0x0000007b727a7223 */ /* 0x000fe2000001003a */
[----:B------:R-:W-:Y:S01]  /*1ed0*/  FFMA.FTZ R123, R115, R124, R59 ;  /* 0x0000007c737b7223 */ /* 0x000fe2000001003b */
[----:B------:R-:W-:Y:S01]  /*1ee0*/  FFMA.FTZ R124, R108, R125, R52 ;  /* 0x0000007d6c7c7223 */ /* 0x000fe20000010034 */
[----:B------:R-:W-:Y:S01]  /*1ef0*/  FFMA.FTZ R125, R109, R126, R53 ;  /* 0x0000007e6d7d7223 */ /* 0x000fe20000010035 */
[----:B------:R-:W-:Y:S01]  /*1f00*/  FMUL.FTZ R131, R191, R190 ;  /* 0x000000bebf837220 */ /* 0x000fe20000410000 */
[----:B------:R-:W-:Y:S01]  /*1f10*/  FFMA.FTZ R126, R110, R127, R54 ;  /* 0x0000007f6e7e7223 */ /* 0x000fe20000010036 */
[--C-:B------:R-:W-:Y:S01]  /*1f20*/  FADD.FTZ R232, R177, -R0.reuse ;  /* 0x80000000b1e87221 */ /* 0x100fe20000010000 */
[--C-:B------:R-:W-:Y:S01]  /*1f30*/  FADD.FTZ R204, R133, -R0.reuse ;  /* 0x8000000085cc7221 */ /* 0x100fe20000010000 */
[--C-:B------:R-:W-:Y:S01]  /*1f40*/  FADD.FTZ R200, R139, -R0.reuse ;  /* 0x800000008bc87221 */ /* 0x100fe20000010000 */
[----:B------:R-:W-:Y:S01]  /*1f50*/  FMUL.FTZ R132, R191, R152 ;  /* 0x00000098bf847220 */ /* 0x000fe20000410000 */
[----:B------:R-:W-:Y:S01]  /*1f60*/  FFMA.FTZ R127, R111, R128, R55 ;  /* 0x000000806f7f7223 */ /* 0x000fe20000010037 */
[----:B------:R-:W-:Y:S01]  /*1f70*/  FADD.FTZ R182, R182, -R0 ;  /* 0x80000000b6b67221 */ /* 0x000fe20000010000 */
[C---:B------:R-:W-:Y:S01]  /*1f80*/  FMUL.FTZ R133, R191.reuse, R184 ;  /* 0x000000b8bf857220 */ /* 0x040fe20000410000 */
[----:B------:R-:W-:Y:S01]  /*1f90*/  FMUL.FTZ R139, R191, R180 ;  /* 0x000000b4bf8b7220 */ /* 0x000fe20000410000 */
[----:B------:R-:W-:Y:S01]  /*1fa0*/  FFMA.FTZ R128, R104, R129, R48 ;  /* 0x0000008168807223 */ /* 0x000fe20000010030 */
[--C-:B------:R-:W-:Y:S01]  /*1fb0*/  FADD.FTZ R222, R179, -R0.reuse ;  /* 0x80000000b3de7221 */ /* 0x100fe20000010000 */
[--C-:B------:R-:W-:Y:S01]  /*1fc0*/  FADD.FTZ R224, R172, -R0.reuse ;  /* 0x80000000ace07221 */ /* 0x100fe20000010000 */
[--C-:B------:R-:W-:Y:S01]  /*1fd0*/  FADD.FTZ R214, R175, -R0.reuse ;  /* 0x80000000afd67221 */ /* 0x100fe20000010000 */
[--C-:B------:R-:W-:Y:S01]  /*1fe0*/  FADD.FTZ R176, R171, -R0.reuse ;  /* 0x80000000abb07221 */ /* 0x100fe20000010000 */
[C---:B------:R-:W-:Y:S01]  /*1ff0*/  FMUL.FTZ R134, R191.reuse, R154 ;  /* 0x0000009abf867220 */ /* 0x040fe20000410000 */
[C---:B------:R-:W-:Y:S01]  /*2000*/  FMUL.FTZ R135, R191.reuse, R186 ;  /* 0x000000babf877220 */ /* 0x040fe20000410000 */
[----:B------:R-:W-:Y:S01]  /*2010*/  FMUL.FTZ R140, R191, R228 ;  /* 0x000000e4bf8c7220 */ /* 0x000fe20000410000 */
[----:B------:R-:W-:Y:S01]  /*2020*/  FFMA.FTZ R129, R105, R130, R49 ;  /* 0x0000008269817223 */ /* 0x000fe20000010031 */
[--C-:B------:R-:W-:Y:S01]  /*2030*/  FADD.FTZ R226, R173, -R0.reuse ;  /* 0x80000000ade27221 */ /* 0x100fe20000010000 */
[----:B------:R-:W-:Y:S01]  /*2040*/  FADD.FTZ R172, R142, -R0 ;  /* 0x800000008eac7221 */ /* 0x000fe20000010000 */
[C---:B------:R-:W-:Y:S01]  /*2050*/  FMUL.FTZ R186, R191.reuse, R150 ;  /* 0x00000096bfba7220 */ /* 0x040fe20000410000 */
[C---:B------:R-:W-:Y:S01]  /*2060*/  FMUL.FTZ R138, R191.reuse, R148 ;  /* 0x00000094bf8a7220 */ /* 0x040fe20000410000 */
[C---:B------:R-:W-:Y:S01]  /*2070*/  FMUL.FTZ R141, R191.reuse, R230 ;  /* 0x000000e6bf8d7220 */ /* 0x040fe20000410000 */
[C---:B------:R-:W-:Y:S01]  /*2080*/  FMUL.FTZ R171, R191.reuse, R164 ;  /* 0x000000a4bfab7220 */ /* 0x040fe20000410000 */
[C---:B------:R-:W-:Y:S01]  /*2090*/  FMUL.FTZ R168, R191.reuse, R166 ;  /* 0x000000a6bfa87220 */ /* 0x040fe20000410000 */
[----:B------:R-:W-:Y:S01]  /*20a0*/  FMUL.FTZ R175, R191, R162 ;  /* 0x000000a2bfaf7220 */ /* 0x000fe20000410000 */
[----:B------:R-:W-:Y:S01]  /*20b0*/  FFMA.FTZ R120, R112, R119, R56 ;  /* 0x0000007770787223 */ /* 0x000fe20000010038 */
[----:B------:R-:W-:Y:S01]  /*20c0*/  FFMA.FTZ R130, R106, R131, R50 ;  /* 0x000000836a827223 */ /* 0x000fe20000010032 */
[----:B------:R-:W-:Y:S01]  /*20d0*/  FADD.FTZ R206, R143, -R0 ;  /* 0x800000008fce7221 */ /* 0x000fe20000010000 */
[----:B------:R-:W-:Y:S01]  /*20e0*/  FMUL.FTZ R142, R191, R232 ;  /* 0x000000e8bf8e7220 */ /* 0x000fe20000410000 */
[----:B-1----:R-:W-:-:S04]  /*20f0*/  IMAD.WIDE.U32 R158, R159, 0x10, R136 ;  /* 0x000000109f9e7825 */ /* 0x002fc800078e0088 */
[----:B------:R-:W-:Y:S01]  /*2100*/  FFMA.FTZ R131, R107, R132, R51 ;  /* 0x000000846b837223 */ /* 0x000fe20000010033 */
[C---:B------:R-:W-:Y:S01]  /*2110*/  FMUL.FTZ R189, R191.reuse, R182 ;  /* 0x000000b6bfbd7220 */ /* 0x040fe20000410000 */
[----:B------:R-:W-:Y:S01]  /*2120*/  FMUL.FTZ R143, R191, R220 ;  /* 0x000000dcbf8f7220 */ /* 0x000fe20000410000 */
[----:B------:R-:W-:-:S04]  /*2130*/  IMAD.WIDE.U32 R162, R163, 0x10, R136 ;  /* 0x00000010a3a27825 */ /* 0x000fc800078e0088 */
[----:B------:R-:W-:Y:S01]  /*2140*/  FFMA.FTZ R132, R100, R133, R44 ;  /* 0x0000008564847223 */ /* 0x000fe2000001002c */
[----:B------:R-:W-:Y:S01]  /*2150*/  FMUL.FTZ R184, R191, R222 ;  /* 0x000000debfb87220 */ /* 0x000fe20000410000 */
[----:B------:R-:W-:Y:S01]  /*2160*/  FFMA.FTZ R133, R101, R134, R45 ;  /* 0x0000008665857223 */ /* 0x000fe2000001002d */
[----:B------:R-:W-:-:S04]  /*2170*/  IMAD.WIDE.U32 R166, R167, 0x10, R136 ;  /* 0x00000010a7a67825 */ /* 0x000fc800078e0088 */
[C---:B------:R-:W-:Y:S01]  /*2180*/  FMUL.FTZ R187, R191.reuse, R224 ;  /* 0x000000e0bfbb7220 */ /* 0x040fe20000410000 */
[C---:B------:R-:W-:Y:S01]  /*2190*/  FMUL.FTZ R182, R191.reuse, R226 ;  /* 0x000000e2bfb67220 */ /* 0x040fe20000410000 */
[----:B------:R-:W-:Y:S01]  /*21a0*/  FMUL.FTZ R185, R191, R178 ;  /* 0x000000b2bfb97220 */ /* 0x000fe20000410000 */
[----:B------:R-:W-:-:S04]  /*21b0*/  IMAD.WIDE.U32 R144, R145, 0x10, R136 ;  /* 0x0000001091907825 */ /* 0x000fc800078e0088 */
[C---:B------:R-:W-:Y:S01]  /*21c0*/  FMUL.FTZ R180, R191.reuse, R214 ;  /* 0x000000d6bfb47220 */ /* 0x040fe20000410000 */
[----:B------:R-:W-:Y:S01]  /*21d0*/  FFMA.FTZ R134, R102, R135, R46 ;  /* 0x0000008766867223 */ /* 0x000fe2000001002e */
[----:B------:R-:W-:Y:S01]  /*21e0*/  FMUL.FTZ R183, R191, R216 ;  /* 0x000000d8bfb77220 */ /* 0x000fe20000410000 */
[----:B------:R-:W-:-:S04]  /*21f0*/  IMAD.WIDE.U32 R146, R147, 0x10, R136 ;  /* 0x0000001093927825 */ /* 0x000fc800078e0088 */
[C---:B------:R-:W-:Y:S01]  /*2200*/  FMUL.FTZ R178, R191.reuse, R218 ;  /* 0x000000dabfb27220 */ /* 0x040fe20000410000 */
[C---:B------:R-:W-:Y:S01]  /*2210*/  FMUL.FTZ R181, R191.reuse, R174 ;  /* 0x000000aebfb57220 */ /* 0x040fe20000410000 */
[----:B------:R-:W-:Y:S01]  /*2220*/  FMUL.FTZ R176, R191, R176 ;  /* 0x000000b0bfb07220 */ /* 0x000fe20000410000 */
[----:B------:R-:W-:-:S04]  /*2230*/  IMAD.WIDE.U32 R148, R149, 0x10, R136 ;  /* 0x0000001095947825 */ /* 0x000fc800078e0088 */
[----:B------:R-:W-:Y:S01]  /*2240*/  FMUL.FTZ R177, R191, R172 ;  /* 0x000000acbfb17220 */ /* 0x000fe20000410000 */
[----:B------:R-:W-:Y:S01]  /*2250*/  FFMA.FTZ R135, R103, R186, R47 ;  /* 0x000000ba67877223 */ /* 0x000fe2000001002f */
[----:B------:R-:W-:Y:S01]  /*2260*/  FMUL.FTZ R179, R191, R210 ;  /* 0x000000d2bfb37220 */ /* 0x000fe20000410000 */
[----:B------:R-:W-:-:S04]  /*2270*/  IMAD.WIDE.U32 R150, R151, 0x10, R136 ;  /* 0x0000001097967825 */ /* 0x000fc800078e0088 */
[C---:B------:R-:W-:Y:S01]  /*2280*/  FMUL.FTZ R174, R191.reuse, R212 ;  /* 0x000000d4bfae7220 */ /* 0x040fe20000410000 */
[C---:B------:R-:W-:Y:S01]  /*2290*/  FMUL.FTZ R172, R191.reuse, R206 ;  /* 0x000000cebfac7220 */ /* 0x040fe20000410000 */
[----:B------:R-:W-:Y:S01]  /*22a0*/  FMUL.FTZ R169, R191, R208 ;  /* 0x000000d0bfa97220 */ /* 0x000fe20000410000 */
[----:B------:R-:W-:-:S04]  /*22b0*/  IMAD.WIDE.U32 R152, R153, 0x10, R136 ;  /* 0x0000001099987825 */ /* 0x000fc800078e0088 */
[C---:B------:R-:W-:Y:S01]  /*22c0*/  FMUL.FTZ R173, R191.reuse, R170 ;  /* 0x000000aabfad7220 */ /* 0x040fe20000410000 */
[----:B------:R0:W-:Y:S01]  /*22d0*/  STG.E.128 desc[UR4][R158.64], R120 ;  /* 0x000000789e007986 */ /* 0x0001e2000c101d04 */
        /* <DEDUP_REMOVED lines=11> */
[----:B------:R-:W-:Y:S01]  /*2390*/  FMUL.FTZ R198, R191, R240 ;  /* 0x000000f0bfc67220 */ /* 0x000fe20000410000 */
[----:B------:R4:W-:Y:S01]  /*23a0*/  STG.E.128 desc[UR4][R166.64], R132 ;  /* 0x00000084a6007986 */ /* 0x0009e2000c101d04 */
[----:B------:R-:W-:-:S04]  /*23b0*/  IMAD.WIDE.U32 R164, R165, 0x10, R136 ;  /* 0x00000010a5a47825 */ /* 0x000fc800078e0088 */
[C---:B------:R-:W-:Y:S01]  /*23c0*/  FMUL.FTZ R201, R191.reuse, R242 ;  /* 0x000000f2bfc97220 */ /* 0x040fe20000410000 */
[C---:B------:R-:W-:Y:S01]  /*23d0*/  FMUL.FTZ R192, R191.reuse, R244 ;  /* 0x000000f4bfc07220 */ /* 0x040fe20000410000 */
[----:B------:R-:W-:Y:S01]  /*23e0*/  FMUL.FTZ R195, R191, R246 ;  /* 0x000000f6bfc37220 */ /* 0x000fe20000410000 */
        /* <DEDUP_REMOVED lines=22> */
[----:B------:R-:W-:Y:S01]  /*2550*/  STG.E.128 desc[UR4][R144.64], R136 ;  /* 0x0000008890007986 */ /* 0x000fe2000c101d04 */
[----:B----4-:R-:W-:Y:S01]  /*2560*/  FFMA.FTZ R132, R76, R169, R20 ;  /* 0x000000a94c847223 */ /* 0x010fe20000010014 */
[C---:B------:R-:W-:Y:S01]  /*2570*/  FMUL.FTZ R197, R191.reuse, R250 ;  /* 0x000000fabfc57220 */ /* 0x040fe20000410000 */
[C---:B------:R-:W-:Y:S01]  /*2580*/  FMUL.FTZ R188, R191.reuse, R252 ;  /* 0x000000fcbfbc7220 */ /* 0x040fe20000410000 */
[C---:B------:R-:W-:Y:S01]  /*2590*/  FMUL.FTZ R193, R191.reuse, R193 ;  /* 0x000000c1bfc17220 */ /* 0x040fe20000410000 */
[----:B------:R-:W-:Y:S01]  /*25a0*/  FMUL.FTZ R190, R191, R205 ;  /* 0x000000cdbfbe7220 */ /* 0x000fe20000410000 */
[----:B------:R-:W-:Y:S01]  /*25b0*/  STG.E.128 desc[UR4][R146.64], R140 ;  /* 0x0000008c92007986 */ /* 0x000fe2000c101d04 */
        /* <DEDUP_REMOVED lines=11> */
[----:B---3--:R-:W-:-:S03]  /*2670*/  ISETP.GE.AND P2, PT, R116, UR6, PT ;  /* 0x0000000674007c0c */ /* 0x008fc6000bf46270 */
[----:B------:R3:W-:Y:S04]  /*2680*/  STG.E.128 desc[UR4][R154.64], R132 ;  /* 0x000000849a007986 */ /* 0x0007e8000c101d04 */
        /* <DEDUP_REMOVED lines=15> */
[----:B------:R3:W-:Y:S01]  /*2780*/  STG.E.128 desc[UR4][R118.64], R128 ;  /* 0x0000008076007986 */ /* 0x0007e2000c101d04 */
[----:B------:R-:W-:Y:S05]  /*2790*/  @!P2 BRA `(.L_x_422) ;  /* 0xffffffd800d8a947 */ /* 0x000fea000383ffff */
[----:B------:R-:W-:Y:S05]  /*27a0*/  EXIT ;  /* 0x000000000000794d */ /* 0x000fea0003800000 */
.L_x_423:
        /* <DEDUP_REMOVED lines=13> */
.L_x_1056:


//--------------------- .text._ZN10layer_norm13ln_fwd_kernelINS_13Kernel_traitsI13__nv_bfloat16fS2_fjLj12800ELj2ELj1ELj4ELj4ENS_18Kernel_traits_baseILj12800ES2_fS2_fjLj128EEEEEEEvNS_9FwdParamsE --------------------------
	.section	.text._ZN10layer_norm13ln_fwd_kernelINS_13Kernel_traitsI13__nv_bfloat16fS2_fjLj12800ELj2ELj1ELj4ELj4ENS_18Kernel_traits_baseILj12800ES2_fS2_fjLj128EEEEEEEvNS_9FwdParamsE,"ax",@progbits
	.align	128
        .global         _ZN10layer_norm13ln_fwd_kernelINS_13Kernel_traitsI13__nv_bfloat16fS2_fjLj12800ELj2ELj1ELj4ELj4ENS_18Kernel_traits_baseILj12800ES2_fS2_fjLj128EEEEEEEvNS_9FwdParamsE
        .type           _ZN10layer_norm13ln_fwd_kernelINS_13Kernel_traitsI13__nv_bfloat16fS2_fjLj12800ELj2ELj1ELj4ELj4ENS_18Kernel_traits_baseILj12800ES2_fS2_fjLj128EEEEEEEvNS_9FwdParamsE,@function
        .size           _ZN10layer_norm13ln_fwd_kernelINS_13Kernel_traitsI13__nv_bfloat16fS2_fjLj12800ELj2ELj1ELj4ELj4ENS_18Kernel_traits_baseILj12800ES2_fS2_fjLj128EEEEEEEvNS_9FwdParamsE,(.L_x_1057 - _ZN10layer_norm13ln_fwd_kernelINS_13Kernel_traitsI13__nv_bfloat16fS2_fjLj12800ELj2ELj1ELj4ELj4ENS_18Kernel_traits_baseILj12800ES2_fS2_fjLj128EEEEEEEvNS_9FwdParamsE)
        .other          _ZN10layer_norm13ln_fwd_kernelINS_13Kernel_traitsI13__nv_bfloat16fS2_fjLj12800ELj2ELj1ELj4ELj4ENS_18Kernel_traits_baseILj12800ES2_fS2_fjLj128EEEEEEEvNS_9FwdParamsE,@"STO_CUDA_ENTRY STV_DEFAULT"
_ZN10layer_norm13ln_fwd_kernelINS_13Kernel_traitsI13__nv_bfloat16fS2_fjLj12800ELj2ELj1ELj4ELj4ENS_18Kernel_traits_baseILj12800ES2_fS2_fjLj128EEEEEEEvNS_9FwdParamsE:
.text._ZN10layer_norm13ln_fwd_kernelINS_13Kernel_traitsI13__nv_bfloat16fS2_fjLj12800ELj2ELj1ELj4ELj4ENS_18Kernel_traits_baseILj12800ES2_fS2_fjLj128EEEEEEEvNS_9FwdParamsE:
        /* <DEDUP_REMOVED lines=120> */
.L_x_426:
[----:B---3--:R-:W1:Y:S01]  /*0780*/  S2R R109, SR_TID.X ;  /* 0x00000000006d7919 */ /* 0x008e620000002100 */
[----:B0-----:R-:W0:Y:S01]  /*0790*/  LDC.64 R2, c[0x0][0x390] ;  /* 0x0000e400ff027b82 */ /* 0x001e220000000a00 */
[----:B------:R-:W2:Y:S07]  /*07a0*/  S2R R107, SR_CTAID.X ;  /* 0x00000000006b7919 */ /* 0x000eae0000002500 */
[----:B------:R-:W3:Y:S01]  /*07b0*/  S2UR UR5, SR_CgaCtaId ;  /* 0x00000000000579c3 */ /* 0x000ee20000008800 */
[----:B------:R-:W-:-:S07]  /*07c0*/  UMOV UR4, 0x400 ;  /* 0x0000040000047882 */ /* 0x000fce0000000000 */
[----:B------:R-:W4:Y:S01]  /*07d0*/  LDC R103, c[0x0][0x380] ;  /* 0x0000e000ff677b82 */ /* 0x000f220000000800 */
[----:B-1----:R-:W-:Y:S02]  /*07e0*/  LOP3.LUT R105, R109, 0x1f, RZ, 0xc0, !PT ;  /* 0x0000001f6d697812 */ /* 0x002fe400078ec0ff */
[----:B--2---:R-:W-:Y:S02]  /*07f0*/  LOP3.LUT R107, R107, 0x1, RZ, 0xc0, !PT ;  /* 0x000000016b6b7812 */ /* 0x004fe400078ec0ff */
[----:B------:R-:W-:-:S04]  /*0800*/  LOP3.LUT R0, R105, 0x60, R109, 0xf8, !PT ;  /* 0x0000006069007812 */ /* 0x000fc800078ef86d */
        /* <DEDUP_REMOVED lines=377> */
[----:B------:R-:W-:Y:S01]  /*1fa0*/  ISETP.GT.U32.AND P1, PT, R105, 0x1, PT ;  /* 0x000000016900780c */ /* 0x000fe20003f24070 */
[----:B------:R-:W-:-:S12]  /*1fb0*/  @P2 BRA `(.L_x_424) ;  /* 0x0000000000582947 */ /* 0x000fd80003800000 */
[----:B0-----:R-:W0:Y:S01]  /*1fc0*/  LDC.64 R4, c[0x0][0x3c8] ;  /* 0x0000f200ff047b82 */ /* 0x001e220000000a00 */
[----:B------:R-:W-:Y:S02]  /*1fd0*/  ISETP.NE.AND P2, PT, R87, RZ, PT ;  /* 0x000000ff5700720c */ /* 0x000fe40003f45270 */
[----:B------:R-:W-:Y:S02]  /*1fe0*/  SHF.R.U32.HI R85, RZ, 0x1, R101 ;  /* 0x00000001ff557819 */ /* 0x000fe40000011665 */
[----:B------:R-:W-:Y:S02]  /*1ff0*/  SEL R6, R103, RZ, P2 ;  /* 0x000000ff67067207 */ /* 0x000fe40001000000 */
[----:B------:R-:W-:Y:S02]  /*2000*/  ISETP.GT.U32.AND P2, PT, R48, 0x1, PT ;  /* 0x000000013000780c */ /* 0x000fe40003f44070 */
[----:B------:R-:W-:Y:S02]  /*2010*/  IADD3 R85, P3, PT, R85, R6, RZ ;  /* 0x0000000655557210 */ /* 0x000fe40007f7e0ff */
[----:B------:R-:W-:-:S02]  /*2020*/  MOV R7, 0xffffffff ;  /* 0xffffffff00077802 */ /* 0x000fc40000000f00 */
[----:B------:R-:W-:Y:S02]  /*2030*/  LEA.HI.X.SX32 R6, R6, RZ, 0x1, P3 ;  /* 0x000000ff06067211 */ /* 0x000fe400018f0eff */
        /* <DEDUP_REMOVED lines=9> */
.L_x_425:
[----:B------:R-:W2:Y:S04]  /*20d0*/  LDG.E.STRONG.GPU R6, desc[UR6][R4.64] ;  /* 0x0000000604067981 */ /* 0x000ea8000c1ef900 */
[----:B--2---:R-:W-:Y:S01]  /*20e0*/  CCTL.IVALL ;  /* 0x00000000ff00798f */ /* 0x004fe20002000000 */
[----:B------:R-:W-:Y:S05]  /*20f0*/  YIELD ;  /* 0x0000000000007946 */ /* 0x000fea0003800000 */
[----:B------:R-:W-:-:S13]  /*2100*/  ISETP.NE.AND P2, PT, R6, R85, PT ;  /* 0x000000550600720c */ /* 0x000fda0003f45270 */
[----:B------:R-:W-:Y:S05]  /*2110*/  @P2 BRA `(.L_x_425) ;  /* 0xfffffffc00ec2947 */ /* 0x000fea000383ffff */
.L_x_424:
        /* <DEDUP_REMOVED lines=8> */
[----:B------:R0:W2:Y:S01]  /*21a0*/  @!P1 LDG.E.64 R4, desc[UR6][R2.64] ;  /* 0x0000000602049981 */ /* 0x0000a2000c1e1b00 */
[----:B------:R-:W-:Y:S01]  /*21b0*/  @!P1 MOV R7, 0x45c80000 ;  /* 0x45c8000000079802 */ /* 0x000fe20000000f00 */
[----:B------:R-:W-:Y:S01]  /*21c0*/  UPLOP3.LUT UP0, UPT, UPT, UPT, UP0, 0x40, 0x4 ;  /* 0x000000000004789c */ /* 0x000fe20003f0e800 */
[----:B------:R-:W-:-:S03]  /*21d0*/  IADD3 R48, PT, PT, R48, 0x1, RZ ;  /* 0x0000000130307810 */ /* 0x000fc60007ffe0ff */
[----:B------:R-:W3:Y:S01]  /*21e0*/  SHFL.DOWN PT, R6, R7, 0x1, 0x1f ;  /* 0x08201f0007067f89 */ /* 0x000ee200000e0000 */
[----:B------:R-:W-:Y:S01]  /*21f0*/  LOP3.LUT R48, R48, 0x3, RZ, 0xc0, !PT ;  /* 0x0000000330307812 */ /* 0x000fe200078ec0ff */
[----:B0-----:R-:W0:Y:S01]  /*2200*/  LDC R2, c[0x0][0x3d0] ;  /* 0x0000f400ff027b82 */ /* 0x001e220000000800 */
[----:B---3--:R-:W-:-:S06]  /*2210*/  FADD.FTZ R87, R6, R7 ;  /* 0x0000000706577221 */ /* 0x008fcc0000010000 */
[----:B------:R-:W3:Y:S01]  /*2220*/  MUFU.RCP R87, R87 ;  /* 0x0000005700577308 */ /* 0x000ee20000001000 */
[----:B--2---:R-:W2:Y:S04]  /*2230*/  SHFL.DOWN PT, R85, R4, 0x1, 0x1f ;  /* 0x08201f0004557f89 */ /* 0x004ea800000e0000 */
[----:B------:R-:W4:Y:S01]  /*2240*/  SHFL.DOWN PT, R174, R5, 0x1, 0x1f ;  /* 0x08201f0005ae7f89 */ /* 0x000f2200000e0000 */
[----:B--2---:R-:W-:-:S04]  /*2250*/  FADD.FTZ R99, -R85, R4 ;  /* 0x0000000455637221 */ /* 0x004fc80000010100 */
[----:B------:R-:W-:Y:S01]  /*2260*/  FMUL.FTZ R234, R99, R99 ;  /* 0x0000006363ea7220 */ /* 0x000fe20000410000 */
[----:B----4-:R-:W-:-:S03]  /*2270*/  FADD.FTZ R174, R174, R5 ;  /* 0x00000005aeae7221 */ /* 0x010fc60000010000 */
[----:B------:R-:W-:-:S04]  /*2280*/  FMUL.FTZ R99, R234, R7 ;  /* 0x00000007ea637220 */ /* 0x000fc80000410000 */
[C---:B------:R-:W-:Y:S01]  /*2290*/  FMUL.FTZ R99, R6.reuse, R99 ;  /* 0x0000006306637220 */ /* 0x040fe20000410000 */
[----:B------:R-:W-:-:S03]  /*22a0*/  FMUL.FTZ R6, R6, R85 ;  /* 0x0000005506067220 */ /* 0x000fc60000410000 */
[----:B---3--:R-:W-:Y:S01]  /*22b0*/  FFMA.FTZ R99, R87, R99, R174 ;  /* 0x0000006357637223 */ /* 0x008fe200000100ae */
[----:B------:R-:W-:-:S04]  /*22c0*/  FFMA.FTZ R6, R7, R4, R6 ;  /* 0x0000000407067223 */ /* 0x000fc80000010006 */
[----:B------:R-:W-:Y:S01]  /*22d0*/  FMUL.FTZ R6, R87, R6 ;  /* 0x0000000657067220 */ /* 0x000fe20000410000 */
[----:B------:R-:W0:Y:S04]  /*22e0*/  SHFL.IDX PT, R99, R99, RZ, 0x1f ;  /* 0x00001fff63637589 */ /* 0x000e2800000e0000 */
[----:B------:R-:W2:Y:S01]  /*22f0*/  SHFL.IDX PT, R85, R6, RZ, 0x1f ;  /* 0x00001fff06557589 */ /* 0x000ea200000e0000 */
[----:B0-----:R-:W-:Y:S01]  /*2300*/  FFMA.FTZ R87, R99, 7.8124998253770172596e-05, R2 ;  /* 0x38a3d70a63577823 */ /* 0x001fe20000010002 */
        /* <DEDUP_REMOVED lines=88> */
[----:B------:R-:W-:Y:S01]  /*2890*/  FMUL.FTZ R5, R87, R174 ;  /* 0x000000ae57057220 */ /* 0x000fe20000410000 */
        /* <DEDUP_REMOVED lines=223> */
.L_x_427:
        /* <DEDUP_REMOVED lines=15> */
.L_x_1057:


//--------------------- .text._ZN10layer_norm13ln_fwd_kernelINS_13Kernel_traitsI13__nv_bfloat16S2_S2_fjLj12800ELj2ELj1ELj4ELj4ENS_18Kernel_traits_baseILj12800ES2_S2_S2_fjLj128EEEEEEEvNS_9FwdParamsE --------------------------
	.section	.text._ZN10layer_norm13ln_fwd_kernelINS_13Kernel_traitsI13__nv_bfloat16S2_S2_fjLj12800ELj2ELj1ELj4ELj4ENS_18Kernel_traits_baseILj12800ES2_S2_S2_fjLj128EEEEEEEvNS_9FwdParamsE,"ax",@progbits
	.align	128
        .global         _ZN10layer_norm13ln_fwd_kernelINS_13Kernel_traitsI13__nv_bfloat16S2_S2_fjLj12800ELj2ELj1ELj4ELj4ENS_18Kernel_traits_baseILj12800ES2_S2_S2_fjLj128EEEEEEEvNS_9FwdParamsE
        .type           _ZN10layer_norm13ln_fwd_kernelINS_13Kernel_traitsI13__nv_bfloat16S2_S2_fjLj12800ELj2ELj1ELj4ELj4ENS_18Kernel_traits_baseILj12800ES2_S2_S2_fjLj128EEEEEEEvNS_9FwdParamsE,@function
        .size           _ZN10layer_norm13ln_fwd_kernelINS_13Kernel_traitsI13__nv_bfloat16S2_S2_fjLj12800ELj2ELj1ELj4ELj4ENS_18Kernel_traits_baseILj12800ES2_S2_S2_fjLj128EEEEEEEvNS_9FwdParamsE,(.L_x_1058 - _ZN10layer_norm13ln_fwd_kernelINS_13Kernel_traitsI13__nv_bfloat16S2_S2_fjLj12800ELj2ELj1ELj4ELj4ENS_18Kernel_traits_baseILj12800ES2_S2_S2_fjLj128EEEEEEEvNS_9FwdParamsE)
        .other          _ZN10layer_norm13ln_fwd_kernelINS_13Kernel_traitsI13__nv_bfloat16S2_S2_fjLj12800ELj2ELj1ELj4ELj4ENS_18Kernel_traits_baseILj12800ES2_S2_S2_fjLj128EEEEEEEvNS_9FwdParamsE,@"STO_CUDA_ENTRY STV_DEFAULT"
_ZN10layer_norm13ln_fwd_kernelINS_13Kernel_traitsI13__nv_bfloat16S2_S2_fjLj12800ELj2ELj1ELj4ELj4ENS_18Kernel_traits_baseILj12800ES2_S2_S2_fjLj128EEEEEEEvNS_9FwdParamsE:
.text._ZN10layer_norm13ln_fwd_kernelINS_13Kernel_traitsI13__nv_bfloat16S2_S2_fjLj12800ELj2ELj1ELj4ELj4ENS_18Kernel_traits_baseILj12800ES2_S2_S2_fjLj128EEEEEEEvNS_9FwdParamsE:
        /* <DEDUP_REMOVED lines=68> */
[----:B------:R-:W-:Y:S02]  /*0440*/  PLOP3.LUT P1, PT, PT, PT, PT, 0x8, 0x80 ;  /* 0x000000000080781c */ /* 0x000fe40003f2e170 */
[----:B------:R-:W-:-:S13]  /*0450*/  ISETP.LT.U32.AND P0, PT, R104, 0x20, !P0 ;  /* 0x000000206800780c */ /* 0x000fda0004701070 */
.L_x_434:
[----:B------:R-:W1:Y:S01]  /*0460*/  S2R R8, SR_CTAID.X ;  /* 0x0000000000087919 */ /* 0x000e620000002500 */
[----:B0-2---:R-:W0:Y:S01]  /*0470*/  LDC.64 R2, c[0x0][0x390] ;  /* 0x0000e400ff027b82 */ /* 0x005e220000000a00 */
[----:B------:R-:W-:Y:S02]  /*0480*/  LOP3.LUT R0, R104, 0x7f, RZ, 0xc0, !PT ;  /* 0x0000007f68007812 */ /* 0x000fe400078ec0ff */
[----:B-1----:R-:W-:-:S04]  /*0490*/  SHF.L.U32 R5, R8, 0x7, RZ ;  /* 0x0000000708057819 */ /* 0x002fc800000006ff */
[----:B------:R-:W-:-:S05]  /*04a0*/  LOP3.LUT R0, R0, 0x80, R5, 0xf8, !PT ;  /* 0x0000008000007812 */ /* 0x000fca00078ef805 */
[----:B------:R-:W-:-:S04]  /*04b0*/  IMAD R157, R53, 0x1900, R0 ;  /* 0x00001900359d7824 */ /* 0x000fc800078e0200 */
[C---:B0-----:R-:W-:Y:S01]  /*04c0*/  IMAD.WIDE.U32 R4, R157.reuse, 0x4, R2 ;  /* 0x000000049d047825 */ /* 0x041fe200078e0002 */
[----:B------:R-:W-:-:S04]  /*04d0*/  IADD3 R155, PT, PT, R157, 0x100, RZ ;  /* 0x000001009d9b7810 */ /* 0x000fc80007ffe0ff */
[----:B------:R0:W2:Y:S01]  /*04e0*/  LDG.E R50, desc[UR4][R4.64] ;  /* 0x0000000404327981 */ /* 0x0000a2000c1e1900 */
[----:B------:R-:W-:Y:S01]  /*04f0*/  IMAD.WIDE.U32 R6, R155, 0x4, R2 ;  /* 0x000000049b067825 */ /* 0x000fe200078e0002 */
[----:B------:R-:W-:-:S04]  /*0500*/  IADD3 R9, PT, PT, R157, 0x200, RZ ;  /* 0x000002009d097810 */ /* 0x000fc80007ffe0ff */
[----:B------:R1:W3:Y:S01]  /*0510*/  LDG.E R160, desc[UR4][R6.64] ;  /* 0x0000000406a07981 */ /* 0x0002e2000c1e1900 */
[----:B------:R-:W-:Y:S01]  /*0520*/  IMAD.WIDE.U32 R18, R9, 0x4, R2 ;  /* 0x0000000409127825 */ /* 0x000fe200078e0002 */
[----:B------:R-:W-:-:S05]  /*0530*/  IADD3 R11, PT, PT, R157, 0x300, RZ ;  /* 0x000003009d0b7810 */ /* 0x000fca0007ffe0ff */
[----:B------:R4:W3:Y:S01]  /*0540*/  LDG.E R18, desc[UR4][R18.64] ;  /* 0x0000000412127981 */ /* 0x0008e2000c1e1900 */
[----:B------:R-:W-:Y:S01]  /*0550*/  IMAD.WIDE.U32 R20, R11, 0x4, R2 ;  /* 0x000000040b147825 */ /* 0x000fe200078e0002 */
[----:B------:R-:W-:-:S05]  /*0560*/  IADD3 R13, PT, PT, R157, 0x400, RZ ;  /* 0x000004009d0d7810 */ /* 0x000fca0007ffe0ff */
[----:B------:R4:W3:Y:S01]  /*0570*/  LDG.E R20, desc[UR4][R20.64] ;  /* 0x0000000414147981 */ /* 0x0008e2000c1e1900 */
[----:B------:R-:W-:Y:S01]  /*0580*/  IMAD.WIDE.U32 R146, R13, 0x4, R2 ;  /* 0x000000040d927825 */ /* 0x000fe200078e0002 */
[----:B------:R-:W-:-:S05]  /*0590*/  IADD3 R15, PT, PT, R157, 0x500, RZ ;  /* 0x000005009d0f7810 */ /* 0x000fca0007ffe0ff */
[----:B------:R-:W3:Y:S01]  /*05a0*/  LDG.E R146, desc[UR4][R146.64] ;  /* 0x0000000492927981 */ /* 0x000ee2000c1e1900 */
[----:B0-----:R-:W-:Y:S01]  /*05b0*/  IMAD.WIDE.U32 R4, R15, 0x4, R2 ;  /* 0x000000040f047825 */ /* 0x001fe200078e0002 */
[----:B------:R-:W-:-:S04]  /*05c0*/  IADD3 R17, PT, PT, R157, 0x600, RZ ;  /* 0x000006009d117810 */ /* 0x000fc80007ffe0ff */
[----:B------:R-:W3:Y:S01]  /*05d0*/  LDG.E R12, desc[UR4][R4.64] ;  /* 0x00000004040c7981 */ /* 0x000ee2000c1e1900 */
[----:B-1----:R-:W-:Y:S01]  /*05e0*/  IMAD.WIDE.U32 R6, R17, 0x4, R2 ;  /* 0x0000000411067825 */ /* 0x002fe200078e0002 */
[----:B----4-:R-:W-:-:S04]  /*05f0*/  IADD3 R19, PT, PT, R157, 0x700, RZ ;  /* 0x000007009d137810 */ /* 0x010fc80007ffe0ff */
[----:B------:R0:W4:Y:S01]  /*0600*/  LDG.E R10, desc[UR4][R6.64] ;  /* 0x00000004060a7981 */ /* 0x000122000c1e1900 */
[----:B------:R-:W-:Y:S01]  /*0610*/  IMAD.WIDE.U32 R28, R19, 0x4, R2 ;  /* 0x00000004131c7825 */ /* 0x000fe200078e0002 */
[----:B------:R-:W-:-:S04]  /*0620*/  IADD3 R21, PT, PT, R157, 0x800, RZ ;  /* 0x000008009d157810 */ /* 0x000fc80007ffe0ff */
[----:B------:R1:W4:Y:S01]  /*0630*/  LDG.E R0, desc[UR4][R28.64] ;  /* 0x000000041c007981 */ /* 0x000322000c1e1900 */
[----:B------:R-:W-:Y:S01]  /*0640*/  IMAD.WIDE.U32 R40, R21, 0x4, R2 ;  /* 0x0000000415287825 */ /* 0x000fe200078e0002 */
[----:B------:R-:W-:-:S05]  /*0650*/  IADD3 R23, PT, PT, R157, 0x900, RZ ;  /* 0x000009009d177810 */ /* 0x000fca0007ffe0ff */
[----:B------:R-:W4:Y:S01]  /*0660*/  LDG.E R40, desc[UR4][R40.64] ;  /* 0x0000000428287981 */ /* 0x000f22000c1e1900 */
[----:B------:R-:W-:Y:S01]  /*0670*/  IMAD.WIDE.U32 R38, R23, 0x4, R2 ;  /* 0x0000000417267825 */ /* 0x000fe200078e0002 */
[----:B------:R-:W-:-:S05]  /*0680*/  IADD3 R25, PT, PT, R157, 0xa00, RZ ;  /* 0x00000a009d197810 */ /* 0x000fca0007ffe0ff */
[----:B------:R-:W4:Y:S01]  /*0690*/  LDG.E R38, desc[UR4][R38.64] ;  /* 0x0000000426267981 */ /* 0x000f22000c1e1900 */
[----:B------:R-:W-:Y:S01]  /*06a0*/  IMAD.WIDE.U32 R36, R25, 0x4, R2 ;  /* 0x0000000419247825 */ /* 0x000fe200078e0002 */
[----:B------:R-:W-:-:S05]  /*06b0*/  IADD3 R27, PT, PT, R157, 0xb00, RZ ;  /* 0x00000b009d1b7810 */ /* 0x000fca0007ffe0ff */
[----:B------:R1:W4:Y:S01]  /*06c0*/  LDG.E R36, desc[UR4][R36.64] ;  /* 0x0000000424247981 */ /* 0x000322000c1e1900 */
[----:B0-----:R-:W-:Y:S01]  /*06d0*/  IMAD.WIDE.U32 R6, R27, 0x4, R2 ;  /* 0x000000041b067825 */ /* 0x001fe200078e0002 */
[----:B-1----:R-:W-:-:S04]  /*06e0*/  IADD3 R29, PT, PT, R157, 0xc00, RZ ;  /* 0x00000c009d1d7810 */ /* 0x002fc80007ffe0ff */
[----:B------:R0:W4:Y:S01]  /*06f0*/  LDG.E R165, desc[UR4][R6.64] ;  /* 0x0000000406a57981 */ /* 0x000122000c1e1900 */
[----:B------:R-:W-:Y:S01]  /*0700*/  IMAD.WIDE.U32 R48, R29, 0x4, R2 ;  /* 0x000000041d307825 */ /* 0x000fe200078e0002 */
[----:B------:R-:W-:-:S04]  /*0710*/  IADD3 R31, PT, PT, R157, 0xd00, RZ ;  /* 0x00000d009d1f7810 */ /* 0x000fc80007ffe0ff */
        /* <DEDUP_REMOVED lines=29> */
[----:B------:R-:W-:-:S05]  /*08f0*/  IADD3 R51, PT, PT, R157, 0x1700, RZ ;  /* 0x000017009d337810 */ /* 0x000fca0007ffe0ff */
[----:B------:R-:W4:Y:S01]  /*0900*/  LDG.E R6, desc[UR4][R6.64] ;  /* 0x0000000406067981 */ /* 0x000f22000c1e1900 */
[----:B-1----:R-:W-:Y:S01]  /*0910*/  IMAD.WIDE.U32 R4, R51, 0x4, R2 ;  /* 0x0000000433047825 */ /* 0x002fe200078e0002 */
[----:B------:R-:W-:-:S05]  /*0920*/  IADD3 R145, PT, PT, R157, 0x1800, RZ ;  /* 0x000018009d917810 */ /* 0x000fca0007ffe0ff */
[----:B------:R-:W4:Y:S01]  /*0930*/  LDG.E R4, desc[UR4][R4.64] ;  /* 0x0000000404047981 */ /* 0x000f22000c1e1900 */
[----:B------:R-:W-:-:S06]  /*0940*/  IMAD.WIDE.U32 R2, R145, 0x4, R2 ;  /* 0x0000000491027825 */ /* 0x000fcc00078e0002 */
[----:B------:R-:W4:Y:S01]  /*0950*/  LDG.E R2, desc[UR4][R2.64] ;  /* 0x0000000402027981 */ /* 0x000f22000c1e1900 */
[----:B------:R-:W-:Y:S01]  /*0960*/  LOP3.LUT P2, RZ, R104, 0x1f, RZ, 0xc0, !PT ;  /* 0x0000001f68ff7812 */ /* 0x000fe2000784c0ff */
[----:B------:R-:W-:Y:S01]  /*0970*/  BSSY.RECONVERGENT B0, `(.L_x_428) ;  /* 0x0000105000007945 */ /* 0x000fe20003800200 */
[----:B------:R-:W0:Y:S01]  /*0980*/  S2R R104, SR_TID.X ;  /* 0x0000000000687919 */ /* 0x000e220000002100 */
[C---:B--2---:R-:W-:Y:S02]  /*0990*/  PRMT R148, R50.reuse, 0x7632, R148 ;  /* 0x0000763232947816 */ /* 0x044fe40000000094 */
[----:B------:R-:W-:Y:S02]  /*09a0*/  SHF.L.U32 R50, R50, 0x10, RZ ;  /* 0x0000001032327819 */ /* 0x000fe400000006ff */
[----:B------:R-:W-:Y:S02]  /*09b0*/  SHF.L.U32 R148, R148, 0x10, RZ ;  /* 0x0000001094947819 */ /* 0x000fe400000006ff */
[C---:B---3--:R-:W-:Y:S01]  /*09c0*/  PRMT R150, R160.reuse, 0x7632, R150 ;  /* 0x00007632a0967816 */ /* 0x048fe20000000096 */
[----:B------:R-:W-:Y:S01]  /*09d0*/  FADD.FTZ R105, RZ, R50 ;  /* 0x00000032ff697221 */ /* 0x000fe20000010000 */
[----:B------:R-:W-:-:S02]  /*09e0*/  SHF.L.U32 R160, R160, 0x10, RZ ;  /* 0x00000010a0a07819 */ /* 0x000fc400000006ff */
[----:B------:R-:W-:Y:S01]  /*09f0*/  SHF.L.U32 R150, R150, 0x10, RZ ;  /* 0x0000001096967819 */ /* 0x000fe200000006ff */
[----:B------:R-:W-:Y:S01]  /*0a00*/  FADD.FTZ R105, R148, R105 ;  /* 0x0000006994697221 */ /* 0x000fe20000010000 */
[----:B------:R-:W-:-:S03]  /*0a10*/  PRMT R152, R18, 0x7632, R152 ;  /* 0x0000763212987816 */ /* 0x000fc60000000098 */
[----:B------:R-:W-:Y:S01]  /*0a20*/  FADD.FTZ R105, R160, R105 ;  /* 0x00000069a0697221 */ /* 0x000fe20000010000 */
[----:B------:R-:W-:Y:S02]  /*0a30*/  SHF.L.U32 R158, R18, 0x10, RZ ;  /* 0x00000010129e7819 */ /* 0x000fe400000006ff */
[----:B------:R-:W-:Y:S01]  /*0a40*/  SHF.L.U32 R152, R152, 0x10, RZ ;  /* 0x0000001098987819 */ /* 0x000fe200000006ff */
        /* <DEDUP_REMOVED lines=28> */
[----:B------:R-:W-:Y:S01]  /*0c10*/  MOV R12, RZ ;  /* 0x000000ff000c7202 */ /* 0x000fe20000000f00 */
        /* <DEDUP_REMOVED lines=14> */
[C---:B------:R-:W-:Y:S01]  /*0d00*/  PRMT R159, R161.reuse, 0x7632, R159 ;  /* 0x00007632a19f7816 */ /* 0x040fe2000000009f */
        /* <DEDUP_REMOVED lines=80> */
[----:B------:R-:W-:-:S04]  /*1210*/  FMUL.FTZ R2, R2, 0.00062499998603016138077 ;  /* 0x3a23d70a02027820 */ /* 0x000fc80000410000 */
        /* <DEDUP_REMOVED lines=122> */
.L_x_429:
[----:B------:R-:W-:Y:S05]  /*19c0*/  BSYNC.RECONVERGENT B0 ;  /* 0x0000000000007941 */ /* 0x000fea0003800200 */
.L_x_428:
        /* <DEDUP_REMOVED lines=13> */
.L_x_431:
[----:B------:R-:W-:Y:S05]  /*1aa0*/  BSYNC.RECONVERGENT B0 ;  /* 0x0000000000007941 */ /* 0x000fea0003800200 */
.L_x_430:
        /* <DEDUP_REMOVED lines=67> */
.L_x_433:
[----:B0-----:R-:W-:Y:S02]  /*1ee0*/  MOV R2, R4 ;  /* 0x0000000400027202 */ /* 0x001fe40000000f00 */
[----:B------:R-:W-:-:S05]  /*1ef0*/  MOV R3, R5 ;  /* 0x0000000500037202 */ /* 0x000fca0000000f00 */
[----:B------:R-:W2:Y:S04]  /*1f00*/  LDG.E.STRONG.GPU R2, desc[UR4][R2.64] ;  /* 0x0000000402027981 */ /* 0x000ea8000c1ef900 */
[----:B--2---:R-:W-:Y:S01]  /*1f10*/  CCTL.IVALL ;  /* 0x00000000ff00798f */ /* 0x004fe20002000000 */
[----:B------:R-:W-:Y:S05]  /*1f20*/  YIELD ;  /* 0x0000000000007946 */ /* 0x000fea0003800000 */
[----:B------:R-:W-:-:S13]  /*1f30*/  ISETP.NE.AND P3, PT, R2, R14, PT ;  /* 0x0000000e0200720c */ /* 0x000fda0003f65270 */
[----:B------:R-:W-:Y:S05]  /*1f40*/  @P3 BRA `(.L_x_433) ;  /* 0xfffffffc00e43947 */ /* 0x000fea000383ffff */
.L_x_432:
        /* <DEDUP_REMOVED lines=24> */
[----:B0-----:R-:W0:Y:S01]  /*20d0*/  LDC R2, c[0x0][0x3d0] ;  /* 0x0000f400ff027b82 */ /* 0x001e220000000800 */
[----:B-1----:R-:W-:-:S06]  /*20e0*/  FADD.FTZ R12, R6, R7 ;  /* 0x00000007060c7221 */ /* 0x002fcc0000010000 */
[----:B------:R-:W1:Y:S01]  /*20f0*/  MUFU.RCP R12, R12 ;  /* 0x0000000c000c7308 */ /* 0x000e620000001000 */
        /* <DEDUP_REMOVED lines=10> */
[----:B-1----:R-:W-:-:S03]  /*21a0*/  FMUL.FTZ R162, R12, R7 ;  /* 0x000000070ca27220 */ /* 0x002fc60000410000 */
[----:B------:R-:W-:-:S03]  /*21b0*/  FFMA.FTZ R3, R12, R14, R3 ;  /* 0x0000000e0c037223 */ /* 0x000fc60000010003 */
[----:B------:R-:W1:Y:S01]  /*21c0*/  SHFL.IDX PT, R162, R162, RZ, 0x1f ;  /* 0x00001fffa2a27589 */ /* 0x000e6200000e0000 */
[----:B------:R-:W4:Y:S03]  /*21d0*/  @P0 LDC.64 R6, c[0x0][0x3a0] ;  /* 0x0000e800ff060b82 */ /* 0x000f260000000a00 */
[----:B------:R-:W0:Y:S01]  /*21e0*/  SHFL.IDX PT, R3, R3, RZ, 0x1f ;  /* 0x00001fff03037589 */ /* 0x000e2200000e0000 */
[----:B---3--:R-:W-:-:S04]  /*21f0*/  @P0 IMAD.WIDE R4, R53, 0x4, R4 ;  /* 0x0000000435040825 */ /* 0x008fc800078e0204 */
[--C-:B-1----:R-:W-:Y:S01]  /*2200*/  FADD.FTZ R120, R159, -R162.reuse ;  /* 0x800000a29f787221 */ /* 0x102fe20000010000 */
[--C-:B------:R-:W-:Y:S01]  /*2210*/  FADD.FTZ R50, R50, -R162.reuse ;  /* 0x800000a232327221 */ /* 0x100fe20000010000 */
[--C-:B------:R-:W-:Y:S01]  /*2220*/  FADD.FTZ R148, R148, -R162.reuse ;  /* 0x800000a294947221 */ /* 0x100fe20000010000 */
[----:B------:R-:W-:Y:S01]  /*2230*/  FADD.FTZ R160, R160, -R162 ;  /* 0x800000a2a0a07221 */ /* 0x000fe20000010000 */
[----:B0-----:R-:W-:Y:S01]  /*2240*/  FFMA.FTZ R2, R3, 7.8124998253770172596e-05, R2 ;  /* 0x38a3d70a03027823 */ /* 0x001fe20000010002 */
[--C-:B------:R-:W-:Y:S01]  /*2250*/  FADD.FTZ R150, R150, -R162.reuse ;  /* 0x800000a296967221 */ /* 0x100fe20000010000 */
[--C-:B------:R-:W-:Y:S01]  /*2260*/  FADD.FTZ R158, R158, -R162.reuse ;  /* 0x800000a29e9e7221 */ /* 0x100fe20000010000 */
[----:B------:R-:W-:Y:S01]  /*2270*/  FADD.FTZ R152, R152, -R162 ;  /* 0x800000a298987221 */ /* 0x000fe20000010000 */
[----:B------:R0:W1:Y:S01]  /*2280*/  MUFU.RSQ R159, R2 ;  /* 0x00000002009f7308 */ /* 0x0000620000001400 */
        /* <DEDUP_REMOVED lines=13> */
[----:B------:R0:W-:Y:S01]  /*2360*/  @P0 STG.E desc[UR4][R6.64], R162 ;  /* 0x000000a206000986 */ /* 0x0001e2000c101904 */
        /* <DEDUP_REMOVED lines=28> */
[C---:B------:R-:W-:Y:S01]  /*2530*/  FMUL.FTZ R153, R159.reuse, R156 ;  /* 0x0000009c9f997220 */ /* 0x040fe20000410000 */
[C---:B------:R-:W-:Y:S01]  /*2540*/  FMUL.FTZ R154, R159.reuse, R154 ;  /* 0x0000009a9f9a7220 */ /* 0x040fe20000410000 */
[C---:B------:R-:W-:Y:S01]  /*2550*/  FMUL.FTZ R107, R159.reuse, R44 ;  /* 0x0000002c9f6b7220 */ /* 0x040fe20000410000 */
[----:B------:R-:W-:Y:S01]  /*2560*/  FMUL.FTZ R108, R159, R108 ;  /* 0x0000006c9f6c7220 */ /* 0x000fe20000410000 */
        /* <DEDUP_REMOVED lines=38> */
[--C-:B------:R-:W-:Y:S01]  /*27d0*/  FADD.FTZ R110, R110, -R162.reuse ;  /* 0x800000a26e6e7221 */ /* 0x100fe20000010000 */
[----:B------:R-:W-:Y:S01]  /*27e0*/  F2FP.BF16.F32.PACK_AB R147, RZ, R147 ;  /* 0x00000093ff93723e */ /* 0x000fe200000010ff */
[----:B------:R-:W-:Y:S01]  /*27f0*/  FADD.FTZ R116, R116, -R162 ;  /* 0x800000a274747221 */ /* 0x000fe20000010000 */
[----:B------:R-:W-:Y:S01]  /*2800*/  IMAD.WIDE.U32 R8, R9, 0x4, R2 ;  /* 0x0000000409087825 */ /* 0x000fe200078e0002 */
[----:B------:R-:W-:-:S03]  /*2810*/  PRMT R149, R149, 0x5410, R150 ;  /* 0x0000541095957816 */ /* 0x000fc60000000096 */
[----:B------:R-:W-:Y:S01]  /*2820*/  FADD.FTZ R114, R114, -R162 ;  /* 0x800000a272727221 */ /* 0x000fe20000010000 */
[----:B------:R-:W-:Y:S01]  /*2830*/  F2FP.BF16.F32.PACK_AB R153, RZ, R153 ;  /* 0x00000099ff99723e */ /* 0x000fe200000010ff */
[----:B------:R-:W-:Y:S01]  /*2840*/  IMAD.WIDE.U32 R10, R11, 0x4, R2 ;  /* 0x000000040b0a7825 */ /* 0x000fe200078e0002 */
[----:B------:R-:W-:-:S03]  /*2850*/  F2FP.BF16.F32.PACK_AB R154, RZ, R154 ;  /* 0x0000009aff9a723e */ /* 0x000fc600000010ff */
[----:B------:R-:W-:Y:S01]  /*2860*/  FMUL.FTZ R112, R159, R112 ;  /* 0x000000709f707220 */ /* 0x000fe20000410000 */
[----:B------:R-:W-:Y:S01]  /*2870*/  PRMT R151, R151, 0x5410, R152 ;  /* 0x0000541097977816 */ /* 0x000fe20000000098 */
[----:B0-----:R-:W-:Y:S01]  /*2880*/  IMAD.WIDE.U32 R4, R157, 0x4, R2 ;  /* 0x000000049d047825 */ /* 0x001fe200078e0002 */
[----:B------:R-:W-:-:S03]  /*2890*/  F2FP.BF16.F32.PACK_AB R107, RZ, R107 ;  /* 0x0000006bff6b723e */ /* 0x000fc600000010ff */
[----:B------:R-:W-:Y:S01]  /*28a0*/  FMUL.FTZ R110, R159, R110 ;  /* 0x0000006e9f6e7220 */ /* 0x000fe20000410000 */
[----:B------:R-:W-:Y:S01]  /*28b0*/  F2FP.BF16.F32.PACK_AB R108, RZ, R108 ;  /* 0x0000006cff6c723e */ /* 0x000fe200000010ff */
[----:B------:R-:W-:Y:S01]  /*28c0*/  IMAD.WIDE.U32 R12, R13, 0x4, R2 ;  /* 0x000000040d0c7825 */ /* 0x000fe200078e0002 */
[----:B------:R-:W-:-:S03]  /*28d0*/  PRMT R146, R146, 0x5410, R147 ;  /* 0x0000541092927816 */ /* 0x000fc60000000093 */
[----:B------:R-:W-:Y:S01]  /*28e0*/  FMUL.FTZ R116, R159, R116 ;  /* 0x000000749f747220 */ /* 0x000fe20000410000 */
[----:B------:R-:W-:Y:S01]  /*28f0*/  F2FP.BF16.F32.PACK_AB R105, RZ, R105 ;  /* 0x00000069ff69723e */ /* 0x000fe200000010ff */
[----:B------:R-:W-:Y:S01]  /*2900*/  IMAD.WIDE.U32 R14, R15, 0x4, R2 ;  /* 0x000000040f0e7825 */ /* 0x000fe200078e0002 */
[----:B------:R-:W-:-:S03]  /*2910*/  F2FP.BF16.F32.PACK_AB R106, RZ, R106 ;  /* 0x0000006aff6a723e */ /* 0x000fc600000010ff */
[----:B-----5:R-:W-:Y:S01]  /*2920*/  HFMA2.BF16_V2 R149, R102, R149, R77 ;  /* 0x0000009566957231 */ /* 0x020fe2000020004d */
[----:B------:R-:W-:Y:S01]  /*2930*/  PRMT R153, R153, 0x5410, R154 ;  /* 0x0000541099997816 */ /* 0x000fe2000000009a */
[----:B------:R-:W-:Y:S01]  /*2940*/  IMAD.WIDE.U32 R16, R17, 0x4, R2 ;  /* 0x0000000411107825 */ /* 0x000fe200078e0002 */
[----:B------:R-:W-:-:S03]  /*2950*/  PRMT R107, R107, 0x5410, R108 ;  /* 0x000054106b6b7816 */ /* 0x000fc6000000006c */
[----:B------:R-:W-:Y:S01]  /*2960*/  FMUL.FTZ R114, R159, R114 ;  /* 0x000000729f727220 */ /* 0x000fe20000410000 */
[----:B------:R-:W-:Y:S02]  /*2970*/  HFMA2.BF16_V2 R151, R101, R151, R76 ;  /* 0x0000009765977231 */ /* 0x000fe4000020004c */
[----:B------:R-:W-:Y:S01]  /*2980*/  IMAD.WIDE.U32 R18, R19, 0x4, R2 ;  /* 0x0000000413127825 */ /* 0x000fe200078e0002 */
[----:B------:R-:W-:-:S03]  /*2990*/  PRMT R105, R105, 0x5410, R106 ;  /* 0x0000541069697816 */ /* 0x000fc6000000006a */
[----:B------:R-:W-:Y:S01]  /*29a0*/  FADD.FTZ R118, R163, -R162 ;  /* 0x800000a2a3767221 */ /* 0x000fe20000010000 */
[----:B------:R-:W-:Y:S01]  /*29b0*/  F2FP.BF16.F32.PACK_AB R111, RZ, R111 ;  /* 0x0000006fff6f723e */ /* 0x000fe200000010ff */
[----:B------:R-:W-:Y:S01]  /*29c0*/  IMAD.WIDE.U32 R20, R21, 0x4, R2 ;  /* 0x0000000415147825 */ /* 0x000fe200078e0002 */
[----:B------:R-:W-:-:S03]  /*29d0*/  F2FP.BF16.F32.PACK_AB R112, RZ, R112 ;  /* 0x00000070ff70723e */ /* 0x000fc600000010ff */
[----:B------:R-:W-:Y:S01]  /*29e0*/  HFMA2.BF16_V2 R147, R99, R146, R74 ;  /* 0x0000009263937231 */ /* 0x000fe2000020004a */
[----:B------:R-:W-:Y:S01]  /*29f0*/  F2FP.BF16.F32.PACK_AB R109, RZ, R109 ;  /* 0x0000006dff6d723e */ /* 0x000fe200000010ff */
[----:B------:R-:W-:Y:S01]  /*2a00*/  IMAD.WIDE.U32 R22, R23, 0x4, R2 ;  /* 0x0000000417167825 */ /* 0x000fe200078e0002 */
[----:B------:R-:W-:-:S03]  /*2a10*/  F2FP.BF16.F32.PACK_AB R110, RZ, R110 ;  /* 0x0000006eff6e723e */ /* 0x000fc600000010ff */
[----:B------:R-:W-:Y:S01]  /*2a20*/  FMUL.FTZ R120, R159, R120 ;  /* 0x000000789f787220 */ /* 0x000fe20000410000 */
[----:B------:R-:W-:Y:S01]  /*2a30*/  F2FP.BF16.F32.PACK_AB R115, RZ, R115 ;  /* 0x00000073ff73723e */ /* 0x000fe200000010ff */
[----:B------:R-:W-:Y:S01]  /*2a40*/  IMAD.WIDE.U32 R24, R25, 0x4, R2 ;  /* 0x0000000419187825 */ /* 0x000fe200078e0002 */
[----:B------:R-:W-:-:S03]  /*2a50*/  F2FP.BF16.F32.PACK_AB R116, RZ, R116 ;  /* 0x00000074ff74723e */ /* 0x000fc600000010ff */
[----:B------:R-:W-:Y:S01]  /*2a60*/  HFMA2.BF16_V2 R153, R100, R153, R75 ;  /* 0x0000009964997231 */ /* 0x000fe2000020004b */
[----:B------:R-:W-:Y:S01]  /*2a70*/  PRMT R111, R111, 0x5410, R112 ;  /* 0x000054106f6f7816 */ /* 0x000fe20000000070 */
[----:B------:R-:W-:Y:S01]  /*2a80*/  IMAD.WIDE.U32 R26, R27, 0x4, R2 ;  /* 0x000000041b1a7825 */ /* 0x000fe200078e0002 */
[----:B------:R-:W-:-:S03]  /*2a90*/  F2FP.BF16.F32.PACK_AB R113, RZ, R113 ;  /* 0x00000071ff71723e */ /* 0x000fc600000010ff */
[----:B------:R-:W-:Y:S01]  /*2aa0*/  FMUL.FTZ R118, R159, R118 ;  /* 0x000000769f767220 */ /* 0x000fe20000410000 */
[----:B------:R-:W-:Y:S01]  /*2ab0*/  F2FP.BF16.F32.PACK_AB R114, RZ, R114 ;  /* 0x00000072ff72723e */ /* 0x000fe200000010ff */
[----:B------:R-:W-:-:S04]  /*2ac0*/  IMAD.WIDE.U32 R28, R29, 0x4, R2 ;  /* 0x000000041d1c7825 */ /* 0x000fc800078e0002 */
[----:B------:R-:W-:Y:S01]  /*2ad0*/  FMUL.FTZ R124, R159, R124 ;  /* 0x0000007c9f7c7220 */ /* 0x000fe20000410000 */
[----:B------:R-:W-:Y:S01]  /*2ae0*/  PRMT R109, R109, 0x5410, R110 ;  /* 0x000054106d6d7816 */ /* 0x000fe2000000006e */
[----:B------:R-:W-:Y:S01]  /*2af0*/  FMUL.FTZ R122, R159, R122 ;  /* 0x0000007a9f7a7220 */ /* 0x000fe20000410000 */
[----:B------:R-:W-:Y:S01]  /*2b00*/  IMAD.WIDE.U32 R30, R31, 0x4, R2 ;  /* 0x000000041f1e7825 */ /* 0x000fe200078e0002 */
[----:B------:R-:W-:-:S03]  /*2b10*/  PRMT R115, R115, 0x5410, R116 ;  /* 0x0000541073737816 */ /* 0x000fc60000000074 */
[----:B------:R-:W-:Y:S01]  /*2b20*/  FMUL.FTZ R128, R159, R128 ;  /* 0x000000809f807220 */ /* 0x000fe20000410000 */
[----:B------:R-:W-:Y:S01]  /*2b30*/  PRMT R113, R113, 0x5410, R114 ;  /* 0x0000541071717816 */ /* 0x000fe20000000072 */
[----:B------:R-:W-:Y:S01]  /*2b40*/  IMAD.WIDE.U32 R32, R33, 0x4, R2 ;  /* 0x0000000421207825 */ /* 0x000fe200078e0002 */
[----:B------:R-:W-:-:S03]  /*2b50*/  F2FP.BF16.F32.PACK_AB R119, RZ, R119 ;  /* 0x00000077ff77723e */ /* 0x000fc600000010ff */
[----:B------:R-:W-:Y:S01]  /*2b60*/  FMUL.FTZ R126, R159, R126 ;  /* 0x0000007e9f7e7220 */ /* 0x000fe20000410000 */
[----:B------:R-:W-:Y:S01]  /*2b70*/  F2FP.BF16.F32.PACK_AB R120, RZ, R120 ;  /* 0x00000078ff78723e */ /* 0x000fe200000010ff */
        /* <DEDUP_REMOVED lines=14> */
[----:B------:R-:W-:Y:S01]  /*2c60*/  FMUL.FTZ R136, R159, R136 ;  /* 0x000000889f887220 */ /* 0x000fe20000410000 */
[----:B------:R-:W-:Y:S01]  /*2c70*/  PRMT R117, R117, 0x5410, R118 ;  /* 0x0000541075757816 */ /* 0x000fe20000000076 */
        /* <DEDUP_REMOVED lines=17> */
[----:B------:R-:W-:Y:S02]  /*2d90*/  PRMT R127, R127, 0x5410, R128 ;  /* 0x000054107f7f7816 */ /* 0x000fe40000000080 */
[----:B------:R-:W-:Y:S01]  /*2da0*/  F2FP.BF16.F32.PACK_AB R129, RZ, R129 ;  /* 0x00000081ff81723e */ /* 0x000fe200000010ff */
[----:B------:R-:W-:-:S04]  /*2db0*/  IMAD.WIDE.U32 R2, R145, 0x4, R2 ;  /* 0x0000000491027825 */ /* 0x000fc800078e0002 */
[----:B------:R-:W-:Y:S01]  /*2dc0*/  HFMA2.BF16_V2 R145, R103, R155, R78 ;  /* 0x0000009b67917231 */ /* 0x000fe2000020004e */
[----:B------:R-:W-:Y:S02]  /*2dd0*/  F2FP.BF16.F32.PACK_AB R130, RZ, R130 ;  /* 0x00000082ff82723e */ /* 0x000fe400000010ff */
[----:B------:R-:W-:Y:S02]  /*2de0*/  PRMT R125, R125, 0x5410, R126 ;  /* 0x000054107d7d7816 */ /* 0x000fe4000000007e */
[----:B------:R-:W-:Y:S01]  /*2df0*/  PRMT R131, R131, 0x5410, R132 ;  /* 0x0000541083837816 */ /* 0x000fe20000000084 */
[----:B------:R0:W-:Y:S01]  /*2e00*/  STG.E desc[UR4][R4.64], R145 ;  /* 0x0000009104007986 */ /* 0x0001e2000c101904 */
[----:B------:R-:W-:Y:S02]  /*2e10*/  F2FP.BF16.F32.PACK_AB R133, RZ, R133 ;  /* 0x00000085ff85723e */ /* 0x000fe400000010ff */
[----:B------:R-:W-:Y:S01]  /*2e20*/  F2FP.BF16.F32.PACK_AB R134, RZ, R134 ;  /* 0x00000086ff86723e */ /* 0x000fe200000010ff */
[----:B------:R1:W-:Y:S01]  /*2e30*/  STG.E desc[UR4][R6.64], R149 ;  /* 0x0000009506007986 */ /* 0x0003e2000c101904 */
[----:B------:R-:W-:-:S02]  /*2e40*/  PRMT R129, R129, 0x5410, R130 ;  /* 0x0000541081817816 */ /* 0x000fc40000000082 */
[----:B------:R-:W-:Y:S01]  /*2e50*/  F2FP.BF16.F32.PACK_AB R135, RZ, R135 ;  /* 0x00000087ff87723e */ /* 0x000fe200000010ff */
[----:B------:R3:W-:Y:S01]  /*2e60*/  STG.E desc[UR4][R8.64], R151 ;  /* 0x0000009708007986 */ /* 0x0007e2000c101904 */
[----:B------:R-:W-:Y:S02]  /*2e70*/  F2FP.BF16.F32.PACK_AB R136, RZ, R136 ;  /* 0x00000088ff88723e */ /* 0x000fe400000010ff */
[----:B------:R-:W-:Y:S01]  /*2e80*/  F2FP.BF16.F32.PACK_AB R139, RZ, R139 ;  /* 0x0000008bff8b723e */ /* 0x000fe200000010ff */
[----:B0-----:R-:W-:Y:S01]  /*2e90*/  HFMA2.BF16_V2 R5, R98, R105, R73 ;  /* 0x0000006962057231 */ /* 0x001fe20000200049 */
[----:B------:R0:W-:Y:S01]  /*2ea0*/  STG.E desc[UR4][R10.64], R153 ;  /* 0x000000990a007986 */ /* 0x0001e2000c101904 */
[----:B------:R-:W-:Y:S01]  /*2eb0*/  F2FP.BF16.F32.PACK_AB R140, RZ, R140 ;  /* 0x0000008cff8c723e */ /* 0x000fe200000010ff */
[----:B-1----:R-:W-:Y:S02]  /*2ec0*/  HFMA2.BF16_V2 R7, R97, R107, R72 ;  /* 0x0000006b61077231 */ /* 0x002fe40000200048 */
[----:B------:R1:W-:Y:S01]  /*2ed0*/  STG.E desc[UR4][R12.64], R147 ;  /* 0x000000930c007986 */ /* 0x0003e2000c101904 */
[----:B------:R-:W-:Y:S01]  /*2ee0*/  PRMT R133, R133, 0x5410, R134 ;  /* 0x0000541085857816 */ /* 0x000fe20000000086 */
[----:B---3--:R-:W-:-:S02]  /*2ef0*/  HFMA2.BF16_V2 R9, R96, R109, R71 ;  /* 0x0000006d60097231 */ /* 0x008fc40000200047 */
[----:B------:R3:W-:Y:S01]  /*2f00*/  STG.E desc[UR4][R14.64], R5 ;  /* 0x000000050e007986 */ /* 0x0007e2000c101904 */
[----:B------:R-:W-:Y:S02]  /*2f10*/  PRMT R135, R135, 0x5410, R136 ;  /* 0x0000541087877816 */ /* 0x000fe40000000088 */
[----:B------:R-:W-:Y:S01]  /*2f20*/  F2FP.BF16.F32.PACK_AB R137, RZ, R137 ;  /* 0x00000089ff89723e */ /* 0x000fe200000010ff */
[----:B0-----:R-:W-:Y:S01]  /*2f30*/  HFMA2.BF16_V2 R11, R95, R111, R70 ;  /* 0x0000006f5f0b7231 */ /* 0x001fe20000200046 */
[----:B------:R0:W-:Y:S01]  /*2f40*/  STG.E desc[UR4][R16.64], R7 ;  /* 0x0000000710007986 */ /* 0x0001e2000c101904 */
[----:B------:R-:W-:Y:S01]  /*2f50*/  F2FP.BF16.F32.PACK_AB R138, RZ, R138 ;  /* 0x0000008aff8a723e */ /* 0x000fe200000010ff */
[----:B-1----:R-:W-:Y:S02]  /*2f60*/  HFMA2.BF16_V2 R13, R91, R119, R66 ;  /* 0x000000775b0d7231 */ /* 0x002fe40000200042 */
[----:B------:R1:W-:Y:S01]  /*2f70*/  STG.E desc[UR4][R18.64], R9 ;  /* 0x0000000912007986 */ /* 0x0003e2000c101904 */
[----:B------:R-:W-:Y:S01]  /*2f80*/  F2FP.BF16.F32.PACK_AB R143, RZ, R143 ;  /* 0x0000008fff8f723e */ /* 0x000fe200000010ff */
[----:B---3--:R-:W-:-:S02]  /*2f90*/  HFMA2.BF16_V2 R5, R94, R113, R69 ;  /* 0x000000715e057231 */ /* 0x008fc40000200045 */
[----:B------:R3:W-:Y:S01]  /*2fa0*/  STG.E desc[UR4][R20.64], R11 ;  /* 0x0000000b14007986 */ /* 0x0007e2000c101904 */
[----:B------:R-:W-:Y:S02]  /*2fb0*/  F2FP.BF16.F32.PACK_AB R144, RZ, R144 ;  /* 0x00000090ff90723e */ /* 0x000fe400000010ff */
[----:B------:R-:W-:Y:S01]  /*2fc0*/  F2FP.BF16.F32.PACK_AB R141, RZ, R141 ;  /* 0x0000008dff8d723e */ /* 0x000fe200000010ff */
[----:B0-----:R-:W-:Y:S01]  /*2fd0*/  HFMA2.BF16_V2 R7, R93, R115, R68 ;  /* 0x000000735d077231 */ /* 0x001fe20000200044 */
[----:B------:R0:W-:Y:S01]  /*2fe0*/  STG.E desc[UR4][R22.64], R5 ;  /* 0x0000000516007986 */ /* 0x0001e2000c101904 */
[----:B------:R-:W-:Y:S01]  /*2ff0*/  F2FP.BF16.F32.PACK_AB R142, RZ, R142 ;  /* 0x0000008eff8e723e */ /* 0x000fe200000010ff */
[----:B-1----:R-:W-:Y:S01]  /*3000*/  HFMA2.BF16_V2 R9, R92, R117, R67 ;  /* 0x000000755c097231 */ /* 0x002fe20000200043 */
[----:B------:R-:W-:Y:S01]  /*3010*/  PRMT R139, R139, 0x5410, R140 ;  /* 0x000054108b8b7816 */ /* 0x000fe2000000008c */
[----:B------:R1:W-:Y:S01]  /*3020*/  STG.E desc[UR4][R24.64], R7 ;  /* 0x0000000718007986 */ /* 0x0003e2000c101904 */
[----:B---3--:R-:W-:Y:S01]  /*3030*/  HFMA2.BF16_V2 R11, R87, R127, R62 ;  /* 0x0000007f570b7231 */ /* 0x008fe2000020003e */
[----:B------:R-:W-:-:S02]  /*3040*/  PRMT R137, R137, 0x5410, R138 ;  /* 0x0000541089897816 */ /* 0x000fc4000000008a */
[----:B------:R3:W-:Y:S01]  /*3050*/  STG.E desc[UR4][R26.64], R9 ;  /* 0x000000091a007986 */ /* 0x0007e2000c101904 */
[----:B------:R-:W-:Y:S01]  /*3060*/  PRMT R143, R143, 0x5410, R144 ;  /* 0x000054108f8f7816 */ /* 0x000fe20000000090 */
[----:B0-----:R-:W-:Y:S01]  /*3070*/  HFMA2.BF16_V2 R5, R90, R121, R65 ;  /* 0x000000795a057231 */ /* 0x001fe20000200041 */
[----:B------:R-:W-:Y:S01]  /*3080*/  PRMT R141, R141, 0x5410, R142 ;  /* 0x000054108d8d7816 */ /* 0x000fe2000000008e */
[----:B------:R0:W-:Y:S01]  /*3090*/  STG.E desc[UR4][R28.64], R13 ;  /* 0x0000000d1c007986 */ /* 0x0001e2000c101904 */
[----:B------:R-:W-:Y:S01]  /*30a0*/  IADD3 R53, PT, PT, R53, R0, RZ ;  /* 0x0000000035357210 */ /* 0x000fe20007ffe0ff */
[----:B-1----:R-:W-:Y:S02]  /*30b0*/  HFMA2.BF16_V2 R7, R89, R123, R64 ;  /* 0x0000007b59077231 */ /* 0x002fe40000200040 */
[----:B------:R1:W-:Y:S01]  /*30c0*/  STG.E desc[UR4][R30.64], R5 ;  /* 0x000000051e007986 */ /* 0x0003e2000c101904 */
[----:B--2---:R-:W-:Y:S01]  /*30d0*/  ISETP.GE.AND P2, PT, R53, UR6, PT ;  /* 0x0000000635007c0c */ /* 0x004fe2000bf46270 */
[----:B---3--:R-:W-:-:S02]  /*30e0*/  HFMA2.BF16_V2 R9, R88, R125, R63 ;  /* 0x0000007d58097231 */ /* 0x008fc4000020003f */
[----:B------:R2:W-:Y:S01]  /*30f0*/  STG.E desc[UR4][R32.64], R7 ;  /* 0x0000000720007986 */ /* 0x0005e2000c101904 */
[----:B0-----:R-:W-:-:S03]  /*3100*/  HFMA2.BF16_V2 R13, R83, R135, R58 ;  /* 0x00000087530d7231 */ /* 0x001fc6000020003a */
[----:B------:R0:W-:Y:S01]  /*3110*/  STG.E desc[UR4][R34.64], R9 ;  /* 0x0000000922007986 */ /* 0x0001e2000c101904 */
[----:B-1----:R-:W-:-:S03]  /*3120*/  HFMA2.BF16_V2 R5, R86, R129, R61 ;  /* 0x0000008156057231 */ /* 0x002fc6000020003d */
[----:B------:R1:W-:Y:S01]  /*3130*/  STG.E desc[UR4][R36.64], R11 ;  /* 0x0000000b24007986 */ /* 0x0003e2000c101904 */
[----:B--2---:R-:W-:-:S03]  /*3140*/  HFMA2.BF16_V2 R7, R85, R131, R60 ;  /* 0x0000008355077231 */ /* 0x004fc6000020003c */
        /* <DEDUP_REMOVED lines=10> */
[----:B------:R2:W-:Y:S04]  /*31f0*/  STG.E desc[UR4][R48.64], R7 ;  /* 0x0000000730007986 */ /* 0x0005e8000c101904 */
[----:B------:R2:W-:Y:S04]  /*3200*/  STG.E desc[UR4][R50.64], R9 ;  /* 0x0000000932007986 */ /* 0x0005e8000c101904 */
[----:B------:R2:W-:Y:S01]  /*3210*/  STG.E desc[UR4][R2.64], R11 ;  /* 0x0000000b02007986 */ /* 0x0005e2000c101904 */
[----:B------:R-:W-:Y:S05]  /*3220*/  @!P2 BRA `(.L_x_434) ;  /* 0xffffffd0008ca947 */ /* 0x000fea000383ffff */
[----:B------:R-:W-:Y:S05]  /*3230*/  EXIT ;  /* 0x000000000000794d */ /* 0x000fea0003800000 */
.L_x_435:
        /* <DEDUP_REMOVED lines=12> */
.L_x_1058:


//--------------------- .text._ZN10layer_norm13ln_fwd_kernelINS_13Kernel_traitsI6__halffS2_fjLj12800ELj2ELj1ELj4ELj4ENS_18Kernel_traits_baseILj12800ES2_fS2_fjLj128EEEEEEEvNS_9FwdParamsE --------------------------
	.section	.text._ZN10layer_norm13ln_fwd_kernelINS_13Kernel_traitsI6__halffS2_fjLj12800ELj2ELj1ELj4ELj4ENS_18Kernel_traits_baseILj12800ES2_fS2_fjLj128EEEEEEEvNS_9FwdParamsE,"ax",@progbits
	.align	128
        .global         _ZN10layer_norm13ln_fwd_kernelINS_13Kernel_traitsI6__halffS2_fjLj12800ELj2ELj1ELj4ELj4ENS_18Kernel_traits_baseILj12800ES2_fS2_fjLj128EEEEEEEvNS_9FwdParamsE
        .type           _ZN10layer_norm13ln_fwd_kernelINS_13Kernel_traitsI6__halffS2_fjLj12800ELj2ELj1ELj4ELj4ENS_18Kernel_traits_baseILj12800ES2_fS2_fjLj128EEEEEEEvNS_9FwdParamsE,@function
        .size           _ZN10layer_norm13ln_fwd_kernelINS_13Kernel_traitsI6__halffS2_fjLj12800ELj2ELj1ELj4ELj4ENS_18Kernel_traits_baseILj12800ES2_fS2_fjLj128EEEEEEEvNS_9FwdParamsE,(.L_x_1059 - _ZN10layer_norm13ln_fwd_kernelINS_13Kernel_traitsI6__halffS2_fjLj12800ELj2ELj1ELj4ELj4ENS_18Kernel_traits_baseILj12800ES2_fS2_fjLj128EEEEEEEvNS_9FwdParamsE)
        .other          _ZN10layer_norm13ln_fwd_kernelINS_13Kernel_traitsI6__halffS2_fjLj12800ELj2ELj1ELj4ELj4ENS_18Kernel_traits_baseILj12800ES2_fS2_fjLj128EEEEEEEvNS_9FwdParamsE,@"STO_CUDA_ENTRY STV_DEFAULT"
_ZN10layer_norm13ln_fwd_kernelINS_13Kernel_traitsI6__halffS2_fjLj12800ELj2ELj1ELj4ELj4ENS_18Kernel_traits_baseILj12800ES2_fS2_fjLj128EEEEEEEvNS_9FwdParamsE:
.text._ZN10layer_norm13ln_fwd_kernelINS_13Kernel_traitsI6__halffS2_fjLj12800ELj2ELj1ELj4ELj4ENS_18Kernel_traits_baseILj12800ES2_fS2_fjLj128EEEEEEEvNS_9FwdParamsE:
        /* <DEDUP_REMOVED lines=120> */
.L_x_438:
        /* <DEDUP_REMOVED lines=405> */
.L_x_437:
[----:B------:R-:W2:Y:S04]  /*20d0*/  LDG.E.STRONG.GPU R6, desc[UR6][R4.64] ;  /* 0x0000000604067981 */ /* 0x000ea8000c1ef900 */
[----:B--2---:R-:W-:Y:S01]  /*20e0*/  CCTL.IVALL ;  /* 0x00000000ff00798f */ /* 0x004fe20002000000 */
[----:B------:R-:W-:Y:S05]  /*20f0*/  YIELD ;  /* 0x0000000000007946 */ /* 0x000fea0003800000 */
[----:B------:R-:W-:-:S13]  /*2100*/  ISETP.NE.AND P2, PT, R6, R85, PT ;  /* 0x000000550600720c */ /* 0x000fda0003f45270 */
[----:B------:R-:W-:Y:S05]  /*2110*/  @P2 BRA `(.L_x_437) ;  /* 0xfffffffc00ec2947 */ /* 0x000fea000383ffff */
.L_x_436:
        /* <DEDUP_REMOVED lines=343> */
.L_x_439:
        /* <DEDUP_REMOVED lines=15> */
.L_x_1059:


//--------------------- .text._ZN10layer_norm13ln_fwd_kernelINS_13Kernel_traitsI6__halfS2_S2_fjLj12800ELj2ELj1ELj4ELj4ENS_18Kernel_traits_baseILj12800ES2_S2_S2_fjLj128EEEEEEEvNS_9FwdParamsE --------------------------
	.section	.text._ZN10layer_norm13ln_fwd_kernelINS_13Kernel_traitsI6__halfS2_S2_fjLj12800ELj2ELj1ELj4ELj4ENS_18Kernel_traits_baseILj12800ES2_S2_S2_fjLj128EEEEEEEvNS_9FwdParamsE,"ax",@progbits
	.align	128
        .global         _ZN10layer_norm13ln_fwd_kernelINS_13Kernel_traitsI6__halfS2_S2_fjLj12800ELj2ELj1ELj4ELj4ENS_18Kernel_traits_baseILj12800ES2_S2_S2_fjLj128EEEEEEEvNS_9FwdParamsE
        .type           _ZN10layer_norm13ln_fwd_kernelINS_13Kernel_traitsI6__halfS2_S2_fjLj12800ELj2ELj1ELj4ELj4ENS_18Kernel_traits_baseILj12800ES2_S2_S2_fjLj128EEEEEEEvNS_9FwdParamsE,@function
        .size           _ZN10layer_norm13ln_fwd_kernelINS_13Kernel_traitsI6__halfS2_S2_fjLj12800ELj2ELj1ELj4ELj4ENS_18Kernel_traits_baseILj12800ES2_S2_S2_fjLj128EEEEEEEvNS_9FwdParamsE,(.L_x_1060 - _ZN10layer_norm13ln_fwd_kernelINS_13Kernel_traitsI6__halfS2_S2_fjLj12800ELj2ELj1ELj4ELj4ENS_18Kernel_traits_baseILj12800ES2_S2_S2_fjLj128EEEEEEEvNS_9FwdParamsE)
        .other          _ZN10layer_norm13ln_fwd_kernelINS_13Kernel_traitsI6__halfS2_S2_fjLj12800ELj2ELj1ELj4ELj4ENS_18Kernel_traits_baseILj12800ES2_S2_S2_fjLj128EEEEEEEvNS_9FwdParamsE,@"STO_CUDA_ENTRY STV_DEFAULT"
_ZN10layer_norm13ln_fwd_kernelINS_13Kernel_traitsI6__halfS2_S2_fjLj12800ELj2ELj1ELj4ELj4ENS_18Kernel_traits_baseILj12800ES2_S2_S2_fjLj128EEEEEEEvNS_9FwdParamsE:
.text._ZN10layer_norm13ln_fwd_kernelINS_13Kernel_traitsI6__halfS2_S2_fjLj12800ELj2ELj1ELj4ELj4ENS_18Kernel_traits_baseILj12800ES2_S2_S2_fjLj128EEEEEEEvNS_9FwdParamsE:
        /* <DEDUP_REMOVED lines=70> */
.L_x_446:
        /* <DEDUP_REMOVED lines=20> */
[----:B------:R4:W3:Y:S01]  /*05a0*/  LDG.E R22, desc[UR4][R22.64] ;  /* 0x0000000416167981 */ /* 0x0008e2000c1e1900 */
        /* <DEDUP_REMOVED lines=17> */
[----:B------:R-:W4:Y:S01]  /*06c0*/  LDG.E R116, desc[UR4][R116.64] ;  /* 0x0000000474747981 */ /* 0x000f22000c1e1900 */
[----:B0-----:R-:W-:Y:S01]  /*06d0*/  IMAD.WIDE.U32 R6, R27, 0x4, R2 ;  /* 0x000000041b067825 */ /* 0x001fe200078e0002 */
[----:B-1----:R-:W-:-:S04]  /*06e0*/  IADD3 R29, PT, PT, R157, 0xc00, RZ ;  /* 0x00000c009d1d7810 */ /* 0x002fc80007ffe0ff */
        /* <DEDUP_REMOVED lines=26> */
[----:B0-----:R-:W-:-:S05]  /*0890*/  IADD3 R47, PT, PT, R157, 0x1500, RZ ;  /* 0x000015009d2f7810 */ /* 0x001fca0007ffe0ff */
[----:B------:R-:W4:Y:S01]  /*08a0*/  LDG.E R109, desc[UR4][R108.64] ;  /* 0x000000046c6d7981 */ /* 0x000f22000c1e1900 */
[----:B------:R-:W-:Y:S01]  /*08b0*/  IMAD.WIDE.U32 R106, R47, 0x4, R2 ;  /* 0x000000042f6a7825 */ /* 0x000fe200078e0002 */
[----:B------:R-:W-:-:S05]  /*08c0*/  IADD3 R49, PT, PT, R157, 0x1600, RZ ;  /* 0x000016009d317810 */ /* 0x000fca0007ffe0ff */
[----:B------:R0:W4:Y:S01]  /*08d0*/  LDG.E R107, desc[UR4][R106.64] ;  /* 0x000000046a6b7981 */ /* 0x000122000c1e1900 */
[----:B------:R-:W-:Y:S01]  /*08e0*/  IMAD.WIDE.U32 R6, R49, 0x4, R2 ;  /* 0x0000000431067825 */ /* 0x000fe200078e0002 */
        /* <DEDUP_REMOVED lines=9> */
[----:B------:R-:W1:Y:S01]  /*0980*/  S2R R104, SR_TID.X ;  /* 0x0000000000687919 */ /* 0x000e620000002100 */
[--C-:B--2---:R-:W-:Y:S02]  /*0990*/  HADD2.F32 R50, -RZ, R148.reuse.H0_H0 ;  /* 0x20000094ff327230 */ /* 0x104fe40000004100 */
[----:B------:R-:W-:-:S03]  /*09a0*/  HADD2.F32 R148, -RZ, R148.H1_H1 ;  /* 0x30000094ff947230 */ /* 0x000fc60000004100 */
[----:B------:R-:W-:Y:S01]  /*09b0*/  FADD.FTZ R105, RZ, R50 ;  /* 0x00000032ff697221 */ /* 0x000fe20000010000 */
[--C-:B---3--:R-:W-:Y:S02]  /*09c0*/  HADD2.F32 R160, -RZ, R150.reuse.H0_H0 ;  /* 0x20000096ffa07230 */ /* 0x108fe40000004100 */
[----:B------:R-:W-:Y:S02]  /*09d0*/  HADD2.F32 R150, -RZ, R150.H1_H1 ;  /* 0x30000096ff967230 */ /* 0x000fe40000004100 */
[----:B------:R-:W-:-:S04]  /*09e0*/  FADD.FTZ R105, R148, R105 ;  /* 0x0000006994697221 */ /* 0x000fc80000010000 */
        /* <DEDUP_REMOVED lines=13> */
[----:B0-----:R-:W-:Y:S02]  /*0ac0*/  HADD2.F32 R106, -RZ, R12.H1_H1 ;  /* 0x3000000cff6a7230 */ /* 0x001fe40000004100 */
[----:B------:R-:W-:Y:S01]  /*0ad0*/  FADD.FTZ R105, R146, R105 ;  /* 0x0000006992697221 */ /* 0x000fe20000010000 */
[----:B------:R-:W-:Y:S01]  /*0ae0*/  MOV R12, RZ ;  /* 0x000000ff000c7202 */ /* 0x000fe20000000f00 */
[--C-:B----4-:R-:W-:Y:S02]  /*0af0*/  HADD2.F32 R44, -RZ, R0.reuse.H0_H0 ;  /* 0x20000000ff2c7230 */ /* 0x110fe40000004100 */
        /* <DEDUP_REMOVED lines=211> */
.L_x_441:
[----:B------:R-:W-:Y:S05]  /*1830*/  BSYNC.RECONVERGENT B0 ;  /* 0x0000000000007941 */ /* 0x000fea0003800200 */
.L_x_440:
        /* <DEDUP_REMOVED lines=13> */
.L_x_443:
[----:B------:R-:W-:Y:S05]  /*1910*/  BSYNC.RECONVERGENT B0 ;  /* 0x0000000000007941 */ /* 0x000fea0003800200 */
.L_x_442:
        /* <DEDUP_REMOVED lines=67> */
.L_x_445:
[----:B0-----:R-:W-:Y:S02]  /*1d50*/  MOV R2, R4 ;  /* 0x0000000400027202 */ /* 0x001fe40000000f00 */
[----:B------:R-:W-:-:S05]  /*1d60*/  MOV R3, R5 ;  /* 0x0000000500037202 */ /* 0x000fca0000000f00 */
[----:B------:R-:W2:Y:S04]  /*1d70*/  LDG.E.STRONG.GPU R2, desc[UR4][R2.64] ;  /* 0x0000000402027981 */ /* 0x000ea8000c1ef900 */
[----:B--2---:R-:W-:Y:S01]  /*1d80*/  CCTL.IVALL ;  /* 0x00000000ff00798f */ /* 0x004fe20002000000 */
[----:B------:R-:W-:Y:S05]  /*1d90*/  YIELD ;  /* 0x0000000000007946 */ /* 0x000fea0003800000 */
[----:B------:R-:W-:-:S13]  /*1da0*/  ISETP.NE.AND P3, PT, R2, R14, PT ;  /* 0x0000000e0200720c */ /* 0x000fda0003f65270 */
[----:B------:R-:W-:Y:S05]  /*1db0*/  @P3 BRA `(.L_x_445) ;  /* 0xfffffffc00e43947 */ /* 0x000fea000383ffff */
.L_x_444:
        /* <DEDUP_REMOVED lines=98> */
[----:B------:R-:W-:Y:S01]  /*23e0*/  F2FP.F16.F32.PACK_AB R149, RZ, R149 ;  /* 0x00000095ff95723e */ /* 0x000fe200000000ff */
[--C-:B------:R-:W-:Y:S01]  /*23f0*/  FADD.FTZ R144, R105, -R162.reuse ;  /* 0x800000a269907221 */ /* 0x100fe20000010000 */
[----:B------:R-:W-:Y:S01]  /*2400*/  F2FP.F16.F32.PACK_AB R150, RZ, R150 ;  /* 0x00000096ff96723e */ /* 0x000fe200000000ff */
[----:B------:R-:W-:Y:S01]  /*2410*/  FADD.FTZ R112, R112, -R162 ;  /* 0x800000a270707221 */ /* 0x000fe20000010000 */
[----:B------:R-:W-:Y:S01]  /*2420*/  PRMT R155, R50, 0x5410, R148 ;  /* 0x00005410329b7816 */ /* 0x000fe20000000094 */
        /* <DEDUP_REMOVED lines=32> */
[----:B------:R-:W-:Y:S01]  /*2630*/  F2FP.F16.F32.PACK_AB R146, RZ, R146 ;  /* 0x00000092ff92723e */ /* 0x000fe200000000ff */
[--C-:B------:R-:W-:Y:S01]  /*2640*/  FADD.FTZ R110, R110, -R162.reuse ;  /* 0x800000a26e6e7221 */ /* 0x100fe20000010000 */
[----:B------:R-:W-:Y:S01]  /*2650*/  F2FP.F16.F32.PACK_AB R147, RZ, R147 ;  /* 0x00000093ff93723e */ /* 0x000fe200000000ff */
[----:B------:R-:W-:Y:S01]  /*2660*/  FADD.FTZ R116, R116, -R162 ;  /* 0x800000a274747221 */ /* 0x000fe20000010000 */
[----:B------:R-:W-:Y:S01]  /*2670*/  IMAD.WIDE.U32 R8, R9, 0x4, R2 ;  /* 0x0000000409087825 */ /* 0x000fe200078e0002 */
[----:B------:R-:W-:-:S03]  /*2680*/  PRMT R149, R149, 0x5410, R150 ;  /* 0x0000541095957816 */ /* 0x000fc60000000096 */
[----:B------:R-:W-:Y:S01]  /*2690*/  FADD.FTZ R114, R114, -R162 ;  /* 0x800000a272727221 */ /* 0x000fe20000010000 */
[----:B------:R-:W-:Y:S01]  /*26a0*/  F2FP.F16.F32.PACK_AB R153, RZ, R153 ;  /* 0x00000099ff99723e */ /* 0x000fe200000000ff */
[----:B------:R-:W-:Y:S01]  /*26b0*/  IMAD.WIDE.U32 R10, R11, 0x4, R2 ;  /* 0x000000040b0a7825 */ /* 0x000fe200078e0002 */
[----:B------:R-:W-:-:S03]  /*26c0*/  F2FP.F16.F32.PACK_AB R154, RZ, R154 ;  /* 0x0000009aff9a723e */ /* 0x000fc600000000ff */
[----:B------:R-:W-:Y:S01]  /*26d0*/  FMUL.FTZ R112, R159, R112 ;  /* 0x000000709f707220 */ /* 0x000fe20000410000 */
[----:B------:R-:W-:Y:S01]  /*26e0*/  PRMT R151, R151, 0x5410, R152 ;  /* 0x0000541097977816 */ /* 0x000fe20000000098 */
[----:B0-----:R-:W-:Y:S01]  /*26f0*/  IMAD.WIDE.U32 R4, R157, 0x4, R2 ;  /* 0x000000049d047825 */ /* 0x001fe200078e0002 */
[----:B------:R-:W-:-:S03]  /*2700*/  F2FP.F16.F32.PACK_AB R107, RZ, R107 ;  /* 0x0000006bff6b723e */ /* 0x000fc600000000ff */
[----:B------:R-:W-:Y:S01]  /*2710*/  FMUL.FTZ R110, R159, R110 ;  /* 0x0000006e9f6e7220 */ /* 0x000fe20000410000 */
[----:B------:R-:W-:Y:S01]  /*2720*/  F2FP.F16.F32.PACK_AB R108, RZ, R108 ;  /* 0x0000006cff6c723e */ /* 0x000fe200000000ff */
[----:B------:R-:W-:Y:S01]  /*2730*/  IMAD.WIDE.U32 R12, R13, 0x4, R2 ;  /* 0x000000040d0c7825 */ /* 0x000fe200078e0002 */
[----:B------:R-:W-:-:S03]  /*2740*/  PRMT R146, R146, 0x5410, R147 ;  /* 0x0000541092927816 */ /* 0x000fc60000000093 */
[----:B------:R-:W-:Y:S01]  /*2750*/  FMUL.FTZ R116, R159, R116 ;  /* 0x000000749f747220 */ /* 0x000fe20000410000 */
[----:B------:R-:W-:Y:S01]  /*2760*/  F2FP.F16.F32.PACK_AB R105, RZ, R105 ;  /* 0x00000069ff69723e */ /* 0x000fe200000000ff */
[----:B------:R-:W-:Y:S01]  /*2770*/  IMAD.WIDE.U32 R14, R15, 0x4, R2 ;  /* 0x000000040f0e7825 */ /* 0x000fe200078e0002 */
[----:B------:R-:W-:-:S03]  /*2780*/  F2FP.F16.F32.PACK_AB R106, RZ, R106 ;  /* 0x0000006aff6a723e */ /* 0x000fc600000000ff */
[----:B-----5:R-:W-:Y:S01]  /*2790*/  HFMA2 R149, R102, R149, R77 ;  /* 0x0000009566957231 */ /* 0x020fe2000000004d */
[----:B------:R-:W-:Y:S01]  /*27a0*/  PRMT R153, R153, 0x5410, R154 ;  /* 0x0000541099997816 */ /* 0x000fe2000000009a */
[----:B------:R-:W-:Y:S01]  /*27b0*/  IMAD.WIDE.U32 R16, R17, 0x4, R2 ;  /* 0x0000000411107825 */ /* 0x000fe200078e0002 */
[----:B------:R-:W-:-:S03]  /*27c0*/  PRMT R107, R107, 0x5410, R108 ;  /* 0x000054106b6b7816 */ /* 0x000fc6000000006c */
[----:B------:R-:W-:Y:S01]  /*27d0*/  FMUL.FTZ R114, R159, R114 ;  /* 0x000000729f727220 */ /* 0x000fe20000410000 */
[----:B------:R-:W-:Y:S02]  /*27e0*/  HFMA2 R151, R101, R151, R76 ;  /* 0x0000009765977231 */ /* 0x000fe4000000004c */
[----:B------:R-:W-:Y:S01]  /*27f0*/  IMAD.WIDE.U32 R18, R19, 0x4, R2 ;  /* 0x0000000413127825 */ /* 0x000fe200078e0002 */
[----:B------:R-:W-:-:S03]  /*2800*/  PRMT R105, R105, 0x5410, R106 ;  /* 0x0000541069697816 */ /* 0x000fc6000000006a */
[----:B------:R-:W-:Y:S01]  /*2810*/  FADD.FTZ R118, R163, -R162 ;  /* 0x800000a2a3767221 */ /* 0x000fe20000010000 */
[----:B------:R-:W-:Y:S01]  /*2820*/  F2FP.F16.F32.PACK_AB R111, RZ, R111 ;  /* 0x0000006fff6f723e */ /* 0x000fe200000000ff */
[----:B------:R-:W-:Y:S01]  /*2830*/  IMAD.WIDE.U32 R20, R21, 0x4, R2 ;  /* 0x0000000415147825 */ /* 0x000fe200078e0002 */
[----:B------:R-:W-:-:S03]  /*2840*/  F2FP.F16.F32.PACK_AB R112, RZ, R112 ;  /* 0x00000070ff70723e */ /* 0x000fc600000000ff */
[----:B------:R-:W-:Y:S01]  /*2850*/  HFMA2 R147, R99, R146, R74 ;  /* 0x0000009263937231 */ /* 0x000fe2000000004a */
[----:B------:R-:W-:Y:S01]  /*2860*/  F2FP.F16.F32.PACK_AB R109, RZ, R109 ;  /* 0x0000006dff6d723e */ /* 0x000fe200000000ff */
[----:B------:R-:W-:Y:S01]  /*2870*/  IMAD.WIDE.U32 R22, R23, 0x4, R2 ;  /* 0x0000000417167825 */ /* 0x000fe200078e0002 */
[----:B------:R-:W-:-:S03]  /*2880*/  F2FP.F16.F32.PACK_AB R110, RZ, R110 ;  /* 0x0000006eff6e723e */ /* 0x000fc600000000ff */
[----:B------:R-:W-:Y:S01]  /*2890*/  FMUL.FTZ R120, R159, R120 ;  /* 0x000000789f787220 */ /* 0x000fe20000410000 */
[----:B------:R-:W-:Y:S01]  /*28a0*/  F2FP.F16.F32.PACK_AB R115, RZ, R115 ;  /* 0x00000073ff73723e */ /* 0x000fe200000000ff */
[----:B------:R-:W-:Y:S01]  /*28b0*/  IMAD.WIDE.U32 R24, R25, 0x4, R2 ;  /* 0x0000000419187825 */ /* 0x000fe200078e0002 */
[----:B------:R-:W-:-:S03]  /*28c0*/  F2FP.F16.F32.PACK_AB R116, RZ, R116 ;  /* 0x00000074ff74723e */ /* 0x000fc600000000ff */
[----:B------:R-:W-:Y:S01]  /*28d0*/  HFMA2 R153, R100, R153, R75 ;  /* 0x0000009964997231 */ /* 0x000fe2000000004b */
[----:B------:R-:W-:Y:S01]  /*28e0*/  PRMT R111, R111, 0x5410, R112 ;  /* 0x000054106f6f7816 */ /* 0x000fe20000000070 */
[----:B------:R-:W-:Y:S01]  /*28f0*/  IMAD.WIDE.U32 R26, R27, 0x4, R2 ;  /* 0x000000041b1a7825 */ /* 0x000fe200078e0002 */
[----:B------:R-:W-:-:S03]  /*2900*/  F2FP.F16.F32.PACK_AB R113, RZ, R113 ;  /* 0x00000071ff71723e */ /* 0x000fc600000000ff */
[----:B------:R-:W-:Y:S01]  /*2910*/  FMUL.FTZ R118, R159, R118 ;  /* 0x000000769f767220 */ /* 0x000fe20000410000 */
[----:B------:R-:W-:Y:S01]  /*2920*/  F2FP.F16.F32.PACK_AB R114, RZ, R114 ;  /* 0x00000072ff72723e */ /* 0x000fe200000000ff */
        /* <DEDUP_REMOVED lines=9> */
[----:B------:R-:W-:-:S03]  /*29c0*/  F2FP.F16.F32.PACK_AB R119, RZ, R119 ;  /* 0x00000077ff77723e */ /* 0x000fc600000000ff */
[----:B------:R-:W-:Y:S01]  /*29d0*/  FMUL.FTZ R126, R159, R126 ;  /* 0x0000007e9f7e7220 */ /* 0x000fe20000410000 */
[----:B------:R-:W-:Y:S01]  /*29e0*/  F2FP.F16.F32.PACK_AB R120, RZ, R120 ;  /* 0x00000078ff78723e */ /* 0x000fe200000000ff */
        /* <DEDUP_REMOVED lines=14> */
[----:B------:R-:W-:Y:S01]  /*2ad0*/  FMUL.FTZ R136, R159, R136 ;  /* 0x000000889f887220 */ /* 0x000fe20000410000 */
[----:B------:R-:W-:Y:S01]  /*2ae0*/  PRMT R117, R117, 0x5410, R118 ;  /* 0x0000541075757816 */ /* 0x000fe20000000076 */
        /* <DEDUP_REMOVED lines=17> */
[----:B------:R-:W-:Y:S02]  /*2c00*/  PRMT R127, R127, 0x5410, R128 ;  /* 0x000054107f7f7816 */ /* 0x000fe40000000080 */
[----:B------:R-:W-:Y:S01]  /*2c10*/  F2FP.F16.F32.PACK_AB R129, RZ, R129 ;  /* 0x00000081ff81723e */ /* 0x000fe200000000ff */
[----:B------:R-:W-:-:S04]  /*2c20*/  IMAD.WIDE.U32 R2, R145, 0x4, R2 ;  /* 0x0000000491027825 */ /* 0x000fc800078e0002 */
[----:B------:R-:W-:Y:S01]  /*2c30*/  HFMA2 R145, R103, R155, R78 ;  /* 0x0000009b67917231 */ /* 0x000fe2000000004e */
[----:B------:R-:W-:Y:S02]  /*2c40*/  F2FP.F16.F32.PACK_AB R130, RZ, R130 ;  /* 0x00000082ff82723e */ /* 0x000fe400000000ff */
[----:B------:R-:W-:Y:S02]  /*2c50*/  PRMT R125, R125, 0x5410, R126 ;  /* 0x000054107d7d7816 */ /* 0x000fe4000000007e */
[----:B------:R-:W-:Y:S01]  /*2c60*/  PRMT R131, R131, 0x5410, R132 ;  /* 0x0000541083837816 */ /* 0x000fe20000000084 */
[----:B------:R0:W-:Y:S01]  /*2c70*/  STG.E desc[UR4][R4.64], R145 ;  /* 0x0000009104007986 */ /* 0x0001e2000c101904 */
[----:B------:R-:W-:Y:S02]  /*2c80*/  F2FP.F16.F32.PACK_AB R133, RZ, R133 ;  /* 0x00000085ff85723e */ /* 0x000fe400000000ff */
[----:B------:R-:W-:Y:S01]  /*2c90*/  F2FP.F16.F32.PACK_AB R134, RZ, R134 ;  /* 0x00000086ff86723e */ /* 0x000fe200000000ff */
[----:B------:R1:W-:Y:S01]  /*2ca0*/  STG.E desc[UR4][R6.64], R149 ;  /* 0x0000009506007986 */ /* 0x0003e2000c101904 */
[----:B------:R-:W-:-:S02]  /*2cb0*/  PRMT R129, R129, 0x5410, R130 ;  /* 0x0000541081817816 */ /* 0x000fc40000000082 */
[----:B------:R-:W-:Y:S01]  /*2cc0*/  F2FP.F16.F32.PACK_AB R135, RZ, R135 ;  /* 0x00000087ff87723e */ /* 0x000fe200000000ff */
[----:B------:R3:W-:Y:S01]  /*2cd0*/  STG.E desc[UR4][R8.64], R151 ;  /* 0x0000009708007986 */ /* 0x0007e2000c101904 */
[----:B------:R-:W-:Y:S02]  /*2ce0*/  F2FP.F16.F32.PACK_AB R136, RZ, R136 ;  /* 0x00000088ff88723e */ /* 0x000fe400000000ff */
[----:B------:R-:W-:Y:S01]  /*2cf0*/  F2FP.F16.F32.PACK_AB R139, RZ, R139 ;  /* 0x0000008bff8b723e */ /* 0x000fe200000000ff */
[----:B0-----:R-:W-:Y:S01]  /*2d00*/  HFMA2 R5, R98, R105, R73 ;  /* 0x0000006962057231 */ /* 0x001fe20000000049 */
[----:B------:R0:W-:Y:S01]  /*2d10*/  STG.E desc[UR4][R10.64], R153 ;  /* 0x000000990a007986 */ /* 0x0001e2000c101904 */
[----:B------:R-:W-:Y:S01]  /*2d20*/  F2FP.F16.F32.PACK_AB R140, RZ, R140 ;  /* 0x0000008cff8c723e */ /* 0x000fe200000000ff */
[----:B-1----:R-:W-:Y:S02]  /*2d30*/  HFMA2 R7, R97, R107, R72 ;  /* 0x0000006b61077231 */ /* 0x002fe40000000048 */
[----:B------:R1:W-:Y:S01]  /*2d40*/  STG.E desc[UR4][R12.64], R147 ;  /* 0x000000930c007986 */ /* 0x0003e2000c101904 */
[----:B------:R-:W-:Y:S01]  /*2d50*/  PRMT R133, R133, 0x5410, R134 ;  /* 0x0000541085857816 */ /* 0x000fe20000000086 */
[----:B---3--:R-:W-:-:S02]  /*2d60*/  HFMA2 R9, R96, R109, R71 ;  /* 0x0000006d60097231 */ /* 0x008fc40000000047 */
[----:B------:R3:W-:Y:S01]  /*2d70*/  STG.E desc[UR4][R14.64], R5 ;  /* 0x000000050e007986 */ /* 0x0007e2000c101904 */
[----:B------:R-:W-:Y:S02]  /*2d80*/  PRMT R135, R135, 0x5410, R136 ;  /* 0x0000541087877816 */ /* 0x000fe40000000088 */
[----:B------:R-:W-:Y:S01]  /*2d90*/  F2FP.F16.F32.PACK_AB R137, RZ, R137 ;  /* 0x00000089ff89723e */ /* 0x000fe200000000ff */
[----:B0-----:R-:W-:Y:S01]  /*2da0*/  HFMA2 R11, R95, R111, R70 ;  /* 0x0000006f5f0b7231 */ /* 0x001fe20000000046 */
[----:B------:R0:W-:Y:S01]  /*2db0*/  STG.E desc[UR4][R16.64], R7 ;  /* 0x0000000710007986 */ /* 0x0001e2000c101904 */
[----:B------:R-:W-:Y:S01]  /*2dc0*/  F2FP.F16.F32.PACK_AB R138, RZ, R138 ;  /* 0x0000008aff8a723e */ /* 0x000fe200000000ff */
[----:B-1----:R-:W-:Y:S02]  /*2dd0*/  HFMA2 R13, R91, R119, R66 ;  /* 0x000000775b0d7231 */ /* 0x002fe40000000042 */
[----:B------:R1:W-:Y:S01]  /*2de0*/  STG.E desc[UR4][R18.64], R9 ;  /* 0x0000000912007986 */ /* 0x0003e2000c101904 */
[----:B------:R-:W-:Y:S01]  /*2df0*/  F2FP.F16.F32.PACK_AB R143, RZ, R143 ;  /* 0x0000008fff8f723e */ /* 0x000fe200000000ff */
[----:B---3--:R-:W-:-:S02]  /*2e00*/  HFMA2 R5, R94, R113, R69 ;  /* 0x000000715e057231 */ /* 0x008fc40000000045 */
[----:B------:R3:W-:Y:S01]  /*2e10*/  STG.E desc[UR4][R20.64], R11 ;  /* 0x0000000b14007986 */ /* 0x0007e2000c101904 */
[----:B------:R-:W-:Y:S02]  /*2e20*/  F2FP.F16.F32.PACK_AB R144, RZ, R144 ;  /* 0x00000090ff90723e */ /* 0x000fe400000000ff */
[----:B------:R-:W-:Y:S01]  /*2e30*/  F2FP.F16.F32.PACK_AB R141, RZ, R141 ;  /* 0x0000008dff8d723e */ /* 0x000fe200000000ff */
[----:B0-----:R-:W-:Y:S01]  /*2e40*/  HFMA2 R7, R93, R115, R68 ;  /* 0x000000735d077231 */ /* 0x001fe20000000044 */
[----:B------:R0:W-:Y:S01]  /*2e50*/  STG.E desc[UR4][R22.64], R5 ;  /* 0x0000000516007986 */ /* 0x0001e2000c101904 */
[----:B------:R-:W-:Y:S01]  /*2e60*/  F2FP.F16.F32.PACK_AB R142, RZ, R142 ;  /* 0x0000008eff8e723e */ /* 0x000fe200000000ff */
[----:B-1----:R-:W-:Y:S01]  /*2e70*/  HFMA2 R9, R92, R117, R67 ;  /* 0x000000755c097231 */ /* 0x002fe20000000043 */
[----:B------:R-:W-:Y:S01]  /*2e80*/  PRMT R139, R139, 0x5410, R140 ;  /* 0x000054108b8b7816 */ /* 0x000fe2000000008c */
[----:B------:R1:W-:Y:S01]  /*2e90*/  STG.E desc[UR4][R24.64], R7 ;  /* 0x0000000718007986 */ /* 0x0003e2000c101904 */
[----:B---3--:R-:W-:Y:S01]  /*2ea0*/  HFMA2 R11, R87, R127, R62 ;  /* 0x0000007f570b7231 */ /* 0x008fe2000000003e */
[----:B------:R-:W-:-:S02]  /*2eb0*/  PRMT R137, R137, 0x5410, R138 ;  /* 0x0000541089897816 */ /* 0x000fc4000000008a */
[----:B------:R3:W-:Y:S01]  /*2ec0*/  STG.E desc[UR4][R26.64], R9 ;  /* 0x000000091a007986 */ /* 0x0007e2000c101904 */
[----:B------:R-:W-:Y:S01]  /*2ed0*/  PRMT R143, R143, 0x5410, R144 ;  /* 0x000054108f8f7816 */ /* 0x000fe20000000090 */
[----:B0-----:R-:W-:Y:S01]  /*2ee0*/  HFMA2 R5, R90, R121, R65 ;  /* 0x000000795a057231 */ /* 0x001fe20000000041 */
[----:B------:R-:W-:Y:S01]  /*2ef0*/  PRMT R141, R141, 0x5410, R142 ;  /* 0x000054108d8d7816 */ /* 0x000fe2000000008e */
[----:B------:R0:W-:Y:S01]  /*2f00*/  STG.E desc[UR4][R28.64], R13 ;  /* 0x0000000d1c007986 */ /* 0x0001e2000c101904 */
[----:B------:R-:W-:Y:S01]  /*2f10*/  IADD3 R53, PT, PT, R53, R0, RZ ;  /* 0x0000000035357210 */ /* 0x000fe20007ffe0ff */
[----:B-1----:R-:W-:Y:S02]  /*2f20*/  HFMA2 R7, R89, R123, R64 ;  /* 0x0000007b59077231 */ /* 0x002fe40000000040 */
[----:B------:R1:W-:Y:S01]  /*2f30*/  STG.E desc[UR4][R30.64], R5 ;  /* 0x000000051e007986 */ /* 0x0003e2000c101904 */
[----:B--2---:R-:W-:Y:S01]  /*2f40*/  ISETP.GE.AND P2, PT, R53, UR6, PT ;  /* 0x0000000635007c0c */ /* 0x004fe2000bf46270 */
[----:B---3--:R-:W-:-:S02]  /*2f50*/  HFMA2 R9, R88, R125, R63 ;  /* 0x0000007d58097231 */ /* 0x008fc4000000003f */
[----:B------:R2:W-:Y:S01]  /*2f60*/  STG.E desc[UR4][R32.64], R7 ;  /* 0x0000000720007986 */ /* 0x0005e2000c101904 */
[----:B0-----:R-:W-:-:S03]  /*2f70*/  HFMA2 R13, R83, R135, R58 ;  /* 0x00000087530d7231 */ /* 0x001fc6000000003a */
[----:B------:R0:W-:Y:S01]  /*2f80*/  STG.E desc[UR4][R34.64], R9 ;  /* 0x0000000922007986 */ /* 0x0001e2000c101904 */
[----:B-1----:R-:W-:-:S03]  /*2f90*/  HFMA2 R5, R86, R129, R61 ;  /* 0x0000008156057231 */ /* 0x002fc6000000003d */
[----:B------:R1:W-:Y:S01]  /*2fa0*/  STG.E desc[UR4][R36.64], R11 ;  /* 0x0000000b24007986 */ /* 0x0003e2000c101904 */
[----:B--2---:R-:W-:-:S03]  /*2fb0*/  HFMA2 R7, R85, R131, R60 ;  /* 0x0000008355077231 */ /* 0x004fc6000000003c */
        /* <DEDUP_REMOVED lines=10> */
[----:B------:R2:W-:Y:S04]  /*3060*/  STG.E desc[UR4][R48.64], R7 ;  /* 0x0000000730007986 */ /* 0x0005e8000c101904 */
[----:B------:R2:W-:Y:S04]  /*3070*/  STG.E desc[UR4][R50.64], R9 ;  /* 0x0000000932007986 */ /* 0x0005e8000c101904 */
[----:B------:R2:W-:Y:S01]  /*3080*/  STG.E desc[UR4][R2.64], R11 ;  /* 0x0000000b02007986 */ /* 0x0005e2000c101904 */
[----:B------:R-:W-:Y:S05]  /*3090*/  @!P2 BRA `(.L_x_446) ;  /* 0xffffffd000f0a947 */ /* 0x000fea000383ffff */
[----:B------:R-:W-:Y:S05]  /*30a0*/  EXIT ;  /* 0x000000000000794d */ /* 0x000fea0003800000 */
.L_x_447:
        /* <DEDUP_REMOVED lines=13> */
.L_x_1060:


//--------------------- .text._ZN10layer_norm13ln_fwd_kernelINS_13Kernel_traitsIffffjLj12800ELj2ELj1ELj4ELj4ENS_18Kernel_traits_baseILj12800EffffjLj128EEEEEEEvNS_9FwdParamsE --------------------------
	.section	.text._ZN10layer_norm13ln_fwd_kernelINS_13Kernel_traitsIffffjLj12800ELj2ELj1ELj4ELj4ENS_18Kernel_traits_baseILj12800EffffjLj128EEEEEEEvNS_9FwdParamsE,"ax",@progbits
	.align	128
        .global         _ZN10layer_norm13ln_fwd_kernelINS_13Kernel_traitsIffffjLj12800ELj2ELj1ELj4ELj4ENS_18Kernel_traits_baseILj12800EffffjLj128EEEEEEEvNS_9FwdParamsE
        .type           _ZN10layer_norm13ln_fwd_kernelINS_13Kernel_traitsIffffjLj12800ELj2ELj1ELj4ELj4ENS_18Kernel_traits_baseILj12800EffffjLj128EEEEEEEvNS_9FwdParamsE,@function
        .size           _ZN10layer_norm13ln_fwd_kernelINS_13Kernel_traitsIffffjLj12800ELj2ELj1ELj4ELj4ENS_18Kernel_traits_baseILj12800EffffjLj128EEEEEEEvNS_9FwdParamsE,(.L_x_1061 - _ZN10layer_norm13ln_fwd_kernelINS_13Kernel_traitsIffffjLj12800ELj2ELj1ELj4ELj4ENS_18Kernel_traits_baseILj12800EffffjLj128EEEEEEEvNS_9FwdParamsE)
        .other          _ZN10layer_norm13ln_fwd_kernelINS_13Kernel_traitsIffffjLj12800ELj2ELj1ELj4ELj4ENS_18Kernel_traits_baseILj12800EffffjLj128EEEEEEEvNS_9FwdParamsE,@"STO_CUDA_ENTRY STV_DEFAULT"
_ZN10layer_norm13ln_fwd_kernelINS_13Kernel_traitsIffffjLj12800ELj2ELj1ELj4ELj4ENS_18Kernel_traits_baseILj12800EffffjLj128EEEEEEEvNS_9FwdParamsE:
.text._ZN10layer_norm13ln_fwd_kernelINS_13Kernel_traitsIffffjLj12800ELj2ELj1ELj4ELj4ENS_18Kernel_traits_baseILj12800EffffjLj128EEEEEEEvNS_9FwdParamsE:
        /* <DEDUP_REMOVED lines=121> */
.L_x_450:
        /* <DEDUP_REMOVED lines=353> */
[----:B------:R-:W-:Y:S02]  /*1da0*/  FFMA.FTZ R115, R216, R115, R111 ;  /* 0x00000073d8737223 */ /* 0x000fe4000001006f */
[----:B------:R-:W2:Y:S03]  /*1db0*/  S2R R216, SR_CTAID.X ;  /* 0x0000000000d87919 */ /* 0x000ea60000002500 */
        /* <DEDUP_REMOVED lines=9> */
[----:B------:R-:W-:Y:S01]  /*1e50*/  LOP3.LUT R212, R18, 0x1, RZ, 0xc0, !PT ;  /* 0x0000000112d47812 */ /* 0x000fe200078ec0ff */
[----:B----4-:R-:W-:Y:S01]  /*1e60*/  FADD.FTZ R112, R115, R112 ;  /* 0x0000007073707221 */ /* 0x010fe20000010000 */
[----:B------:R-:W-:Y:S01]  /*1e70*/  FMUL.FTZ R213, R218, R213 ;  /* 0x000000d5dad57220 */ /* 0x000fe20000410000 */
[----:B-1----:R-:W-:-:S03]  /*1e80*/  FMUL.FTZ R214, R113, R214 ;  /* 0x000000d671d67220 */ /* 0x002fc60000410000 */
        /* <DEDUP_REMOVED lines=33> */
.L_x_449:
[----:B------:R-:W2:Y:S04]  /*20a0*/  LDG.E.STRONG.GPU R114, desc[UR6][R112.64] ;  /* 0x0000000670727981 */ /* 0x000ea8000c1ef900 */
[----:B--2---:R-:W-:Y:S01]  /*20b0*/  CCTL.IVALL ;  /* 0x00000000ff00798f */ /* 0x004fe20002000000 */
[----:B------:R-:W-:Y:S05]  /*20c0*/  YIELD ;  /* 0x0000000000007946 */ /* 0x000fea0003800000 */
[----:B------:R-:W-:-:S13]  /*20d0*/  ISETP.NE.AND P2, PT, R114, R213, PT ;  /* 0x000000d57200720c */ /* 0x000fda0003f45270 */
[----:B------:R-:W-:Y:S05]  /*20e0*/  @P2 BRA `(.L_x_449) ;  /* 0xfffffffc00ec2947 */ /* 0x000fea000383ffff */
.L_x_448:
        /* <DEDUP_REMOVED lines=17> */
[----:B------:R-:W-:Y:S02]  /*2200*/  FMUL.FTZ R110, R114, R213 ;  /* 0x000000d5726e7220 */ /* 0x000fe40000410000 */
[----:B------:R-:W2:Y:S01]  /*2210*/  LDC R213, c[0x0][0x3d0] ;  /* 0x0000f400ffd57b82 */ /* 0x000ea20000000800 */
[----:B------:R-:W-:Y:S01]  /*2220*/  FMUL.FTZ R216, R215, R215 ;  /* 0x000000d7d7d87220 */ /* 0x000fe20000410000 */
[----:B---3--:R-:W-:-:S03]  /*2230*/  FADD.FTZ R111, R212, R113 ;  /* 0x00000071d46f7221 */ /* 0x008fc60000010000 */
[----:B------:R-:W-:Y:S01]  /*2240*/  FMUL.FTZ R215, R216, R115 ;  /* 0x00000073d8d77220 */ /* 0x000fe20000410000 */
[----:B------:R-:W-:Y:S02]  /*2250*/  FFMA.FTZ R115, R115, R112, R110 ;  /* 0x0000007073737223 */ /* 0x000fe4000001006e */
[----:B------:R-:W3:Y:S01]  /*2260*/  @P0 LDC.64 R112, c[0x0][0x3a8] ;  /* 0x0000ea00ff700b82 */ /* 0x000ee20000000a00 */
[----:B------:R-:W-:Y:S01]  /*2270*/  FMUL.FTZ R215, R114, R215 ;  /* 0x000000d772d77220 */ /* 0x000fe20000410000 */
[----:B-1----:R-:W-:-:S03]  /*2280*/  FMUL.FTZ R212, R214, R115 ;  /* 0x00000073d6d47220 */ /* 0x002fc60000410000 */
[----:B------:R-:W-:-:S03]  /*2290*/  FFMA.FTZ R215, R214, R215, R111 ;  /* 0x000000d7d6d77223 */ /* 0x000fc6000001006f */
[----:B------:R-:W1:Y:S01]  /*22a0*/  @P0 LDC.64 R114, c[0x0][0x3a0] ;  /* 0x0000e800ff720b82 */ /* 0x000e620000000a00 */
[----:B------:R-:W4:Y:S04]  /*22b0*/  SHFL.IDX PT, R212, R212, RZ, 0x1f ;  /* 0x00001fffd4d47589 */ /* 0x000f2800000e0000 */
[----:B------:R-:W2:Y:S01]  /*22c0*/  SHFL.IDX PT, R110, R215, RZ, 0x1f ;  /* 0x00001fffd76e7589 */ /* 0x000ea200000e0000 */
[----:B---3--:R-:W-:-:S04]  /*22d0*/  @P0 IMAD.WIDE R112, R20, 0x4, R112 ;  /* 0x0000000414700825 */ /* 0x008fc800078e0270 */
[----:B-1----:R-:W-:-:S04]  /*22e0*/  @P0 IMAD.WIDE R114, R20, 0x4, R114 ;  /* 0x0000000414720825 */ /* 0x002fc800078e0272 */
[--C-:B----4-:R-:W-:Y:S01]  /*22f0*/  FADD.FTZ R202, R202, -R212.reuse ;  /* 0x800000d4caca7221 */ /* 0x110fe20000010000 */
[--C-:B------:R-:W-:Y:S01]  /*2300*/  FADD.FTZ R201, R201, -R212.reuse ;  /* 0x800000d4c9c97221 */ /* 0x100fe20000010000 */
[--C-:B------:R-:W-:Y:S01]  /*2310*/  FADD.FTZ R200, R200, -R212.reuse ;  /* 0x800000d4c8c87221 */ /* 0x100fe20000010000 */
[--C-:B------:R-:W-:Y:S01]  /*2320*/  FADD.FTZ R199, R199, -R212.reuse ;  /* 0x800000d4c7c77221 */ /* 0x100fe20000010000 */
[----:B--2---:R-:W-:Y:S01]  /*2330*/  FFMA.FTZ R213, R110, 7.8124998253770172596e-05, R213 ;  /* 0x38a3d70a6ed57823 */ /* 0x004fe200000100d5 */
[--C-:B------:R-:W-:Y:S01]  /*2340*/  FADD.FTZ R198, R198, -R212.reuse ;  /* 0x800000d4c6c67221 */ /* 0x100fe20000010000 */
[----:B------:R-:W1:Y:S01]  /*2350*/  LDC.64 R110, c[0x0][0x398] ;  /* 0x0000e600ff6e7b82 */ /* 0x000e620000000a00 */
        /* <DEDUP_REMOVED lines=51> */
[----:B-----5:R-:W-:Y:S01]  /*2690*/  FFMA.FTZ R215, R152, R215, R70 ;  /* 0x000000d798d77223 */ /* 0x020fe20000010046 */
[C---:B------:R-:W-:Y:S01]  /*26a0*/  FMUL.FTZ R198, R213.reuse, R198 ;  /* 0x000000c6d5c67220 */ /* 0x040fe20000410000 */
[C---:B------:R-:W-:Y:S01]  /*26b0*/  FMUL.FTZ R197, R213.reuse, R197 ;  /* 0x000000c5d5c57220 */ /* 0x040fe20000410000 */
[C---:B------:R-:W-:Y:S01]  /*26c0*/  FMUL.FTZ R196, R213.reuse, R196 ;  /* 0x000000c4d5c47220 */ /* 0x040fe20000410000 */
[----:B------:R2:W-:Y:S01]  /*26d0*/  @P0 STG.E desc[UR6][R112.64], R213 ;  /* 0x000000d570000986 */ /* 0x0005e2000c101906 */
[C---:B------:R-:W-:Y:S01]  /*26e0*/  FMUL.FTZ R200, R213.reuse, R195 ;  /* 0x000000c3d5c87220 */ /* 0x040fe20000410000 */
[----:B------:R-:W-:Y:S01]  /*26f0*/  FFMA.FTZ R199, R150, R199, R68 ;  /* 0x000000c796c77223 */ /* 0x000fe20000010044 */
[----:B---3--:R-:W-:Y:S01]  /*2700*/  FMUL.FTZ R212, R213, R202 ;  /* 0x000000cad5d47220 */ /* 0x008fe20000410000 */
[----:B-1----:R-:W-:-:S04]  /*2710*/  IMAD.WIDE.U32 R114, R117, 0x4, R110 ;  /* 0x0000000475727825 */ /* 0x002fc800078e006e */
[----:B------:R-:W-:Y:S01]  /*2720*/  FMUL.FTZ R202, R213, R137 ;  /* 0x00000089d5ca7220 */ /* 0x000fe20000410000 */
[----:B------:R-:W-:Y:S01]  /*2730*/  FFMA.FTZ R137, R151, R216, R69 ;  /* 0x000000d897897223 */ /* 0x000fe20000010045 */
[----:B------:R-:W-:Y:S01]  /*2740*/  FFMA.FTZ R135, R153, R212, R71 ;  /* 0x000000d499877223 */ /* 0x000fe20000010047 */
[----:B------:R-:W-:Y:S01]  /*2750*/  IMAD.WIDE.U32 R116, R116, 0x4, R110 ;  /* 0x0000000474747825 */ /* 0x000fe200078e006e */
[----:B------:R-:W-:Y:S03]  /*2760*/  STG.E desc[UR6][R114.64+0x400], R215 ;  /* 0x000400d772007986 */ /* 0x000fe6000c101906 */
[----:B------:R-:W-:Y:S01]  /*2770*/  FMUL.FTZ R194, R213, R194 ;  /* 0x000000c2d5c27220 */ /* 0x000fe20000410000 */
[----:B------:R-:W-:Y:S01]  /*2780*/  FFMA.FTZ R197, R148, R197, R66 ;  /* 0x000000c594c57223 */ /* 0x000fe20000010042 */
[----:B--2---:R-:W-:Y:S01]  /*2790*/  IMAD.WIDE.U32 R112, R133, 0x4, R110 ;  /* 0x0000000485707825 */ /* 0x004fe200078e006e */
[----:B------:R1:W-:Y:S03]  /*27a0*/  STG.E desc[UR6][R114.64], R135 ;  /* 0x0000008772007986 */ /* 0x0003e6000c101906 */
[----:B------:R-:W-:Y:S01]  /*27b0*/  FFMA.FTZ R133, R149, R198, R67 ;  /* 0x000000c695857223 */ /* 0x000fe20000010043 */
[C---:B------:R-:W-:Y:S01]  /*27c0*/  FMUL.FTZ R193, R213.reuse, R193 ;  /* 0x000000c1d5c17220 */ /* 0x040fe20000410000 */
[C---:B------:R-:W-:Y:S01]  /*27d0*/  FMUL.FTZ R201, R213.reuse, R139 ;  /* 0x0000008bd5c97220 */ /* 0x040fe20000410000 */
[----:B------:R2:W-:Y:S01]  /*27e0*/  STG.E desc[UR6][R116.64], R137 ;  /* 0x0000008974007986 */ /* 0x0005e2000c101906 */
[C---:B------:R-:W-:Y:S01]  /*27f0*/  FMUL.FTZ R192, R213.reuse, R192 ;  /* 0x000000c0d5c07220 */ /* 0x040fe20000410000 */
[----:B------:R-:W-:Y:S01]  /*2800*/  FFMA.FTZ R139, R146, R200, R64 ;  /* 0x000000c8928b7223 */ /* 0x000fe20000010040 */
[----:B------:R-:W-:Y:S01]  /*2810*/  FMUL.FTZ R191, R213, R191 ;  /* 0x000000bfd5bf7220 */ /* 0x000fe20000410000 */
[----:B------:R3:W-:Y:S01]  /*2820*/  STG.E desc[UR6][R112.64], R199 ;  /* 0x000000c770007986 */ /* 0x0007e2000c101906 */
[----:B------:R-:W-:-:S04]  /*2830*/  IMAD.WIDE.U32 R228, R155, 0x4, R110 ;  /* 0x000000049be47825 */ /* 0x000fc800078e006e */
[----:B------:R-:W-:Y:S01]  /*2840*/  FMUL.FTZ R190, R213, R190 ;  /* 0x000000bed5be7220 */ /* 0x000fe20000410000 */
[----:B------:R-:W-:Y:S01]  /*2850*/  FFMA.FTZ R155, R145, R194, R63 ;  /* 0x000000c2919b7223 */ /* 0x000fe2000001003f */
[----:B-1----:R-:W-:Y:S01]  /*2860*/  FFMA.FTZ R135, R147, R196, R65 ;  /* 0x000000c493877223 */ /* 0x002fe20000010041 */
[----:B------:R-:W-:-:S04]  /*2870*/  IMAD.WIDE.U32 R114, R121, 0x4, R110 ;  /* 0x0000000479727825 */ /* 0x000fc800078e006e */
[C---:B------:R-:W-:Y:S01]  /*2880*/  FMUL.FTZ R189, R213.reuse, R189 ;  /* 0x000000bdd5bd7220 */ /* 0x040fe20000410000 */
[----:B------:R-:W-:Y:S01]  /*2890*/  FFMA.FTZ R193, R144, R193, R62 ;  /* 0x000000c190c17223 */ /* 0x000fe2000001003e */
[----:B------:R-:W-:Y:S01]  /*28a0*/  FMUL.FTZ R188, R213, R188 ;  /* 0x000000bcd5bc7220 */ /* 0x000fe20000410000 */
[----:B--2---:R-:W-:Y:S01]  /*28b0*/  IMAD.WIDE.U32 R116, R119, 0x4, R110 ;  /* 0x0000000477747825 */ /* 0x004fe200078e006e */
        /* <DEDUP_REMOVED lines=11> */
[----:B---3--:R-:W-:Y:S01]  /*2970*/  IMAD.WIDE.U32 R112, R131, 0x4, R110 ;  /* 0x0000000483707825 */ /* 0x008fe200078e006e */
[----:B------:R3:W-:Y:S03]  /*2980*/  STG.E desc[UR6][R120.64], R139 ;  /* 0x0000008b78007986 */ /* 0x0007e6000c101906 */
[----:B------:R-:W-:Y:S01]  /*2990*/  FFMA.FTZ R189, R108, R189, R58 ;  /* 0x000000bd6cbd7223 */ /* 0x000fe2000001003a */
[----:B------:R-:W-:Y:S01]  /*29a0*/  FMUL.FTZ R184, R213, R184 ;  /* 0x000000b8d5b87220 */ /* 0x000fe20000410000 */
[----:B-1----:R-:W-:Y:S01]  /*29b0*/  IMAD.WIDE.U32 R114, R129, 0x4, R110 ;  /* 0x0000000481727825 */ /* 0x002fe200078e006e */
[----:B------:R1:W-:Y:S03]  /*29c0*/  STG.E desc[UR6][R112.64], R155 ;  /* 0x0000009b70007986 */ /* 0x0003e6000c101906 */
[----:B------:R-:W-:Y:S01]  /*29d0*/  FFMA.FTZ R241, R107, R188, R57 ;  /* 0x000000bc6bf17223 */ /* 0x000fe20000010039 */
[----:B------:R-:W-:Y:S01]  /*29e0*/  FMUL.FTZ R183, R213, R183 ;  /* 0x000000b7d5b77220 */ /* 0x000fe20000410000 */
[----:B--2---:R-:W-:Y:S01]  /*29f0*/  IMAD.WIDE.U32 R116, R127, 0x4, R110 ;  /* 0x000000047f747825 */ /* 0x004fe200078e006e */
[----:B------:R2:W-:Y:S03]  /*2a00*/  STG.E desc[UR6][R114.64], R193 ;  /* 0x000000c172007986 */ /* 0x0005e6000c101906 */
[----:B------:R-:W-:Y:S01]  /*2a10*/  FFMA.FTZ R187, R106, R187, R56 ;  /* 0x000000bb6abb7223 */ /* 0x000fe20000010038 */
[----:B------:R-:W-:Y:S01]  /*2a20*/  FMUL.FTZ R182, R213, R182 ;  /* 0x000000b6d5b67220 */ /* 0x000fe20000410000 */
[----:B----4-:R-:W-:Y:S01]  /*2a30*/  IMAD.WIDE.U32 R118, R125, 0x4, R110 ;  /* 0x000000047d767825 */ /* 0x010fe200078e006e */
[----:B------:R4:W-:Y:S03]  /*2a40*/  STG.E desc[UR6][R116.64], R215 ;  /* 0x000000d774007986 */ /* 0x0009e6000c101906 */
[----:B------:R-:W-:Y:S01]  /*2a50*/  FMUL.FTZ R181, R213, R181 ;  /* 0x000000b5d5b57220 */ /* 0x000fe20000410000 */
[----:B------:R-:W-:Y:S01]  /*2a60*/  FFMA.FTZ R185, R104, R185, R54 ;  /* 0x000000b968b97223 */ /* 0x000fe20000010036 */
[----:B---3--:R-:W-:Y:S01]  /*2a70*/  IMAD.WIDE.U32 R120, R123, 0x4, R110 ;  /* 0x000000047b787825 */ /* 0x008fe200078e006e */
[----:B------:R3:W-:Y:S03]  /*2a80*/  STG.E desc[UR6][R118.64], R191 ;  /* 0x000000bf76007986 */ /* 0x0007e6000c101906 */
[----:B-1----:R-:W-:Y:S01]  /*2a90*/  FFMA.FTZ R113, R105, R186, R55 ;  /* 0x000000ba69717223 */ /* 0x002fe20000010037 */
[----:B------:R-:W-:Y:S01]  /*2aa0*/  FMUL.FTZ R180, R213, R180 ;  /* 0x000000b4d5b47220 */ /* 0x000fe20000410000 */
[----:B------:R-:W-:Y:S01]  /*2ab0*/  IMAD.WIDE.U32 R122, R122, 0x4, R110 ;  /* 0x000000047a7a7825 */ /* 0x000fe200078e006e */
[----:B------:R1:W-:Y:S03]  /*2ac0*/  STG.E desc[UR6][R120.64], R239 ;  /* 0x000000ef78007986 */ /* 0x0003e6000c101906 */
[----:B--2---:R-:W-:Y:S01]  /*2ad0*/  FFMA.FTZ R115, R103, R184, R53 ;  /* 0x000000b867737223 */ /* 0x004fe20000010035 */
[C---:B------:R-:W-:Y:S01]  /*2ae0*/  FMUL.FTZ R179, R213.reuse, R179 ;  /* 0x000000b3d5b37220 */ /* 0x040fe20000410000 */
[----:B------:R-:W-:Y:S01]  /*2af0*/  IMAD.WIDE.U32 R124, R124, 0x4, R110 ;  /* 0x000000047c7c7825 */ /* 0x000fe200078e006e */
[----:B------:R-:W-:Y:S03]  /*2b00*/  STG.E desc[UR6][R122.64], R189 ;  /* 0x000000bd7a007986 */ /* 0x000fe6000c101906 */
[----:B------:R-:W-:Y:S01]  /*2b10*/  FFMA.FTZ R183, R102, R183, R52 ;  /* 0x000000b766b77223 */ /* 0x000fe20000010034 */
[----:B------:R-:W-:Y:S01]  /*2b20*/  FMUL.FTZ R178, R213, R178 ;  /* 0x000000b2d5b27220 */ /* 0x000fe20000410000 */
[----:B------:R-:W-:Y:S01]  /*2b30*/  IMAD.WIDE.U32 R126, R126, 0x4, R110 ;  /* 0x000000047e7e7825 */ /* 0x000fe200078e006e */
[----:B------:R-:W-:Y:S03]  /*2b40*/  STG.E desc[UR6][R124.64], R241 ;  /* 0x000000f17c007986 */ /* 0x000fe6000c101906 */
[----:B----4-:R-:W-:Y:S01]  /*2b50*/  FFMA.FTZ R117, R101, R182, R51 ;  /* 0x000000b665757223 */ /* 0x010fe20000010033 */
        /* <DEDUP_REMOVED lines=8> */
[----:B---3--:R-:W-:Y:S01]  /*2be0*/  FFMA.FTZ R119, R99, R180, R49 ;  /* 0x000000b463777223 */ /* 0x008fe20000010031 */
[----:B------:R-:W-:Y:S01]  /*2bf0*/  IMAD.WIDE.U32 R132, R132, 0x4, R110 ;  /* 0x0000000484847825 */ /* 0x000fe200078e006e */
[----:B------:R-:W-:Y:S03]  /*2c00*/  STG.E desc[UR6][R130.64], R185 ;  /* 0x000000b982007986 */ /* 0x000fe6000c101906 */
[C---:B------:R-:W-:Y:S01]  /*2c10*/  FMUL.FTZ R175, R213.reuse, R175 ;  /* 0x000000afd5af7220 */ /* 0x040fe20000410000 */
[----:B------:R-:W-:Y:S01]  /*2c20*/  FFMA.FTZ R179, R98, R179, R48 ;  /* 0x000000b362b37223 */ /* 0x000fe20000010030 */
[----:B------:R-:W-:Y:S01]  /*2c30*/  IMAD.WIDE.U32 R134, R134, 0x4, R110 ;  /* 0x0000000486867825 */ /* 0x000fe200078e006e */
[----:B------:R3:W-:Y:S03]  /*2c40*/  STG.E desc[UR6][R132.64], R115 ;  /* 0x0000007384007986 */ /* 0x0007e6000c101906 */
[----:B------:R-:W-:Y:S01]  /*2c50*/  FMUL.FTZ R174, R213, R174 ;  /* 0x000000aed5ae7220 */ /* 0x000fe20000410000 */
[----:B-1----:R-:W-:Y:S01]  /*2c60*/  FFMA.FTZ R121, R97, R178, R47 ;  /* 0x000000b261797223 */ /* 0x002fe2000001002f */
        /* <DEDUP_REMOVED lines=28> */
[----:B--2---:R-:W-:Y:S01]  /*2e30*/  FFMA.FTZ R113, R95, R176, R45 ;  /* 0x000000b05f717223 */ /* 0x004fe2000001002d */
[----:B------:R-:W-:Y:S01]  /*2e40*/  FFMA.FTZ R175, R94, R175, R44 ;  /* 0x000000af5eaf7223 */ /* 0x000fe2000001002c */
[----:B------:R-:W-:Y:S01]  /*2e50*/  IMAD.WIDE.U32 R212, R13, 0x4, R110 ;  /* 0x000000040dd47825 */ /* 0x000fe200078e006e */
[----:B------:R2:W-:Y:S03]  /*2e60*/  STG.E desc[UR6][R140.64], R119 ;  /* 0x000000778c007986 */ /* 0x0005e6000c101906 */
[----:B---3--:R-:W-:Y:S01]  /*2e70*/  FFMA.FTZ R115, R93, R174, R43 ;  /* 0x000000ae5d737223 */ /* 0x008fe2000001002b */
[----:B------:R-:W-:Y:S01]  /*2e80*/  FFMA.FTZ R173, R92, R173, R42 ;  /* 0x000000ad5cad7223 */ /* 0x000fe2000001002a */
[----:B------:R-:W-:Y:S01]  /*2e90*/  IMAD.WIDE.U32 R12, R12, 0x4, R110 ;  /* 0x000000040c0c7825 */ /* 0x000fe200078e006e */
[----:B------:R-:W-:Y:S03]  /*2ea0*/  STG.E desc[UR6][R196.64], R179 ;  /* 0x000000b3c4007986 */ /* 0x000fe6000c101906 */
[----:B------:R-:W-:Y:S01]  /*2eb0*/  FFMA.FTZ R171, R90, R171, R40 ;  /* 0x000000ab5aab7223 */ /* 0x000fe20000010028 */
[----:B-1----:R-:W-:Y:S01]  /*2ec0*/  FFMA.FTZ R117, R89, R170, R39 ;  /* 0x000000aa59757223 */ /* 0x002fe20000010027 */
[----:B------:R-:W-:Y:S01]  /*2ed0*/  IMAD.WIDE.U32 R216, R11, 0x4, R110 ;  /* 0x000000040bd87825 */ /* 0x000fe200078e006e */
[----:B------:R1:W-:Y:S03]  /*2ee0*/  STG.E desc[UR6][R16.64], R121 ;  /* 0x0000007910007986 */ /* 0x0003e6000c101906 */
[----:B------:R-:W-:Y:S01]  /*2ef0*/  FFMA.FTZ R169, R88, R169, R38 ;  /* 0x000000a958a97223 */ /* 0x000fe20000010026 */
[----:B------:R-:W-:Y:S01]  /*2f00*/  FFMA.FTZ R167, R86, R167, R36 ;  /* 0x000000a756a77223 */ /* 0x000fe20000010024 */
[----:B------:R-:W-:Y:S01]  /*2f10*/  IMAD.WIDE.U32 R10, R10, 0x4, R110 ;  /* 0x000000040a0a7825 */ /* 0x000fe200078e006e */
[----:B------:R-:W-:Y:S03]  /*2f20*/  STG.E desc[UR6][R198.64], R177 ;  /* 0x000000b1c6007986 */ /* 0x000fe6000c101906 */
[----:B--2---:R-:W-:Y:S01]  /*2f30*/  FFMA.FTZ R119, R87, R168, R37 ;  /* 0x000000a857777223 */ /* 0x004fe20000010025 */
[----:B------:R-:W-:Y:S01]  /*2f40*/  FFMA.FTZ R195, R84, R195, R34 ;  /* 0x000000c354c37223 */ /* 0x000fe20000010022 */
[----:B------:R-:W-:Y:S01]  /*2f50*/  IMAD.WIDE.U32 R218, R9, 0x4, R110 ;  /* 0x0000000409da7825 */ /* 0x000fe200078e006e */
[----:B------:R2:W-:Y:S03]  /*2f60*/  STG.E desc[UR6][R14.64], R113 ;  /* 0x000000710e007986 */ /* 0x0005e6000c101906 */
[----:B------:R-:W-:Y:S01]  /*2f70*/  FFMA.FTZ R201, R83, R201, R33 ;  /* 0x000000c953c97223 */ /* 0x000fe20000010021 */
[----:B------:R-:W-:Y:S01]  /*2f80*/  FFMA.FTZ R203, R80, R203, R30 ;  /* 0x000000cb50cb7223 */ /* 0x000fe2000001001e */
[----:B------:R-:W-:-:S04]  /*2f90*/  IMAD.WIDE.U32 R8, R8, 0x4, R110 ;  /* 0x0000000408087825 */ /* 0x000fc800078e006e */
[----:B-1----:R-:W-:Y:S01]  /*2fa0*/  FFMA.FTZ R17, R91, R172, R41 ;  /* 0x000000ac5b117223 */ /* 0x002fe20000010029 */
[----:B------:R-:W-:Y:S01]  /*2fb0*/  STG.E desc[UR6][R212.64], R175 ;  /* 0x000000afd4007986 */ /* 0x000fe2000c101906 */
[----:B------:R-:W-:Y:S01]  /*2fc0*/  FFMA.FTZ R205, R78, R205, R28 ;  /* 0x000000cd4ecd7223 */ /* 0x000fe2000001001c */
[----:B------:R-:W-:-:S04]  /*2fd0*/  IMAD.WIDE.U32 R220, R7, 0x4, R110 ;  /* 0x0000000407dc7825 */ /* 0x000fc800078e006e */
[----:B------:R-:W-:Y:S01]  /*2fe0*/  FFMA.FTZ R207, R76, R207, R26 ;  /* 0x000000cf4ccf7223 */ /* 0x000fe2000001001a */
[----:B------:R1:W-:Y:S01]  /*2ff0*/  STG.E desc[UR6][R12.64], R115 ;  /* 0x000000730c007986 */ /* 0x0003e2000c101906 */
[----:B------:R-:W-:Y:S01]  /*3000*/  FFMA.FTZ R209, R74, R209, R24 ;  /* 0x000000d14ad17223 */ /* 0x000fe20000010018 */
[----:B------:R-:W-:-:S04]  /*3010*/  IMAD.WIDE.U32 R6, R6, 0x4, R110 ;  /* 0x0000000406067825 */ /* 0x000fc800078e006e */
[----:B--2---:R-:W-:Y:S01]  /*3020*/  FFMA.FTZ R15, R82, R202, R32 ;  /* 0x000000ca520f7223 */ /* 0x004fe20000010020 */
[----:B------:R-:W-:Y:S01]  /*3030*/  STG.E desc[UR6][R216.64], R173 ;  /* 0x000000add8007986 */ /* 0x000fe2000c101906 */
[----:B------:R-:W-:Y:S01]  /*3040*/  FFMA.FTZ R211, R72, R211, R22 ;  /* 0x000000d348d37223 */ /* 0x000fe20000010016 */
[--C-:B------:R-:W-:Y:S01]  /*3050*/  IMAD.WIDE.U32 R222, R5, 0x4, R110.reuse ;  /* 0x0000000405de7825 */ /* 0x100fe200078e006e */
[----:B------:R-:W-:Y:S01]  /*3060*/  IADD3 R20, PT, PT, R20, R165, RZ ;  /* 0x000000a514147210 */ /* 0x000fe20007ffe0ff */
[----:B------:R2:W-:Y:S02]  /*3070*/  STG.E desc[UR6][R10.64], R17 ;  /* 0x000000110a007986 */ /* 0x0005e4000c101906 */
[----:B------:R-:W-:Y:S01]  /*3080*/  IMAD.WIDE.U32 R4, R4, 0x4, R110 ;  /* 0x0000000404047825 */ /* 0x000fe200078e006e */
[----:B0-----:R-:W-:Y:S01]  /*3090*/  ISETP.GE.AND P1, PT, R20, UR4, PT ;  /* 0x0000000414007c0c */ /* 0x001fe2000bf26270 */
[----:B------:R-:W-:Y:S02]  /*30a0*/  STG.E desc[UR6][R218.64], R171 ;  /* 0x000000abda007986 */ /* 0x000fe4000c101906 */
[----:B-1----:R-:W-:Y:S01]  /*30b0*/  FFMA.FTZ R13, R85, R166, R35 ;  /* 0x000000a6550d7223 */ /* 0x002fe20000010023 */
[--C-:B------:R-:W-:Y:S01]  /*30c0*/  IMAD.WIDE.U32 R224, R3, 0x4, R110.reuse ;  /* 0x0000000403e07825 */ /* 0x100fe200078e006e */
[----:B------:R0:W-:Y:S03]  /*30d0*/  STG.E desc[UR6][R8.64], R117 ;  /* 0x0000007508007986 */ /* 0x0001e6000c101906 */
[----:B------:R-:W-:Y:S01]  /*30e0*/  IMAD.WIDE.U32 R2, R2, 0x4, R110 ;  /* 0x0000000402027825 */ /* 0x000fe200078e006e */
[----:B------:R-:W-:Y:S03]  /*30f0*/  STG.E desc[UR6][R220.64], R169 ;  /* 0x000000a9dc007986 */ /* 0x000fe6000c101906 */
[----:B--2---:R-:W-:Y:S01]  /*3100*/  FFMA.FTZ R11, R77, R206, R27 ;  /* 0x000000ce4d0b7223 */ /* 0x004fe2000001001b */
        /* <DEDUP_REMOVED lines=32> */
.L_x_451:
        /* <DEDUP_REMOVED lines=15> */
.L_x_1061:


//--------------------- .text._ZN10layer_norm13ln_fwd_kernelINS_13Kernel_traitsI13__nv_bfloat16fS2_fjLj12288ELj2ELj1ELj4ELj16ENS_18Kernel_traits_baseILj12288ES2_fS2_fjLj128EEEEEEEvNS_9FwdParamsE --------------------------
	.section	.text._ZN10layer_norm13ln_fwd_kernelINS_13Kernel_traitsI13__nv_bfloat16fS2_fjLj12288ELj2ELj1ELj4ELj16ENS_18Kernel_traits_baseILj12288ES2_fS2_fjLj128EEEEEEEvNS_9FwdParamsE,"ax",@progbits
	.align	128
        .global         _ZN10layer_norm13ln_fwd_kernelINS_13Kernel_traitsI13__nv_bfloat16fS2_fjLj12288ELj2ELj1ELj4ELj16ENS_18Kernel_traits_baseILj12288ES2_fS2_fjLj128EEEEEEEvNS_9FwdParamsE
        .type           _ZN10layer_norm13ln_fwd_kernelINS_13Kernel_traitsI13__nv_bfloat16fS2_fjLj12288ELj2ELj1ELj4ELj16ENS_18Kernel_traits_baseILj12288ES2_fS2_fjLj128EEEEEEEvNS_9FwdParamsE,@function
        .size           _ZN10layer_norm13ln_fwd_kernelINS_13Kernel_traitsI13__nv_bfloat16fS2_fjLj12288ELj2ELj1ELj4ELj16ENS_18Kernel_traits_baseILj12288ES2_fS2_fjLj128EEEEEEEvNS_9FwdParamsE,(.L_x_1062 - _ZN10layer_norm13ln_fwd_kernelINS_13Kernel_traitsI13__nv_bfloat16fS2_fjLj12288ELj2ELj1ELj4ELj16ENS_18Kernel_traits_baseILj12288ES2_fS2_fjLj128EEEEEEEvNS_9FwdParamsE)
        .other          _ZN10layer_norm13ln_fwd_kernelINS_13Kernel_traitsI13__nv_bfloat16fS2_fjLj12288ELj2ELj1ELj4ELj16ENS_18Kernel_traits_baseILj12288ES2_fS2_fjLj128EEEEEEEvNS_9FwdParamsE,@"STO_CUDA_ENTRY STV_DEFAULT"
_ZN10layer_norm13ln_fwd_kernelINS_13Kernel_traitsI13__nv_bfloat16fS2_fjLj12288ELj2ELj1ELj4ELj16ENS_18Kernel_traits_baseILj12288ES2_fS2_fjLj128EEEEEEEvNS_9FwdParamsE:
.text._ZN10layer_norm13ln_fwd_kernelINS_13Kernel_traitsI13__nv_bfloat16fS2_fjLj12288ELj2ELj1ELj4ELj16ENS_18Kernel_traits_baseILj12288ES2_fS2_fjLj128EEEEEEEvNS_9FwdParamsE:
        /* <DEDUP_REMOVED lines=35> */
[----:B------:R-:W5:Y:S01]  /*0230*/  LDG.E.64 R2, desc[UR4][R6.64+0x4800] ;  /* 0x0048000406027981 */ /* 0x000f62000c1e1b00 */
[----:B------:R-:W-:-:S03]  /*0240*/  LOP3.LUT R135, R0, 0x1f, RZ, 0xc0, !PT ;  /* 0x0000001f00877812 */ /* 0x000fc600078ec0ff */
[----:B------:R-:W5:Y:S01]  /*0250*/  LDG.E.64 R60, desc[UR4][R4.64+0x5800] ;  /* 0x00580004043c7981 */ /* 0x000f62000c1e1b00 */
[----:B------:R-:W-:-:S03]  /*0260*/  LOP3.LUT P0, RZ, R135, 0x1, R138, 0xf8, !PT ;  /* 0x0000000187ff7812 */ /* 0x000fc6000780f88a */
[----:B------:R-:W5:Y:S01]  /*0270*/  LDG.E.64 R58, desc[UR4][R4.64+0x5000] ;  /* 0x00500004043a7981 */ /* 0x000f62000c1e1b00 */
[----:B------:R-:W-:-:S03]  /*0280*/  HFMA2 R137, -RZ, RZ, 0, 0 ;  /* 0x00000000ff897431 */ /* 0x000fc600000001ff */
[----:B------:R0:W5:Y:S01]  /*0290*/  LDG.E.64 R56, desc[UR4][R4.64+0x4800] ;  /* 0x0048000404387981 */ /* 0x000162000c1e1b00 */
[----:B------:R-:W-:Y:S02]  /*02a0*/  PLOP3.LUT P1, PT, PT, PT, PT, 0x8, 0x80 ;  /* 0x000000000080781c */ /* 0x000fe40003f2e170 */
[----:B------:R-:W-:Y:S02]  /*02b0*/  ISETP.LT.U32.AND P0, PT, R0, 0x20, !P0 ;  /* 0x000000200000780c */ /* 0x000fe40004701070 */
[----:B------:R-:W-:Y:S02]  /*02c0*/  LOP3.LUT R138, R138, 0x1, RZ, 0xc0, !PT ;  /* 0x000000018a8a7812 */ /* 0x000fe400078ec0ff */
[--C-:B---3--:R-:W-:Y:S02]  /*02d0*/  SHF.R.U64 R104, R96, 0x10, R97.reuse ;  /* 0x0000001060687819 */ /* 0x108fe40000001261 */
[----:B------:R-:W-:Y:S02]  /*02e0*/  SHF.R.U32.HI R105, RZ, 0x10, R97 ;  /* 0x00000010ff697819 */ /* 0x000fe40000011661 */
[----:B------:R-:W-:-:S02]  /*02f0*/  PRMT R104, R104, 0x5410, R104 ;  /* 0x0000541068687816 */ /* 0x000fc40000000068 */
[----:B------:R-:W-:Y:S02]  /*0300*/  PRMT R105, R105, 0x5410, R105 ;  /* 0x0000541069697816 */ /* 0x000fe40000000069 */
[--C-:B----4-:R-:W-:Y:S02]  /*0310*/  SHF.R.U64 R106, R94, 0x10, R95.reuse ;  /* 0x000000105e6a7819 */ /* 0x110fe4000000125f */
[----:B------:R-:W-:Y:S02]  /*0320*/  SHF.R.U32.HI R8, RZ, 0x10, R95 ;  /* 0x00000010ff087819 */ /* 0x000fe4000001165f */
[--C-:B--2---:R-:W-:Y:S02]  /*0330*/  SHF.R.U64 R107, R92, 0x10, R93.reuse ;  /* 0x000000105c6b7819 */ /* 0x104fe4000000125d */
        /* <DEDUP_REMOVED lines=30> */
[----:B0-----:R-:W-:Y:S02]  /*0520*/  SHF.R.U32.HI R4, RZ, 0x10, R63 ;  /* 0x00000010ff047819 */ /* 0x001fe4000001163f */
        /* <DEDUP_REMOVED lines=34> */
.L_x_456:
        /* <DEDUP_REMOVED lines=8> */
[----:B------:R-:W4:Y:S01]  /*07d0*/  LDG.E.128 R36, desc[UR4][R6.64+0x3000] ;  /* 0x0030000406247981 */ /* 0x000f22000c1e1d00 */
        /* <DEDUP_REMOVED lines=87> */
[----:B------:R-:W-:-:S04]  /*0d50*/  FMUL.FTZ R100, R100, 0.00065104168606922030449 ;  /* 0x3a2aaaab64647820 */ /* 0x000fc80000410000 */
        /* <DEDUP_REMOVED lines=121> */
.L_x_453:
[----:B------:R-:W-:Y:S05]  /*14f0*/  BSYNC.RECONVERGENT B0 ;  /* 0x0000000000007941 */ /* 0x000fea0003800200 */
.L_x_452:
[----:B------:R-:W-:Y:S01]  /*1500*/  BAR.SYNC.DEFER_BLOCKING 0x0 ;  /* 0x0000000000007b1d */ /* 0x000fe20000010000 */
[----:B------:R-:W-:Y:S02]  /*1510*/  MOV R153, RZ ;  /* 0x000000ff00997202 */ /* 0x000fe40000000f00 */
[----:B------:R-:W-:Y:S02]  /*1520*/  @!P3 MOV R153, 0x44c00000 ;  /* 0x44c000000099b802 */ /* 0x000fe40000000f00 */
[----:B------:R-:W-:-:S03]  /*1530*/  ISETP.GT.U32.AND P2, PT, R135, 0x1, PT ;  /* 0x000000018700780c */ /* 0x000fc60003f44070 */
        /* <DEDUP_REMOVED lines=14> */
[----:B--2---:R-:W-:Y:S02]  /*1620*/  FADD.FTZ R153, R150, R99 ;  /* 0x0000006396997221 */ /* 0x004fe40000010000 */
[----:B------:R-:W0:Y:S01]  /*1630*/  LDC R150, c[0x0][0x380] ;  /* 0x0000e000ff967b82 */ /* 0x000e220000000800 */
[----:B------:R-:W2:Y:S01]  /*1640*/  SHFL.DOWN PT, R98, R103, 0x1, 0x1f ;  /* 0x08201f0067627f89 */ /* 0x000ea200000e0000 */
[----:B------:R-:W-:-:S04]  /*1650*/  FMUL.FTZ R155, R102, R155 ;  /* 0x0000009b669b7220 */ /* 0x000fc80000410000 */
[----:B------:R-:W-:-:S05]  /*1660*/  FFMA.FTZ R153, R154, R155, R153 ;  /* 0x0000009b9a997223 */ /* 0x000fca0000010099 */
[----:B------:R-:W3:Y:S01]  /*1670*/  SHFL.DOWN PT, R102, R153, 0x1, 0x1f ;  /* 0x08201f0099667f89 */ /* 0x000ee200000e0000 */
[----:B-1----:R-:W-:-:S06]  /*1680*/  FADD.FTZ R99, R100, R101 ;  /* 0x0000006564637221 */ /* 0x002fcc0000010000 */
[----:B------:R-:W1:Y:S01]  /*1690*/  MUFU.RCP R99, R99 ;  /* 0x0000006300637308 */ /* 0x000e620000001000 */
[----:B--2---:R-:W-:Y:S01]  /*16a0*/  FADD.FTZ R152, R103, -R98 ;  /* 0x8000006267987221 */ /* 0x004fe20000010000 */
[----:B------:R-:W-:-:S03]  /*16b0*/  FMUL.FTZ R157, R101, R98 ;  /* 0x00000062659d7220 */ /* 0x000fc60000410000 */
[----:B------:R-:W-:Y:S01]  /*16c0*/  FMUL.FTZ R155, R152, R152 ;  /* 0x00000098989b7220 */ /* 0x000fe20000410000 */
[----:B0-----:R-:W-:-:S03]  /*16d0*/  SHF.L.U32 R152, R150, 0x1, RZ ;  /* 0x0000000196987819 */ /* 0x001fc600000006ff */
[C---:B------:R-:W-:Y:S01]  /*16e0*/  FMUL.FTZ R98, R100.reuse, R155 ;  /* 0x0000009b64627220 */ /* 0x040fe20000410000 */
[----:B------:R-:W-:Y:S01]  /*16f0*/  FFMA.FTZ R100, R100, R103, R157 ;  /* 0x0000006764647223 */ /* 0x000fe2000001009d */
[----:B---3--:R-:W-:Y:S02]  /*1700*/  FADD.FTZ R102, R153, R102 ;  /* 0x0000006699667221 */ /* 0x008fe40000010000 */
        /* <DEDUP_REMOVED lines=12> */
[----:B------:R-:W1:Y:S01]  /*17d0*/  LDC.64 R102, c[0x0][0x3c8] ;  /* 0x0000f200ff667b82 */ /* 0x000e620000000a00 */
[----:B------:R-:W-:Y:S02]  /*17e0*/  IADD3 R155, PT, PT, -R155, RZ, RZ ;  /* 0x000000ff9b9b7210 */ /* 0x000fe40007ffe1ff */
[----:B------:R-:W-:Y:S02]  /*17f0*/  LOP3.LUT R153, R153, R152, RZ, 0xc0, !PT ;  /* 0x0000009899997212 */ /* 0x000fe400078ec0ff */
[----:B------:R-:W-:Y:S02]  /*1800*/  LOP3.LUT R155, R155, R150, RZ, 0xc0, !PT ;  /* 0x000000969b9b7212 */ /* 0x000fe400078ec0ff */
[----:B---3--:R-:W-:Y:S02]  /*1810*/  LOP3.LUT R154, R154, 0x7ffffffe, RZ, 0xc0, !PT ;  /* 0x7ffffffe9a9a7812 */ /* 0x008fe400078ec0ff */
[----:B----4-:R-:W-:Y:S02]  /*1820*/  SHF.R.U32.HI R158, RZ, 0x1, R156 ;  /* 0x00000001ff9e7819 */ /* 0x010fe4000001169c */
[----:B------:R-:W-:-:S02]  /*1830*/  IADD3 R156, P3, PT, R153, R154, RZ ;  /* 0x0000009a999c7210 */ /* 0x000fc40007f7e0ff */
[----:B------:R-:W-:Y:S02]  /*1840*/  IADD3 R153, P4, PT, R158, R155, RZ ;  /* 0x0000009b9e997210 */ /* 0x000fe40007f9e0ff */
[----:B------:R-:W-:Y:S02]  /*1850*/  IADD3.X R157, PT, PT, RZ, RZ, RZ, P3, !PT ;  /* 0x000000ffff9d7210 */ /* 0x000fe40001ffe4ff */
[C---:B0-----:R-:W-:Y:S02]  /*1860*/  LEA R100, P3, R156.reuse, R100, 0x3 ;  /* 0x000000649c647211 */ /* 0x041fe400078618ff */
[----:B------:R-:W-:Y:S02]  /*1870*/  LEA.HI.X.SX32 R154, R155, RZ, 0x1, P4 ;  /* 0x000000ff9b9a7211 */ /* 0x000fe400020f0eff */
[----:B------:R-:W-:Y:S02]  /*1880*/  LEA.HI.X R101, R156, R101, R157, 0x3, P3 ;  /* 0x000000659c657211 */ /* 0x000fe400018f1c9d */
[----:B-1----:R-:W-:-:S02]  /*1890*/  LEA R102, P4, R153, R102, 0x2 ;  /* 0x0000006699667211 */ /* 0x002fc400078810ff */
[----:B------:R-:W-:Y:S01]  /*18a0*/  ISETP.GT.U32.AND P3, PT, R137, 0x1, PT ;  /* 0x000000018900780c */ /* 0x000fe20003f64070 */
[----:B------:R-:W-:Y:S01]  /*18b0*/  IMAD.WIDE.U32 R100, R138, 0x8, R100 ;  /* 0x000000088a647825 */ /* 0x000fe200078e0064 */
[----:B------:R-:W-:Y:S02]  /*18c0*/  MOV R155, 0xffffffff ;  /* 0xffffffff009b7802 */ /* 0x000fe40000000f00 */
[----:B------:R-:W-:Y:S02]  /*18d0*/  LEA.HI.X R103, R153, R103, R154, 0x2, P4 ;  /* 0x0000006799677211 */ /* 0x000fe400020f149a */
[----:B------:R-:W-:Y:S01]  /*18e0*/  SEL R153, R155, 0x1, P3 ;  /* 0x000000019b997807 */ /* 0x000fe20001800000 */
[----:B--2---:R0:W-:Y:S01]  /*18f0*/  STG.E.64 desc[UR4][R100.64], R98 ;  /* 0x0000006264007986 */ /* 0x0041e2000c101b04 */
[----:B------:R-:W-:Y:S06]  /*1900*/  MEMBAR.ALL.GPU ;  /* 0x0000000000007992 */ /* 0x000fec000000a000 */
[----:B------:R-:W-:-:S00]  /*1910*/  ERRBAR ;  /* 0x00000000000079ab */ /* 0x000fc00000000000 */
[----:B------:R-:W-:Y:S06]  /*1920*/  CGAERRBAR ;  /* 0x00000000000075ab */ /* 0x000fec0000000000 */
[----:B------:R0:W-:Y:S01]  /*1930*/  REDG.E.ADD.S32.STRONG.GPU desc[UR4][R102.64], R153 ;  /* 0x000000996600798e */ /* 0x0001e2000c12e304 */
[----:B------:R-:W-:-:S04]  /*1940*/  ISETP.GE.U32.AND P3, PT, R137, 0x2, PT ;  /* 0x000000028900780c */ /* 0x000fc80003f66070 */
[----:B------:R-:W-:-:S09]  /*1950*/  SEL R155, RZ, 0x2, P3 ;  /* 0x00000002ff9b7807 */ /* 0x000fd20001800000 */
.L_x_455:
[----:B0-----:R-:W2:Y:S04]  /*1960*/  LDG.E.STRONG.GPU R98, desc[UR4][R102.64] ;  /* 0x0000000466627981 */ /* 0x001ea8000c1ef900 */
[----:B--2---:R-:W-:Y:S01]  /*1970*/  CCTL.IVALL ;  /* 0x00000000ff00798f */ /* 0x004fe20002000000 */
[----:B------:R-:W-:Y:S05]  /*1980*/  YIELD ;  /* 0x0000000000007946 */ /* 0x000fea0003800000 */
[----:B------:R-:W-:-:S13]  /*1990*/  ISETP.NE.AND P3, PT, R98, R155, PT ;  /* 0x0000009b6200720c */ /* 0x000fda0003f65270 */
[----:B------:R-:W-:Y:S05]  /*19a0*/  @P3 BRA `(.L_x_455) ;  /* 0xfffffffc00ec3947 */ /* 0x000fea000383ffff */
.L_x_454:
[----:B------:R-:W-:Y:S05]  /*19b0*/  WARPSYNC.ALL ;  /* 0x0000000000007948 */ /* 0x000fea0003800000 */
[----:B0-----:R-:W0:Y:S01]  /*19c0*/  @!P2 S2R R102, SR_CTAID.X ;  /* 0x000000000066a919 */ /* 0x001e220000002500 */
[----:B-12---:R-:W1:Y:S01]  /*19d0*/  @!P2 LDC.64 R98, c[0x0][0x3c0] ;  /* 0x0000f000ff62ab82 */ /* 0x006e620000000a00 */
[----:B------:R-:W-:-:S07]  /*19e0*/  @!P2 LOP3.LUT R100, R137, 0x1, RZ, 0xc0, !PT ;  /* 0x000000018964a812 */ /* 0x000fce00078ec0ff */
[----:B------:R-:W-:Y:S01]  /*19f0*/  BAR.SYNC.DEFER_BLOCKING 0x0 ;  /* 0x0000000000007b1d */ /* 0x000fe20000010000 */
[----:B------:R-:W-:-:S04]  /*1a00*/  @!P2 IADD3 R101, PT, PT, -R100, RZ, RZ ;  /* 0x000000ff6465a210 */ /* 0x000fc80007ffe1ff */
[----:B------:R-:W-:Y:S01]  /*1a10*/  @!P2 LOP3.LUT R101, R101, R152, RZ, 0xc0, !PT ;  /* 0x000000986565a212 */ /* 0x000fe200078ec0ff */
[----:B------:R-:W-:Y:S01]  /*1a20*/  HFMA2 R103, -RZ, RZ, 0, 0 ;  /* 0x00000000ff677431 */ /* 0x000fe200000001ff */
[----:B------:R-:W-:Y:S01]  /*1a30*/  PRMT R136, R64, 0x7610, R136 ;  /* 0x0000761040887816 */ /* 0x000fe20000000088 */
[----:B------:R-:W2:Y:S01]  /*1a40*/  LDCU UR6, c[0x0][0x384] ;  /* 0x00007080ff0677ac */ /* 0x000ea20008000800 */
[----:B0-----:R-:W-:-:S04]  /*1a50*/  @!P2 LOP3.LUT R102, R102, 0x7ffffffe, RZ, 0xc0, !PT ;  /* 0x7ffffffe6666a812 */ /* 0x001fc800078ec0ff */
[----:B------:R-:W-:-:S04]  /*1a60*/  @!P2 IADD3 R101, P3, PT, R101, R102, RZ ;  /* 0x000000666565a210 */ /* 0x000fc80007f7e0ff */
[----:B------:R-:W-:Y:S02]  /*1a70*/  @!P2 IADD3.X R102, PT, PT, RZ, RZ, RZ, P3, !PT ;  /* 0x000000ffff66a210 */ /* 0x000fe40001ffe4ff */
[----:B-1----:R-:W-:-:S04]  /*1a80*/  @!P2 LEA R100, P3, R101, R98, 0x3 ;  /* 0x000000626564a211 */ /* 0x002fc800078618ff */
[----:B------:R-:W-:Y:S02]  /*1a90*/  @!P2 LEA.HI.X R101, R101, R99, R102, 0x3, P3 ;  /* 0x000000636565a211 */ /* 0x000fe400018f1c66 */
[----:B------:R-:W-:Y:S01]  /*1aa0*/  CS2R R98, SRZ ;  /* 0x0000000000627805 */ /* 0x000fe2000001ff00 */
[----:B------:R-:W-:-:S05]  /*1ab0*/  @!P2 IMAD.WIDE.U32 R100, R135, 0x8, R100 ;  /* 0x000000088764a825 */ /* 0x000fca00078e0064 */
[----:B------:R-:W3:Y:S01]  /*1ac0*/  @!P2 LDG.E.64 R98, desc[UR4][R100.64] ;  /* 0x000000046462a981 */ /* 0x000ee2000c1e1b00 */
        /* <DEDUP_REMOVED lines=19> */
[----:B------:R-:W-:Y:S01]  /*1c00*/  IADD3 R137, PT, PT, R137, 0x1, RZ ;  /* 0x0000000189897810 */ /* 0x000fe20007ffe0ff */
[----:B------:R-:W0:Y:S01]  /*1c10*/  MUFU.RCP R154, R154 ;  /* 0x0000009a009a7308 */ /* 0x000e220000001000 */
        /* <DEDUP_REMOVED lines=9> */
[----:B------:R-:W1:Y:S01]  /*1cb0*/  LDC R98, c[0x0][0x3d0] ;  /* 0x0000f400ff627b82 */ /* 0x000e620000000800 */
[----:B0-----:R-:W-:Y:S01]  /*1cc0*/  FMUL.FTZ R155, R154, R155 ;  /* 0x0000009b9a9b7220 */ /* 0x001fe20000410000 */
[----:B------:R-:W-:Y:S01]  /*1cd0*/  FMUL.FTZ R103, R156, R103 ;  /* 0x000000679c677220 */ /* 0x000fe20000410000 */
[----:B-----5:R-:W-:-:S03]  /*1ce0*/  SHF.R.U32.HI R152, RZ, 0x10, R59 ;  /* 0x00000010ff987819 */ /* 0x020fc6000001163b */
[----:B------:R-:W-:Y:S01]  /*1cf0*/  FMUL.FTZ R103, R102, R103 ;  /* 0x0000006766677220 */ /* 0x000fe20000410000 */
[----:B------:R-:W0:Y:S03]  /*1d00*/  SHFL.IDX PT, R100, R155, RZ, 0x1f ;  /* 0x00001fff9b647589 */ /* 0x000e2600000e0000 */
[----:B------:R-:W-:-:S05]  /*1d10*/  FFMA.FTZ R101, R154, R103, R101 ;  /* 0x000000679a657223 */ /* 0x000fca0000010065 */
[----:B------:R-:W1:Y:S01]  /*1d20*/  SHFL.IDX PT, R99, R101, RZ, 0x1f ;  /* 0x00001fff65637589 */ /* 0x000e6200000e0000 */
[--C-:B0-----:R-:W-:Y:S01]  /*1d30*/  FADD.FTZ R47, R47, -R100.reuse ;  /* 0x800000642f2f7221 */ /* 0x101fe20000010000 */
[--C-:B------:R-:W-:Y:S01]  /*1d40*/  FADD.FTZ R16, R16, -R100.reuse ;  /* 0x8000006410107221 */ /* 0x100fe20000010000 */
[--C-:B------:R-:W-:Y:S01]  /*1d50*/  FADD.FTZ R17, R17, -R100.reuse ;  /* 0x8000006411117221 */ /* 0x100fe20000010000 */
[--C-:B------:R-:W-:Y:S01]  /*1d60*/  FADD.FTZ R48, R48, -R100.reuse ;  /* 0x8000006430307221 */ /* 0x100fe20000010000 */
[--C-:B------:R-:W-:Y:S01]  /*1d70*/  FADD.FTZ R49, R49, -R100.reuse ;  /* 0x8000006431317221 */ /* 0x100fe20000010000 */
[--C-:B------:R-:W-:Y:S01]  /*1d80*/  FADD.FTZ R27, R27, -R100.reuse ;  /* 0x800000641b1b7221 */ /* 0x100fe20000010000 */
[--C-:B------:R-:W-:Y:S01]  /*1d90*/  FADD.FTZ R6, R6, -R100.reuse ;  /* 0x8000006406067221 */ /* 0x100fe20000010000 */
[----:B------:R-:W-:Y:S01]  /*1da0*/  FADD.FTZ R40, R40, -R100 ;  /* 0x8000006428287221 */ /* 0x000fe20000010000 */
[----:B-1----:R-:W-:Y:S01]  /*1db0*/  FFMA.FTZ R98, R99, 8.1380210758652538061e-05, R98 ;  /* 0x38aaaaab63627823 */ /* 0x002fe20000010062 */
        /* <DEDUP_REMOVED lines=43> */
[--C-:B------:R-:W-:Y:S01]  /*2070*/  FADD.FTZ R15, R15, -R100.reuse ;  /* 0x800000640f0f7221 */ /* 0x100fe20000010000 */
[----:B------:R-:W-:Y:S01]  /*2080*/  F2FP.BF16.F32.PACK_AB R6, RZ, R6 ;  /* 0x00000006ff06723e */ /* 0x000fe200000010ff */
[----:B------:R-:W-:Y:S01]  /*2090*/  FADD.FTZ R8, R8, -R100 ;  /* 0x8000006408087221 */ /* 0x000fe20000010000 */
[----:B------:R-:W-:Y:S01]  /*20a0*/  F2FP.BF16.F32.PACK_AB R18, RZ, R23 ;  /* 0x00000017ff12723e */ /* 0x000fe200000010ff */
[C---:B------:R-:W-:Y:S01]  /*20b0*/  FMUL.FTZ R12, R24.reuse, R12 ;  /* 0x0000000c180c7220 */ /* 0x040fe20000410000 */
[----:B------:R-:W-:Y:S01]  /*20c0*/  PRMT R19, R19, 0x5410, R102 ;  /* 0x0000541013137816 */ /* 0x000fe20000000066 */
        /* <DEDUP_REMOVED lines=10> */
[----:B------:R-:W-:Y:S01]  /*2170*/  FADD.FTZ R9, R9, -R100 ;  /* 0x8000006409097221 */ /* 0x000fe20000010000 */
[----:B------:R-:W-:Y:S01]  /*2180*/  F2FP.BF16.F32.PACK_AB R29, RZ, R29 ;  /* 0x0000001dff1d723e */ /* 0x000fe200000010ff */
[----:B------:R-:W-:Y:S01]  /*2190*/  FMUL.FTZ R15, R24, R15 ;  /* 0x0000000f180f7220 */ /* 0x000fe20000410000 */
[----:B------:R-:W-:Y:S01]  /*21a0*/  PRMT R20, R20, 0x5410, R30 ;  /* 0x0000541014147816 */ /* 0x000fe2000000001e */
[----:B------:R-:W-:Y:S01]  /*21b0*/  HFMA2.BF16_V2 R30, R61.H0_H0, R6.H0_H0, R55.H0_H0 ;  /* 0x200000063d1e7231 */ /* 0x000fe20000240837 */
[----:B------:R-:W-:Y:S01]  /*21c0*/  F2FP.BF16.F32.PACK_AB R16, RZ, R27 ;  /* 0x0000001bff10723e */ /* 0x000fe200000010ff */
[----:B------:R-:W-:Y:S01]  /*21d0*/  FMUL.FTZ R27, R24, R8 ;  /* 0x00000008181b7220 */ /* 0x000fe20000410000 */
[----:B------:R-:W-:Y:S01]  /*21e0*/  PRMT R6, R96, 0x7610, R104 ;  /* 0x0000761060067816 */ /* 0x000fe20000000068 */
[----:B------:R-:W-:Y:S01]  /*21f0*/  FMUL.FTZ R41, R24, R41 ;  /* 0x0000002918297220 */ /* 0x000fe20000410000 */
[----:B------:R-:W-:Y:S01]  /*2200*/  PRMT R28, R28, 0x5410, R22 ;  /* 0x000054101c1c7816 */ /* 0x000fe20000000016 */
[----:B------:R-:W-:Y:S01]  /*2210*/  HFMA2.BF16_V2 R22, R136, R19, R151 ;  /* 0x0000001388167231 */ /* 0x000fe20000200097 */
[----:B------:R-:W-:Y:S01]  /*2220*/  F2FP.BF16.F32.PACK_AB R13, RZ, R12 ;  /* 0x0000000cff0d723e */ /* 0x000fe200000010ff */
[--C-:B------:R-:W-:Y:S01]  /*2230*/  FADD.FTZ R10, R10, -R100.reuse ;  /* 0x800000640a0a7221 */ /* 0x100fe20000010000 */
[----:B------:R-:W-:Y:S01]  /*2240*/  F2FP.BF16.F32.PACK_AB R8, RZ, R23 ;  /* 0x00000017ff08723e */ /* 0x000fe200000010ff */
[--C-:B------:R-:W-:Y:S01]  /*2250*/  FADD.FTZ R4, R4, -R100.reuse ;  /* 0x8000006404047221 */ /* 0x100fe20000010000 */
[----:B------:R-:W-:Y:S01]  /*2260*/  PRMT R33, R33, 0x5410, R47 ;  /* 0x0000541021217816 */ /* 0x000fe2000000002f */
[----:B------:R-:W-:Y:S01]  /*2270*/  FMUL.FTZ R9, R24, R9 ;  /* 0x0000000918097220 */ /* 0x000fe20000410000 */
[----:B------:R-:W-:Y:S01]  /*2280*/  PRMT R46, R46, 0x5410, R29 ;  /* 0x000054102e2e7816 */ /* 0x000fe2000000001d */
[--C-:B------:R-:W-:Y:S01]  /*2290*/  FADD.FTZ R7, R7, -R100.reuse ;  /* 0x8000006407077221 */ /* 0x100fe20000010000 */
[----:B------:R-:W-:Y:S01]  /*22a0*/  SHF.R.U64 R29, R56, 0x10, R57 ;  /* 0x00000010381d7819 */ /* 0x000fe20000001239 */
[----:B------:R-:W-:Y:S01]  /*22b0*/  FMUL.FTZ R10, R24, R10 ;  /* 0x0000000a180a7220 */ /* 0x000fe20000410000 */
[----:B------:R-:W-:Y:S01]  /*22c0*/  SHF.R.U64 R19, R2, 0x10, R3 ;  /* 0x0000001002137819 */ /* 0x000fe20000001203 */
[----:B------:R-:W-:Y:S01]  /*22d0*/  HFMA2.BF16_V2 R6, R6, R20, R106 ;  /* 0x0000001406067231 */ /* 0x000fe2000020006a */
[----:B------:R-:W-:Y:S01]  /*22e0*/  F2FP.BF16.F32.PACK_AB R101, RZ, R101 ;  /* 0x00000065ff65723e */ /* 0x000fe200000010ff */
[----:B------:R-:W-:Y:S01]  /*22f0*/  HFMA2.BF16_V2 R20, R119, R33, R121 ;  /* 0x0000002177147231 */ /* 0x000fe20000200079 */
[----:B------:R-:W-:Y:S01]  /*2300*/  F2FP.BF16.F32.PACK_AB R21, RZ, R21 ;  /* 0x00000015ff15723e */ /* 0x000fe200000010ff */
[----:B------:R-:W-:Y:S01]  /*2310*/  FADD.FTZ R5, R5, -R100 ;  /* 0x8000006405057221 */ /* 0x000fe20000010000 */
[----:B------:R-:W-:Y:S01]  /*2320*/  F2FP.BF16.F32.PACK_AB R23, RZ, R15 ;  /* 0x0000000fff17723e */ /* 0x000fe200000010ff */
[----:B------:R-:W-:Y:S01]  /*2330*/  FMUL.FTZ R15, R24, R4 ;  /* 0x00000004180f7220 */ /* 0x000fe20000410000 */
[----:B------:R-:W-:Y:S01]  /*2340*/  PRMT R13, R13, 0x5410, R8 ;  /* 0x000054100d0d7816 */ /* 0x000fe20000000008 */
[--C-:B------:R-:W-:Y:S01]  /*2350*/  FADD.FTZ R42, R42, -R100.reuse ;  /* 0x800000642a2a7221 */ /* 0x100fe20000010000 */
[----:B------:R-:W-:Y:S01]  /*2360*/  F2FP.BF16.F32.PACK_AB R36, RZ, R36 ;  /* 0x00000024ff24723e */ /* 0x000fe200000010ff */
[----:B------:R-:W-:Y:S01]  /*2370*/  FMUL.FTZ R5, R24, R5 ;  /* 0x0000000518057220 */ /* 0x000fe20000410000 */
[----:B------:R-:W-:Y:S01]  /*2380*/  F2FP.BF16.F32.PACK_AB R41, RZ, R41 ;  /* 0x00000029ff29723e */ /* 0x000fe200000010ff */
[--C-:B------:R-:W-:Y:S01]  /*2390*/  FADD.FTZ R50, R50, -R100.reuse ;  /* 0x8000006432327221 */ /* 0x100fe20000010000 */
[----:B------:R-:W-:Y:S01]  /*23a0*/  PRMT R29, R56, 0x5410, R29 ;  /* 0x00005410381d7816 */ /* 0x000fe2000000001d */
[--C-:B------:R-:W-:Y:S01]  /*23b0*/  FADD.FTZ R37, R37, -R100.reuse ;  /* 0x8000006425257221 */ /* 0x100fe20000010000 */
[----:B------:R-:W-:Y:S01]  /*23c0*/  PRMT R8, R2, 0x5410, R19 ;  /* 0x0000541002087816 */ /* 0x000fe20000000013 */
[--C-:B------:R-:W-:Y:S01]  /*23d0*/  FADD.FTZ R155, R34, -R100.reuse ;  /* 0x80000064229b7221 */ /* 0x100fe20000010000 */
[----:B------:R-:W-:Y:S01]  /*23e0*/  PRMT R101, R101, 0x5410, R21 ;  /* 0x0000541065657816 */ /* 0x000fe20000000015 */
[--C-:B------:R-:W-:Y:S01]  /*23f0*/  FADD.FTZ R161, R26, -R100.reuse ;  /* 0x800000641aa17221 */ /* 0x100fe20000010000 */
[----:B------:R-:W-:Y:S01]  /*2400*/  F2FP.BF16.F32.PACK_AB R12, RZ, R27 ;  /* 0x0000001bff0c723e */ /* 0x000fe200000010ff */
[----:B------:R-:W-:Y:S01]  /*2410*/  FMUL.FTZ R27, R24, R7 ;  /* 0x00000007181b7220 */ /* 0x000fe20000410000 */
[----:B------:R-:W-:Y:S01]  /*2420*/  F2FP.BF16.F32.PACK_AB R4, RZ, R9 ;  /* 0x00000009ff04723e */ /* 0x000fe200000010ff */
[----:B------:R-:W-:Y:S01]  /*2430*/  HFMA2.BF16_V2 R29, R29, R13, R8 ;  /* 0x0000000d1d1d7231 */ /* 0x000fe20000200008 */
[----:B------:R-:W-:Y:S01]  /*2440*/  SHF.R.U64 R21, R58, 0x10, R59 ;  /* 0x000000103a157819 */ /* 0x000fe2000000123b */
[----:B------:R-:W-:Y:S01]  /*2450*/  FMUL.FTZ R34, R24, R42 ;  /* 0x0000002a18227220 */ /* 0x000fe20000410000 */
[----:B------:R-:W-:Y:S01]  /*2460*/  SHF.R.U64 R33, R52, 0x10, R53 ;  /* 0x0000001034217819 */ /* 0x000fe20000001235 */
[--C-:B------:R-:W-:Y:S01]  /*2470*/  FADD.FTZ R39, R39, -R100.reuse ;  /* 0x8000006427277221 */ /* 0x100fe20000010000 */
[----:B------:R-:W-:Y:S01]  /*2480*/  PRMT R36, R36, 0x5410, R41 ;  /* 0x0000541024247816 */ /* 0x000fe20000000029 */
[----:B------:R-:W-:Y:S01]  /*2490*/  HFMA2.BF16_V2 R41, R107, R28, R109 ;  /* 0x0000001c6b297231 */ /* 0x000fe2000020006d */
[----:B------:R-:W-:Y:S01]  /*24a0*/  F2FP.BF16.F32.PACK_AB R9, RZ, R10 ;  /* 0x0000000aff09723e */ /* 0x000fe200000010ff */
[C---:B------:R-:W-:Y:S01]  /*24b0*/  FMUL.FTZ R26, R24.reuse, R50 ;  /* 0x00000032181a7220 */ /* 0x040fe20000410000 */
[----:B------:R-:W-:Y:S01]  /*24c0*/  F2FP.BF16.F32.PACK_AB R7, RZ, R15 ;  /* 0x0000000fff07723e */ /* 0x000fe200000010ff */
[C---:B------:R-:W-:Y:S01]  /*24d0*/  FMUL.FTZ R42, R24.reuse, R37 ;  /* 0x00000025182a7220 */ /* 0x040fe20000410000 */
[----:B------:R-:W-:Y:S01]  /*24e0*/  SHF.R.U32.HI R10, RZ, 0x10, R57 ;  /* 0x00000010ff0a7819 */ /* 0x000fe20000011639 */
[----:B------:R-:W-:Y:S01]  /*24f0*/  FMUL.FTZ R45, R24, R39 ;  /* 0x00000027182d7220 */ /* 0x000fe20000410000 */
[----:B------:R-:W-:Y:S01]  /*2500*/  SHF.R.U32.HI R15, RZ, 0x10, R3 ;  /* 0x00000010ff0f7819 */ /* 0x000fe20000011603 */
[----:B------:R-:W-:Y:S01]  /*2510*/  FADD.FTZ R11, R11, -R100 ;  /* 0x800000640b0b7221 */ /* 0x000fe20000010000 */
[----:B------:R-:W-:Y:S01]  /*2520*/  PRMT R12, R12, 0x5410, R4 ;  /* 0x000054100c0c7816 */ /* 0x000fe20000000004 */
[--C-:B------:R-:W-:Y:S01]  /*2530*/  FADD.FTZ R14, R14, -R100.reuse ;  /* 0x800000640e0e7221 */ /* 0x100fe20000010000 */
[----:B------:R-:W-:Y:S01]  /*2540*/  PRMT R28, R58, 0x5410, R21 ;  /* 0x000054103a1c7816 */ /* 0x000fe20000000015 */
[----:B------:R-:W-:Y:S01]  /*2550*/  HFMA2.BF16_V2 R23, R10.H0_H0, R23.H0_H0, R15.H0_H0 ;  /* 0x200000170a177231 */ /* 0x000fe2000024080f */
[----:B------:R-:W-:Y:S01]  /*2560*/  PRMT R13, R52, 0x5410, R33 ;  /* 0x00005410340d7816 */ /* 0x000fe20000000021 */
[----:B------:R-:W-:Y:S01]  /*2570*/  HFMA2.BF16_V2 R15, R132.H1_H1, R18.H0_H0, R134.H1_H1 ;  /* 0x20000012840f7231 */ /* 0x000fe20000260c86 */
[----:B------:R-:W-:Y:S01]  /*2580*/  F2FP.BF16.F32.PACK_AB R5, RZ, R5 ;  /* 0x00000005ff05723e */ /* 0x000fe200000010ff */
[----:B------:R-:W-:Y:S01]  /*2590*/  HFMA2.BF16_V2 R18, R111, R36, R113 ;  /* 0x000000246f127231 */ /* 0x000fe20000200071 */
[----:B------:R-:W-:Y:S01]  /*25a0*/  SHF.R.U64 R19, R60, 0x10, R61 ;  /* 0x000000103c137819 */ /* 0x000fe2000000123d */
[----:B------:R-:W-:Y:S01]  /*25b0*/  FMUL.FTZ R11, R24, R11 ;  /* 0x0000000b180b7220 */ /* 0x000fe20000410000 */
[----:B------:R-:W-:Y:S01]  /*25c0*/  HFMA2.BF16_V2 R28, R28, R12, R13 ;  /* 0x0000000c1c1c7231 */ /* 0x000fe2000020000d */
[----:B------:R-:W-:Y:S01]  /*25d0*/  SHF.R.U64 R13, R54, 0x10, R55 ;  /* 0x00000010360d7819 */ /* 0x000fe20000001237 */
[--C-:B------:R-:W-:Y:S01]  /*25e0*/  FADD.FTZ R31, R31, -R100.reuse ;  /* 0x800000641f1f7221 */ /* 0x100fe20000010000 */
[----:B------:R-:W-:Y:S01]  /*25f0*/  PRMT R7, R7, 0x5410, R5 ;  /* 0x0000541007077816 */ /* 0x000fe20000000005 */
[----:B------:R-:W-:Y:S01]  /*2600*/  FMUL.FTZ R14, R24, R14 ;  /* 0x0000000e180e7220 */ /* 0x000fe20000410000 */
[----:B------:R-:W-:Y:S01]  /*2610*/  PRMT R33, R60, 0x5410, R19 ;  /* 0x000054103c217816 */ /* 0x000fe20000000013 */
[----:B------:R-:W-:Y:S01]  /*2620*/  FADD.FTZ R25, R25, -R100 ;  /* 0x8000006419197221 */ /* 0x000fe20000010000 */
[----:B------:R-:W-:Y:S01]  /*2630*/  PRMT R4, R6, 0x7632, R4 ;  /* 0x0000763206047816 */ /* 0x000fe20000000004 */
[----:B------:R-:W-:Y:S01]  /*2640*/  FADD.FTZ R43, R43, -R100 ;  /* 0x800000642b2b7221 */ /* 0x000fe20000010000 */
[----:B------:R-:W-:Y:S01]  /*2650*/  PRMT R8, R54, 0x5410, R13 ;  /* 0x0000541036087816 */ /* 0x000fe2000000000d */
[C---:B------:R-:W-:Y:S01]  /*2660*/  FMUL.FTZ R48, R24.reuse, R31 ;  /* 0x0000001f18307220 */ /* 0x040fe20000410000 */
[----:B------:R-:W-:Y:S01]  /*2670*/  F2FP.BF16.F32.PACK_AB R26, RZ, R26 ;  /* 0x0000001aff1a723e */ /* 0x000fe200000010ff */
[C---:B------:R-:W-:Y:S01]  /*2680*/  FMUL.FTZ R99, R24.reuse, R99 ;  /* 0x0000006318637220 */ /* 0x040fe20000410000 */
[----:B------:R-:W-:Y:S01]  /*2690*/  F2FP.BF16.F32.PACK_AB R44, RZ, R44 ;  /* 0x0000002cff2c723e */ /* 0x000fe200000010ff */
[----:B------:R-:W-:Y:S01]  /*26a0*/  HFMA2.BF16_V2 R33, R33, R7, R8 ;  /* 0x0000000721217231 */ /* 0x000fe20000200008 */
[----:B------:R-:W-:Y:S01]  /*26b0*/  F2FP.BF16.F32.PACK_AB R39, RZ, R42 ;  /* 0x0000002aff27723e */ /* 0x000fe200000010ff */
[----:B------:R-:W-:Y:S01]  /*26c0*/  HFMA2.BF16_V2 R10, R97.H0_H0, R26.H0_H0, R95.H0_H0 ;  /* 0x2000001a610a7231 */ /* 0x000fe2000024085f */
[----:B------:R-:W-:Y:S01]  /*26d0*/  PRMT R5, R41, 0x7632, R5 ;  /* 0x0000763229057816 */ /* 0x000fe20000000005 */
[----:B------:R-:W-:Y:S01]  /*26e0*/  FMUL.FTZ R49, R24, R25 ;  /* 0x0000001918317220 */ /* 0x000fe20000410000 */
[----:B------:R-:W-:Y:S01]  /*26f0*/  LOP3.LUT R4, R4, 0xffff, RZ, 0xc0, !PT ;  /* 0x0000ffff04047812 */ /* 0x000fe200078ec0ff */
[----:B------:R-:W-:Y:S01]  /*2700*/  FMUL.FTZ R43, R24, R43 ;  /* 0x0000002b182b7220 */ /* 0x000fe20000410000 */
[----:B------:R-:W-:Y:S01]  /*2710*/  PRMT R44, R44, 0x5410, R39 ;  /* 0x000054102c2c7816 */ /* 0x000fe20000000027 */
[----:B------:R-:W-:Y:S01]  /*2720*/  FMUL.FTZ R103, R24, R103 ;  /* 0x0000006718677220 */ /* 0x000fe20000410000 */
[----:B------:R-:W-:Y:S01]  /*2730*/  F2FP.BF16.F32.PACK_AB R38, RZ, R38 ;  /* 0x00000026ff26723e */ /* 0x000fe200000010ff */
[----:B------:R-:W-:Y:S01]  /*2740*/  HFMA2.BF16_V2 R26, R149.H1_H1, R16.H0_H0, R105.H0_H0 ;  /* 0x20000010951a7231 */ /* 0x000fe20000240c69 */
[----:B------:R-:W-:Y:S01]  /*2750*/  PRMT R8, R18, 0x7632, R8 ;  /* 0x0000763212087816 */ /* 0x000fe20000000008 */
[----:B------:R-:W-:Y:S01]  /*2760*/  HFMA2.BF16_V2 R39, R115, R44, R117 ;  /* 0x0000002c73277231 */ /* 0x000fe20000200075 */
[----:B------:R-:W-:Y:S01]  /*2770*/  LOP3.LUT R7, R5, 0xffff, RZ, 0xc0, !PT ;  /* 0x0000ffff05077812 */ /* 0x000fe200078ec0ff */
[----:B------:R-:W-:Y:S01]  /*2780*/  IMAD.WIDE.U32 R4, R4, 0x10000, RZ ;  /* 0x0001000004047825 */ /* 0x000fe200078e00ff */
[----:B------:R-:W-:-:S03]  /*2790*/  F2FP.BF16.F32.PACK_AB R50, RZ, R27 ;  /* 0x0000001bff32723e */ /* 0x000fc600000010ff */
[----:B------:R-:W-:Y:S01]  /*27a0*/  HFMA2.BF16_V2 R38, R93.H0_H0, R38.H0_H0, R91.H0_H0 ;  /* 0x200000265d267231 */ /* 0x000fe2000024085b */
[----:B------:R-:W-:Y:S01]  /*27b0*/  F2FP.BF16.F32.PACK_AB R11, RZ, R11 ;  /* 0x0000000bff0b723e */ /* 0x000fe200000010ff */
[----:B------:R-:W-:Y:S01]  /*27c0*/  FMUL.FTZ R159, R24, R159 ;  /* 0x0000009f189f7220 */ /* 0x000fe20000410000 */
[----:B------:R-:W-:Y:S01]  /*27d0*/  SHF.R.U32.HI R27, RZ, 0x10, R53 ;  /* 0x00000010ff1b7819 */ /* 0x000fe20000011635 */
[----:B------:R-:W-:Y:S01]  /*27e0*/  HFMA2.BF16_V2 R36, R131, R101, R133 ;  /* 0x0000006583247231 */ /* 0x000fe20000200085 */
[----:B------:R-:W-:Y:S01]  /*27f0*/  PRMT R13, R6, 0x7610, R13 ;  /* 0x00007610060d7816 */ /* 0x000fe2000000000d */
[----:B------:R-:W-:Y:S01]  /*2800*/  IMAD.WIDE.U32 R6, R7, 0x10000, RZ ;  /* 0x0001000007067825 */ /* 0x000fe200078e00ff */
[----:B------:R-:W-:-:S03]  /*2810*/  LOP3.LUT R8, R8, 0xffff, RZ, 0xc0, !PT ;  /* 0x0000ffff08087812 */ /* 0x000fc600078ec0ff */
[----:B------:R-:W-:Y:S01]  /*2820*/  HFMA2.BF16_V2 R27, R152.H0_H0, R11.H0_H0, R27.H0_H0 ;  /* 0x2000000b981b7231 */ /* 0x000fe2000024081b */
[----:B------:R-:W-:Y:S01]  /*2830*/  F2FP.BF16.F32.PACK_AB R34, RZ, R34 ;  /* 0x00000022ff22723e */ /* 0x000fe200000010ff */
[----:B------:R-:W-:Y:S01]  /*2840*/  FADD.FTZ R35, R35, -R100 ;  /* 0x8000006423237221 */ /* 0x000fe20000010000 */
[----:B------:R-:W-:Y:S01]  /*2850*/  F2FP.BF16.F32.PACK_AB R14, RZ, R14 ;  /* 0x0000000eff0e723e */ /* 0x000fe200000010ff */
[----:B------:R-:W-:Y:S01]  /*2860*/  FMUL.FTZ R155, R24, R155 ;  /* 0x0000009b189b7220 */ /* 0x000fe20000410000 */
[----:B------:R-:W-:Y:S01]  /*2870*/  PRMT R19, R10, 0x7610, R19 ;  /* 0x000076100a137816 */ /* 0x000fe20000000013 */
[----:B------:R-:W-:Y:S01]  /*2880*/  HFMA2.BF16_V2 R34, R89.H0_H0, R34.H0_H0, R87.H0_H0 ;  /* 0x2000002259227231 */ /* 0x000fe20000240857 */
[----:B------:R-:W-:Y:S01]  /*2890*/  LOP3.LUT R4, R4, 0xffff, R13, 0xf8, !PT ;  /* 0x0000ffff04047812 */ /* 0x000fe200078ef80d */
[----:B------:R-:W-:Y:S01]  /*28a0*/  IMAD.WIDE.U32 R12, R8, 0x10000, RZ ;  /* 0x00010000080c7825 */ /* 0x000fe200078e00ff */
[----:B------:R-:W-:-:S03]  /*28b0*/  F2FP.BF16.F32.PACK_AB R25, RZ, R48 ;  /* 0x00000030ff19723e */ /* 0x000fc600000010ff */
[----:B------:R-:W-:Y:S01]  /*28c0*/  HFMA2.BF16_V2 R11, R57.H0_H0, R14.H0_H0, R3.H0_H0 ;  /* 0x2000000e390b7231 */ /* 0x000fe20000240803 */
[----:B------:R-:W-:Y:S01]  /*28d0*/  LOP3.LUT R5, R5, 0xffff, R19, 0xf8, !PT ;  /* 0x0000ffff05057812 */ /* 0x000fe200078ef813 */
[----:B------:R-:W-:Y:S01]  /*28e0*/  HFMA2.BF16_V2 R14, R123, R46, R125 ;  /* 0x0000002e7b0e7231 */ /* 0x000fe2000020007d */
[----:B------:R-:W-:Y:S01]  /*28f0*/  PRMT R10, R39, 0x7632, R10 ;  /* 0x00007632270a7816 */ /* 0x000fe2000000000a */
[----:B------:R-:W-:Y:S01]  /*2900*/  FADD.FTZ R51, R51, -R100 ;  /* 0x8000006433337221 */ /* 0x000fe20000010000 */
[----:B------:R-:W-:Y:S01]  /*2910*/  F2FP.BF16.F32.PACK_AB R48, RZ, R99 ;  /* 0x00000063ff30723e */ /* 0x000fe200000010ff */
[C---:B------:R-:W-:Y:S01]  /*2920*/  FMUL.FTZ R99, R24.reuse, R161 ;  /* 0x000000a118637220 */ /* 0x040fe20000410000 */
[----:B------:R-:W-:Y:S01]  /*2930*/  F2FP.BF16.F32.PACK_AB R49, RZ, R49 ;  /* 0x00000031ff31723e */ /* 0x000fe200000010ff */
[----:B------:R-:W-:Y:S01]  /*2940*/  FMUL.FTZ R32, R24, R51 ;  /* 0x0000003318207220 */ /* 0x000fe20000410000 */
[----:B------:R-:W-:Y:S01]  /*2950*/  PRMT R21, R38, 0x7610, R21 ;  /* 0x0000761026157816 */ /* 0x000fe20000000015 */
[----:B------:R-:W-:Y:S01]  /*2960*/  HFMA2.BF16_V2 R9, R59.H0_H0, R9.H0_H0, R53.H0_H0 ;  /* 0x200000093b097231 */ /* 0x000fe20000240835 */
[----:B------:R-:W-:Y:S01]  /*2970*/  PRMT R19, R18, 0x7610, R19 ;  /* 0x0000761012137816 */ /* 0x000fe20000000013 */
[----:B------:R-:W-:Y:S01]  /*2980*/  HFMA2.BF16_V2 R40, R108.H1_H1, R40.H0_H0, R110.H1_H1 ;  /* 0x200000286c287231 */ /* 0x000fe20000260c6e */
[----:B------:R-:W-:Y:S01]  /*2990*/  PRMT R18, R20, 0x7632, R18 ;  /* 0x0000763214127816 */ /* 0x000fe20000000012 */
[----:B------:R-:W-:Y:S01]  /*29a0*/  FMUL.FTZ R51, R24, R165 ;  /* 0x000000a518337220 */ /* 0x000fe20000410000 */
[----:B------:R-:W-:Y:S01]  /*29b0*/  F2FP.BF16.F32.PACK_AB R37, RZ, R43 ;  /* 0x0000002bff25723e */ /* 0x000fe200000010ff */
[----:B------:R-:W-:Y:S01]  /*29c0*/  HFMA2.BF16_V2 R25, R124.H1_H1, R25.H0_H0, R126.H1_H1 ;  /* 0x200000197c197231 */ /* 0x000fe20000260c7e */
[----:B------:R-:W-:-:S02]  /*29d0*/  LOP3.LUT R10, R10, 0xffff, RZ, 0xc0, !PT ;  /* 0x0000ffff0a0a7812 */ /* 0x000fc400078ec0ff */
[----:B------:R-:W-:Y:S01]  /*29e0*/  F2FP.BF16.F32.PACK_AB R43, RZ, R103 ;  /* 0x00000067ff2b723e */ /* 0x000fe200000010ff */
[----:B------:R-:W-:Y:S01]  /*29f0*/  HFMA2.BF16_V2 R37, R112.H1_H1, R37.H0_H0, R114.H1_H1 ;  /* 0x2000002570257231 */ /* 0x000fe20000260c72 */
[----:B------:R-:W-:Y:S02]  /*2a00*/  PRMT R48, R48, 0x5410, R49 ;  /* 0x0000541030307816 */ /* 0x000fe40000000031 */
[----:B------:R-:W-:Y:S01]  /*2a10*/  LOP3.LUT R7, R7, 0xffff, R21, 0xf8, !PT ;  /* 0x0000ffff07077812 */ /* 0x000fe200078ef815 */
[----:B------:R-:W-:Y:S01]  /*2a20*/  HFMA2.BF16_V2 R43, R85.H0_H0, R43.H0_H0, R83.H0_H0 ;  /* 0x2000002b552b7231 */ /* 0x000fe20000240853 */
[----:B------:R-:W-:Y:S02]  /*2a30*/  LOP3.LUT R8, R12, 0xffff, R19, 0xf8, !PT ;  /* 0x0000ffff0c087812 */ /* 0x000fe400078ef813 */
[----:B------:R-:W-:Y:S01]  /*2a40*/  PRMT R21, R34, 0x7610, R21 ;  /* 0x0000761022157816 */ /* 0x000fe20000000015 */
[----:B------:R-:W-:Y:S01]  /*2a50*/  HFMA2.BF16_V2 R16, R127, R48, R129 ;  /* 0x000000307f107231 */ /* 0x000fe20000200081 */
[----:B------:R-:W-:Y:S01]  /*2a60*/  LOP3.LUT R12, R18, 0xffff, RZ, 0xc0, !PT ;  /* 0x0000ffff120c7812 */ /* 0x000fe200078ec0ff */
[----:B------:R-:W-:Y:S01]  /*2a70*/  IMAD.WIDE.U32 R18, R10, 0x10000, RZ ;  /* 0x000100000a127825 */ /* 0x000fe200078e00ff */
[----:B------:R-:W-:-:S02]  /*2a80*/  PRMT R34, R14, 0x7632, R34 ;  /* 0x000076320e227816 */ /* 0x000fc40000000022 */
[--C-:B------:R-:W-:Y:S01]  /*2a90*/  LOP3.LUT R38, R13, 0xffff, R21.reuse, 0xf8, !PT ;  /* 0x0000ffff0d267812 */ /* 0x100fe200078ef815 */
[----:B------:R-:W-:Y:S01]  /*2aa0*/  IMAD.WIDE.U32 R12, R12, 0x10000, RZ ;  /* 0x000100000c0c7825 */ /* 0x000fe200078e00ff */
[----:B------:R-:W-:Y:S02]  /*2ab0*/  LOP3.LUT R34, R34, 0xffff, RZ, 0xc0, !PT ;  /* 0x0000ffff22227812 */ /* 0x000fe400078ec0ff */
        /* <DEDUP_REMOVED lines=8> */
[----:B------:R-:W-:Y:S01]  /*2b40*/  F2FP.BF16.F32.PACK_AB R42, RZ, R45 ;  /* 0x0000002dff2a723e */ /* 0x000fe200000010ff */
[----:B------:R-:W-:Y:S01]  /*2b50*/  FMUL.FTZ R45, R24, R35 ;  /* 0x00000023182d7220 */ /* 0x000fe20000410000 */
[----:B------:R-:W-:Y:S02]  /*2b60*/  PRMT R34, R36, 0x7632, R34 ;  /* 0x0000763224227816 */ /* 0x000fe40000000022 */
[----:B------:R-:W-:Y:S01]  /*2b70*/  F2FP.BF16.F32.PACK_AB R35, RZ, R155 ;  /* 0x0000009bff23723e */ /* 0x000fe200000010ff */
[----:B------:R-:W-:Y:S01]  /*2b80*/  HFMA2.BF16_V2 R42, R116.H1_H1, R42.H0_H0, R118.H1_H1 ;  /* 0x2000002a742a7231 */ /* 0x000fe20000260c76 */
[----:B------:R-:W-:-:S02]  /*2b90*/  PRMT R20, R16, 0x7632, R20 ;  /* 0x0000763210147816 */ /* 0x000fc40000000014 */
[----:B------:R-:W-:Y:S01]  /*2ba0*/  LOP3.LUT R14, R18, 0xffff, R21, 0xf8, !PT ;  /* 0x0000ffff120e7812 */ /* 0x000fe200078ef815 */
[----:B------:R-:W-:Y:S01]  /*2bb0*/  HFMA2.BF16_V2 R35, R81.H0_H0, R35.H0_H0, R79.H0_H0 ;  /* 0x2000002351237231 */ /* 0x000fe2000024084f */
[----:B------:R-:W-:Y:S02]  /*2bc0*/  LOP3.LUT R18, R34, 0xffff, RZ, 0xc0, !PT ;  /* 0x0000ffff22127812 */ /* 0x000fe400078ec0ff */
[----:B------:R-:W-:Y:S02]  /*2bd0*/  F2FP.BF16.F32.PACK_AB R99, RZ, R99 ;  /* 0x00000063ff63723e */ /* 0x000fe400000010ff */
[----:B------:R-:W-:Y:S02]  /*2be0*/  LOP3.LUT R20, R20, 0xffff, RZ, 0xc0, !PT ;  /* 0x0000ffff14147812 */ /* 0x000fe400078ec0ff */
[----:B------:R-:W-:Y:S01]  /*2bf0*/  LOP3.LUT R31, R19, 0xffff, R31, 0xf8, !PT ;  /* 0x0000ffff131f7812 */ /* 0x000fe200078ef81f */
[----:B------:R-:W-:Y:S01]  /*2c00*/  IMAD.WIDE.U32 R18, R18, 0x10000, RZ ;  /* 0x0001000012127825 */ /* 0x000fe200078e00ff */
[----:B------:R-:W-:-:S03]  /*2c10*/  LOP3.LUT R6, R6, 0xffff, R41, 0xf8, !PT ;  /* 0x0000ffff06067812 */ /* 0x000fc600078ef829 */
[----:B------:R-:W-:Y:S01]  /*2c20*/  HFMA2.BF16_V2 R99, R73.H0_H0, R99.H0_H0, R71.H0_H0 ;  /* 0x2000006349637231 */ /* 0x000fe20000240847 */
[----:B------:R-:W-:Y:S01]  /*2c30*/  PRMT R34, R22, 0x7632, R34 ;  /* 0x0000763216227816 */ /* 0x000fe20000000022 */
[----:B------:R-:W-:Y:S01]  /*2c40*/  IMAD.WIDE.U32 R20, R20, 0x10000, RZ ;  /* 0x0001000014147825 */ /* 0x000fe200078e00ff */
[----:B------:R-:W-:Y:S02]  /*2c50*/  PRMT R41, R36, 0x7610, R41 ;  /* 0x0000761024297816 */ /* 0x000fe40000000029 */
[--C-:B------:R-:W-:Y:S02]  /*2c60*/  LOP3.LUT R13, R13, 0xffff, R35.reuse, 0xf8, !PT ;  /* 0x0000ffff0d0d7812 */ /* 0x100fe400078ef823 */
[----:B------:R-:W-:Y:S02]  /*2c70*/  PRMT R35, R16, 0x7610, R35 ;  /* 0x0000761010237816 */ /* 0x000fe40000000023 */
[----:B------:R-:W-:Y:S02]  /*2c80*/  LOP3.LUT R34, R34, 0xffff, RZ, 0xc0, !PT ;  /* 0x0000ffff22227812 */ /* 0x000fe400078ec0ff */
[----:B------:R-:W-:-:S02]  /*2c90*/  LOP3.LUT R18, R18, 0xffff, R41, 0xf8, !PT ;  /* 0x0000ffff12127812 */ /* 0x000fc400078ef829 */
[----:B------:R-:W-:Y:S02]  /*2ca0*/  PRMT R41, R29, 0x7632, R41 ;  /* 0x000076321d297816 */ /* 0x000fe40000000029 */
[----:B------:R-:W-:Y:S02]  /*2cb0*/  LOP3.LUT R16, R20, 0xffff, R35, 0xf8, !PT ;  /* 0x0000ffff14107812 */ /* 0x000fe400078ef823 */
[----:B------:R-:W-:Y:S01]  /*2cc0*/  LOP3.LUT R36, R21, 0xffff, R99, 0xf8, !PT ;  /* 0x0000ffff15247812 */ /* 0x000fe200078ef863 */
[----:B------:R-:W-:Y:S01]  /*2cd0*/  IMAD.WIDE.U32 R20, R34, 0x10000, RZ ;  /* 0x0001000022147825 */ /* 0x000fe200078e00ff */
[----:B------:R-:W-:Y:S02]  /*2ce0*/  PRMT R35, R22, 0x7610, R35 ;  /* 0x0000761016237816 */ /* 0x000fe40000000023 */
[----:B------:R-:W-:Y:S02]  /*2cf0*/  F2FP.BF16.F32.PACK_AB R17, RZ, R17 ;  /* 0x00000011ff11723e */ /* 0x000fe400000010ff */
[----:B------:R-:W-:-:S02]  /*2d00*/  PRMT R22, R28, 0x7632, R22 ;  /* 0x000076321c167816 */ /* 0x000fc40000000016 */
[----:B------:R-:W-:Y:S01]  /*2d10*/  LOP3.LUT R34, R41, 0xffff, RZ, 0xc0, !PT ;  /* 0x0000ffff29227812 */ /* 0x000fe200078ec0ff */
[----:B------:R-:W-:Y:S01]  /*2d20*/  HFMA2.BF16_V2 R17, R65.H0_H0, R17.H0_H0, R63.H0_H0 ;  /* 0x2000001141117231 */ /* 0x000fe2000024083f */
[----:B------:R-:W-:Y:S02]  /*2d30*/  LOP3.LUT R20, R20, 0xffff, R35, 0xf8, !PT ;  /* 0x0000ffff14147812 */ /* 0x000fe400078ef823 */
[----:B------:R-:W-:Y:S01]  /*2d40*/  LOP3.LUT R22, R22, 0xffff, RZ, 0xc0, !PT ;  /* 0x0000ffff16167812 */ /* 0x000fe200078ec0ff */
[----:B------:R-:W-:Y:S01]  /*2d50*/  IMAD.WIDE.U32 R34, R34, 0x10000, RZ ;  /* 0x0001000022227825 */ /* 0x000fe200078e00ff */
[----:B------:R-:W-:Y:S02]  /*2d60*/  F2FP.BF16.F32.PACK_AB R32, RZ, R32 ;  /* 0x00000020ff20723e */ /* 0x000fe400000010ff */
[----:B------:R-:W-:Y:S01]  /*2d70*/  PRMT R41, R33, 0x7632, R41 ;  /* 0x0000763221297816 */ /* 0x000fe20000000029 */
[----:B------:R-:W-:Y:S01]  /*2d80*/  IMAD.WIDE.U32 R46, R22, 0x10000, RZ ;  /* 0x00010000162e7825 */ /* 0x000fe200078e00ff */
[----:B------:R-:W-:-:S03]  /*2d90*/  LOP3.LUT R21, R21, 0xffff, R17, 0xf8, !PT ;  /* 0x0000ffff15157812 */ /* 0x000fc600078ef811 */
[----:B------:R-:W-:Y:S01]  /*2da0*/  HFMA2.BF16_V2 R32, R105.H1_H1, R32.H0_H0, R104.H0_H0 ;  /* 0x2000002069207231 */ /* 0x000fe20000240c68 */
[----:B------:R-:W-:Y:S02]  /*2db0*/  LOP3.LUT R22, R34, 0xffff, R29, 0xf8, !PT ;  /* 0x0000ffff22167812 */ /* 0x000fe400078ef81d */
[----:B------:R-:W-:Y:S02]  /*2dc0*/  PRMT R17, R9, 0x7610, R17 ;  /* 0x0000761009117816 */ /* 0x000fe40000000011 */
[----:B------:R-:W-:Y:S02]  /*2dd0*/  LOP3.LUT R34, R41, 0xffff, RZ, 0xc0, !PT ;  /* 0x0000ffff29227812 */ /* 0x000fe400078ec0ff */
[----:B------:R-:W-:Y:S02]  /*2de0*/  PRMT R9, R28, 0x7610, R9 ;  /* 0x000076101c097816 */ /* 0x000fe40000000009 */
[----:B------:R-:W-:Y:S01]  /*2df0*/  LOP3.LUT R29, R35, 0xffff, R11, 0xf8, !PT ;  /* 0x0000ffff231d7812 */ /* 0x000fe200078ef80b */
[----:B------:R-:W-:Y:S01]  /*2e00*/  IMAD.WIDE.U32 R34, R34, 0x10000, RZ ;  /* 0x0001000022227825 */ /* 0x000fe200078e00ff */
[----:B------:R-:W-:-:S02]  /*2e10*/  LOP3.LUT R28, R46, 0xffff, R9, 0xf8, !PT ;  /* 0x0000ffff2e1c7812 */ /* 0x000fc400078ef809 */
[----:B------:R-:W-:Y:S02]  /*2e20*/  PRMT R9, R30, 0x7610, R9 ;  /* 0x000076101e097816 */ /* 0x000fe40000000009 */
[----:B------:R-:W-:Y:S02]  /*2e30*/  SHF.L.U32 R32, R32, 0x10, RZ ;  /* 0x0000001020207819 */ /* 0x000fe400000006ff */
[----:B------:R-:W-:Y:S02]  /*2e40*/  SHF.L.U32 R37, R37, 0x10, RZ ;  /* 0x0000001025257819 */ /* 0x000fe400000006ff */
[----:B------:R-:W-:Y:S02]  /*2e50*/  SHF.L.U32 R42, R42, 0x10, RZ ;  /* 0x000000102a2a7819 */ /* 0x000fe400000006ff */
[----:B------:R-:W-:Y:S02]  /*2e60*/  SHF.L.U32 R44, R40, 0x10, RZ ;  /* 0x00000010282c7819 */ /* 0x000fe400000006ff */
[----:B------:R-:W-:-:S02]  /*2e70*/  LOP3.LUT R30, R34, 0xffff, R33, 0xf8, !PT ;  /* 0x0000ffff221e7812 */ /* 0x000fc400078ef821 */
[----:B------:R-:W-:Y:S02]  /*2e80*/  LOP3.LUT R40, R35, 0xffff, R9, 0xf8, !PT ;  /* 0x0000ffff23287812 */ /* 0x000fe400078ef809 */
[----:B------:R-:W-:Y:S01]  /*2e90*/  LOP3.LUT R5, R5, R32, RZ, 0xfc, !PT ;  /* 0x0000002005057212 */ /* 0x000fe200078efcff */
[----:B------:R-:W0:Y:S01]  /*2ea0*/  @P0 LDC.64 R34, c[0x0][0x3a0] ;  /* 0x0000e800ff220b82 */ /* 0x000e220000000a00 */
[----:B------:R-:W-:Y:S02]  /*2eb0*/  LOP3.LUT R9, R38, R37, RZ, 0xfc, !PT ;  /* 0x0000002526097212 */ /* 0x000fe400078efcff */
[----:B------:R-:W-:Y:S02]  /*2ec0*/  LOP3.LUT R11, R39, R42, RZ, 0xfc, !PT ;  /* 0x0000002a270b7212 */ /* 0x000fe400078efcff */
[----:B------:R-:W-:Y:S02]  /*2ed0*/  F2FP.BF16.F32.PACK_AB R45, RZ, R45 ;  /* 0x0000002dff2d723e */ /* 0x000fe400000010ff */
[----:B------:R-:W-:Y:S01]  /*2ee0*/  F2FP.BF16.F32.PACK_AB R98, RZ, R98 ;  /* 0x00000062ff62723e */ /* 0x000fe200000010ff */
[----:B------:R-:W1:Y:S01]  /*2ef0*/  @P0 LDC.64 R32, c[0x0][0x3a8] ;  /* 0x0000ea00ff200b82 */ /* 0x000e620000000a00 */
[----:B------:R-:W-:Y:S01]  /*2f00*/  SHF.R.U32.HI R103, RZ, 0x10, R61 ;  /* 0x00000010ff677819 */ /* 0x000fe2000001163d */
[----:B------:R-:W-:Y:S01]  /*2f10*/  HFMA2.BF16_V2 R45, R120.H1_H1, R45.H0_H0, R122.H1_H1 ;  /* 0x2000002d782d7231 */ /* 0x000fe20000260c7a */
[----:B------:R-:W-:Y:S01]  /*2f20*/  SHF.R.U32.HI R153, RZ, 0x10, R55 ;  /* 0x00000010ff997819 */ /* 0x000fe20000011637 */
[----:B------:R-:W-:Y:S01]  /*2f30*/  HFMA2.BF16_V2 R98, R128.H1_H1, R98.H0_H0, R130.H1_H1 ;  /* 0x2000006280627231 */ /* 0x000fe20000260c82 */
[----:B------:R-:W-:-:S02]  /*2f40*/  SHF.L.U32 R26, R26, 0x10, RZ ;  /* 0x000000101a1a7819 */ /* 0x000fc400000006ff */
[----:B------:R-:W-:Y:S01]  /*2f50*/  F2FP.BF16.F32.PACK_AB R51, RZ, R51 ;  /* 0x00000033ff33723e */ /* 0x000fe200000010ff */
[----:B------:R-:W3:Y:S01]  /*2f60*/  LDC.64 R38, c[0x0][0x398] ;  /* 0x0000e600ff267b82 */ /* 0x000ee20000000a00 */
[----:B------:R-:W-:Y:S01]  /*2f70*/  HFMA2.BF16_V2 R50, R103.H0_H0, R50.H0_H0, R153.H0_H0 ;  /* 0x2000003267327231 */ /* 0x000fe20000240899 */
[----:B------:R-:W-:Y:S02]  /*2f80*/  LOP3.LUT R7, R7, R44, RZ, 0xfc, !PT ;  /* 0x0000002c07077212 */ /* 0x000fe400078efcff */
[----:B------:R-:W-:Y:S01]  /*2f90*/  LOP3.LUT R21, R21, R26, RZ, 0xfc, !PT ;  /* 0x0000001a15157212 */ /* 0x000fe200078efcff */
[----:B------:R-:W-:Y:S01]  /*2fa0*/  HFMA2.BF16_V2 R51, R69.H0_H0, R51.H0_H0, R67.H0_H0 ;  /* 0x2000003345337231 */ /* 0x000fe20000240843 */
[----:B------:R-:W-:Y:S02]  /*2fb0*/  SHF.L.U32 R44, R45, 0x10, RZ ;  /* 0x000000102d2c7819 */ /* 0x000fe400000006ff */
[----:B------:R-:W-:Y:S01]  /*2fc0*/  SHF.L.U32 R26, R23, 0x10, RZ ;  /* 0x00000010171a7819 */ /* 0x000fe200000006ff */
[----:B0-----:R-:W-:Y:S01]  /*2fd0*/  @P0 IMAD.WIDE R34, R139, 0x4, R34 ;  /* 0x000000048b220825 */ /* 0x001fe200078e0222 */
[----:B------:R-:W-:-:S02]  /*2fe0*/  LOP3.LUT R46, R47, 0xffff, R17, 0xf8, !PT ;  /* 0x0000ffff2f2e7812 */ /* 0x000fc400078ef811 */
[----:B------:R-:W-:Y:S02]  /*2ff0*/  SHF.L.U32 R27, R27, 0x10, RZ ;  /* 0x000000101b1b7819 */ /* 0x000fe400000006ff */
[----:B------:R-:W-:Y:S01]  /*3000*/  SHF.L.U32 R42, R25, 0x10, RZ ;  /* 0x00000010192a7819 */ /* 0x000fe200000006ff */
[----:B------:R0:W-:Y:S01]  /*3010*/  @P0 STG.E desc[UR4][R34.64], R100 ;  /* 0x0000006422000986 */ /* 0x0001e2000c101904 */
[----:B------:R-:W-:Y:S01]  /*3020*/  SHF.L.U32 R17, R98, 0x10, RZ ;  /* 0x0000001062117819 */ /* 0x000fe200000006ff */
[----:B-1----:R-:W-:Y:S01]  /*3030*/  @P0 IMAD.WIDE R32, R139, 0x4, R32 ;  /* 0x000000048b200825 */ /* 0x002fe200078e0220 */
[----:B------:R-:W-:Y:S02]  /*3040*/  SHF.L.U32 R25, R50, 0x10, RZ ;  /* 0x0000001032197819 */ /* 0x000fe400000006ff */
[----:B------:R-:W-:Y:S02]  /*3050*/  LOP3.LUT R13, R13, R44, RZ, 0xfc, !PT ;  /* 0x0000002c0d0d7212 */ /* 0x000fe400078efcff */
[----:B------:R-:W-:Y:S01]  /*3060*/  LOP3.LUT R23, R29, R26, RZ, 0xfc, !PT ;  /* 0x0000001a1d177212 */ /* 0x000fe200078efcff */
[----:B------:R0:W-:Y:S01]  /*3070*/  @P0 STG.E desc[UR4][R32.64], R24 ;  /* 0x0000001820000986 */ /* 0x0001e2000c101904 */
[----:B------:R-:W-:-:S02]  /*3080*/  SHF.L.U32 R44, R15, 0x10, RZ ;  /* 0x000000100f2c7819 */ /* 0x000fc400000006ff */
[----:B------:R-:W-:Y:S01]  /*3090*/  LOP3.LUT R29, R46, R27, RZ, 0xfc, !PT ;  /* 0x0000001b2e1d7212 */ /* 0x000fe200078efcff */
[----:B---3--:R-:W-:Y:S01]  /*30a0*/  IMAD.WIDE.U32 R26, R148, 0x8, R38 ;  /* 0x00000008941a7825 */ /* 0x008fe200078e0026 */
[----:B------:R-:W-:Y:S02]  /*30b0*/  LOP3.LUT R19, R19, 0xffff, R51, 0xf8, !PT ;  /* 0x0000ffff13137812 */ /* 0x000fe400078ef833 */
        /* <DEDUP_REMOVED lines=22> */
[----:B------:R0:W-:Y:S04]  /*3220*/  STG.E.64 desc[UR4][R142.64], R20 ;  /* 0x000000148e007986 */ /* 0x0001e8000c101b04 */
[----:B------:R0:W-:Y:S04]  /*3230*/  STG.E.64 desc[UR4][R44.64], R22 ;  /* 0x000000162c007986 */ /* 0x0001e8000c101b04 */
[----:B------:R0:W-:Y:S04]  /*3240*/  STG.E.64 desc[UR4][R140.64], R28 ;  /* 0x0000001c8c007986 */ /* 0x0001e8000c101b04 */
[----:B------:R0:W-:Y:S01]  /*3250*/  STG.E.64 desc[UR4][R38.64], R30 ;  /* 0x0000001e26007986 */ /* 0x0001e2000c101b04 */
[----:B------:R-:W-:Y:S05]  /*3260*/  @!P2 BRA `(.L_x_456) ;  /* 0xffffffd40038a947 */ /* 0x000fea000383ffff */
[----:B------:R-:W-:Y:S05]  /*3270*/  EXIT ;  /* 0x000000000000794d */ /* 0x000fea0003800000 */
.L_x_457:
        /* <DEDUP_REMOVED lines=16> */
.L_x_1062:


//--------------------- .text._ZN10layer_norm13ln_fwd_kernelINS_13Kernel_traitsI13__nv_bfloat16S2_S2_fjLj12288ELj2ELj1ELj4ELj16ENS_18Kernel_traits_baseILj12288ES2_S2_S2_fjLj128EEEEEEEvNS_9FwdParamsE --------------------------
	.section	.text._ZN10layer_norm13ln_fwd_kernelINS_13Kernel_traitsI13__nv_bfloat16S2_S2_fjLj12288ELj2ELj1ELj4ELj16ENS_18Kernel_traits_baseILj12288ES2_S2_S2_fjLj128EEEEEEEvNS_9FwdParamsE,"ax",@progbits
	.align	128
        .global         _ZN10layer_norm13ln_fwd_kernelINS_13Kernel_traitsI13__nv_bfloat16S2_S2_fjLj12288ELj2ELj1ELj4ELj16ENS_18Kernel_traits_baseILj12288ES2_S2_S2_fjLj128EEEEEEEvNS_9FwdParamsE
        .type           _ZN10layer_norm13ln_fwd_kernelINS_13Kernel_traitsI13__nv_bfloat16S2_S2_fjLj12288ELj2ELj1ELj4ELj16ENS_18Kernel_traits_baseILj12288ES2_S2_S2_fjLj128EEEEEEEvNS_9FwdParamsE,@function
        .size           _ZN10layer_norm13ln_fwd_kernelINS_13Kernel_traitsI13__nv_bfloat16S2_S2_fjLj12288ELj2ELj1ELj4ELj16ENS_18Kernel_traits_baseILj12288ES2_S2_S2_fjLj128EEEEEEEvNS_9FwdParamsE,(.L_x_1063 - _ZN10layer_norm13ln_fwd_kernelINS_13Kernel_traitsI13__nv_bfloat16S2_S2_fjLj12288ELj2ELj1ELj4ELj16ENS_18Kernel_traits_baseILj12288ES2_S2_S2_fjLj128EEEEEEEvNS_9FwdParamsE)
        .other          _ZN10layer_norm13ln_fwd_kernelINS_13Kernel_traitsI13__nv_bfloat16S2_S2_fjLj12288ELj2ELj1ELj4ELj16ENS_18Kernel_traits_baseILj12288ES2_S2_S2_fjLj128EEEEEEEvNS_9FwdParamsE,@"STO_CUDA_ENTRY STV_DEFAULT"
_ZN10layer_norm13ln_fwd_kernelINS_13Kernel_traitsI13__nv_bfloat16S2_S2_fjLj12288ELj2ELj1ELj4ELj16ENS_18Kernel_traits_baseILj12288ES2_S2_S2_fjLj128EEEEEEEvNS_9FwdParamsE:
.text._ZN10layer_norm13ln_fwd_kernelINS_13Kernel_traitsI13__nv_bfloat16S2_S2_fjLj12288ELj2ELj1ELj4ELj16ENS_18Kernel_traits_baseILj12288ES2_S2_S2_fjLj128EEEEEEEvNS_9FwdParamsE:
        /* <DEDUP_REMOVED lines=29> */
[----:B------:R-:W1:Y:S01]  /*01d0*/  S2R R8, SR_CTAID.X ;  /* 0x0000000000087919 */ /* 0x000e620000002500 */
[----:B------:R-:W-:-:S02]  /*01e0*/  LOP3.LUT R3, R0, 0x1f, RZ, 0xc0, !PT ;  /* 0x0000001f00037812 */ /* 0x000fc400078ec0ff */
[----:B------:R-:W-:Y:S01]  /*01f0*/  PLOP3.LUT P1, PT, PT, PT, PT, 0x8, 0x80 ;  /* 0x000000000080781c */ /* 0x000fe20003f2e170 */
[----:B------:R-:W-:Y:S01]  /*0200*/  ULOP3.LUT UR13, UR8, 0x1, URZ, 0xc0, !UPT ;  /* 0x00000001080d7892 */ /* 0x000fe2000f8ec0ff */
[----:B------:R-:W-:Y:S01]  /*0210*/  UMOV UR5, UR4 ;  /* 0x0000000400057c82 */ /* 0x000fe20008000000 */
[----:B------:R-:W-:Y:S01]  /*0220*/  ULOP3.LUT UR8, UR8, 0x7ffffffe, URZ, 0xc0, !UPT ;  /* 0x7ffffffe08087892 */ /* 0x000fe2000f8ec0ff */
[----:B------:R-:W-:Y:S01]  /*0230*/  UMOV UR4, URZ ;  /* 0x000000ff00047c82 */ /* 0x000fe20008000000 */
[----:B-1----:R-:W-:-:S04]  /*0240*/  LOP3.LUT P0, RZ, R3, 0x1, R8, 0xf8, !PT ;  /* 0x0000000103ff7812 */ /* 0x002fc8000780f808 */
[----:B0-----:R-:W-:-:S13]  /*0250*/  ISETP.LT.U32.AND P0, PT, R0, 0x20, !P0 ;  /* 0x000000200000780c */ /* 0x001fda0004701070 */
.L_x_462:
[----:B0-----:R-:W0:Y:S01]  /*0260*/  LDC.64 R80, c[0x0][0x390] ;  /* 0x0000e400ff507b82 */ /* 0x001e220000000a00 */
[----:B------:R-:W-:-:S05]  /*0270*/  MOV R5, UR5 ;  /* 0x0000000500057c02 */ /* 0x000fca0008000f00 */
[----:B------:R-:W-:-:S04]  /*0280*/  IMAD R8, R5, 0x600, R2 ;  /* 0x0000060005087824 */ /* 0x000fc800078e0202 */
[----:B0-----:R-:W-:-:S05]  /*0290*/  IMAD.WIDE.U32 R10, R8, 0x10, R80 ;  /* 0x00000010080a7825 */ /* 0x001fca00078e0050 */
[----:B------:R-:W2:Y:S04]  /*02a0*/  LDG.E.128 R12, desc[UR18][R10.64] ;  /* 0x000000120a0c7981 */ /* 0x000ea8000c1e1d00 */
[----:B------:R0:W3:Y:S01]  /*02b0*/  LDG.E.128 R64, desc[UR18][R10.64+0x1000] ;  /* 0x001000120a407981 */ /* 0x0000e2000c1e1d00 */
        /* <DEDUP_REMOVED lines=12> */
[C---:B------:R-:W-:Y:S01]  /*0380*/  ISETP.GT.U32.AND P3, PT, R3.reuse, 0x3, PT ;  /* 0x000000030300780c */ /* 0x040fe20003f64070 */
[----:B------:R-:W-:Y:S01]  /*0390*/  BSSY.RECONVERGENT B0, `(.L_x_458) ;  /* 0x0000100000007945 */ /* 0x000fe20003800200 */
[----:B------:R-:W-:Y:S02]  /*03a0*/  PLOP3.LUT P4, PT, PT, PT, PT, 0x8, 0x80 ;  /* 0x000000000080781c */ /* 0x000fe40003f8e170 */
[----:B------:R-:W-:-:S09]  /*03b0*/  ISETP.NE.AND P2, PT, R3, RZ, PT ;  /* 0x000000ff0300720c */ /* 0x000fd20003f45270 */
[----:B------:R-:W-:Y:S02]  /*03c0*/  @!P3 PLOP3.LUT P4, PT, P1, PT, PT, 0x80, 0x8 ;  /* 0x000000000008b81c */ /* 0x000fe40000f8f070 */
[C---:B--2---:R-:W-:Y:S02]  /*03d0*/  PRMT R9, R12.reuse, 0x7632, R9 ;  /* 0x000076320c097816 */ /* 0x044fe40000000009 */
[----:B0-----:R-:W-:Y:S02]  /*03e0*/  SHF.L.U32 R10, R12, 0x10, RZ ;  /* 0x000000100c0a7819 */ /* 0x001fe400000006ff */
[----:B------:R-:W-:Y:S02]  /*03f0*/  SHF.L.U32 R9, R9, 0x10, RZ ;  /* 0x0000001009097819 */ /* 0x000fe400000006ff */
[C---:B------:R-:W-:Y:S01]  /*0400*/  PRMT R11, R13.reuse, 0x7632, R11 ;  /* 0x000076320d0b7816 */ /* 0x040fe2000000000b */
[----:B------:R-:W-:Y:S01]  /*0410*/  FADD.FTZ R84, RZ, R10 ;  /* 0x0000000aff547221 */ /* 0x000fe20000010000 */
[----:B------:R-:W-:-:S02]  /*0420*/  SHF.L.U32 R12, R13, 0x10, RZ ;  /* 0x000000100d0c7819 */ /* 0x000fc400000006ff */
[----:B------:R-:W-:Y:S01]  /*0430*/  SHF.L.U32 R11, R11, 0x10, RZ ;  /* 0x000000100b0b7819 */ /* 0x000fe200000006ff */
[----:B------:R-:W-:-:S04]  /*0440*/  FADD.FTZ R13, R9, R84 ;  /* 0x00000054090d7221 */ /* 0x000fc80000010000 */
        /* <DEDUP_REMOVED lines=8> */
[--C-:B------:R-:W-:Y:S01]  /*04d0*/  FADD.FTZ R87, R13, R86.reuse ;  /* 0x000000560d577221 */ /* 0x100fe20000010000 */
[----:B------:R-:W-:Y:S02]  /*04e0*/  SHF.L.U32 R15, R85, 0x10, RZ ;  /* 0x00000010550f7819 */ /* 0x000fe400000006ff */
[----:B---3--:R-:W-:Y:S01]  /*04f0*/  PRMT R86, R64, 0x7632, R86 ;  /* 0x0000763240567816 */ /* 0x008fe20000000056 */
[--C-:B------:R-:W-:Y:S01]  /*0500*/  FADD.FTZ R88, R84, R87.reuse ;  /* 0x0000005754587221 */ /* 0x100fe20000010000 */
        /* <DEDUP_REMOVED lines=11> */
[--C-:B------:R-:W-:Y:S01]  /*05c0*/  FADD.FTZ R90, R86, R89.reuse ;  /* 0x00000059565a7221 */ /* 0x100fe20000010000 */
[C---:B------:R-:W-:Y:S02]  /*05d0*/  PRMT R89, R67.reuse, 0x7632, R89 ;  /* 0x0000763243597816 */ /* 0x040fe40000000059 */
[----:B------:R-:W-:Y:S01]  /*05e0*/  SHF.L.U32 R88, R67, 0x10, RZ ;  /* 0x0000001043587819 */ /* 0x000fe200000006ff */
[----:B------:R-:W-:Y:S01]  /*05f0*/  FADD.FTZ R90, R65, R90 ;  /* 0x0000005a415a7221 */ /* 0x000fe20000010000 */
[----:B------:R-:W-:-:S02]  /*0600*/  SHF.L.U32 R67, R89, 0x10, RZ ;  /* 0x0000001059437819 */ /* 0x000fc400000006ff */
[C---:B----4-:R-:W-:Y:S01]  /*0610*/  SHF.L.U32 R89, R68.reuse, 0x10, RZ ;  /* 0x0000001044597819 */ /* 0x050fe200000006ff */
[--C-:B------:R-:W-:Y:S01]  /*0620*/  FADD.FTZ R91, R87, R90.reuse ;  /* 0x0000005a575b7221 */ /* 0x100fe20000010000 */
[----:B------:R-:W-:Y:S02]  /*0630*/  PRMT R90, R68, 0x7632, R90 ;  /* 0x00007632445a7816 */ /* 0x000fe4000000005a */
[----:B------:R-:W-:Y:S01]  /*0640*/  PRMT R99, R76, 0x7632, R99 ;  /* 0x000076324c637816 */ /* 0x000fe20000000063 */
[----:B------:R-:W-:Y:S01]  /*0650*/  FADD.FTZ R91, R66, R91 ;  /* 0x0000005b425b7221 */ /* 0x000fe20000010000 */
[----:B------:R-:W-:Y:S02]  /*0660*/  SHF.L.U32 R68, R90, 0x10, RZ ;  /* 0x000000105a447819 */ /* 0x000fe400000006ff */
[C---:B------:R-:W-:Y:S01]  /*0670*/  SHF.L.U32 R90, R69.reuse, 0x10, RZ ;  /* 0x00000010455a7819 */ /* 0x040fe200000006ff */
[--C-:B------:R-:W-:Y:S01]  /*0680*/  FADD.FTZ R92, R88, R91.reuse ;  /* 0x0000005b585c7221 */ /* 0x100fe20000010000 */
[----:B------:R-:W-:-:S02]  /*0690*/  PRMT R91, R69, 0x7632, R91 ;  /* 0x00007632455b7816 */ /* 0x000fc4000000005b */
[----:B------:R-:W-:Y:S01]  /*06a0*/  SHF.L.U32 R100, R76, 0x10, RZ ;  /* 0x000000104c647819 */ /* 0x000fe200000006ff */
[----:B------:R-:W-:Y:S01]  /*06b0*/  FADD.FTZ R92, R67, R92 ;  /* 0x0000005c435c7221 */ /* 0x000fe20000010000 */
[----:B------:R-:W-:Y:S02]  /*06c0*/  SHF.L.U32 R69, R91, 0x10, RZ ;  /* 0x000000105b457819 */ /* 0x000fe400000006ff */
[C---:B------:R-:W-:Y:S01]  /*06d0*/  SHF.L.U32 R91, R70.reuse, 0x10, RZ ;  /* 0x00000010465b7819 */ /* 0x040fe200000006ff */
[--C-:B------:R-:W-:Y:S01]  /*06e0*/  FADD.FTZ R93, R89, R92.reuse ;  /* 0x0000005c595d7221 */ /* 0x100fe20000010000 */
[----:B------:R-:W-:Y:S02]  /*06f0*/  PRMT R92, R70, 0x7632, R92 ;  /* 0x00007632465c7816 */ /* 0x000fe4000000005c */
[----:B------:R-:W-:Y:S01]  /*0700*/  SHF.L.U32 R99, R99, 0x10, RZ ;  /* 0x0000001063637819 */ /* 0x000fe200000006ff */
[----:B------:R-:W-:Y:S01]  /*0710*/  FADD.FTZ R93, R68, R93 ;  /* 0x0000005d445d7221 */ /* 0x000fe20000010000 */
[----:B------:R-:W-:-:S02]  /*0720*/  SHF.L.U32 R70, R92, 0x10, RZ ;  /* 0x000000105c467819 */ /* 0x000fc400000006ff */
[C---:B------:R-:W-:Y:S01]  /*0730*/  SHF.L.U32 R92, R71.reuse, 0x10, RZ ;  /* 0x00000010475c7819 */ /* 0x040fe200000006ff */
        /* <DEDUP_REMOVED lines=31> */
[----:B------:R-:W-:Y:S02]  /*0930*/  PRMT R97, R75, 0x7632, R97 ;  /* 0x000076324b617816 */ /* 0x000fe40000000061 */
        /* <DEDUP_REMOVED lines=165> */
.L_x_459:
[----:B------:R-:W-:Y:S05]  /*1390*/  BSYNC.RECONVERGENT B0 ;  /* 0x0000000000007941 */ /* 0x000fea0003800200 */
.L_x_458:
[----:B------:R-:W-:Y:S01]  /*13a0*/  BAR.SYNC.DEFER_BLOCKING 0x0 ;  /* 0x0000000000007b1d */ /* 0x000fe20000010000 */
[----:B0-----:R-:W-:Y:S01]  /*13b0*/  HFMA2 R79, -RZ, RZ, 0, 0 ;  /* 0x00000000ff4f7431 */ /* 0x001fe200000001ff */
[----:B------:R-:W-:Y:S01]  /*13c0*/  ULOP3.LUT UR6, UR4, 0x1, URZ, 0xc0, !UPT ;  /* 0x0000000104067892 */ /* 0x000fe2000f8ec0ff */
[----:B------:R-:W-:-:S03]  /*13d0*/  ISETP.GT.U32.AND P2, PT, R3, 0x1, PT ;  /* 0x000000010300780c */ /* 0x000fc60003f44070 */
[----:B------:R-:W0:Y:S01]  /*13e0*/  LDCU UR20, c[0x0][0x380] ;  /* 0x00007000ff1477ac */ /* 0x000e220008000800 */
[----:B------:R-:W-:Y:S01]  /*13f0*/  @!P3 MOV R79, 0x44c00000 ;  /* 0x44c00000004fb802 */ /* 0x000fe20000000f00 */
[----:B------:R-:W1:Y:S04]  /*1400*/  LDCU.64 UR10, c[0x0][0x3c0] ;  /* 0x00007800ff0a77ac */ /* 0x000e680008000a00 */
[----:B------:R-:W2:Y:S01]  /*1410*/  SHFL.DOWN PT, R78, R79, 0x2, 0x1f ;  /* 0x08401f004f4e7f89 */ /* 0x000ea200000e0000 */
[----:B------:R-:W-:-:S03]  /*1420*/  UIADD3 UR12, UPT, UPT, -UR6, URZ, URZ ;  /* 0x000000ff060c7290 */ /* 0x000fc6000fffe1ff */
[----:B------:R-:W3:Y:S01]  /*1430*/  @!P3 LDS.64 R74, [R111] ;  /* 0x000000006f4ab984 */ /* 0x000ee20000000a00 */
[----:B0-----:R-:W-:Y:S01]  /*1440*/  USHF.L.U32 UR6, UR20, 0x1, URZ ;  /* 0x0000000114067899 */ /* 0x001fe200080006ff */
[----:B------:R-:W-:-:S03]  /*1450*/  ISETP.NE.AND P3, PT, R0, RZ, PT ;  /* 0x000000ff0000720c */ /* 0x000fc60003f65270 */
[----:B------:R-:W-:-:S04]  /*1460*/  ULOP3.LUT UR6, UR12, UR6, URZ, 0xc0, !UPT ;  /* 0x000000060c067292 */ /* 0x000fc8000f8ec0ff */
[----:B------:R-:W-:Y:S01]  /*1470*/  UIADD3 UR7, UP0, UPT, UR8, UR6, URZ ;  /* 0x0000000608077290 */ /* 0x000fe2000ff1e0ff */
[----:B--2---:R-:W-:-:S03]  /*1480*/  FADD.FTZ R76, R78, R79 ;  /* 0x0000004f4e4c7221 */ /* 0x004fc60000010000 */
[----:B------:R-:W-:Y:S02]  /*1490*/  UIADD3.X UR9, UPT, UPT, URZ, URZ, URZ, UP0, !UPT ;  /* 0x000000ffff097290 */ /* 0x000fe400087fe4ff */
[----:B-1----:R-:W-:Y:S01]  /*14a0*/  ULEA UR6, UP0, UR7, UR10, 0x3 ;  /* 0x0000000a07067291 */ /* 0x002fe2000f8018ff */
[----:B------:R-:W0:Y:S03]  /*14b0*/  MUFU.RCP R113, R76 ;  /* 0x0000004c00717308 */ /* 0x000e260000001000 */
[----:B------:R-:W-:Y:S01]  /*14c0*/  ULEA.HI.X UR7, UR7, UR11, UR9, 0x3, UP0 ;  /* 0x0000000b07077291 */ /* 0x000fe200080f1c09 */
[----:B---3--:R-:W1:Y:S04]  /*14d0*/  SHFL.DOWN PT, R77, R74, 0x2, 0x1f ;  /* 0x08401f004a4d7f89 */ /* 0x008e6800000e0000 */
[----:B------:R-:W2:Y:S01]  /*14e0*/  SHFL.DOWN PT, R112, R75, 0x2, 0x1f ;  /* 0x08401f004b707f89 */ /* 0x000ea200000e0000 */
[----:B-1----:R-:W-:Y:S01]  /*14f0*/  FMUL.FTZ R116, R78, R77 ;  /* 0x0000004d4e747220 */ /* 0x002fe20000410000 */
[----:B------:R-:W-:-:S02]  /*1500*/  FADD.FTZ R114, -R77, R74 ;  /* 0x0000004a4d727221 */ /* 0x000fc40000010100 */
[----:B------:R-:W1:Y:S01]  /*1510*/  SHFL.DOWN PT, R77, R76, 0x1, 0x1f ;  /* 0x08201f004c4d7f89 */ /* 0x000e6200000e0000 */
[----:B------:R-:W-:Y:S01]  /*1520*/  FFMA.FTZ R116, R79, R74, R116 ;  /* 0x0000004a4f747223 */ /* 0x000fe20000010074 */
[----:B------:R-:W-:Y:S01]  /*1530*/  FMUL.FTZ R114, R114, R114 ;  /* 0x0000007272727220 */ /* 0x000fe20000410000 */
[----:B--2---:R-:W-:Y:S02]  /*1540*/  FADD.FTZ R112, R112, R75 ;  /* 0x0000004b70707221 */ /* 0x004fe40000010000 */
        /* <DEDUP_REMOVED lines=22> */
[----:B------:R-:W-:Y:S02]  /*16b0*/  ULOP3.LUT UR9, UR12, UR20, URZ, 0xc0, !UPT ;  /* 0x000000140c097292 */ /* 0x000fe4000f8ec0ff */
[----:B------:R-:W-:-:S06]  /*16c0*/  UIMAD.WIDE.U32 UR16, UR13, 0x8, UR6 ;  /* 0x000000080d1078a5 */ /* 0x000fcc000f8e0006 */
[----:B------:R-:W-:Y:S02]  /*16d0*/  MOV R78, UR16 ;  /* 0x00000010004e7c02 */ /* 0x000fe40008000f00 */
[----:B------:R-:W-:-:S05]  /*16e0*/  MOV R79, UR17 ;  /* 0x00000011004f7c02 */ /* 0x000fca0008000f00 */
[----:B-12---:R1:W-:Y:S01]  /*16f0*/  STG.E.64 desc[UR18][R78.64], R74 ;  /* 0x0000004a4e007986 */ /* 0x0063e2000c101b12 */
[----:B---3--:R-:W-:-:S04]  /*1700*/  USHF.R.U32.HI UR10, URZ, 0x1, UR10 ;  /* 0x00000001ff0a7899 */ /* 0x008fc8000801160a */
[----:B------:R-:W-:-:S04]  /*1710*/  UIADD3 UR10, UP0, UPT, UR10, UR9, URZ ;  /* 0x000000090a0a7290 */ /* 0x000fc8000ff1e0ff */
[----:B------:R-:W-:Y:S02]  /*1720*/  ULEA.HI.X.SX32 UR9, UR9, URZ, 0x1, UP0 ;  /* 0x000000ff09097291 */ /* 0x000fe400080f0eff */
[----:B----4-:R-:W-:Y:S02]  /*1730*/  ULEA UR11, UP1, UR10, UR14, 0x2 ;  /* 0x0000000e0a0b7291 */ /* 0x010fe4000f8210ff */
[----:B------:R-:W-:Y:S02]  /*1740*/  UISETP.GT.U32.AND UP0, UPT, UR4, 0x1, UPT ;  /* 0x000000010400788c */ /* 0x000fe4000bf04070 */
[----:B------:R-:W-:Y:S02]  /*1750*/  ULEA.HI.X UR10, UR10, UR15, UR9, 0x2, UP1 ;  /* 0x0000000f0a0a7291 */ /* 0x000fe400088f1409 */
[----:B0-----:R-:W-:Y:S01]  /*1760*/  MOV R76, UR11 ;  /* 0x0000000b004c7c02 */ /* 0x001fe20008000f00 */
        /* <DEDUP_REMOVED lines=11> */
.L_x_461:
[----:B-1----:R-:W2:Y:S04]  /*1820*/  LDG.E.STRONG.GPU R74, desc[UR18][R76.64] ;  /* 0x000000124c4a7981 */ /* 0x002ea8000c1ef900 */
[----:B--2---:R-:W-:Y:S01]  /*1830*/  CCTL.IVALL ;  /* 0x00000000ff00798f */ /* 0x004fe20002000000 */
[----:B------:R-:W-:Y:S05]  /*1840*/  YIELD ;  /* 0x0000000000007946 */ /* 0x000fea0003800000 */
[----:B------:R-:W-:-:S13]  /*1850*/  ISETP.NE.AND P3, PT, R74, R111, PT ;  /* 0x0000006f4a00720c */ /* 0x000fda0003f65270 */
[----:B------:R-:W-:Y:S05]  /*1860*/  @P3 BRA `(.L_x_461) ;  /* 0xfffffffc00ec3947 */ /* 0x000fea000383ffff */
.L_x_460:
[----:B------:R-:W-:Y:S05]  /*1870*/  WARPSYNC.ALL ;  /* 0x0000000000007948 */ /* 0x000fea0003800000 */
[----:B------:R-:W-:Y:S01]  /*1880*/  BAR.SYNC.DEFER_BLOCKING 0x0 ;  /* 0x0000000000007b1d */ /* 0x000fe20000010000 */
[----:B0-----:R-:W-:Y:S01]  /*1890*/  HFMA2 R76, -RZ, RZ, 0, 4.76837158203125e-07 ;  /* 0x00000008ff4c7431 */ /* 0x001fe200000001ff */
[----:B-12---:R-:W-:-:S04]  /*18a0*/  CS2R R74, SRZ ;  /* 0x00000000004a7805 */ /* 0x006fc8000001ff00 */
[----:B------:R-:W-:-:S05]  /*18b0*/  @!P2 IMAD.WIDE.U32 R76, R3, R76, UR6 ;  /* 0x00000006034cae25 */ /* 0x000fca000f8e004c */
[----:B------:R0:W2:Y:S01]  /*18c0*/  @!P2 LDG.E.64 R74, desc[UR18][R76.64] ;  /* 0x000000124c4aa981 */ /* 0x0000a2000c1e1b00 */
[----:B------:R-:W-:Y:S01]  /*18d0*/  MOV R79, RZ ;  /* 0x000000ff004f7202 */ /* 0x000fe20000000f00 */
[----:B------:R-:W-:Y:S01]  /*18e0*/  UIADD3 UR4, UPT, UPT, UR4, 0x1, URZ ;  /* 0x0000000104047890 */ /* 0x000fe2000fffe0ff */
[----:B------:R-:W-:Y:S02]  /*18f0*/  @!P2 MOV R79, 0x45c00000 ;  /* 0x45c00000004fa802 */ /* 0x000fe40000000f00 */
[----:B------:R-:W-:Y:S01]  /*1900*/  PLOP3.LUT P1, PT, P1, PT, PT, 0x8, 0x80 ;  /* 0x000000000080781c */ /* 0x000fe20000f2e170 */
[----:B------:R-:W-:Y:S02]  /*1910*/  ULOP3.LUT UR4, UR4, 0x3, URZ, 0xc0, !UPT ;  /* 0x0000000304047892 */ /* 0x000fe4000f8ec0ff */
[----:B------:R-:W1:Y:S01]  /*1920*/  SHFL.DOWN PT, R78, R79, 0x1, 0x1f ;  /* 0x08201f004f4e7f89 */ /* 0x000e6200000e0000 */
[----:B0-----:R-:W0:Y:S01]  /*1930*/  LDC R76, c[0x0][0x3d0] ;  /* 0x0000f400ff4c7b82 */ /* 0x001e220000000800 */
[----:B-1----:R-:W-:-:S06]  /*1940*/  FADD.FTZ R113, R78, R79 ;  /* 0x0000004f4e717221 */ /* 0x002fcc0000010000 */
[----:B------:R-:W1:Y:S01]  /*1950*/  MUFU.RCP R113, R113 ;  /* 0x0000007100717308 */ /* 0x000e620000001000 */
[----:B--2---:R-:W2:Y:S04]  /*1960*/  SHFL.DOWN PT, R111, R74, 0x1, 0x1f ;  /* 0x08201f004a6f7f89 */ /* 0x004ea800000e0000 */
[----:B------:R-:W3:Y:S01]  /*1970*/  SHFL.DOWN PT, R112, R75, 0x1, 0x1f ;  /* 0x08201f004b707f89 */ /* 0x000ee200000e0000 */
[----:B--2---:R-:W-:-:S04]  /*1980*/  FADD.FTZ R114, -R111, R74 ;  /* 0x0000004a6f727221 */ /* 0x004fc80000010100 */
[----:B------:R-:W-:Y:S01]  /*1990*/  FMUL.FTZ R114, R114, R114 ;  /* 0x0000007272727220 */ /* 0x000fe20000410000 */
[----:B---3--:R-:W-:-:S03]  /*19a0*/  FADD.FTZ R112, R112, R75 ;  /* 0x0000004b70707221 */ /* 0x008fc60000010000 */
[----:B------:R-:W-:-:S04]  /*19b0*/  FMUL.FTZ R115, R114, R79 ;  /* 0x0000004f72737220 */ /* 0x000fc80000410000 */
[C---:B------:R-:W-:Y:S01]  /*19c0*/  FMUL.FTZ R115, R78.reuse, R115 ;  /* 0x000000734e737220 */ /* 0x040fe20000410000 */
[----:B------:R-:W-:Y:S01]  /*19d0*/  FMUL.FTZ R78, R78, R111 ;  /* 0x0000006f4e4e7220 */ /* 0x000fe20000410000 */
[----:B------:R-:W-:Y:S02]  /*19e0*/  MOV R111, UR5 ;  /* 0x00000005006f7c02 */ /* 0x000fe40008000f00 */
[----:B-1----:R-:W-:Y:S01]  /*19f0*/  FFMA.FTZ R112, R113, R115, R112 ;  /* 0x0000007371707223 */ /* 0x002fe20000010070 */
[----:B------:R-:W-:Y:S02]  /*1a00*/  FFMA.FTZ R78, R79, R74, R78 ;  /* 0x0000004a4f4e7223 */ /* 0x000fe4000001004e */
[----:B------:R-:W1:Y:S02]  /*1a10*/  @P0 LDC.64 R74, c[0x0][0x3a0] ;  /* 0x0000e800ff4a0b82 */ /* 0x000e640000000a00 */
[----:B------:R-:W0:Y:S01]  /*1a20*/  SHFL.IDX PT, R77, R112, RZ, 0x1f ;  /* 0x00001fff704d7589 */ /* 0x000e2200000e0000 */
[----:B------:R-:W-:Y:S01]  /*1a30*/  FMUL.FTZ R78, R113, R78 ;  /* 0x0000004e714e7220 */ /* 0x000fe20000410000 */
[----:B------:R-:W-:Y:S01]  /*1a40*/  MOV R113, UR5 ;  /* 0x0000000500717c02 */ /* 0x000fe20008000f00 */
[----:B------:R-:W-:-:S04]  /*1a50*/  UIADD3 UR5, UPT, UPT, UR5, UR20, URZ ;  /* 0x0000001405057290 */ /* 0x000fc8000fffe0ff */
[----:B------:R-:W2:Y:S01]  /*1a60*/  SHFL.IDX PT, R78, R78, RZ, 0x1f ;  /* 0x00001fff4e4e7589 */ /* 0x000ea200000e0000 */
[----:B-1----:R-:W-:-:S04]  /*1a70*/  @P0 IMAD.WIDE R74, R111, 0x4, R74 ;  /* 0x000000046f4a0825 */ /* 0x002fc800078e024a */
[----:B0-----:R-:W-:Y:S02]  /*1a80*/  FFMA.FTZ R79, R77, 8.1380210758652538061e-05, R76 ;  /* 0x38aaaaab4d4f7823 */ /* 0x001fe4000001004c */
[----:B------:R-:W0:Y:S04]  /*1a90*/  @P0 LDC.64 R76, c[0x0][0x3a8] ;  /* 0x0000ea00ff4c0b82 */ /* 0x000e280000000a00 */
[----:B------:R-:W1:Y:S01]  /*1aa0*/  MUFU.RSQ R79, R79 ;  /* 0x0000004f004f7308 */ /* 0x000e620000001400 */
[----:B--2---:R-:W-:-:S13]  /*1ab0*/  R2UR UR6, R78 ;  /* 0x000000004e0672ca */ /* 0x004fda00000e0000 */
[----:B------:R-:W-:Y:S01]  /*1ac0*/  FADD.FTZ R10, R10, -UR6 ;  /* 0x800000060a0a7e21 */ /* 0x000fe20008010000 */
[----:B------:R-:W-:Y:S01]  /*1ad0*/  FADD.FTZ R9, R9, -UR6 ;  /* 0x8000000609097e21 */ /* 0x000fe20008010000 */
[----:B------:R-:W-:Y:S01]  /*1ae0*/  FADD.FTZ R14, R14, -UR6 ;  /* 0x800000060e0e7e21 */ /* 0x000fe20008010000 */
[----:B-1----:R-:W-:Y:S01]  /*1af0*/  R2UR UR7, R79 ;  /* 0x000000004f0772ca */ /* 0x002fe200000e0000 */
[----:B------:R-:W-:Y:S01]  /*1b00*/  FADD.FTZ R13, R13, -UR6 ;  /* 0x800000060d0d7e21 */ /* 0x000fe20008010000 */
[----:B------:R-:W-:Y:S01]  /*1b10*/  MOV R79, UR6 ;  /* 0x00000006004f7c02 */ /* 0x000fe20008000f00 */
[----:B------:R-:W-:Y:S01]  /*1b20*/  FADD.FTZ R12, R12, -UR6 ;  /* 0x800000060c0c7e21 */ /* 0x000fe20008010000 */
[----:B------:R-:W-:Y:S01]  /*1b30*/  FADD.FTZ R11, R11, -UR6 ;  /* 0x800000060b0b7e21 */ /* 0x000fe20008010000 */
[----:B------:R-:W-:Y:S01]  /*1b40*/  FADD.FTZ R84, R84, -UR6 ;  /* 0x8000000654547e21 */ /* 0x000fe20008010000 */
[----:B------:R-:W-:Y:S01]  /*1b50*/  FADD.FTZ R15, R15, -UR6 ;  /* 0x800000060f0f7e21 */ /* 0x000fe20008010000 */
[----:B------:R1:W-:Y:S01]  /*1b60*/  @P0 STG.E desc[UR18][R74.64], R79 ;  /* 0x0000004f4a000986 */ /* 0x0003e2000c101912 */
[----:B------:R-:W-:Y:S01]  /*1b70*/  FADD.FTZ R64, R64, -UR6 ;  /* 0x8000000640407e21 */ /* 0x000fe20008010000 */
[----:B0-----:R-:W-:-:S04]  /*1b80*/  @P0 IMAD.WIDE R76, R113, 0x4, R76 ;  /* 0x00000004714c0825 */ /* 0x001fc800078e024c */
        /* <DEDUP_REMOVED lines=9> */
[----:B-1----:R-:W0:Y:S01]  /*1c20*/  LDC.64 R74, c[0x0][0x398] ;  /* 0x0000e600ff4a7b82 */ /* 0x002e220000000a00 */
        /* <DEDUP_REMOVED lines=18> */
[----:B------:R-:W-:Y:S01]  /*1d50*/  PRMT R10, R10, 0x5410, R9 ;  /* 0x000054100a0a7816 */ /* 0x000fe20000000009 */
[----:B------:R-:W-:Y:S01]  /*1d60*/  FADD.FTZ R68, R68, -UR6 ;  /* 0x8000000644447e21 */ /* 0x000fe20008010000 */
[----:B------:R-:W-:Y:S01]  /*1d70*/  PRMT R14, R14, 0x5410, R13 ;  /* 0x000054100e0e7816 */ /* 0x000fe2000000000d */
[----:B------:R-:W-:Y:S01]  /*1d80*/  FADD.FTZ R91, R91, -UR6 ;  /* 0x800000065b5b7e21 */ /* 0x000fe20008010000 */
[----:B------:R-:W-:Y:S01]  /*1d90*/  PRMT R9, R12, 0x5410, R11 ;  /* 0x000054100c097816 */ /* 0x000fe2000000000b */
[----:B0-----:R-:W-:Y:S01]  /*1da0*/  IMAD.WIDE.U32 R12, R8, 0x10, R74 ;  /* 0x00000010080c7825 */ /* 0x001fe200078e004a */
[----:B------:R-:W-:-:S03]  /*1db0*/  PRMT R84, R84, 0x5410, R15 ;  /* 0x0000541054547816 */ /* 0x000fc6000000000f */
[----:B-----5:R-:W-:Y:S01]  /*1dc0*/  HFMA2.BF16_V2 R8, R40, R10, R16 ;  /* 0x0000000a28087231 */ /* 0x020fe20000200010 */
[----:B------:R-:W-:Y:S01]  /*1dd0*/  MOV R111, UR7 ;  /* 0x00000007006f7c02 */ /* 0x000fe20008000f00 */
[----:B------:R-:W-:Y:S02]  /*1de0*/  HFMA2.BF16_V2 R10, R42, R14, R18 ;  /* 0x0000000e2a0a7231 */ /* 0x000fe40000200012 */
[----:B------:R-:W-:Y:S02]  /*1df0*/  HFMA2.BF16_V2 R9, R41, R9, R17 ;  /* 0x0000000929097231 */ /* 0x000fe40000200011 */
[----:B------:R-:W-:-:S04]  /*1e00*/  IMAD.WIDE.U32 R14, R4, 0x10, R74 ;  /* 0x00000010040e7825 */ /* 0x000fc800078e004a */
[----:B------:R-:W-:Y:S01]  /*1e10*/  HFMA2.BF16_V2 R11, R43, R84, R19 ;  /* 0x000000542b0b7231 */ /* 0x000fe20000200013 */
[----:B------:R0:W-:Y:S01]  /*1e20*/  @P0 STG.E desc[UR18][R76.64], R111 ;  /* 0x0000006f4c000986 */ /* 0x0001e2000c101912 */
[----:B------:R-:W-:Y:S01]  /*1e30*/  FADD.FTZ R78, R70, -UR6 ;  /* 0x80000006464e7e21 */ /* 0x000fe20008010000 */
[----:B------:R-:W-:Y:S01]  /*1e40*/  FADD.FTZ R84, R72, -UR6 ;  /* 0x8000000648547e21 */ /* 0x000fe20008010000 */
[--C-:B------:R-:W-:Y:S01]  /*1e50*/  IMAD.WIDE.U32 R4, R5, 0x10, R74.reuse ;  /* 0x0000001005047825 */ /* 0x100fe200078e004a */
[----:B------:R1:W-:Y:S03]  /*1e60*/  STG.E.128 desc[UR18][R12.64], R8 ;  /* 0x000000080c007986 */ /* 0x0003e6000c101d12 */
[----:B------:R-:W-:Y:S01]  /*1e70*/  FADD.FTZ R90, R90, -UR6 ;  /* 0x800000065a5a7e21 */ /* 0x000fe20008010000 */
[----:B------:R-:W-:Y:S01]  /*1e80*/  FADD.FTZ R69, R69, -UR6 ;  /* 0x8000000645457e21 */ /* 0x000fe20008010000 */
[----:B------:R-:W-:Y:S01]  /*1e90*/  FADD.FTZ R93, R93, -UR6 ;  /* 0x800000065d5d7e21 */ /* 0x000fe20008010000 */
[----:B------:R-:W-:Y:S01]  /*1ea0*/  FADD.FTZ R94, R94, -UR6 ;  /* 0x800000065e5e7e21 */ /* 0x000fe20008010000 */
[----:B------:R-:W-:Y:S01]  /*1eb0*/  FADD.FTZ R96, R96, -UR6 ;  /* 0x8000000660607e21 */ /* 0x000fe20008010000 */
[----:B------:R-:W-:Y:S01]  /*1ec0*/  FADD.FTZ R95, R95, -UR6 ;  /* 0x800000065f5f7e21 */ /* 0x000fe20008010000 */
[----:B------:R-:W-:Y:S01]  /*1ed0*/  FADD.FTZ R97, R97, -UR6 ;  /* 0x8000000661617e21 */ /* 0x000fe20008010000 */
[----:B0-----:R-:W-:-:S04]  /*1ee0*/  IMAD.WIDE.U32 R76, R6, 0x10, R74 ;  /* 0x00000010064c7825 */ /* 0x001fc800078e004a */
[----:B------:R-:W-:Y:S01]  /*1ef0*/  FADD.FTZ R100, R100, -UR6 ;  /* 0x8000000664647e21 */ /* 0x000fe20008010000 */
[----:B------:R-:W-:Y:S01]  /*1f00*/  FADD.FTZ R99, R99, -UR6 ;  /* 0x8000000663637e21 */ /* 0x000fe20008010000 */
[----:B------:R-:W-:Y:S01]  /*1f10*/  FADD.FTZ R104, R104, -UR6 ;  /* 0x8000000668687e21 */ /* 0x000fe20008010000 */
[----:B------:R-:W-:-:S04]  /*1f20*/  IMAD.WIDE.U32 R74, R7, 0x10, R74 ;  /* 0x00000010074a7825 */ /* 0x000fc800078e004a */
[----:B------:R-:W-:Y:S01]  /*1f30*/  FADD.FTZ R103, R103, -UR6 ;  /* 0x8000000667677e21 */ /* 0x000fe20008010000 */
[----:B------:R-:W-:Y:S01]  /*1f40*/  FMUL.FTZ R7, R87, UR7 ;  /* 0x0000000757077c20 */ /* 0x000fe20008410000 */
[----:B------:R-:W-:Y:S01]  /*1f50*/  FADD.FTZ R92, R92, -UR6 ;  /* 0x800000065c5c7e21 */ /* 0x000fe20008010000 */
[----:B------:R-:W-:Y:S01]  /*1f60*/  FADD.FTZ R71, R71, -UR6 ;  /* 0x8000000647477e21 */ /* 0x000fe20008010000 */
[----:B------:R-:W-:Y:S01]  /*1f70*/  FADD.FTZ R107, R107, -UR6 ;  /* 0x800000066b6b7e21 */ /* 0x000fe20008010000 */
[----:B-1----:R-:W-:Y:S01]  /*1f80*/  F2FP.BF16.F32.PACK_AB R10, RZ, R64 ;  /* 0x00000040ff0a723e */ /* 0x002fe200000010ff */
[----:B------:R-:W-:Y:S01]  /*1f90*/  FADD.FTZ R64, R67, -UR6 ;  /* 0x8000000643407e21 */ /* 0x000fe20008010000 */
[----:B------:R-:W-:Y:S01]  /*1fa0*/  FMUL.FTZ R11, R88, UR7 ;  /* 0x00000007580b7c20 */ /* 0x000fe20008410000 */
[----:B------:R-:W-:Y:S01]  /*1fb0*/  F2FP.BF16.F32.PACK_AB R8, RZ, R85 ;  /* 0x00000055ff08723e */ /* 0x000fe200000010ff */
[----:B------:R-:W-:Y:S01]  /*1fc0*/  FMUL.FTZ R67, R66, UR7 ;  /* 0x0000000742437c20 */ /* 0x000fe20008410000 */
[----:B------:R-:W-:Y:S01]  /*1fd0*/  FMUL.FTZ R88, R98, UR7 ;  /* 0x0000000762587c20 */ /* 0x000fe20008410000 */
[----:B------:R-:W-:Y:S01]  /*1fe0*/  F2FP.BF16.F32.PACK_AB R9, RZ, R65 ;  /* 0x00000041ff09723e */ /* 0x000fe200000010ff */
        /* <DEDUP_REMOVED lines=74> */
[----:B------:R-:W-:-:S02]  /*2490*/  PRMT R8, R8, 0x5410, R10 ;  /* 0x0000541008087816 */ /* 0x000fc4000000000a */
[----:B------:R-:W-:Y:S02]  /*24a0*/  PRMT R7, R7, 0x5410, R67 ;  /* 0x0000541007077816 */ /* 0x000fe40000000043 */
[----:B------:R-:W-:Y:S02]  /*24b0*/  F2FP.BF16.F32.PACK_AB R88, RZ, R88 ;  /* 0x00000058ff58723e */ /* 0x000fe400000010ff */
[----:B------:R-:W-:Y:S01]  /*24c0*/  F2FP.BF16.F32.PACK_AB R89, RZ, R89 ;  /* 0x00000059ff59723e */ /* 0x000fe200000010ff */
[----:B------:R-:W-:Y:S01]  /*24d0*/  HFMA2.BF16_V2 R8, R44, R8, R20 ;  /* 0x000000082c087231 */ /* 0x000fe20000200014 */
[----:B------:R-:W-:Y:S01]  /*24e0*/  PRMT R64, R64, 0x5410, R65 ;  /* 0x0000541040407816 */ /* 0x000fe20000000041 */
[----:B------:R-:W-:Y:S01]  /*24f0*/  HFMA2.BF16_V2 R10, R46, R7, R22 ;  /* 0x000000072e0a7231 */ /* 0x000fe20000200016 */
[----:B------:R-:W-:Y:S02]  /*2500*/  PRMT R70, R70, 0x5410, R78 ;  /* 0x0000541046467816 */ /* 0x000fe4000000004e */
[----:B------:R-:W-:-:S02]  /*2510*/  F2FP.BF16.F32.PACK_AB R92, RZ, R92 ;  /* 0x0000005cff5c723e */ /* 0x000fc400000010ff */
[----:B------:R-:W-:Y:S01]  /*2520*/  F2FP.BF16.F32.PACK_AB R93, RZ, R93 ;  /* 0x0000005dff5d723e */ /* 0x000fe200000010ff */
[----:B------:R-:W-:Y:S01]  /*2530*/  HFMA2.BF16_V2 R64, R48, R64, R24 ;  /* 0x0000004030407231 */ /* 0x000fe20000200018 */
[----:B------:R-:W-:Y:S02]  /*2540*/  F2FP.BF16.F32.PACK_AB R80, RZ, R80 ;  /* 0x00000050ff50723e */ /* 0x000fe400000010ff */
[----:B------:R-:W-:Y:S02]  /*2550*/  F2FP.BF16.F32.PACK_AB R96, RZ, R96 ;  /* 0x00000060ff60723e */ /* 0x000fe400000010ff */
[----:B------:R-:W-:Y:S02]  /*2560*/  PRMT R68, R68, 0x5410, R69 ;  /* 0x0000541044447816 */ /* 0x000fe40000000045 */
[----:B------:R-:W-:Y:S02]  /*2570*/  PRMT R72, R72, 0x5410, R73 ;  /* 0x0000541048487816 */ /* 0x000fe40000000049 */
[----:B------:R-:W-:Y:S01]  /*2580*/  PRMT R86, R86, 0x5410, R87 ;  /* 0x0000541056567816 */ /* 0x000fe20000000057 */
[----:B------:R-:W-:Y:S01]  /*2590*/  HFMA2.BF16_V2 R65, R49, R68, R25 ;  /* 0x0000004431417231 */ /* 0x000fe20000200019 */
[----:B------:R-:W-:-:S02]  /*25a0*/  F2FP.BF16.F32.PACK_AB R99, RZ, R99 ;  /* 0x00000063ff63723e */ /* 0x000fc400000010ff */
[----:B------:R-:W-:Y:S01]  /*25b0*/  F2FP.BF16.F32.PACK_AB R81, RZ, R81 ;  /* 0x00000051ff51723e */ /* 0x000fe200000010ff */
[----:B------:R-:W-:Y:S01]  /*25c0*/  HFMA2.BF16_V2 R68, R52, R72, R28 ;  /* 0x0000004834447231 */ /* 0x000fe2000020001c */
[----:B------:R-:W-:Y:S02]  /*25d0*/  F2FP.BF16.F32.PACK_AB R110, RZ, R110 ;  /* 0x0000006eff6e723e */ /* 0x000fe400000010ff */
[----:B------:R-:W-:Y:S02]  /*25e0*/  F2FP.BF16.F32.PACK_AB R83, RZ, R83 ;  /* 0x00000053ff53723e */ /* 0x000fe400000010ff */
        /* <DEDUP_REMOVED lines=9> */
[----:B------:R-:W-:-:S02]  /*2680*/  PRMT R84, R84, 0x5410, R85 ;  /* 0x0000541054547816 */ /* 0x000fc40000000055 */
        /* <DEDUP_REMOVED lines=13> */
[----:B------:R-:W-:-:S02]  /*2760*/  HFMA2.BF16_V2 R86, R62, R109, R38 ;  /* 0x0000006d3e567231 */ /* 0x000fc40000200026 */
[----:B------:R-:W-:Y:S01]  /*2770*/  HFMA2.BF16_V2 R81, R57, R92, R33 ;  /* 0x0000005c39517231 */ /* 0x000fe20000200021 */
[----:B------:R0:W-:Y:S01]  /*2780*/  STG.E.128 desc[UR18][R12.64+0x1000], R8 ;  /* 0x001000080c007986 */ /* 0x0001e2000c101d12 */
[----:B------:R-:W-:Y:S02]  /*2790*/  HFMA2.BF16_V2 R83, R59, R73, R35 ;  /* 0x000000493b537231 */ /* 0x000fe40000200023 */
        /* <DEDUP_REMOVED lines=8> */
.L_x_463:
        /* <DEDUP_REMOVED lines=14> */
.L_x_1063:


//--------------------- .text._ZN10layer_norm13ln_fwd_kernelINS_13Kernel_traitsI6__halffS2_fjLj12288ELj2ELj1ELj4ELj16ENS_18Kernel_traits_baseILj12288ES2_fS2_fjLj128EEEEEEEvNS_9FwdParamsE --------------------------
	.section	.text._ZN10layer_norm13ln_fwd_kernelINS_13Kernel_traitsI6__halffS2_fjLj12288ELj2ELj1ELj4ELj16ENS_18Kernel_traits_baseILj12288ES2_fS2_fjLj128EEEEEEEvNS_9FwdParamsE,"ax",@progbits
	.align	128
        .global         _ZN10layer_norm13ln_fwd_kernelINS_13Kernel_traitsI6__halffS2_fjLj12288ELj2ELj1ELj4ELj16ENS_18Kernel_traits_baseILj12288ES2_fS2_fjLj128EEEEEEEvNS_9FwdParamsE
        .type           _ZN10layer_norm13ln_fwd_kernelINS_13Kernel_traitsI6__halffS2_fjLj12288ELj2ELj1ELj4ELj16ENS_18Kernel_traits_baseILj12288ES2_fS2_fjLj128EEEEEEEvNS_9FwdParamsE,@function
        .size           _ZN10layer_norm13ln_fwd_kernelINS_13Kernel_traitsI6__halffS2_fjLj12288ELj2ELj1ELj4ELj16ENS_18Kernel_traits_baseILj12288ES2_fS2_fjLj128EEEEEEEvNS_9FwdParamsE,(.L_x_1064 - _ZN10layer_norm13ln_fwd_kernelINS_13Kernel_traitsI6__halffS2_fjLj12288ELj2ELj1ELj4ELj16ENS_18Kernel_traits_baseILj12288ES2_fS2_fjLj128EEEEEEEvNS_9FwdParamsE)
        .other          _ZN10layer_norm13ln_fwd_kernelINS_13Kernel_traitsI6__halffS2_fjLj12288ELj2ELj1ELj4ELj16ENS_18Kernel_traits_baseILj12288ES2_fS2_fjLj128EEEEEEEvNS_9FwdParamsE,@"STO_CUDA_ENTRY STV_DEFAULT"
_ZN10layer_norm13ln_fwd_kernelINS_13Kernel_traitsI6__halffS2_fjLj12288ELj2ELj1ELj4ELj16ENS_18Kernel_traits_baseILj12288ES2_fS2_fjLj128EEEEEEEvNS_9FwdParamsE:
.text._ZN10layer_norm13ln_fwd_kernelINS_13Kernel_traitsI6__halffS2_fjLj12288ELj2ELj1ELj4ELj16ENS_18Kernel_traits_baseILj12288ES2_fS2_fjLj128EEEEEEEvNS_9FwdParamsE:
        /* <DEDUP_REMOVED lines=117> */
.L_x_468:
        /* <DEDUP_REMOVED lines=218> */
.L_x_465:
[----:B------:R-:W-:Y:S05]  /*14f0*/  BSYNC.RECONVERGENT B0 ;  /* 0x0000000000007941 */ /* 0x000fea0003800200 */
.L_x_464:
        /* <DEDUP_REMOVED lines=70> */
.L_x_467:
[----:B0-----:R-:W2:Y:S04]  /*1960*/  LDG.E.STRONG.GPU R98, desc[UR4][R102.64] ;  /* 0x0000000466627981 */ /* 0x001ea8000c1ef900 */
[----:B--2---:R-:W-:Y:S01]  /*1970*/  CCTL.IVALL ;  /* 0x00000000ff00798f */ /* 0x004fe20002000000 */
[----:B------:R-:W-:Y:S05]  /*1980*/  YIELD ;  /* 0x0000000000007946 */ /* 0x000fea0003800000 */
[----:B------:R-:W-:-:S13]  /*1990*/  ISETP.NE.AND P3, PT, R98, R155, PT ;  /* 0x0000009b6200720c */ /* 0x000fda0003f65270 */
[----:B------:R-:W-:Y:S05]  /*19a0*/  @P3 BRA `(.L_x_467) ;  /* 0xfffffffc00ec3947 */ /* 0x000fea000383ffff */
.L_x_466:
        /* <DEDUP_REMOVED lines=108> */
[--C-:B------:R-:W-:Y:S01]  /*2070*/  FADD.FTZ R15, R15, -R100.reuse ;  /* 0x800000640f0f7221 */ /* 0x100fe20000010000 */
[----:B------:R-:W-:Y:S01]  /*2080*/  F2FP.F16.F32.PACK_AB R6, RZ, R6 ;  /* 0x00000006ff06723e */ /* 0x000fe200000000ff */
[----:B------:R-:W-:Y:S01]  /*2090*/  FADD.FTZ R8, R8, -R100 ;  /* 0x8000006408087221 */ /* 0x000fe20000010000 */
[----:B------:R-:W-:Y:S01]  /*20a0*/  F2FP.F16.F32.PACK_AB R18, RZ, R23 ;  /* 0x00000017ff12723e */ /* 0x000fe200000000ff */
[C---:B------:R-:W-:Y:S01]  /*20b0*/  FMUL.FTZ R12, R24.reuse, R12 ;  /* 0x0000000c180c7220 */ /* 0x040fe20000410000 */
[----:B------:R-:W-:Y:S01]  /*20c0*/  PRMT R19, R19, 0x5410, R102 ;  /* 0x0000541013137816 */ /* 0x000fe20000000066 */
        /* <DEDUP_REMOVED lines=10> */
[----:B------:R-:W-:Y:S01]  /*2170*/  FADD.FTZ R9, R9, -R100 ;  /* 0x8000006409097221 */ /* 0x000fe20000010000 */
[----:B------:R-:W-:Y:S01]  /*2180*/  F2FP.F16.F32.PACK_AB R29, RZ, R29 ;  /* 0x0000001dff1d723e */ /* 0x000fe200000000ff */
[----:B------:R-:W-:Y:S01]  /*2190*/  FMUL.FTZ R15, R24, R15 ;  /* 0x0000000f180f7220 */ /* 0x000fe20000410000 */
[----:B------:R-:W-:Y:S01]  /*21a0*/  PRMT R20, R20, 0x5410, R30 ;  /* 0x0000541014147816 */ /* 0x000fe2000000001e */
[----:B------:R-:W-:Y:S01]  /*21b0*/  HFMA2 R30, R61.H0_H0, R6.H0_H0, R55.H0_H0 ;  /* 0x200000063d1e7231 */ /* 0x000fe20000040837 */
[----:B------:R-:W-:Y:S01]  /*21c0*/  F2FP.F16.F32.PACK_AB R16, RZ, R27 ;  /* 0x0000001bff10723e */ /* 0x000fe200000000ff */
[----:B------:R-:W-:Y:S01]  /*21d0*/  FMUL.FTZ R27, R24, R8 ;  /* 0x00000008181b7220 */ /* 0x000fe20000410000 */
[----:B------:R-:W-:Y:S01]  /*21e0*/  PRMT R6, R96, 0x7610, R104 ;  /* 0x0000761060067816 */ /* 0x000fe20000000068 */
[----:B------:R-:W-:Y:S01]  /*21f0*/  FMUL.FTZ R41, R24, R41 ;  /* 0x0000002918297220 */ /* 0x000fe20000410000 */
[----:B------:R-:W-:Y:S01]  /*2200*/  PRMT R28, R28, 0x5410, R22 ;  /* 0x000054101c1c7816 */ /* 0x000fe20000000016 */
[----:B------:R-:W-:Y:S01]  /*2210*/  HFMA2 R22, R136, R19, R151 ;  /* 0x0000001388167231 */ /* 0x000fe20000000097 */
[----:B------:R-:W-:Y:S01]  /*2220*/  F2FP.F16.F32.PACK_AB R13, RZ, R12 ;  /* 0x0000000cff0d723e */ /* 0x000fe200000000ff */
[--C-:B------:R-:W-:Y:S01]  /*2230*/  FADD.FTZ R10, R10, -R100.reuse ;  /* 0x800000640a0a7221 */ /* 0x100fe20000010000 */
[----:B------:R-:W-:Y:S01]  /*2240*/  F2FP.F16.F32.PACK_AB R8, RZ, R23 ;  /* 0x00000017ff08723e */ /* 0x000fe200000000ff */
        /* <DEDUP_REMOVED lines=8> */
[----:B------:R-:W-:Y:S01]  /*22d0*/  HFMA2 R6, R6, R20, R106 ;  /* 0x0000001406067231 */ /* 0x000fe2000000006a */
[----:B------:R-:W-:Y:S01]  /*22e0*/  F2FP.F16.F32.PACK_AB R101, RZ, R101 ;  /* 0x00000065ff65723e */ /* 0x000fe200000000ff */
[----:B------:R-:W-:Y:S01]  /*22f0*/  HFMA2 R20, R119, R33, R121 ;  /* 0x0000002177147231 */ /* 0x000fe20000000079 */
[----:B------:R-:W-:Y:S01]  /*2300*/  F2FP.F16.F32.PACK_AB R21, RZ, R21 ;  /* 0x00000015ff15723e */ /* 0x000fe200000000ff */
[----:B------:R-:W-:Y:S01]  /*2310*/  FADD.FTZ R5, R5, -R100 ;  /* 0x8000006405057221 */ /* 0x000fe20000010000 */
[----:B------:R-:W-:Y:S01]  /*2320*/  F2FP.F16.F32.PACK_AB R23, RZ, R15 ;  /* 0x0000000fff17723e */ /* 0x000fe200000000ff */
[----:B------:R-:W-:Y:S01]  /*2330*/  FMUL.FTZ R15, R24, R4 ;  /* 0x00000004180f7220 */ /* 0x000fe20000410000 */
[----:B------:R-:W-:Y:S01]  /*2340*/  PRMT R13, R13, 0x5410, R8 ;  /* 0x000054100d0d7816 */ /* 0x000fe20000000008 */
[--C-:B------:R-:W-:Y:S01]  /*2350*/  FADD.FTZ R42, R42, -R100.reuse ;  /* 0x800000642a2a7221 */ /* 0x100fe20000010000 */
[----:B------:R-:W-:Y:S01]  /*2360*/  F2FP.F16.F32.PACK_AB R36, RZ, R36 ;  /* 0x00000024ff24723e */ /* 0x000fe200000000ff */
[----:B------:R-:W-:Y:S01]  /*2370*/  FMUL.FTZ R5, R24, R5 ;  /* 0x0000000518057220 */ /* 0x000fe20000410000 */
[----:B------:R-:W-:Y:S01]  /*2380*/  F2FP.F16.F32.PACK_AB R41, RZ, R41 ;  /* 0x00000029ff29723e */ /* 0x000fe200000000ff */
[--C-:B------:R-:W-:Y:S01]  /*2390*/  FADD.FTZ R50, R50, -R100.reuse ;  /* 0x8000006432327221 */ /* 0x100fe20000010000 */
[----:B------:R-:W-:Y:S01]  /*23a0*/  PRMT R29, R56, 0x5410, R29 ;  /* 0x00005410381d7816 */ /* 0x000fe2000000001d */
[--C-:B------:R-:W-:Y:S01]  /*23b0*/  FADD.FTZ R37, R37, -R100.reuse ;  /* 0x8000006425257221 */ /* 0x100fe20000010000 */
[----:B------:R-:W-:Y:S01]  /*23c0*/  PRMT R8, R2, 0x5410, R19 ;  /* 0x0000541002087816 */ /* 0x000fe20000000013 */
[--C-:B------:R-:W-:Y:S01]  /*23d0*/  FADD.FTZ R155, R34, -R100.reuse ;  /* 0x80000064229b7221 */ /* 0x100fe20000010000 */
[----:B------:R-:W-:Y:S01]  /*23e0*/  PRMT R101, R101, 0x5410, R21 ;  /* 0x0000541065657816 */ /* 0x000fe20000000015 */
[--C-:B------:R-:W-:Y:S01]  /*23f0*/  FADD.FTZ R161, R26, -R100.reuse ;  /* 0x800000641aa17221 */ /* 0x100fe20000010000 */
[----:B------:R-:W-:Y:S01]  /*2400*/  F2FP.F16.F32.PACK_AB R12, RZ, R27 ;  /* 0x0000001bff0c723e */ /* 0x000fe200000000ff */
[----:B------:R-:W-:Y:S01]  /*2410*/  FMUL.FTZ R27, R24, R7 ;  /* 0x00000007181b7220 */ /* 0x000fe20000410000 */
[----:B------:R-:W-:Y:S01]  /*2420*/  F2FP.F16.F32.PACK_AB R4, RZ, R9 ;  /* 0x00000009ff04723e */ /* 0x000fe200000000ff */
[----:B------:R-:W-:Y:S01]  /*2430*/  HFMA2 R29, R29, R13, R8 ;  /* 0x0000000d1d1d7231 */ /* 0x000fe20000000008 */
[----:B------:R-:W-:Y:S01]  /*2440*/  SHF.R.U64 R21, R58, 0x10, R59 ;  /* 0x000000103a157819 */ /* 0x000fe2000000123b */
[----:B------:R-:W-:Y:S01]  /*2450*/  FMUL.FTZ R34, R24, R42 ;  /* 0x0000002a18227220 */ /* 0x000fe20000410000 */
[----:B------:R-:W-:Y:S01]  /*2460*/  SHF.R.U64 R33, R52, 0x10, R53 ;  /* 0x0000001034217819 */ /* 0x000fe20000001235 */
[--C-:B------:R-:W-:Y:S01]  /*2470*/  FADD.FTZ R39, R39, -R100.reuse ;  /* 0x8000006427277221 */ /* 0x100fe20000010000 */
[----:B------:R-:W-:Y:S01]  /*2480*/  PRMT R36, R36, 0x5410, R41 ;  /* 0x0000541024247816 */ /* 0x000fe20000000029 */
[----:B------:R-:W-:Y:S01]  /*2490*/  HFMA2 R41, R107, R28, R109 ;  /* 0x0000001c6b297231 */ /* 0x000fe2000000006d */
[----:B------:R-:W-:Y:S01]  /*24a0*/  F2FP.F16.F32.PACK_AB R9, RZ, R10 ;  /* 0x0000000aff09723e */ /* 0x000fe200000000ff */
[C---:B------:R-:W-:Y:S01]  /*24b0*/  FMUL.FTZ R26, R24.reuse, R50 ;  /* 0x00000032181a7220 */ /* 0x040fe20000410000 */
[----:B------:R-:W-:Y:S01]  /*24c0*/  F2FP.F16.F32.PACK_AB R7, RZ, R15 ;  /* 0x0000000fff07723e */ /* 0x000fe200000000ff */
        /* <DEDUP_REMOVED lines=8> */
[----:B------:R-:W-:Y:S01]  /*2550*/  HFMA2 R23, R10.H0_H0, R23.H0_H0, R15.H0_H0 ;  /* 0x200000170a177231 */ /* 0x000fe2000004080f */
[----:B------:R-:W-:Y:S01]  /*2560*/  PRMT R13, R52, 0x5410, R33 ;  /* 0x00005410340d7816 */ /* 0x000fe20000000021 */
[----:B------:R-:W-:Y:S01]  /*2570*/  HFMA2 R15, R132.H1_H1, R18.H0_H0, R134.H1_H1 ;  /* 0x20000012840f7231 */ /* 0x000fe20000060c86 */
[----:B------:R-:W-:Y:S01]  /*2580*/  F2FP.F16.F32.PACK_AB R5, RZ, R5 ;  /* 0x00000005ff05723e */ /* 0x000fe200000000ff */
[----:B------:R-:W-:Y:S01]  /*2590*/  HFMA2 R18, R111, R36, R113 ;  /* 0x000000246f127231 */ /* 0x000fe20000000071 */
[----:B------:R-:W-:Y:S01]  /*25a0*/  SHF.R.U64 R19, R60, 0x10, R61 ;  /* 0x000000103c137819 */ /* 0x000fe2000000123d */
[----:B------:R-:W-:Y:S01]  /*25b0*/  FMUL.FTZ R11, R24, R11 ;  /* 0x0000000b180b7220 */ /* 0x000fe20000410000 */
[----:B------:R-:W-:Y:S01]  /*25c0*/  HFMA2 R28, R28, R12, R13 ;  /* 0x0000000c1c1c7231 */ /* 0x000fe2000000000d */
        /* <DEDUP_REMOVED lines=10> */
[----:B------:R-:W-:Y:S01]  /*2670*/  F2FP.F16.F32.PACK_AB R26, RZ, R26 ;  /* 0x0000001aff1a723e */ /* 0x000fe200000000ff */
[C---:B------:R-:W-:Y:S01]  /*2680*/  FMUL.FTZ R99, R24.reuse, R99 ;  /* 0x0000006318637220 */ /* 0x040fe20000410000 */
[----:B------:R-:W-:Y:S01]  /*2690*/  F2FP.F16.F32.PACK_AB R44, RZ, R44 ;  /* 0x0000002cff2c723e */ /* 0x000fe200000000ff */
[----:B------:R-:W-:Y:S01]  /*26a0*/  HFMA2 R33, R33, R7, R8 ;  /* 0x0000000721217231 */ /* 0x000fe20000000008 */
[----:B------:R-:W-:Y:S01]  /*26b0*/  F2FP.F16.F32.PACK_AB R39, RZ, R42 ;  /* 0x0000002aff27723e */ /* 0x000fe200000000ff */
[----:B------:R-:W-:Y:S01]  /*26c0*/  HFMA2 R10, R97.H0_H0, R26.H0_H0, R95.H0_H0 ;  /* 0x2000001a610a7231 */ /* 0x000fe2000004085f */
[----:B------:R-:W-:Y:S01]  /*26d0*/  PRMT R5, R41, 0x7632, R5 ;  /* 0x0000763229057816 */ /* 0x000fe20000000005 */
[----:B------:R-:W-:Y:S01]  /*26e0*/  FMUL.FTZ R49, R24, R25 ;  /* 0x0000001918317220 */ /* 0x000fe20000410000 */
[----:B------:R-:W-:Y:S01]  /*26f0*/  LOP3.LUT R4, R4, 0xffff, RZ, 0xc0, !PT ;  /* 0x0000ffff04047812 */ /* 0x000fe200078ec0ff */
[----:B------:R-:W-:Y:S01]  /*2700*/  FMUL.FTZ R43, R24, R43 ;  /* 0x0000002b182b7220 */ /* 0x000fe20000410000 */
[----:B------:R-:W-:Y:S01]  /*2710*/  PRMT R44, R44, 0x5410, R39 ;  /* 0x000054102c2c7816 */ /* 0x000fe20000000027 */
[----:B------:R-:W-:Y:S01]  /*2720*/  FMUL.FTZ R103, R24, R103 ;  /* 0x0000006718677220 */ /* 0x000fe20000410000 */
[----:B------:R-:W-:Y:S01]  /*2730*/  F2FP.F16.F32.PACK_AB R38, RZ, R38 ;  /* 0x00000026ff26723e */ /* 0x000fe200000000ff */
[----:B------:R-:W-:Y:S01]  /*2740*/  HFMA2 R26, R149.H1_H1, R16.H0_H0, R105.H0_H0 ;  /* 0x20000010951a7231 */ /* 0x000fe20000040c69 */
[----:B------:R-:W-:Y:S01]  /*2750*/  PRMT R8, R18, 0x7632, R8 ;  /* 0x0000763212087816 */ /* 0x000fe20000000008 */
[----:B------:R-:W-:Y:S01]  /*2760*/  HFMA2 R39, R115, R44, R117 ;  /* 0x0000002c73277231 */ /* 0x000fe20000000075 */
[----:B------:R-:W-:Y:S01]  /*2770*/  LOP3.LUT R7, R5, 0xffff, RZ, 0xc0, !PT ;  /* 0x0000ffff05077812 */ /* 0x000fe200078ec0ff */
[----:B------:R-:W-:Y:S01]  /*2780*/  IMAD.WIDE.U32 R4, R4, 0x10000, RZ ;  /* 0x0001000004047825 */ /* 0x000fe200078e00ff */
[----:B------:R-:W-:-:S03]  /*2790*/  F2FP.F16.F32.PACK_AB R50, RZ, R27 ;  /* 0x0000001bff32723e */ /* 0x000fc600000000ff */
[----:B------:R-:W-:Y:S01]  /*27a0*/  HFMA2 R38, R93.H0_H0, R38.H0_H0, R91.H0_H0 ;  /* 0x200000265d267231 */ /* 0x000fe2000004085b */
[----:B------:R-:W-:Y:S01]  /*27b0*/  F2FP.F16.F32.PACK_AB R11, RZ, R11 ;  /* 0x0000000bff0b723e */ /* 0x000fe200000000ff */
[----:B------:R-:W-:Y:S01]  /*27c0*/  FMUL.FTZ R159, R24, R159 ;  /* 0x0000009f189f7220 */ /* 0x000fe20000410000 */
[----:B------:R-:W-:Y:S01]  /*27d0*/  SHF.R.U32.HI R27, RZ, 0x10, R53 ;  /* 0x00000010ff1b7819 */ /* 0x000fe20000011635 */
[----:B------:R-:W-:Y:S01]  /*27e0*/  HFMA2 R36, R131, R101, R133 ;  /* 0x0000006583247231 */ /* 0x000fe20000000085 */
[----:B------:R-:W-:Y:S01]  /*27f0*/  PRMT R13, R6, 0x7610, R13 ;  /* 0x00007610060d7816 */ /* 0x000fe2000000000d */
[----:B------:R-:W-:Y:S01]  /*2800*/  IMAD.WIDE.U32 R6, R7, 0x10000, RZ ;  /* 0x0001000007067825 */ /* 0x000fe200078e00ff */
[----:B------:R-:W-:-:S03]  /*2810*/  LOP3.LUT R8, R8, 0xffff, RZ, 0xc0, !PT ;  /* 0x0000ffff08087812 */ /* 0x000fc600078ec0ff */
[----:B------:R-:W-:Y:S01]  /*2820*/  HFMA2 R27, R152.H0_H0, R11.H0_H0, R27.H0_H0 ;  /* 0x2000000b981b7231 */ /* 0x000fe2000004081b */
[----:B------:R-:W-:Y:S01]  /*2830*/  F2FP.F16.F32.PACK_AB R34, RZ, R34 ;  /* 0x00000022ff22723e */ /* 0x000fe200000000ff */
[----:B------:R-:W-:Y:S01]  /*2840*/  FADD.FTZ R35, R35, -R100 ;  /* 0x8000006423237221 */ /* 0x000fe20000010000 */
[----:B------:R-:W-:Y:S01]  /*2850*/  F2FP.F16.F32.PACK_AB R14, RZ, R14 ;  /* 0x0000000eff0e723e */ /* 0x000fe200000000ff */
[----:B------:R-:W-:Y:S01]  /*2860*/  FMUL.FTZ R155, R24, R155 ;  /* 0x0000009b189b7220 */ /* 0x000fe20000410000 */
[----:B------:R-:W-:Y:S01]  /*2870*/  PRMT R19, R10, 0x7610, R19 ;  /* 0x000076100a137816 */ /* 0x000fe20000000013 */
[----:B------:R-:W-:Y:S01]  /*2880*/  HFMA2 R34, R89.H0_H0, R34.H0_H0, R87.H0_H0 ;  /* 0x2000002259227231 */ /* 0x000fe20000040857 */
[----:B------:R-:W-:Y:S01]  /*2890*/  LOP3.LUT R4, R4, 0xffff, R13, 0xf8, !PT ;  /* 0x0000ffff04047812 */ /* 0x000fe200078ef80d */
[----:B------:R-:W-:Y:S01]  /*28a0*/  IMAD.WIDE.U32 R12, R8, 0x10000, RZ ;  /* 0x00010000080c7825 */ /* 0x000fe200078e00ff */
[----:B------:R-:W-:-:S03]  /*28b0*/  F2FP.F16.F32.PACK_AB R25, RZ, R48 ;  /* 0x00000030ff19723e */ /* 0x000fc600000000ff */
[----:B------:R-:W-:Y:S01]  /*28c0*/  HFMA2 R11, R57.H0_H0, R14.H0_H0, R3.H0_H0 ;  /* 0x2000000e390b7231 */ /* 0x000fe20000040803 */
[----:B------:R-:W-:Y:S01]  /*28d0*/  LOP3.LUT R5, R5, 0xffff, R19, 0xf8, !PT ;  /* 0x0000ffff05057812 */ /* 0x000fe200078ef813 */
[----:B------:R-:W-:Y:S01]  /*28e0*/  HFMA2 R14, R123, R46, R125 ;  /* 0x0000002e7b0e7231 */ /* 0x000fe2000000007d */
[----:B------:R-:W-:Y:S01]  /*28f0*/  PRMT R10, R39, 0x7632, R10 ;  /* 0x00007632270a7816 */ /* 0x000fe2000000000a */
[----:B------:R-:W-:Y:S01]  /*2900*/  FADD.FTZ R51, R51, -R100 ;  /* 0x8000006433337221 */ /* 0x000fe20000010000 */
[----:B------:R-:W-:Y:S01]  /*2910*/  F2FP.F16.F32.PACK_AB R48, RZ, R99 ;  /* 0x00000063ff30723e */ /* 0x000fe200000000ff */
[C---:B------:R-:W-:Y:S01]  /*2920*/  FMUL.FTZ R99, R24.reuse, R161 ;  /* 0x000000a118637220 */ /* 0x040fe20000410000 */
[----:B------:R-:W-:Y:S01]  /*2930*/  F2FP.F16.F32.PACK_AB R49, RZ, R49 ;  /* 0x00000031ff31723e */ /* 0x000fe200000000ff */
[----:B------:R-:W-:Y:S01]  /*2940*/  FMUL.FTZ R32, R24, R51 ;  /* 0x0000003318207220 */ /* 0x000fe20000410000 */
[----:B------:R-:W-:Y:S01]  /*2950*/  PRMT R21, R38, 0x7610, R21 ;  /* 0x0000761026157816 */ /* 0x000fe20000000015 */
[----:B------:R-:W-:Y:S01]  /*2960*/  HFMA2 R9, R59.H0_H0, R9.H0_H0, R53.H0_H0 ;  /* 0x200000093b097231 */ /* 0x000fe20000040835 */
[----:B------:R-:W-:Y:S01]  /*2970*/  PRMT R19, R18, 0x7610, R19 ;  /* 0x0000761012137816 */ /* 0x000fe20000000013 */
[----:B------:R-:W-:Y:S01]  /*2980*/  HFMA2 R40, R108.H1_H1, R40.H0_H0, R110.H1_H1 ;  /* 0x200000286c287231 */ /* 0x000fe20000060c6e */
[----:B------:R-:W-:Y:S01]  /*2990*/  PRMT R18, R20, 0x7632, R18 ;  /* 0x0000763214127816 */ /* 0x000fe20000000012 */
[----:B------:R-:W-:Y:S01]  /*29a0*/  FMUL.FTZ R51, R24, R165 ;  /* 0x000000a518337220 */ /* 0x000fe20000410000 */
[----:B------:R-:W-:Y:S01]  /*29b0*/  F2FP.F16.F32.PACK_AB R37, RZ, R43 ;  /* 0x0000002bff25723e */ /* 0x000fe200000000ff */
[----:B------:R-:W-:Y:S01]  /*29c0*/  HFMA2 R25, R124.H1_H1, R25.H0_H0, R126.H1_H1 ;  /* 0x200000197c197231 */ /* 0x000fe20000060c7e */
[----:B------:R-:W-:-:S02]  /*29d0*/  LOP3.LUT R10, R10, 0xffff, RZ, 0xc0, !PT ;  /* 0x0000ffff0a0a7812 */ /* 0x000fc400078ec0ff */
[----:B------:R-:W-:Y:S01]  /*29e0*/  F2FP.F16.F32.PACK_AB R43, RZ, R103 ;  /* 0x00000067ff2b723e */ /* 0x000fe200000000ff */
[----:B------:R-:W-:Y:S01]  /*29f0*/  HFMA2 R37, R112.H1_H1, R37.H0_H0, R114.H1_H1 ;  /* 0x2000002570257231 */ /* 0x000fe20000060c72 */
[----:B------:R-:W-:Y:S02]  /*2a00*/  PRMT R48, R48, 0x5410, R49 ;  /* 0x0000541030307816 */ /* 0x000fe40000000031 */
[----:B------:R-:W-:Y:S01]  /*2a10*/  LOP3.LUT R7, R7, 0xffff, R21, 0xf8, !PT ;  /* 0x0000ffff07077812 */ /* 0x000fe200078ef815 */
[----:B------:R-:W-:Y:S01]  /*2a20*/  HFMA2 R43, R85.H0_H0, R43.H0_H0, R83.H0_H0 ;  /* 0x2000002b552b7231 */ /* 0x000fe20000040853 */
[----:B------:R-:W-:Y:S02]  /*2a30*/  LOP3.LUT R8, R12, 0xffff, R19, 0xf8, !PT ;  /* 0x0000ffff0c087812 */ /* 0x000fe400078ef813 */
[----:B------:R-:W-:Y:S01]  /*2a40*/  PRMT R21, R34, 0x7610, R21 ;  /* 0x0000761022157816 */ /* 0x000fe20000000015 */
[----:B------:R-:W-:Y:S01]  /*2a50*/  HFMA2 R16, R127, R48, R129 ;  /* 0x000000307f107231 */ /* 0x000fe20000000081 */
        /* <DEDUP_REMOVED lines=14> */
[----:B------:R-:W-:Y:S01]  /*2b40*/  F2FP.F16.F32.PACK_AB R42, RZ, R45 ;  /* 0x0000002dff2a723e */ /* 0x000fe200000000ff */
[----:B------:R-:W-:Y:S01]  /*2b50*/  FMUL.FTZ R45, R24, R35 ;  /* 0x00000023182d7220 */ /* 0x000fe20000410000 */
[----:B------:R-:W-:Y:S02]  /*2b60*/  PRMT R34, R36, 0x7632, R34 ;  /* 0x0000763224227816 */ /* 0x000fe40000000022 */
[----:B------:R-:W-:Y:S01]  /*2b70*/  F2FP.F16.F32.PACK_AB R35, RZ, R155 ;  /* 0x0000009bff23723e */ /* 0x000fe200000000ff */
[----:B------:R-:W-:Y:S01]  /*2b80*/  HFMA2 R42, R116.H1_H1, R42.H0_H0, R118.H1_H1 ;  /* 0x2000002a742a7231 */ /* 0x000fe20000060c76 */
[----:B------:R-:W-:-:S02]  /*2b90*/  PRMT R20, R16, 0x7632, R20 ;  /* 0x0000763210147816 */ /* 0x000fc40000000014 */
[----:B------:R-:W-:Y:S01]  /*2ba0*/  LOP3.LUT R14, R18, 0xffff, R21, 0xf8, !PT ;  /* 0x0000ffff120e7812 */ /* 0x000fe200078ef815 */
[----:B------:R-:W-:Y:S01]  /*2bb0*/  HFMA2 R35, R81.H0_H0, R35.H0_H0, R79.H0_H0 ;  /* 0x2000002351237231 */ /* 0x000fe2000004084f */
[----:B------:R-:W-:Y:S02]  /*2bc0*/  LOP3.LUT R18, R34, 0xffff, RZ, 0xc0, !PT ;  /* 0x0000ffff22127812 */ /* 0x000fe400078ec0ff */
[----:B------:R-:W-:Y:S02]  /*2bd0*/  F2FP.F16.F32.PACK_AB R99, RZ, R99 ;  /* 0x00000063ff63723e */ /* 0x000fe400000000ff */
[----:B------:R-:W-:Y:S02]  /*2be0*/  LOP3.LUT R20, R20, 0xffff, RZ, 0xc0, !PT ;  /* 0x0000ffff14147812 */ /* 0x000fe400078ec0ff */
[----:B------:R-:W-:Y:S01]  /*2bf0*/  LOP3.LUT R31, R19, 0xffff, R31, 0xf8, !PT ;  /* 0x0000ffff131f7812 */ /* 0x000fe200078ef81f */
[----:B------:R-:W-:Y:S01]  /*2c00*/  IMAD.WIDE.U32 R18, R18, 0x10000, RZ ;  /* 0x0001000012127825 */ /* 0x000fe200078e00ff */
[----:B------:R-:W-:-:S03]  /*2c10*/  LOP3.LUT R6, R6, 0xffff, R41, 0xf8, !PT ;  /* 0x0000ffff06067812 */ /* 0x000fc600078ef829 */
[----:B------:R-:W-:Y:S01]  /*2c20*/  HFMA2 R99, R73.H0_H0, R99.H0_H0, R71.H0_H0 ;  /* 0x2000006349637231 */ /* 0x000fe20000040847 */
        /* <DEDUP_REMOVED lines=12> */
[----:B------:R-:W-:Y:S02]  /*2cf0*/  F2FP.F16.F32.PACK_AB R17, RZ, R17 ;  /* 0x00000011ff11723e */ /* 0x000fe400000000ff */
[----:B------:R-:W-:-:S02]  /*2d00*/  PRMT R22, R28, 0x7632, R22 ;  /* 0x000076321c167816 */ /* 0x000fc40000000016 */
[----:B------:R-:W-:Y:S01]  /*2d10*/  LOP3.LUT R34, R41, 0xffff, RZ, 0xc0, !PT ;  /* 0x0000ffff29227812 */ /* 0x000fe200078ec0ff */
[----:B------:R-:W-:Y:S01]  /*2d20*/  HFMA2 R17, R65.H0_H0, R17.H0_H0, R63.H0_H0 ;  /* 0x2000001141117231 */ /* 0x000fe2000004083f */
[----:B------:R-:W-:Y:S02]  /*2d30*/  LOP3.LUT R20, R20, 0xffff, R35, 0xf8, !PT ;  /* 0x0000ffff14147812 */ /* 0x000fe400078ef823 */
[----:B------:R-:W-:Y:S01]  /*2d40*/  LOP3.LUT R22, R22, 0xffff, RZ, 0xc0, !PT ;  /* 0x0000ffff16167812 */ /* 0x000fe200078ec0ff */
[----:B------:R-:W-:Y:S01]  /*2d50*/  IMAD.WIDE.U32 R34, R34, 0x10000, RZ ;  /* 0x0001000022227825 */ /* 0x000fe200078e00ff */
[----:B------:R-:W-:Y:S02]  /*2d60*/  F2FP.F16.F32.PACK_AB R32, RZ, R32 ;  /* 0x00000020ff20723e */ /* 0x000fe400000000ff */
[----:B------:R-:W-:Y:S01]  /*2d70*/  PRMT R41, R33, 0x7632, R41 ;  /* 0x0000763221297816 */ /* 0x000fe20000000029 */
[----:B------:R-:W-:Y:S01]  /*2d80*/  IMAD.WIDE.U32 R46, R22, 0x10000, RZ ;  /* 0x00010000162e7825 */ /* 0x000fe200078e00ff */
[----:B------:R-:W-:-:S03]  /*2d90*/  LOP3.LUT R21, R21, 0xffff, R17, 0xf8, !PT ;  /* 0x0000ffff15157812 */ /* 0x000fc600078ef811 */
[----:B------:R-:W-:Y:S01]  /*2da0*/  HFMA2 R32, R105.H1_H1, R32.H0_H0, R104.H0_H0 ;  /* 0x2000002069207231 */ /* 0x000fe20000040c68 */
        /* <DEDUP_REMOVED lines=18> */
[----:B------:R-:W-:Y:S02]  /*2ed0*/  F2FP.F16.F32.PACK_AB R45, RZ, R45 ;  /* 0x0000002dff2d723e */ /* 0x000fe400000000ff */
[----:B------:R-:W-:Y:S01]  /*2ee0*/  F2FP.F16.F32.PACK_AB R98, RZ, R98 ;  /* 0x00000062ff62723e */ /* 0x000fe200000000ff */
[----:B------:R-:W1:Y:S01]  /*2ef0*/  @P0 LDC.64 R32, c[0x0][0x3a8] ;  /* 0x0000ea00ff200b82 */ /* 0x000e620000000a00 */
[----:B------:R-:W-:Y:S01]  /*2f00*/  SHF.R.U32.HI R103, RZ, 0x10, R61 ;  /* 0x00000010ff677819 */ /* 0x000fe2000001163d */
[----:B------:R-:W-:Y:S01]  /*2f10*/  HFMA2 R45, R120.H1_H1, R45.H0_H0, R122.H1_H1 ;  /* 0x2000002d782d7231 */ /* 0x000fe20000060c7a */
[----:B------:R-:W-:Y:S01]  /*2f20*/  SHF.R.U32.HI R153, RZ, 0x10, R55 ;  /* 0x00000010ff997819 */ /* 0x000fe20000011637 */
[----:B------:R-:W-:Y:S01]  /*2f30*/  HFMA2 R98, R128.H1_H1, R98.H0_H0, R130.H1_H1 ;  /* 0x2000006280627231 */ /* 0x000fe20000060c82 */
[----:B------:R-:W-:-:S02]  /*2f40*/  SHF.L.U32 R26, R26, 0x10, RZ ;  /* 0x000000101a1a7819 */ /* 0x000fc400000006ff */
[----:B------:R-:W-:Y:S01]  /*2f50*/  F2FP.F16.F32.PACK_AB R51, RZ, R51 ;  /* 0x00000033ff33723e */ /* 0x000fe200000000ff */
[----:B------:R-:W3:Y:S01]  /*2f60*/  LDC.64 R38, c[0x0][0x398] ;  /* 0x0000e600ff267b82 */ /* 0x000ee20000000a00 */
[----:B------:R-:W-:Y:S01]  /*2f70*/  HFMA2 R50, R103.H0_H0, R50.H0_H0, R153.H0_H0 ;  /* 0x2000003267327231 */ /* 0x000fe20000040899 */
[----:B------:R-:W-:Y:S02]  /*2f80*/  LOP3.LUT R7, R7, R44, RZ, 0xfc, !PT ;  /* 0x0000002c07077212 */ /* 0x000fe400078efcff */
[----:B------:R-:W-:Y:S01]  /*2f90*/  LOP3.LUT R21, R21, R26, RZ, 0xfc, !PT ;  /* 0x0000001a15157212 */ /* 0x000fe200078efcff */
[----:B------:R-:W-:Y:S01]  /*2fa0*/  HFMA2 R51, R69.H0_H0, R51.H0_H0, R67.H0_H0 ;  /* 0x2000003345337231 */ /* 0x000fe20000040843 */
        /* <DEDUP_REMOVED lines=45> */
.L_x_469:
        /* <DEDUP_REMOVED lines=16> */
.L_x_1064:


//--------------------- .text._ZN10layer_norm13ln_fwd_kernelINS_13Kernel_traitsI6__halfS2_S2_fjLj12288ELj2ELj1ELj4ELj16ENS_18Kernel_traits_baseILj12288ES2_S2_S2_fjLj128EEEEEEEvNS_9FwdParamsE --------------------------
	.section	.text._ZN10layer_norm13ln_fwd_kernelINS_13Kernel_traitsI6__halfS2_S2_fjLj12288ELj2ELj1ELj4ELj16ENS_18Kernel_traits_baseILj12288ES2_S2_S2_fjLj128EEEEEEEvNS_9FwdParamsE,"ax",@progbits
	.align	128
        .global         _ZN10layer_norm13ln_fwd_kernelINS_13Kernel_traitsI6__halfS2_S2_fjLj12288ELj2ELj1ELj4ELj16ENS_18Kernel_traits_baseILj12288ES2_S2_S2_fjLj128EEEEEEEvNS_9FwdParamsE
        .type           _ZN10layer_norm13ln_fwd_kernelINS_13Kernel_traitsI6__halfS2_S2_fjLj12288ELj2ELj1ELj4ELj16ENS_18Kernel_traits_baseILj12288ES2_S2_S2_fjLj128EEEEEEEvNS_9FwdParamsE,@function
        .size           _ZN10layer_norm13ln_fwd_kernelINS_13Kernel_traitsI6__halfS2_S2_fjLj12288ELj2ELj1ELj4ELj16ENS_18Kernel_traits_baseILj12288ES2_S2_S2_fjLj128EEEEEEEvNS_9FwdParamsE,(.L_x_1065 - _ZN10layer_norm13ln_fwd_kernelINS_13Kernel_traitsI6__halfS2_S2_fjLj12288ELj2ELj1ELj4ELj16ENS_18Kernel_traits_baseILj12288ES2_S2_S2_fjLj128EEEEEEEvNS_9FwdParamsE)
        .other          _ZN10layer_norm13ln_fwd_kernelINS_13Kernel_traitsI6__halfS2_S2_fjLj12288ELj2ELj1ELj4ELj16ENS_18Kernel_traits_baseILj12288ES2_S2_S2_fjLj128EEEEEEEvNS_9FwdParamsE,@"STO_CUDA_ENTRY STV_DEFAULT"
_ZN10layer_norm13ln_fwd_kernelINS_13Kernel_traitsI6__halfS2_S2_fjLj12288ELj2ELj1ELj4ELj16ENS_18Kernel_traits_baseILj12288ES2_S2_S2_fjLj128EEEEEEEvNS_9FwdParamsE:
.text._ZN10layer_norm13ln_fwd_kernelINS_13Kernel_traitsI6__halfS2_S2_fjLj12288ELj2ELj1ELj4ELj16ENS_18Kernel_traits_baseILj12288ES2_S2_S2_fjLj128EEEEEEEvNS_9FwdParamsE:
        /* <DEDUP_REMOVED lines=38> */
.L_x_474:
        /* <DEDUP_REMOVED lines=22> */
[----:B------:R-:W-:Y:S01]  /*03c0*/  @!P3 PLOP3.LUT P4, PT, P1, PT, PT, 0x80, 0x8 ;  /* 0x000000000008b81c */ /* 0x000fe20000f8f070 */
[--C-:B--2---:R-:W-:Y:S02]  /*03d0*/  HADD2.F32 R8, -RZ, R12.reuse.H0_H0 ;  /* 0x2000000cff087230 */ /* 0x104fe40000004100 */
[----:B0-----:R-:W-:Y:S02]  /*03e0*/  HADD2.F32 R11, -RZ, R12.H1_H1 ;  /* 0x3000000cff0b7230 */ /* 0x001fe40000004100 */
[--C-:B------:R-:W-:Y:S02]  /*03f0*/  HADD2.F32 R10, -RZ, R13.reuse.H0_H0 ;  /* 0x2000000dff0a7230 */ /* 0x100fe40000004100 */
[----:B------:R-:W-:Y:S01]  /*0400*/  FADD.FTZ R12, RZ, R8 ;  /* 0x00000008ff0c7221 */ /* 0x000fe20000010000 */
[----:B------:R-:W-:-:S03]  /*0410*/  HADD2.F32 R13, -RZ, R13.H1_H1 ;  /* 0x3000000dff0d7230 */ /* 0x000fc60000004100 */
[----:B------:R-:W-:Y:S01]  /*0420*/  FADD.FTZ R85, R11, R12 ;  /* 0x0000000c0b557221 */ /* 0x000fe20000010000 */
[----:B------:R-:W-:-:S03]  /*0430*/  HADD2.F32 R12, -RZ, R14.H0_H0 ;  /* 0x2000000eff0c7230 */ /* 0x000fc60000004100 */
[----:B------:R-:W-:-:S04]  /*0440*/  FADD.FTZ R84, R10, R85 ;  /* 0x000000550a547221 */ /* 0x000fc80000010000 */
[----:B------:R-:W-:Y:S01]  /*0450*/  FADD.FTZ R85, R13, R84 ;  /* 0x000000540d557221 */ /* 0x000fe20000010000 */
[----:B------:R-:W-:Y:S02]  /*0460*/  HADD2.F32 R84, -RZ, R14.H1_H1 ;  /* 0x3000000eff547230 */ /* 0x000fe40000004100 */
[----:B------:R-:W-:Y:S02]  /*0470*/  HADD2.F32 R14, -RZ, R15.H0_H0 ;  /* 0x2000000fff0e7230 */ /* 0x000fe40000004100 */
[----:B------:R-:W-:-:S04]  /*0480*/  FADD.FTZ R85, R12, R85 ;  /* 0x000000550c557221 */ /* 0x000fc80000010000 */
[----:B------:R-:W-:Y:S01]  /*0490*/  FADD.FTZ R87, R84, R85 ;  /* 0x0000005554577221 */ /* 0x000fe20000010000 */
[----:B------:R-:W-:Y:S02]  /*04a0*/  HADD2.F32 R85, -RZ, R15.H1_H1 ;  /* 0x3000000fff557230 */ /* 0x000fe40000004100 */
[----:B---3--:R-:W-:Y:S02]  /*04b0*/  HADD2.F32 R15, -RZ, R64.H0_H0 ;  /* 0x20000040ff0f7230 */ /* 0x008fe40000004100 */
[----:B------:R-:W-:Y:S01]  /*04c0*/  FADD.FTZ R86, R14, R87 ;  /* 0x000000570e567221 */ /* 0x000fe20000010000 */
[----:B----4-:R-:W-:-:S03]  /*04d0*/  HADD2.F32 R99, -RZ, R75.H1_H1 ;  /* 0x3000004bff637230 */ /* 0x010fc60000004100 */
[----:B------:R-:W-:Y:S01]  /*04e0*/  FADD.FTZ R88, R85, R86 ;  /* 0x0000005655587221 */ /* 0x000fe20000010000 */
[----:B------:R-:W-:Y:S02]  /*04f0*/  HADD2.F32 R86, -RZ, R64.H1_H1 ;  /* 0x30000040ff567230 */ /* 0x000fe40000004100 */
[----:B------:R-:W-:Y:S02]  /*0500*/  HADD2.F32 R64, -RZ, R65.H0_H0 ;  /* 0x20000041ff407230 */ /* 0x000fe40000004100 */
[----:B------:R-:W-:Y:S01]  /*0510*/  FADD.FTZ R87, R15, R88 ;  /* 0x000000580f577221 */ /* 0x000fe20000010000 */
[----:B------:R-:W-:-:S03]  /*0520*/  HADD2.F32 R98, -RZ, R76.H0_H0 ;  /* 0x2000004cff627230 */ /* 0x000fc60000004100 */
[----:B------:R-:W-:Y:S01]  /*0530*/  FADD.FTZ R89, R86, R87 ;  /* 0x0000005756597221 */ /* 0x000fe20000010000 */
[----:B------:R-:W-:Y:S02]  /*0540*/  HADD2.F32 R87, -RZ, R65.H1_H1 ;  /* 0x30000041ff577230 */ /* 0x000fe40000004100 */
[--C-:B------:R-:W-:Y:S02]  /*0550*/  HADD2.F32 R65, -RZ, R66.reuse.H0_H0 ;  /* 0x20000042ff417230 */ /* 0x100fe40000004100 */
[----:B------:R-:W-:Y:S01]  /*0560*/  FADD.FTZ R88, R64, R89 ;  /* 0x0000005940587221 */ /* 0x000fe20000010000 */
[--C-:B------:R-:W-:Y:S02]  /*0570*/  HADD2.F32 R100, -RZ, R77.reuse.H0_H0 ;  /* 0x2000004dff647230 */ /* 0x100fe40000004100 */
[----:B------:R-:W-:Y:S02]  /*0580*/  HADD2.F32 R103, -RZ, R77.H1_H1 ;  /* 0x3000004dff677230 */ /* 0x000fe40000004100 */
[----:B------:R-:W-:Y:S01]  /*0590*/  FADD.FTZ R90, R87, R88 ;  /* 0x00000058575a7221 */ /* 0x000fe20000010000 */
[----:B------:R-:W-:-:S02]  /*05a0*/  HADD2.F32 R88, -RZ, R66.H1_H1 ;  /* 0x30000042ff587230 */ /* 0x000fc40000004100 */
[--C-:B------:R-:W-:Y:S02]  /*05b0*/  HADD2.F32 R66, -RZ, R67.reuse.H0_H0 ;  /* 0x20000043ff427230 */ /* 0x100fe40000004100 */
[----:B------:R-:W-:Y:S01]  /*05c0*/  FADD.FTZ R89, R65, R90 ;  /* 0x0000005a41597221 */ /* 0x000fe20000010000 */
[--C-:B------:R-:W-:Y:S02]  /*05d0*/  HADD2.F32 R102, -RZ, R78.reuse.H0_H0 ;  /* 0x2000004eff667230 */ /* 0x100fe40000004100 */
[----:B------:R-:W-:Y:S02]  /*05e0*/  HADD2.F32 R105, -RZ, R78.H1_H1 ;  /* 0x3000004eff697230 */ /* 0x000fe40000004100 */
[----:B------:R-:W-:Y:S01]  /*05f0*/  FADD.FTZ R91, R88, R89 ;  /* 0x00000059585b7221 */ /* 0x000fe20000010000 */
[----:B------:R-:W-:Y:S02]  /*0600*/  HADD2.F32 R89, -RZ, R67.H1_H1 ;  /* 0x30000043ff597230 */ /* 0x000fe40000004100 */
[----:B------:R-:W-:-:S02]  /*0610*/  HADD2.F32 R67, -RZ, R68.H0_H0 ;  /* 0x20000044ff437230 */ /* 0x000fc40000004100 */
[----:B------:R-:W-:Y:S01]  /*0620*/  FADD.FTZ R90, R66, R91 ;  /* 0x0000005b425a7221 */ /* 0x000fe20000010000 */
[--C-:B------:R-:W-:Y:S02]  /*0630*/  HADD2.F32 R104, -RZ, R79.reuse.H0_H0 ;  /* 0x2000004fff687230 */ /* 0x100fe40000004100 */
[----:B------:R-:W-:Y:S02]  /*0640*/  HADD2.F32 R107, -RZ, R79.H1_H1 ;  /* 0x3000004fff6b7230 */ /* 0x000fe40000004100 */
[----:B------:R-:W-:Y:S01]  /*0650*/  FADD.FTZ R92, R89, R90 ;  /* 0x0000005a595c7221 */ /* 0x000fe20000010000 */
[----:B------:R-:W-:Y:S02]  /*0660*/  HADD2.F32 R90, -RZ, R68.H1_H1 ;  /* 0x30000044ff5a7230 */ /* 0x000fe40000004100 */
[----:B------:R-:W-:Y:S02]  /*0670*/  HADD2.F32 R68, -RZ, R69.H0_H0 ;  /* 0x20000045ff447230 */ /* 0x000fe40000004100 */
[----:B------:R-:W-:Y:S01]  /*0680*/  FADD.FTZ R91, R67, R92 ;  /* 0x0000005c435b7221 */ /* 0x000fe20000010000 */
[----:B------:R-:W-:-:S02]  /*0690*/  HADD2.F32 R106, -RZ, R80.H0_H0 ;  /* 0x20000050ff6a7230 */ /* 0x000fc40000004100 */
[----:B------:R-:W-:Y:S02]  /*06a0*/  HADD2.F32 R108, -RZ, R80.H1_H1 ;  /* 0x30000050ff6c7230 */ /* 0x000fe40000004100 */
[----:B------:R-:W-:Y:S01]  /*06b0*/  FADD.FTZ R93, R90, R91 ;  /* 0x0000005b5a5d7221 */ /* 0x000fe20000010000 */
[----:B------:R-:W-:Y:S02]  /*06c0*/  HADD2.F32 R91, -RZ, R69.H1_H1 ;  /* 0x30000045ff5b7230 */ /* 0x000fe40000004100 */
[----:B------:R-:W-:Y:S02]  /*06d0*/  HADD2.F32 R69, -RZ, R70.H0_H0 ;  /* 0x20000046ff457230 */ /* 0x000fe40000004100 */
[----:B------:R-:W-:Y:S01]  /*06e0*/  FADD.FTZ R92, R68, R93 ;  /* 0x0000005d445c7221 */ /* 0x000fe20000010000 */
[--C-:B------:R-:W-:Y:S02]  /*06f0*/  HADD2.F32 R80, -RZ, R81.reuse.H0_H0 ;  /* 0x20000051ff507230 */ /* 0x100fe40000004100 */
[----:B------:R-:W-:-:S02]  /*0700*/  HADD2.F32 R109, -RZ, R81.H1_H1 ;  /* 0x30000051ff6d7230 */ /* 0x000fc40000004100 */
        /* <DEDUP_REMOVED lines=15> */
[----:B------:R-:W-:-:S04]  /*0800*/  FADD.FTZ R95, R71, R96 ;  /* 0x00000060475f7221 */ /* 0x000fc80000010000 */
[----:B------:R-:W-:Y:S01]  /*0810*/  FADD.FTZ R97, R94, R95 ;  /* 0x0000005f5e617221 */ /* 0x000fe20000010000 */
[----:B------:R-:W-:Y:S02]  /*0820*/  HADD2.F32 R95, -RZ, R73.H1_H1 ;  /* 0x30000049ff5f7230 */ /* 0x000fe40000004100 */
[--C-:B------:R-:W-:Y:S02]  /*0830*/  HADD2.F32 R73, -RZ, R74.reuse.H0_H0 ;  /* 0x2000004aff497230 */ /* 0x100fe40000004100 */
[----:B------:R-:W-:Y:S01]  /*0840*/  FADD.FTZ R96, R72, R97 ;  /* 0x0000006148607221 */ /* 0x000fe20000010000 */
[----:B------:R-:W-:-:S03]  /*0850*/  HADD2.F32 R97, -RZ, R74.H1_H1 ;  /* 0x3000004aff617230 */ /* 0x000fc60000004100 */
        /* <DEDUP_REMOVED lines=155> */
.L_x_471:
[----:B------:R-:W-:Y:S05]  /*1210*/  BSYNC.RECONVERGENT B0 ;  /* 0x0000000000007941 */ /* 0x000fea0003800200 */
.L_x_470:
        /* <DEDUP_REMOVED lines=72> */
.L_x_473:
[----:B-1----:R-:W2:Y:S04]  /*16a0*/  LDG.E.STRONG.GPU R74, desc[UR18][R76.64] ;  /* 0x000000124c4a7981 */ /* 0x002ea8000c1ef900 */
[----:B--2---:R-:W-:Y:S01]  /*16b0*/  CCTL.IVALL ;  /* 0x00000000ff00798f */ /* 0x004fe20002000000 */
[----:B------:R-:W-:Y:S05]  /*16c0*/  YIELD ;  /* 0x0000000000007946 */ /* 0x000fea0003800000 */
[----:B------:R-:W-:-:S13]  /*16d0*/  ISETP.NE.AND P3, PT, R74, R111, PT ;  /* 0x0000006f4a00720c */ /* 0x000fda0003f65270 */
[----:B------:R-:W-:Y:S05]  /*16e0*/  @P3 BRA `(.L_x_473) ;  /* 0xfffffffc00ec3947 */ /* 0x000fea000383ffff */
.L_x_472:
        /* <DEDUP_REMOVED lines=48> */
[----:B0-----:R-:W-:-:S04]  /*19f0*/  @P0 IMAD.WIDE R76, R113, 0x4, R76 ;  /* 0x00000004714c0825 */ /* 0x001fc800078e024c */
        /* <DEDUP_REMOVED lines=13> */
[----:B------:R-:W-:Y:S01]  /*1ad0*/  F2FP.F16.F32.PACK_AB R8, RZ, R8 ;  /* 0x00000008ff08723e */ /* 0x000fe200000000ff */
[----:B------:R-:W-:Y:S01]  /*1ae0*/  FADD.FTZ R65, R65, -UR6 ;  /* 0x8000000641417e21 */ /* 0x000fe20008010000 */
[----:B------:R-:W-:Y:S01]  /*1af0*/  F2FP.F16.F32.PACK_AB R11, RZ, R11 ;  /* 0x0000000bff0b723e */ /* 0x000fe200000000ff */
[----:B------:R-:W-:Y:S01]  /*1b00*/  FMUL.FTZ R15, R15, UR7 ;  /* 0x000000070f0f7c20 */ /* 0x000fe20008410000 */
[----:B------:R-:W-:Y:S01]  /*1b10*/  F2FP.F16.F32.PACK_AB R10, RZ, R10 ;  /* 0x0000000aff0a723e */ /* 0x000fe200000000ff */
[----:B------:R-:W-:Y:S01]  /*1b20*/  FADD.FTZ R68, R68, -UR6 ;  /* 0x8000000644447e21 */ /* 0x000fe20008010000 */
[----:B------:R-:W-:Y:S01]  /*1b30*/  F2FP.F16.F32.PACK_AB R13, RZ, R13 ;  /* 0x0000000dff0d723e */ /* 0x000fe200000000ff */
[----:B------:R-:W-:Y:S01]  /*1b40*/  FADD.FTZ R64, R64, -UR6 ;  /* 0x8000000640407e21 */ /* 0x000fe20008010000 */
[----:B------:R-:W-:Y:S01]  /*1b50*/  F2FP.F16.F32.PACK_AB R12, RZ, R12 ;  /* 0x0000000cff0c723e */ /* 0x000fe200000000ff */
[----:B------:R-:W-:Y:S01]  /*1b60*/  FMUL.FTZ R86, R86, UR7 ;  /* 0x0000000756567c20 */ /* 0x000fe20008410000 */
[----:B------:R-:W-:Y:S01]  /*1b70*/  F2FP.F16.F32.PACK_AB R84, RZ, R84 ;  /* 0x00000054ff54723e */ /* 0x000fe200000000ff */
[----:B------:R-:W-:Y:S01]  /*1b80*/  FMUL.FTZ R87, R87, UR7 ;  /* 0x0000000757577c20 */ /* 0x000fe20008410000 */
[----:B------:R-:W-:Y:S01]  /*1b90*/  F2FP.F16.F32.PACK_AB R14, RZ, R14 ;  /* 0x0000000eff0e723e */ /* 0x000fe200000000ff */
[----:B------:R-:W-:Y:S01]  /*1ba0*/  FADD.FTZ R88, R88, -UR6 ;  /* 0x8000000658587e21 */ /* 0x000fe20008010000 */
[----:B------:R-:W-:Y:S01]  /*1bb0*/  F2FP.F16.F32.PACK_AB R85, RZ, R85 ;  /* 0x00000055ff55723e */ /* 0x000fe200000000ff */
        /* <DEDUP_REMOVED lines=8> */
[----:B-----5:R-:W-:Y:S01]  /*1c40*/  HFMA2 R9, R41, R10, R17 ;  /* 0x0000000a29097231 */ /* 0x020fe20000000011 */
[----:B------:R-:W-:Y:S01]  /*1c50*/  MOV R111, UR7 ;  /* 0x00000007006f7c02 */ /* 0x000fe20008000f00 */
[----:B------:R-:W-:Y:S02]  /*1c60*/  HFMA2 R8, R40, R8, R16 ;  /* 0x0000000828087231 */ /* 0x000fe40000000010 */
[----:B------:R-:W-:-:S04]  /*1c70*/  IMAD.WIDE.U32 R78, R6, 0x10, R74 ;  /* 0x00000010064e7825 */ /* 0x000fc800078e004a */
[----:B------:R-:W-:Y:S02]  /*1c80*/  HFMA2 R10, R42, R11, R18 ;  /* 0x0000000b2a0a7231 */ /* 0x000fe40000000012 */
[----:B------:R-:W-:Y:S01]  /*1c90*/  HFMA2 R11, R43, R14, R19 ;  /* 0x0000000e2b0b7231 */ /* 0x000fe20000000013 */
[----:B------:R0:W-:Y:S01]  /*1ca0*/  @P0 STG.E desc[UR18][R76.64], R111 ;  /* 0x0000006f4c000986 */ /* 0x0001e2000c101912 */
[----:B------:R-:W-:Y:S01]  /*1cb0*/  FADD.FTZ R90, R90, -UR6 ;  /* 0x800000065a5a7e21 */ /* 0x000fe20008010000 */
[----:B------:R-:W-:Y:S01]  /*1cc0*/  FADD.FTZ R91, R91, -UR6 ;  /* 0x800000065b5b7e21 */ /* 0x000fe20008010000 */
[----:B------:R-:W-:Y:S01]  /*1cd0*/  FADD.FTZ R92, R92, -UR6 ;  /* 0x800000065c5c7e21 */ /* 0x000fe20008010000 */
[----:B------:R-:W-:Y:S01]  /*1ce0*/  FADD.FTZ R84, R71, -UR6 ;  /* 0x8000000647547e21 */ /* 0x000fe20008010000 */
[----:B------:R1:W-:Y:S01]  /*1cf0*/  STG.E.128 desc[UR18][R12.64], R8 ;  /* 0x000000080c007986 */ /* 0x0003e2000c101d12 */
        /* <DEDUP_REMOVED lines=12> */
[----:B------:R-:W-:Y:S01]  /*1dc0*/  FADD.FTZ R102, R102, -UR6 ;  /* 0x8000000666667e21 */ /* 0x000fe20008010000 */
[----:B------:R-:W-:Y:S01]  /*1dd0*/  FADD.FTZ R105, R105, -UR6 ;  /* 0x8000000669697e21 */ /* 0x000fe20008010000 */
[----:B------:R-:W-:-:S04]  /*1de0*/  IMAD.WIDE.U32 R74, R7, 0x10, R74 ;  /* 0x00000010074a7825 */ /* 0x000fc800078e004a */
[----:B------:R-:W-:Y:S01]  /*1df0*/  FMUL.FTZ R7, R65, UR7 ;  /* 0x0000000741077c20 */ /* 0x000fe20008410000 */
[----:B------:R-:W-:Y:S01]  /*1e00*/  FMUL.FTZ R6, R64, UR7 ;  /* 0x0000000740067c20 */ /* 0x000fe20008410000 */
[----:B-1----:R-:W-:Y:S01]  /*1e10*/  FMUL.FTZ R11, R66, UR7 ;  /* 0x00000007420b7c20 */ /* 0x002fe20008410000 */
[----:B------:R-:W-:Y:S01]  /*1e20*/  FMUL.FTZ R66, R68, UR7 ;  /* 0x0000000744427c20 */ /* 0x000fe20008410000 */
[----:B------:R-:W-:Y:S01]  /*1e30*/  F2FP.F16.F32.PACK_AB R8, RZ, R15 ;  /* 0x0000000fff08723e */ /* 0x000fe200000000ff */
        /* <DEDUP_REMOVED lines=79> */
[----:B------:R-:W-:Y:S02]  /*2330*/  F2FP.F16.F32.PACK_AB R88, RZ, R88 ;  /* 0x00000058ff58723e */ /* 0x000fe400000000ff */
[----:B------:R-:W-:Y:S01]  /*2340*/  F2FP.F16.F32.PACK_AB R89, RZ, R89 ;  /* 0x00000059ff59723e */ /* 0x000fe200000000ff */
[----:B------:R-:W-:Y:S01]  /*2350*/  HFMA2 R8, R44, R8, R20 ;  /* 0x000000082c087231 */ /* 0x000fe20000000014 */
[----:B------:R-:W-:Y:S01]  /*2360*/  PRMT R14, R14, 0x5410, R15 ;  /* 0x000054100e0e7816 */ /* 0x000fe2000000000f */
[----:B------:R-:W-:Y:S01]  /*2370*/  HFMA2 R10, R46, R7, R22 ;  /* 0x000000072e0a7231 */ /* 0x000fe20000000016 */
[----:B------:R-:W-:Y:S02]  /*2380*/  PRMT R66, R66, 0x5410, R67 ;  /* 0x0000541042427816 */ /* 0x000fe40000000043 */
[----:B------:R-:W-:Y:S02]  /*2390*/  PRMT R68, R68, 0x5410, R69 ;  /* 0x0000541044447816 */ /* 0x000fe40000000045 */
[----:B------:R-:W-:Y:S01]  /*23a0*/  F2FP.F16.F32.PACK_AB R92, RZ, R92 ;  /* 0x0000005cff5c723e */ /* 0x000fe200000000ff */
[----:B------:R-:W-:Y:S01]  /*23b0*/  HFMA2 R65, R49, R66, R25 ;  /* 0x0000004231417231 */ /* 0x000fe20000000019 */
[----:B------:R-:W-:-:S02]  /*23c0*/  F2FP.F16.F32.PACK_AB R93, RZ, R93 ;  /* 0x0000005dff5d723e */ /* 0x000fc400000000ff */
[----:B------:R-:W-:Y:S01]  /*23d0*/  F2FP.F16.F32.PACK_AB R80, RZ, R80 ;  /* 0x00000050ff50723e */ /* 0x000fe200000000ff */
[----:B------:R-:W-:Y:S01]  /*23e0*/  HFMA2 R66, R50, R68, R26 ;  /* 0x0000004432427231 */ /* 0x000fe2000000001a */
[----:B------:R-:W-:Y:S02]  /*23f0*/  F2FP.F16.F32.PACK_AB R96, RZ, R96 ;  /* 0x00000060ff60723e */ /* 0x000fe400000000ff */
[----:B------:R-:W-:Y:S02]  /*2400*/  PRMT R70, R70, 0x5410, R71 ;  /* 0x0000541046467816 */ /* 0x000fe40000000047 */
[----:B------:R-:W-:Y:S02]  /*2410*/  PRMT R72, R72, 0x5410, R84 ;  /* 0x0000541048487816 */ /* 0x000fe40000000054 */
[----:B------:R-:W-:Y:S01]  /*2420*/  PRMT R73, R73, 0x5410, R87 ;  /* 0x0000541049497816 */ /* 0x000fe20000000057 */
[----:B------:R-:W-:Y:S01]  /*2430*/  HFMA2 R67, R51, R70, R27 ;  /* 0x0000004633437231 */ /* 0x000fe2000000001b */
[----:B------:R-:W-:-:S02]  /*2440*/  F2FP.F16.F32.PACK_AB R99, RZ, R99 ;  /* 0x00000063ff63723e */ /* 0x000fc400000000ff */
[----:B------:R-:W-:Y:S01]  /*2450*/  F2FP.F16.F32.PACK_AB R109, RZ, R109 ;  /* 0x0000006dff6d723e */ /* 0x000fe200000000ff */
[----:B------:R-:W-:Y:S01]  /*2460*/  HFMA2 R68, R52, R72, R28 ;  /* 0x0000004834447231 */ /* 0x000fe2000000001c */
[----:B------:R-:W-:Y:S01]  /*2470*/  F2FP.F16.F32.PACK_AB R110, RZ, R110 ;  /* 0x0000006eff6e723e */ /* 0x000fe200000000ff */
[----:B------:R-:W-:Y:S01]  /*2480*/  HFMA2 R70, R54, R73, R30 ;  /* 0x0000004936467231 */ /* 0x000fe2000000001e */
[----:B------:R-:W-:Y:S02]  /*2490*/  F2FP.F16.F32.PACK_AB R83, RZ, R83 ;  /* 0x00000053ff53723e */ /* 0x000fe400000000ff */
        /* <DEDUP_REMOVED lines=9> */
[----:B------:R-:W-:-:S02]  /*2530*/  PRMT R97, R97, 0x5410, R98 ;  /* 0x0000541061617816 */ /* 0x000fc40000000062 */
        /* <DEDUP_REMOVED lines=11> */
[----:B------:R-:W-:-:S02]  /*25f0*/  HFMA2 R86, R62, R86, R38 ;  /* 0x000000563e567231 */ /* 0x000fc40000000026 */
[----:B------:R-:W-:Y:S01]  /*2600*/  HFMA2 R81, R57, R92, R33 ;  /* 0x0000005c39517231 */ /* 0x000fe20000000021 */
[----:B------:R0:W-:Y:S01]  /*2610*/  STG.E.128 desc[UR18][R76.64], R64 ;  /* 0x000000404c007986 */ /* 0x0001e2000c101d12 */
[----:B------:R-:W-:Y:S02]  /*2620*/  HFMA2 R83, R59, R15, R35 ;  /* 0x0000000f3b537231 */ /* 0x000fe40000000023 */
[----:B------:R-:W-:Y:S01]  /*2630*/  HFMA2 R85, R61, R99, R37 ;  /* 0x000000633d557231 */ /* 0x000fe20000000025 */
[----:B------:R0:W-:Y:S01]  /*2640*/  STG.E.128 desc[UR18][R78.64], R68 ;  /* 0x000000444e007986 */ /* 0x0001e2000c101d12 */
[----:B------:R-:W-:-:S03]  /*2650*/  HFMA2 R87, R63, R110, R39 ;  /* 0x0000006e3f577231 */ /* 0x000fc60000000027 */
[----:B------:R0:W-:Y:S04]  /*2660*/  STG.E.128 desc[UR18][R4.64], R80 ;  /* 0x0000005004007986 */ /* 0x0001e8000c101d12 */
[----:B------:R0:W-:Y:S01]  /*2670*/  STG.E.128 desc[UR18][R74.64], R84 ;  /* 0x000000544a007986 */ /* 0x0001e2000c101d12 */
[----:B------:R-:W-:Y:S05]  /*2680*/  BRA.U !UP0, `(.L_x_474) ;  /* 0xffffffd908f47547 */ /* 0x000fea000b83ffff */
[----:B------:R-:W-:Y:S05]  /*2690*/  EXIT ;  /* 0x000000000000794d */ /* 0x000fea0003800000 */
.L_x_475:
        /* <DEDUP_REMOVED lines=14> */
.L_x_1065:


//--------------------- .text._ZN10layer_norm13ln_fwd_kernelINS_13Kernel_traitsIffffjLj12288ELj2ELj1ELj4ELj16ENS_18Kernel_traits_baseILj12288EffffjLj128EEEEEEEvNS_9FwdParamsE --------------------------
	.section	.text._ZN10layer_norm13ln_fwd_kernelINS_13Kernel_traitsIffffjLj12288ELj2ELj1ELj4ELj16ENS_18Kernel_traits_baseILj12288EffffjLj128EEEEEEEvNS_9FwdParamsE,"ax",@progbits
	.align	128
        .global         _ZN10layer_norm13ln_fwd_kernelINS_13Kernel_traitsIffffjLj12288ELj2ELj1ELj4ELj16ENS_18Kernel_traits_baseILj12288EffffjLj128EEEEEEEvNS_9FwdParamsE
        .type           _ZN10layer_norm13ln_fwd_kernelINS_13Kernel_traitsIffffjLj12288ELj2ELj1ELj4ELj16ENS_18Kernel_traits_baseILj12288EffffjLj128EEEEEEEvNS_9FwdParamsE,@function
        .size           _ZN10layer_norm13ln_fwd_kernelINS_13Kernel_traitsIffffjLj12288ELj2ELj1ELj4ELj16ENS_18Kernel_traits_baseILj12288EffffjLj128EEEEEEEvNS_9FwdParamsE,(.L_x_1066 - _ZN10layer_norm13ln_fwd_kernelINS_13Kernel_traitsIffffjLj12288ELj2ELj1ELj4ELj16ENS_18Kernel_traits_baseILj12288EffffjLj128EEEEEEEvNS_9FwdParamsE)
        .other          _ZN10layer_norm13ln_fwd_kernelINS_13Kernel_traitsIffffjLj12288ELj2ELj1ELj4ELj16ENS_18Kernel_traits_baseILj12288EffffjLj128EEEEEEEvNS_9FwdParamsE,@"STO_CUDA_ENTRY STV_DEFAULT"
_ZN10layer_norm13ln_fwd_kernelINS_13Kernel_traitsIffffjLj12288ELj2ELj1ELj4ELj16ENS_18Kernel_traits_baseILj12288EffffjLj128EEEEEEEvNS_9FwdParamsE:
.text._ZN10layer_norm13ln_fwd_kernelINS_13Kernel_traitsIffffjLj12288ELj2ELj1ELj4ELj16ENS_18Kernel_traits_baseILj12288EffffjLj128EEEEEEEvNS_9FwdParamsE:
        /* <DEDUP_REMOVED lines=45> */
.L_x_480:
        /* <DEDUP_REMOVED lines=215> */
.L_x_477:
[----:B------:R-:W-:Y:S05]  /*1040*/  BSYNC.RECONVERGENT B0 ;  /* 0x0000000000007941 */ /* 0x000fea0003800200 */
.L_x_476:
        /* <DEDUP_REMOVED lines=56> */
[----:B-1----:R-:W1:Y:S01]  /*13d0*/  LDC.64 R154, c[0x0][0x3c8] ;  /* 0x0000f200ff9a7b82 */ /* 0x002e620000000a00 */
[----:B------:R-:W-:Y:S02]  /*13e0*/  MOV R157, 0xffffffff ;  /* 0xffffffff009d7802 */ /* 0x000fe40000000f00 */
[----:B0-----:R-:W-:Y:S02]  /*13f0*/  SHF.R.U32.HI R163, RZ, 0x1, R160 ;  /* 0x00000001ffa37819 */ /* 0x001fe400000116a0 */
[----:B------:R-:W-:-:S04]  /*1400*/  LOP3.LUT R160, R161, R0, RZ, 0xc0, !PT ;  /* 0x00000000a1a07212 */ /* 0x000fc800078ec0ff */
[----:B------:R-:W-:-:S04]  /*1410*/  IADD3 R161, P2, PT, R163, R160, RZ ;  /* 0x000000a0a3a17210 */ /* 0x000fc80007f5e0ff */
[----:B------:R-:W-:Y:S02]  /*1420*/  LEA.HI.X.SX32 R160, R160, RZ, 0x1, P2 ;  /* 0x000000ffa0a07211 */ /* 0x000fe400010f0eff */
        /* <DEDUP_REMOVED lines=10> */
.L_x_479:
[----:B------:R-:W2:Y:S04]  /*14d0*/  LDG.E.STRONG.GPU R156, desc[UR4][R154.64] ;  /* 0x000000049a9c7981 */ /* 0x000ea8000c1ef900 */
[----:B--2---:R-:W-:Y:S01]  /*14e0*/  CCTL.IVALL ;  /* 0x00000000ff00798f */ /* 0x004fe20002000000 */
[----:B------:R-:W-:Y:S05]  /*14f0*/  YIELD ;  /* 0x0000000000007946 */ /* 0x000fea0003800000 */
[----:B------:R-:W-:-:S13]  /*1500*/  ISETP.NE.AND P2, PT, R156, R161, PT ;  /* 0x000000a19c00720c */ /* 0x000fda0003f45270 */
[----:B------:R-:W-:Y:S05]  /*1510*/  @P2 BRA `(.L_x_479) ;  /* 0xfffffffc00ec2947 */ /* 0x000fea000383ffff */
.L_x_478:
[----:B------:R-:W-:Y:S05]  /*1520*/  WARPSYNC.ALL ;  /* 0x0000000000007948 */ /* 0x000fea0003800000 */
[----:B------:R-:W-:-:S13]  /*1530*/  ISETP.GT.U32.AND P2, PT, R153, 0x1, PT ;  /* 0x000000019900780c */ /* 0x000fda0003f44070 */
        /* <DEDUP_REMOVED lines=19> */
[----:B------:R-:W-:Y:S01]  /*1670*/  SHFL.DOWN PT, R160, R161, 0x1, 0x1f ;  /* 0x08201f00a1a07f89 */ /* 0x000fe200000e0000 */
[----:B------:R-:W-:Y:S01]  /*1680*/  LOP3.LUT R6, R6, 0x3, RZ, 0xc0, !PT ;  /* 0x0000000306067812 */ /* 0x000fe200078ec0ff */
[----:B0-----:R-:W0:Y:S02]  /*1690*/  LDC R156, c[0x0][0x3d0] ;  /* 0x0000f400ff9c7b82 */ /* 0x001e240000000800 */
[----:B---3--:R-:W1:Y:S04]  /*16a0*/  SHFL.DOWN PT, R162, R155, 0x1, 0x1f ;  /* 0x08201f009ba27f89 */ /* 0x008e6800000e0000 */
[----:B------:R-:W3:Y:S01]  /*16b0*/  SHFL.DOWN PT, R159, R154, 0x1, 0x1f ;  /* 0x08201f009a9f7f89 */ /* 0x000ee200000e0000 */
[----:B-1----:R-:W-:Y:S01]  /*16c0*/  FADD.FTZ R165, R162, R155 ;  /* 0x0000009ba2a57221 */ /* 0x002fe20000010000 */
[----:B------:R-:W-:Y:S01]  /*16d0*/  FADD.FTZ R162, R160, R161 ;  /* 0x000000a1a0a27221 */ /* 0x000fe20000010000 */
[----:B---3--:R-:W-:-:S05]  /*16e0*/  FADD.FTZ R163, -R159, R154 ;  /* 0x0000009a9fa37221 */ /* 0x008fca0000010100 */
[----:B------:R-:W1:Y:S01]  /*16f0*/  MUFU.RCP R162, R162 ;  /* 0x000000a200a27308 */ /* 0x000e620000001000 */
[----:B------:R-:W-:-:S04]  /*1700*/  FMUL.FTZ R164, R163, R163 ;  /* 0x000000a3a3a47220 */ /* 0x000fc80000410000 */
[----:B------:R-:W-:-:S04]  /*1710*/  FMUL.FTZ R157, R164, R161 ;  /* 0x000000a1a49d7220 */ /* 0x000fc80000410000 */
[C---:B------:R-:W-:Y:S01]  /*1720*/  FMUL.FTZ R157, R160.reuse, R157 ;  /* 0x0000009da09d7220 */ /* 0x040fe20000410000 */
[----:B------:R-:W-:Y:S01]  /*1730*/  FMUL.FTZ R160, R160, R159 ;  /* 0x0000009fa0a07220 */ /* 0x000fe20000410000 */
[----:B------:R-:W-:-:S03]  /*1740*/  LOP3.LUT R159, R153, 0x60, R152, 0xf8, !PT ;  /* 0x00000060999f7812 */ /* 0x000fc600078ef898 */
[----:B------:R-:W-:Y:S01]  /*1750*/  FFMA.FTZ R161, R161, R154, R160 ;  /* 0x0000009aa1a17223 */ /* 0x000fe200000100a0 */
[----:B-1----:R-:W-:-:S03]  /*1760*/  FFMA.FTZ R165, R162, R157, R165 ;  /* 0x0000009da2a57223 */ /* 0x002fc600000100a5 */
[----:B------:R-:W-:Y:S01]  /*1770*/  FMUL.FTZ R155, R162, R161 ;  /* 0x000000a1a29b7220 */ /* 0x000fe20000410000 */
[----:B------:R-:W-:Y:S01]  /*1780*/  LEA R162, R158, R159, 0x7 ;  /* 0x0000009f9ea27211 */ /* 0x000fe200078e38ff */
[----:B------:R-:W1:Y:S01]  /*1790*/  @P0 LDC.64 R160, c[0x0][0x3a0] ;  /* 0x0000e800ffa00b82 */ /* 0x000e620000000a00 */
[----:B------:R-:W0:Y:S04]  /*17a0*/  SHFL.IDX PT, R165, R165, RZ, 0x1f ;  /* 0x00001fffa5a57589 */ /* 0x000e2800000e0000 */
[----:B------:R-:W3:Y:S01]  /*17b0*/  SHFL.IDX PT, R155, R155, RZ, 0x1f ;  /* 0x00001fff9b9b7589 */ /* 0x000ee200000e0000 */
[----:B-1----:R-:W-:-:S04]  /*17c0*/  @P0 IMAD.WIDE R160, R7, 0x4, R160 ;  /* 0x0000000407a00825 */ /* 0x002fc800078e02a0 */
[----:B0-----:R-:W-:Y:S02]  /*17d0*/  FFMA.FTZ R154, R165, 8.1380210758652538061e-05, R156 ;  /* 0x38aaaaaba59a7823 */ /* 0x001fe4000001009c */
[----:B------:R-:W0:Y:S01]  /*17e0*/  @P0 LDC.64 R156, c[0x0][0x3a8] ;  /* 0x0000ea00ff9c0b82 */ /* 0x000e220000000a00 */
[----:B---3--:R1:W-:Y:S01]  /*17f0*/  @P0 STG.E desc[UR4][R160.64], R155 ;  /* 0x0000009ba0000986 */ /* 0x0083e2000c101904 */
[--C-:B------:R-:W-:Y:S02]  /*1800*/  FADD.FTZ R149, R149, -R155.reuse ;  /* 0x8000009b95957221 */ /* 0x100fe40000010000 */
        /* <DEDUP_REMOVED lines=20> */
[----:B0-----:R-:W-:-:S04]  /*1950*/  @P0 IMAD.WIDE R156, R7, 0x4, R156 ;  /* 0x00000004079c0825 */ /* 0x001fc800078e029c */
[----:B-----5:R-:W-:Y:S01]  /*1960*/  FFMA.FTZ R149, R9, R150, R57 ;  /* 0x0000009609957223 */ /* 0x020fe20000010039 */
[----:B------:R-:W-:Y:S01]  /*1970*/  FFMA.FTZ R150, R10, R163, R58 ;  /* 0x000000a30a967223 */ /* 0x000fe2000001003a */
[----:B------:R-:W-:Y:S01]  /*1980*/  FFMA.FTZ R148, R8, R159, R56 ;  /* 0x0000009f08947223 */ /* 0x000fe20000010038 */
[--C-:B------:R-:W-:Y:S01]  /*1990*/  FADD.FTZ R159, R146, -R155.reuse ;  /* 0x8000009b929f7221 */ /* 0x100fe20000010000 */
[----:B------:R0:W-:Y:S01]  /*19a0*/  @P0 STG.E desc[UR4][R156.64], R154 ;  /* 0x0000009a9c000986 */ /* 0x0001e2000c101904 */
[C---:B------:R-:W-:Y:S01]  /*19b0*/  FMUL.FTZ R146, R154.reuse, R145 ;  /* 0x000000919a927220 */ /* 0x040fe20000410000 */
[C---:B------:R-:W-:Y:S01]  /*19c0*/  FMUL.FTZ R164, R154.reuse, R147 ;  /* 0x000000939aa47220 */ /* 0x040fe20000410000 */
[----:B------:R-:W-:Y:S01]  /*19d0*/  FMUL.FTZ R159, R154, R159 ;  /* 0x0000009f9a9f7220 */ /* 0x000fe20000410000 */
[----:B------:R-:W-:Y:S01]  /*19e0*/  FADD.FTZ R134, R134, -R155 ;  /* 0x8000009b86867221 */ /* 0x000fe20000010000 */
[----:B------:R-:W-:Y:S01]  /*19f0*/  FFMA.FTZ R145, R13, R146, R61 ;  /* 0x000000920d917223 */ /* 0x000fe2000001003d */
[----:B------:R-:W-:Y:S01]  /*1a00*/  FFMA.FTZ R147, R15, R164, R63 ;  /* 0x000000a40f937223 */ /* 0x000fe2000001003f */
[----:B------:R-:W-:Y:S01]  /*1a10*/  FFMA.FTZ R146, R14, R159, R62 ;  /* 0x0000009f0e927223 */ /* 0x000fe2000001003e */
[--C-:B------:R-:W-:Y:S01]  /*1a20*/  FADD.FTZ R135, R135, -R155.reuse ;  /* 0x8000009b87877221 */ /* 0x100fe20000010000 */
[C---:B------:R-:W-:Y:S01]  /*1a30*/  FMUL.FTZ R132, R154.reuse, R132 ;  /* 0x000000849a847220 */ /* 0x040fe20000410000 */
[----:B------:R-:W-:Y:S01]  /*1a40*/  FMUL.FTZ R133, R154, R133 ;  /* 0x000000859a857220 */ /* 0x000fe20000410000 */
[----:B------:R-:W-:Y:S01]  /*1a50*/  FADD.FTZ R128, R128, -R155 ;  /* 0x8000009b80807221 */ /* 0x000fe20000010000 */
[----:B0-----:R-:W-:-:S02]  /*1a60*/  IMAD R156, R7, 0xc00, R162 ;  /* 0x00000c00079c7824 */ /* 0x001fc400078e02a2 */
[----:B------:R-:W-:Y:S01]  /*1a70*/  FMUL.FTZ R162, R154, R151 ;  /* 0x000000979aa27220 */ /* 0x000fe20000410000 */
[--C-:B------:R-:W-:Y:S01]  /*1a80*/  FADD.FTZ R157, R144, -R155.reuse ;  /* 0x8000009b909d7221 */ /* 0x100fe20000010000 */
[--C-:B------:R-:W-:Y:S01]  /*1a90*/  FADD.FTZ R129, R129, -R155.reuse ;  /* 0x8000009b81817221 */ /* 0x100fe20000010000 */
[----:B------:R-:W-:Y:S01]  /*1aa0*/  FADD.FTZ R130, R130, -R155 ;  /* 0x8000009b82827221 */ /* 0x000fe20000010000 */
[----:B------:R-:W-:Y:S01]  /*1ab0*/  FFMA.FTZ R151, R11, R162, R59 ;  /* 0x000000a20b977223 */ /* 0x000fe2000001003b */
[----:B-1----:R-:W-:-:S04]  /*1ac0*/  IMAD.WIDE.U32 R162, R156, 0x10, R160 ;  /* 0x000000109ca27825 */ /* 0x002fc800078e00a0 */
[----:B------:R-:W-:Y:S01]  /*1ad0*/  FMUL.FTZ R157, R154, R157 ;  /* 0x0000009d9a9d7220 */ /* 0x000fe20000410000 */
[--C-:B------:R-:W-:Y:S01]  /*1ae0*/  FADD.FTZ R131, R131, -R155.reuse ;  /* 0x8000009b83837221 */ /* 0x100fe20000010000 */
[--C-:B------:R-:W-:Y:S01]  /*1af0*/  FADD.FTZ R124, R124, -R155.reuse ;  /* 0x8000009b7c7c7221 */ /* 0x100fe20000010000 */
[--C-:B------:R-:W-:Y:S01]  /*1b00*/  FADD.FTZ R125, R125, -R155.reuse ;  /* 0x8000009b7d7d7221 */ /* 0x100fe20000010000 */
[----:B------:R0:W-:Y:S01]  /*1b10*/  STG.E.128 desc[UR4][R162.64], R148 ;  /* 0x00000094a2007986 */ /* 0x0001e2000c101d04 */
        /* <DEDUP_REMOVED lines=27> */
[--C-:B------:R-:W-:Y:S01]  /*1cd0*/  FADD.FTZ R105, R105, -R155.reuse ;  /* 0x8000009b69697221 */ /* 0x100fe20000010000 */
[--C-:B------:R-:W-:Y:S01]  /*1ce0*/  FADD.FTZ R106, R106, -R155.reuse ;  /* 0x8000009b6a6a7221 */ /* 0x100fe20000010000 */
[--C-:B------:R-:W-:Y:S01]  /*1cf0*/  FADD.FTZ R107, R107, -R155.reuse ;  /* 0x8000009b6b6b7221 */ /* 0x100fe20000010000 */
[----:B------:R-:W-:Y:S01]  /*1d00*/  STG.E.128 desc[UR4][R162.64+0x1000], R144 ;  /* 0x00100090a2007986 */ /* 0x000fe2000c101d04 */
        /* <DEDUP_REMOVED lines=39> */
[----:B------:R-:W-:Y:S01]  /*1f80*/  IADD3 R107, PT, PT, R156, 0x500, RZ ;  /* 0x000005009c6b7810 */ /* 0x000fe20007ffe0ff */
[----:B------:R-:W-:Y:S01]  /*1f90*/  FFMA.FTZ R108, R20, R136, R68 ;  /* 0x00000088146c7223 */ /* 0x000fe20000010044 */
[----:B------:R-:W-:Y:S01]  /*1fa0*/  FFMA.FTZ R109, R21, R137, R69 ;  /* 0x00000089156d7223 */ /* 0x000fe20000010045 */
[----:B------:R-:W-:Y:S01]  /*1fb0*/  FFMA.FTZ R110, R22, R138, R70 ;  /* 0x0000008a166e7223 */ /* 0x000fe20000010046 */
[----:B------:R-:W-:Y:S01]  /*1fc0*/  FFMA.FTZ R111, R23, R139, R71 ;  /* 0x0000008b176f7223 */ /* 0x000fe20000010047 */
[----:B------:R-:W-:Y:S01]  /*1fd0*/  FFMA.FTZ R114, R26, R134, R74 ;  /* 0x000000861a727223 */ /* 0x000fe2000001004a */
[----:B------:R-:W-:Y:S01]  /*1fe0*/  FFMA.FTZ R115, R27, R135, R75 ;  /* 0x000000871b737223 */ /* 0x000fe2000001004b */
[----:B------:R-:W-:Y:S01]  /*1ff0*/  IADD3 R105, PT, PT, R156, 0x600, RZ ;  /* 0x000006009c697810 */ /* 0x000fe20007ffe0ff */
[----:B------:R-:W-:Y:S01]  /*2000*/  IMAD.WIDE.U32 R134, R104, 0x10, R160 ;  /* 0x0000001068867825 */ /* 0x000fe200078e00a0 */
[----:B------:R-:W-:-:S03]  /*2010*/  IADD3 R137, PT, PT, R156, 0x700, RZ ;  /* 0x000007009c897810 */ /* 0x000fc60007ffe0ff */
[----:B------:R-:W-:Y:S01]  /*2020*/  FFMA.FTZ R128, R28, R128, R76 ;  /* 0x000000801c807223 */ /* 0x000fe2000001004c */
[----:B------:R-:W-:Y:S01]  /*2030*/  FFMA.FTZ R129, R29, R129, R77 ;  /* 0x000000811d817223 */ /* 0x000fe2000001004d */
[----:B------:R-:W-:-:S04]  /*2040*/  IMAD.WIDE.U32 R106, R107, 0x10, R160 ;  /* 0x000000106b6a7825 */ /* 0x000fc800078e00a0 */
[----:B------:R-:W-:Y:S01]  /*2050*/  FFMA.FTZ R130, R30, R130, R78 ;  /* 0x000000821e827223 */ /* 0x000fe2000001004e */
[----:B------:R-:W-:Y:S01]  /*2060*/  FFMA.FTZ R131, R31, R131, R79 ;  /* 0x000000831f837223 */ /* 0x000fe2000001004f */
[----:B------:R0:W-:Y:S01]  /*2070*/  STG.E.128 desc[UR4][R162.64+0x3000], R108 ;  /* 0x0030006ca2007986 */ /* 0x0001e2000c101d04 */
[----:B------:R-:W-:-:S04]  /*2080*/  IMAD.WIDE.U32 R104, R105, 0x10, R160 ;  /* 0x0000001069687825 */ /* 0x000fc800078e00a0 */
        /* <DEDUP_REMOVED lines=16> */
[----:B0-----:R-:W-:Y:S01]  /*2190*/  FFMA.FTZ R108, R48, R145, R96 ;  /* 0x00000091306c7223 */ /* 0x001fe20000010060 */
[----:B------:R-:W-:Y:S01]  /*21a0*/  FFMA.FTZ R109, R49, R146, R97 ;  /* 0x00000092316d7223 */ /* 0x000fe20000010061 */
[----:B------:R-:W-:Y:S01]  /*21b0*/  FFMA.FTZ R110, R50, R147, R98 ;  /* 0x00000093326e7223 */ /* 0x000fe20000010062 */
[----:B------:R-:W-:Y:S01]  /*21c0*/  FFMA.FTZ R111, R51, R148, R99 ;  /* 0x00000094336f7223 */ /* 0x000fe20000010063 */
[----:B------:R-:W-:Y:S01]  /*21d0*/  IADD3 R7, PT, PT, R7, R0, RZ ;  /* 0x0000000007077210 */ /* 0x000fe20007ffe0ff */
[----:B-1----:R-:W-:-:S03]  /*21e0*/  IMAD.WIDE.U32 R112, R5, 0x10, R160 ;  /* 0x0000001005707825 */ /* 0x002fc600078e00a0 */
        /* <DEDUP_REMOVED lines=19> */
.L_x_481:
        /* <DEDUP_REMOVED lines=14> */
.L_x_1066:


//--------------------- .text._ZN10layer_norm13ln_fwd_kernelINS_13Kernel_traitsI13__nv_bfloat16fS2_fjLj10240ELj1ELj1ELj4ELj16ENS_18Kernel_traits_baseILj10240ES2_fS2_fjLj128EEEEEEEvNS_9FwdParamsE --------------------------
	.section	.text._ZN10layer_norm13ln_fwd_kernelINS_13Kernel_traitsI13__nv_bfloat16fS2_fjLj10240ELj1ELj1ELj4ELj16ENS_18Kernel_traits_baseILj10240ES2_fS2_fjLj128EEEEEEEvNS_9FwdParamsE,"ax",@progbits
	.align	128
        .global         _ZN10layer_norm13ln_fwd_kernelINS_13Kernel_traitsI13__nv_bfloat16fS2_fjLj10240ELj1ELj1ELj4ELj16ENS_18Kernel_traits_baseILj10240ES2_fS2_fjLj128EEEEEEEvNS_9FwdParamsE
        .type           _ZN10layer_norm13ln_fwd_kernelINS_13Kernel_traitsI13__nv_bfloat16fS2_fjLj10240ELj1ELj1ELj4ELj16ENS_18Kernel_traits_baseILj10240ES2_fS2_fjLj128EEEEEEEvNS_9FwdParamsE,@function
        .size           _ZN10layer_norm13ln_fwd_kernelINS_13Kernel_traitsI13__nv_bfloat16fS2_fjLj10240ELj1ELj1ELj4ELj16ENS_18Kernel_traits_baseILj10240ES2_fS2_fjLj128EEEEEEEvNS_9FwdParamsE,(.L_x_1067 - _ZN10layer_norm13ln_fwd_kernelINS_13Kernel_traitsI13__nv_bfloat16fS2_fjLj10240ELj1ELj1ELj4ELj16ENS_18Kernel_traits_baseILj10240ES2_fS2_fjLj128EEEEEEEvNS_9FwdParamsE)
        .other          _ZN10layer_norm13ln_fwd_kernelINS_13Kernel_traitsI13__nv_bfloat16fS2_fjLj10240ELj1ELj1ELj4ELj16ENS_18Kernel_traits_baseILj10240ES2_fS2_fjLj128EEEEEEEvNS_9FwdParamsE,@"STO_CUDA_ENTRY STV_DEFAULT"
_ZN10layer_norm13ln_fwd_kernelINS_13Kernel_traitsI13__nv_bfloat16fS2_fjLj10240ELj1ELj1ELj4ELj16ENS_18Kernel_traits_baseILj10240ES2_fS2_fjLj128EEEEEEEvNS_9FwdParamsE:
.text._ZN10layer_norm13ln_fwd_kernelINS_13Kernel_traitsI13__nv_bfloat16fS2_fjLj10240ELj1ELj1ELj4ELj16ENS_18Kernel_traits_baseILj10240ES2_fS2_fjLj128EEEEEEEvNS_9FwdParamsE:
[----:B------:R-:W-:Y:S08]  /*0000*/  LDC R1, c[0x0][0x37c] ;  /* 0x0000df00ff017b82 */ /* 0x000ff00000000800 */
[----:B------:R-:W0:Y:S08]  /*0010*/  S2UR UR4, SR_CTAID.X ;  /* 0x00000000000479c3 */ /* 0x000e300000002500 */
[----:B------:R-:W0:Y:S02]  /*0020*/  LDC R0, c[0x0][0x384] ;  /* 0x0000e100ff007b82 */ /* 0x000e240000000800 */
[----:B0-----:R-:W-:-:S13]  /*0030*/  ISETP.LE.AND P0, PT, R0, UR4, PT ;  /* 0x0000000400007c0c */ /* 0x001fda000bf03270 */
[----:B------:R-:W-:Y:S05]  /*0040*/  @P0 EXIT ;  /* 0x000000000000094d */ /* 0x000fea0003800000 */
[----:B------:R-:W0:Y:S01]  /*0050*/  S2R R0, SR_TID.X ;  /* 0x0000000000007919 */ /* 0x000e220000002100 */
[----:B------:R-:W0:Y:S01]  /*0060*/  LDC.64 R2, c[0x0][0x3b0] ;  /* 0x0000ec00ff027b82 */ /* 0x000e220000000a00 */
[----:B------:R-:W1:Y:S07]  /*0070*/  LDCU.64 UR6, c[0x0][0x358] ;  /* 0x00006b00ff0677ac */ /* 0x000e6e0008000a00 */
[----:B------:R-:W2:Y:S01]  /*0080*/  LDC.64 R4, c[0x0][0x3b8] ;  /* 0x0000ee00ff047b82 */ /* 0x000ea20000000a00 */
[----:B0-----:R-:W-:-:S04]  /*0090*/  IMAD.WIDE.U32 R2, R0, 0x8, R2 ;  /* 0x0000000800027825 */ /* 0x001fc800078e0002 */
[----:B--2---:R-:W-:Y:S01]  /*00a0*/  IMAD.WIDE.U32 R4, R0, 0x8, R4 ;  /* 0x0000000800047825 */ /* 0x004fe200078e0004 */
[----:B-1----:R-:W2:Y:S04]  /*00b0*/  LDG.E.64 R200, desc[UR6][R2.64] ;  /* 0x0000000602c87981 */ /* 0x002ea8000c1e1b00 */
[----:B------:R-:W3:Y:S04]  /*00c0*/  LDG.E.64 R198, desc[UR6][R4.64] ;  /* 0x0000000604c67981 */ /* 0x000ee8000c1e1b00 */
        /* <DEDUP_REMOVED lines=35> */
[----:B------:R4:W5:Y:S04]  /*0300*/  LDG.E.64 R126, desc[UR6][R2.64+0x4800] ;  /* 0x00480006027e7981 */ /* 0x000968000c1e1b00 */
[----:B------:R-:W5:Y:S04]  /*0310*/  LDG.E.64 R124, desc[UR6][R4.64+0x4c00] ;  /* 0x004c0006047c7981 */ /* 0x000f68000c1e1b00 */
[----:B------:R-:W5:Y:S01]  /*0320*/  LDG.E.64 R122, desc[UR6][R4.64+0x4800] ;  /* 0x00480006047a7981 */ /* 0x000f62000c1e1b00 */
[----:B------:R-:W-:Y:S01]  /*0330*/  UPLOP3.LUT UP0, UPT, UPT, UPT, UPT, 0x40, 0x4 ;  /* 0x000000000004789c */ /* 0x000fe20003f0e870 */
[----:B--2---:R-:W-:-:S02]  /*0340*/  SHF.R.U64 R6, R200, 0x10, R201 ;  /* 0x00000010c8067819 */ /* 0x004fc400000012c9 */
[----:B------:R-:W-:Y:S02]  /*0350*/  SHF.R.U32.HI R7, RZ, 0x10, R201 ;  /* 0x00000010ff077819 */ /* 0x000fe400000116c9 */
[----:B------:R-:W-:Y:S02]  /*0360*/  PRMT R6, R6, 0x5410, R6 ;  /* 0x0000541006067816 */ /* 0x000fe40000000006 */
[----:B---3--:R-:W-:Y:S02]  /*0370*/  SHF.R.U32.HI R9, RZ, 0x10, R199 ;  /* 0x00000010ff097819 */ /* 0x008fe400000116c7 */
[----:B------:R-:W-:Y:S02]  /*0380*/  PRMT R7, R7, 0x5410, R7 ;  /* 0x0000541007077816 */ /* 0x000fe40000000007 */
[----:B----4-:R-:W-:Y:S02]  /*0390*/  SHF.R.U32.HI R2, RZ, 0x10, R183 ;  /* 0x00000010ff027819 */ /* 0x010fe400000116b7 */
[----:B------:R-:W-:-:S02]  /*03a0*/  SHF.R.U64 R8, R198, 0x10, R199 ;  /* 0x00000010c6087819 */ /* 0x000fc400000012c7 */
[----:B-----5:R-:W-:Y:S02]  /*03b0*/  SHF.R.U64 R10, R196, 0x10, R197 ;  /* 0x00000010c40a7819 */ /* 0x020fe400000012c5 */
[C---:B------:R-:W-:Y:S02]  /*03c0*/  PRMT R6, R9.reuse, 0x7610, R6 ;  /* 0x0000761009067816 */ /* 0x040fe40000000006 */
[----:B------:R-:W-:Y:S02]  /*03d0*/  PRMT R7, R2, 0x7610, R7 ;  /* 0x0000761002077816 */ /* 0x000fe40000000007 */
[----:B------:R-:W-:Y:S02]  /*03e0*/  PRMT R8, R8, 0x5410, R8 ;  /* 0x0000541008087816 */ /* 0x000fe40000000008 */
[----:B------:R-:W-:Y:S02]  /*03f0*/  PRMT R9, R9, 0x5410, R10 ;  /* 0x0000541009097816 */ /* 0x000fe4000000000a */
[----:B------:R-:W-:-:S02]  /*0400*/  SHF.R.U32.HI R2, RZ, 0x10, R179 ;  /* 0x00000010ff027819 */ /* 0x000fc400000116b3 */
[----:B------:R-:W-:Y:S02]  /*0410*/  SHF.R.U32.HI R10, RZ, 0x10, R197 ;  /* 0x00000010ff0a7819 */ /* 0x000fe400000116c5 */
[--C-:B------:R-:W-:Y:S02]  /*0420*/  SHF.R.U64 R11, R194, 0x10, R195.reuse ;  /* 0x00000010c20b7819 */ /* 0x100fe400000012c3 */
[----:B------:R-:W-:Y:S02]  /*0430*/  SHF.R.U32.HI R12, RZ, 0x10, R195 ;  /* 0x00000010ff0c7819 */ /* 0x000fe400000116c3 */
[--C-:B------:R-:W-:Y:S02]  /*0440*/  SHF.R.U64 R13, R192, 0x10, R193.reuse ;  /* 0x00000010c00d7819 */ /* 0x100fe400000012c1 */
[----:B------:R-:W-:Y:S02]  /*0450*/  SHF.R.U32.HI R14, RZ, 0x10, R193 ;  /* 0x00000010ff0e7819 */ /* 0x000fe400000116c1 */
[----:B------:R-:W-:-:S02]  /*0460*/  SHF.R.U64 R15, R190, 0x10, R191 ;  /* 0x00000010be0f7819 */ /* 0x000fc400000012bf */
[----:B------:R-:W-:Y:S02]  /*0470*/  SHF.R.U32.HI R16, RZ, 0x10, R191 ;  /* 0x00000010ff107819 */ /* 0x000fe400000116bf */
[----:B------:R-:W-:Y:S02]  /*0480*/  SHF.R.U64 R17, R188, 0x10, R189 ;  /* 0x00000010bc117819 */ /* 0x000fe400000012bd */
[----:B------:R-:W-:Y:S02]  /*0490*/  SHF.R.U64 R18, R186, 0x10, R187 ;  /* 0x00000010ba127819 */ /* 0x000fe400000012bb */
[----:B------:R-:W-:Y:S02]  /*04a0*/  SHF.R.U32.HI R19, RZ, 0x10, R185 ;  /* 0x00000010ff137819 */ /* 0x000fe400000116b9 */
[--C-:B------:R-:W-:Y:S02]  /*04b0*/  SHF.R.U64 R20, R180, 0x10, R181.reuse ;  /* 0x00000010b4147819 */ /* 0x100fe400000012b5 */
[----:B------:R-:W-:-:S02]  /*04c0*/  SHF.R.U32.HI R21, RZ, 0x10, R181 ;  /* 0x00000010ff157819 */ /* 0x000fc400000116b5 */
[----:B------:R-:W-:Y:S02]  /*04d0*/  SHF.R.U64 R22, R178, 0x10, R179 ;  /* 0x00000010b2167819 */ /* 0x000fe400000012b3 */
        /* <DEDUP_REMOVED lines=126> */
[----:B------:R-:W-:-:S07]  /*0cc0*/  MOV R2, UR4 ;  /* 0x0000000400027c02 */ /* 0x000fce0008000f00 */
.L_x_486:
[----:B------:R-:W0:Y:S01]  /*0cd0*/  LDC.64 R116, c[0x0][0x390] ;  /* 0x0000e400ff747b82 */ /* 0x000e220000000a00 */
[----:B------:R-:W-:-:S05]  /*0ce0*/  IMAD R3, R2, 0xa00, RZ ;  /* 0x00000a0002037824 */ /* 0x000fca00078e02ff */
[----:B------:R-:W-:-:S05]  /*0cf0*/  LOP3.LUT R4, R3, R0, RZ, 0xfc, !PT ;  /* 0x0000000003047212 */ /* 0x000fca00078efcff */
[----:B0-----:R-:W-:-:S05]  /*0d00*/  IMAD.WIDE.U32 R68, R4, 0x10, R116 ;  /* 0x0000001004447825 */ /* 0x001fca00078e0074 */
[----:B------:R-:W2:Y:S04]  /*0d10*/  LDG.E.128 R40, desc[UR6][R68.64] ;  /* 0x0000000644287981 */ /* 0x000ea8000c1e1d00 */
[----:B------:R-:W3:Y:S04]  /*0d20*/  LDG.E.128 R44, desc[UR6][R68.64+0x800] ;  /* 0x00080006442c7981 */ /* 0x000ee8000c1e1d00 */
[----:B------:R-:W4:Y:S04]  /*0d30*/  LDG.E.128 R48, desc[UR6][R68.64+0x1000] ;  /* 0x0010000644307981 */ /* 0x000f28000c1e1d00 */
[----:B------:R0:W5:Y:S01]  /*0d40*/  LDG.E.128 R52, desc[UR6][R68.64+0x1800] ;  /* 0x0018000644347981 */ /* 0x000162000c1e1d00 */
[----:B------:R-:W-:-:S05]  /*0d50*/  IADD3 R57, PT, PT, R4, 0x200, RZ ;  /* 0x0000020004397810 */ /* 0x000fca0007ffe0ff */
        /* <DEDUP_REMOVED lines=305> */
[----:B------:R-:W-:Y:S02]  /*2070*/  LOP3.LUT P0, RZ, R0, 0x1f, RZ, 0xc0, !PT ;  /* 0x0000001f00ff7812 */ /* 0x000fe4000780c0ff */
[----:B------:R-:W1:Y:S01]  /*2080*/  S2R R0, SR_TID.X ;  /* 0x0000000000007919 */ /* 0x000e620000002100 */
[----:B0-----:R-:W-:-:S05]  /*2090*/  FADD.FTZ R243, R244, R243 ;  /* 0x000000f3f4f37221 */ /* 0x001fca0000010000 */
[----:B------:R-:W0:Y:S01]  /*20a0*/  SHFL.BFLY PT, R246, R243, 0x10, 0x1f ;  /* 0x0e001f00f3f67f89 */ /* 0x000e2200000e0000 */
[----:B------:R-:W-:Y:S01]  /*20b0*/  BSSY.RECONVERGENT B0, `(.L_x_482) ;  /* 0x000000b000007945 */ /* 0x000fe20003800200 */
[----:B0-----:R-:W-:-:S03]  /*20c0*/  FADD.FTZ R203, R243, R246 ;  /* 0x000000f6f3cb7221 */ /* 0x001fc60000010000 */
[----:B-1----:R-:W-:Y:S05]  /*20d0*/  @P0 BRA `(.L_x_483) ;  /* 0x0000000000200947 */ /* 0x002fea0003800000 */
[----:B------:R-:W0:Y:S01]  /*20e0*/  S2R R241, SR_TID.X ;  /* 0x0000000000f17919 */ /* 0x000e220000002100 */
[----:B------:R-:W1:Y:S01]  /*20f0*/  S2UR UR5, SR_CgaCtaId ;  /* 0x00000000000579c3 */ /* 0x000e620000008800 */
[----:B------:R-:W-:Y:S02]  /*2100*/  UMOV UR4, 0x400 ;  /* 0x0000040000047882 */ /* 0x000fe40000000000 */
[----:B-1----:R-:W-:-:S04]  /*2110*/  ULEA UR4, UR5, UR4, 0x18 ;  /* 0x0000000405047291 */ /* 0x002fc8000f8ec0ff */
[----:B------:R-:W-:Y:S01]  /*2120*/  @UP0 UIADD3 UR4, UPT, UPT, UR4, 0x20, URZ ;  /* 0x0000002004040890 */ /* 0x000fe2000fffe0ff */
[----:B0-----:R-:W-:-:S04]  /*2130*/  SHF.R.U32.HI R241, RZ, 0x2, R241 ;  /* 0x00000002fff17819 */ /* 0x001fc800000116f1 */
[----:B------:R-:W-:-:S05]  /*2140*/  LOP3.LUT R241, R241, 0x18, RZ, 0xc0, !PT ;  /* 0x00000018f1f17812 */ /* 0x000fca00078ec0ff */
[----:B------:R0:W-:Y:S02]  /*2150*/  STS.64 [R241+UR4], R202 ;  /* 0x000000caf1007988 */ /* 0x0001e40008000a04 */
.L_x_483:
[----:B------:R-:W-:Y:S05]  /*2160*/  BSYNC.RECONVERGENT B0 ;  /* 0x0000000000007941 */ /* 0x000fea0003800200 */
.L_x_482:
[----:B0-----:R-:W-:Y:S01]  /*2170*/  LOP3.LUT R202, R0, 0x1f, RZ, 0xc0, !PT ;  /* 0x0000001f00ca7812 */ /* 0x001fe200078ec0ff */
[----:B------:R-:W-:Y:S01]  /*2180*/  BAR.SYNC.DEFER_BLOCKING 0x0 ;  /* 0x0000000000007b1d */ /* 0x000fe20000010000 */
[----:B------:R-:W-:Y:S02]  /*2190*/  HFMA2 R245, -RZ, RZ, 0, 0 ;  /* 0x00000000fff57431 */ /* 0x000fe400000001ff */
[----:B------:R-:W-:Y:S02]  /*21a0*/  ISETP.GT.U32.AND P0, PT, R202, 0x3, PT ;  /* 0x00000003ca00780c */ /* 0x000fe40003f04070 */
[----:B------:R-:W-:Y:S01]  /*21b0*/  CS2R R202, SRZ ;  /* 0x0000000000ca7805 */ /* 0x000fe2000001ff00 */
[----:B------:R-:W-:Y:S10]  /*21c0*/  BSSY.RECONVERGENT B0, `(.L_x_484) ;  /* 0x000000a000007945 */ /* 0x000ff40003800200 */
[----:B------:R-:W-:Y:S05]  /*21d0*/  @P0 BRA `(.L_x_485) ;  /* 0x0000000000200947 */ /* 0x000fea0003800000 */
[----:B------:R-:W0:Y:S01]  /*21e0*/  S2UR UR5, SR_CgaCtaId ;  /* 0x00000000000579c3 */ /* 0x000e220000008800 */
[----:B------:R-:W-:Y:S01]  /*21f0*/  UMOV UR4, 0x400 ;  /* 0x0000040000047882 */ /* 0x000fe20000000000 */
[----:B------:R-:W-:Y:S02]  /*2200*/  SHF.L.U32 R202, R0, 0x3, RZ ;  /* 0x0000000300ca7819 */ /* 0x000fe400000006ff */
[----:B------:R-:W-:Y:S02]  /*2210*/  MOV R245, 0x45200000 ;  /* 0x4520000000f57802 */ /* 0x000fe40000000f00 */
[----:B------:R-:W-:Y:S01]  /*2220*/  LOP3.LUT R202, R202, 0xf8, RZ, 0xc0, !PT ;  /* 0x000000f8caca7812 */ /* 0x000fe200078ec0ff */
[----:B0-----:R-:W-:-:S04]  /*2230*/  ULEA UR4, UR5, UR4, 0x18 ;  /* 0x0000000405047291 */ /* 0x001fc8000f8ec0ff */
[----:B------:R-:W-:-:S09]  /*2240*/  @UP0 UIADD3 UR4, UPT, UPT, UR4, 0x20, URZ ;  /* 0x0000002004040890 */ /* 0x000fd2000fffe0ff */
[----:B------:R-:W0:Y:S03]  /*2250*/  LDS.64 R202, [R202+UR4] ;  /* 0x00000004caca7984 */ /* 0x000e260008000a00 */
.L_x_485:
[----:B------:R-:W-:Y:S05]  /*2260*/  BSYNC.RECONVERGENT B0 ;  /* 0x0000000000007941 */ /* 0x000fea0003800200 */
.L_x_484:
[----:B------:R-:W1:Y:S01]  /*2270*/  SHFL.DOWN PT, R248, R245, 0x2, 0x1f ;  /* 0x08401f00f5f87f89 */ /* 0x000e6200000e0000 */
[----:B------:R-:W-:Y:S01]  /*2280*/  PRMT R9, R196, 0x7610, R9 ;  /* 0x00007610c4097816 */ /* 0x000fe20000000009 */
[----:B------:R-:W-:Y:S01]  /*2290*/  UPLOP3.LUT UP0, UPT, UPT, UPT, UP0, 0x40, 0x4 ;  /* 0x000000000004789c */ /* 0x000fe20003f0e800 */
[----:B------:R-:W-:Y:S01]  /*22a0*/  PRMT R11, R194, 0x7610, R11 ;  /* 0x00007610c20b7816 */ /* 0x000fe2000000000b */
[----:B0-----:R-:W0:Y:S01]  /*22b0*/  SHFL.DOWN PT, R247, R202, 0x2, 0x1f ;  /* 0x08401f00caf77f89 */ /* 0x001e2200000e0000 */
[----:B------:R-:W-:Y:S02]  /*22c0*/  PRMT R13, R192, 0x7610, R13 ;  /* 0x00007610c00d7816 */ /* 0x000fe4000000000d */
[----:B------:R-:W-:Y:S01]  /*22d0*/  PRMT R15, R190, 0x7610, R15 ;  /* 0x00007610be0f7816 */ /* 0x000fe2000000000f */
[----:B------:R-:W2:Y:S01]  /*22e0*/  SHFL.DOWN PT, R250, R203, 0x2, 0x1f ;  /* 0x08401f00cbfa7f89 */ /* 0x000ea200000e0000 */
[----:B------:R-:W-:Y:S02]  /*22f0*/  PRMT R17, R188, 0x7610, R17 ;  /* 0x00007610bc117816 */ /* 0x000fe40000000011 */
[----:B------:R-:W-:-:S02]  /*2300*/  PRMT R18, R186, 0x7610, R18 ;  /* 0x00007610ba127816 */ /* 0x000fc40000000012 */
[----:B------:R-:W-:Y:S02]  /*2310*/  PRMT R23, R176, 0x7610, R23 ;  /* 0x00007610b0177816 */ /* 0x000fe40000000017 */
[----:B------:R-:W-:Y:S02]  /*2320*/  PRMT R25, R174, 0x7610, R25 ;  /* 0x00007610ae197816 */ /* 0x000fe40000000019 */
[----:B------:R-:W-:Y:S02]  /*2330*/  PRMT R20, R180, 0x7610, R20 ;  /* 0x00007610b4147816 */ /* 0x000fe40000000014 */
[----:B------:R-:W-:Y:S02]  /*2340*/  PRMT R22, R178, 0x7610, R22 ;  /* 0x00007610b2167816 */ /* 0x000fe40000000016 */
[----:B------:R-:W-:Y:S02]  /*2350*/  PRMT R27, R172, 0x7610, R27 ;  /* 0x00007610ac1b7816 */ /* 0x000fe4000000001b */
[----:B------:R-:W-:Y:S01]  /*2360*/  PRMT R29, R170, 0x7610, R29 ;  /* 0x00007610aa1d7816 */ /* 0x000fe2000000001d */
[----:B-1----:R-:W-:Y:S01]  /*2370*/  FADD.FTZ R243, R248, R245 ;  /* 0x000000f5f8f37221 */ /* 0x002fe20000010000 */
[----:B------:R-:W-:-:S02]  /*2380*/  PRMT R31, R168, 0x7610, R31 ;  /* 0x00007610a81f7816 */ /* 0x000fc4000000001f */
[----:B------:R-:W-:Y:S01]  /*2390*/  PRMT R33, R166, 0x7610, R33 ;  /* 0x00007610a6217816 */ /* 0x000fe20000000021 */
[----:B------:R-:W1:Y:S01]  /*23a0*/  MUFU.RCP R246, R243 ;  /* 0x000000f300f67308 */ /* 0x000e620000001000 */
[----:B------:R-:W3:Y:S01]  /*23b0*/  SHFL.DOWN PT, R244, R243, 0x1, 0x1f ;  /* 0x08201f00f3f47f89 */ /* 0x000ee200000e0000 */
[----:B0-----:R-:W-:Y:S01]  /*23c0*/  FMUL.FTZ R242, R248, R247 ;  /* 0x000000f7f8f27220 */ /* 0x001fe20000410000 */
[----:B------:R-:W-:Y:S01]  /*23d0*/  FADD.FTZ R249, -R247, R202 ;  /* 0x000000caf7f97221 */ /* 0x000fe20000010100 */
[----:B------:R-:W-:Y:S02]  /*23e0*/  PRMT R205, R156, 0x7610, R205 ;  /* 0x000076109ccd7816 */ /* 0x000fe400000000cd */
[----:B------:R-:W-:Y:S01]  /*23f0*/  FFMA.FTZ R241, R245, R202, R242 ;  /* 0x000000caf5f17223 */ /* 0x000fe200000100f2 */
[----:B------:R-:W-:Y:S01]  /*2400*/  FMUL.FTZ R202, R249, R249 ;  /* 0x000000f9f9ca7220 */ /* 0x000fe20000410000 */
[----:B------:R-:W-:Y:S02]  /*2410*/  PRMT R207, R154, 0x7610, R207 ;  /* 0x000076109acf7816 */ /* 0x000fe400000000cf */
[----:B------:R-:W-:Y:S01]  /*2420*/  PRMT R35, R164, 0x7610, R35 ;  /* 0x00007610a4237816 */ /* 0x000fe20000000023 */
[----:B------:R-:W-:Y:S01]  /*2430*/  FMUL.FTZ R249, R202, R245 ;  /* 0x000000f5caf97220 */ /* 0x000fe20000410000 */
[----:B--2---:R-:W-:Y:S01]  /*2440*/  FADD.FTZ R245, R250, R203 ;  /* 0x000000cbfaf57221 */ /* 0x004fe20000010000 */
[----:B------:R-:W-:-:S02]  /*2450*/  PRMT R37, R162, 0x7610, R37 ;  /* 0x00007610a2257816 */ /* 0x000fc40000000025 */
[----:B------:R-:W-:Y:S01]  /*2460*/  FMUL.FTZ R249, R248, R249 ;  /* 0x000000f9f8f97220 */ /* 0x000fe20000410000 */
[----:B------:R-:W-:Y:S01]  /*2470*/  PRMT R39, R160, 0x7610, R39 ;  /* 0x00007610a0277816 */ /* 0x000fe20000000027 */
[----:B-1----:R-:W-:Y:S01]  /*2480*/  FMUL.FTZ R242, R246, R241 ;  /* 0x000000f1f6f27220 */ /* 0x002fe20000410000 */
[----:B------:R-:W-:Y:S01]  /*2490*/  PRMT R121, R158, 0x7610, R121 ;  /* 0x000076109e797816 */ /* 0x000fe20000000079 */
[----:B------:R-:W-:Y:S01]  /*24a0*/  FFMA.FTZ R246, R246, R249, R245 ;  /* 0x000000f9f6f67223 */ /* 0x000fe200000100f5 */
[----:B------:R-:W-:Y:S02]  /*24b0*/  PRMT R209, R152, 0x7610, R209 ;  /* 0x0000761098d17816 */ /* 0x000fe400000000d1 */
[----:B------:R-:W0:Y:S01]  /*24c0*/  SHFL.DOWN PT, R241, R242, 0x1, 0x1f ;  /* 0x08201f00f2f17f89 */ /* 0x000e2200000e0000 */
[----:B------:R-:W-:Y:S01]  /*24d0*/  PRMT R211, R150, 0x7610, R211 ;  /* 0x0000761096d37816 */ /* 0x000fe200000000d3 */
[----:B---3--:R-:W-:Y:S02]  /*24e0*/  FADD.FTZ R247, R243, R244 ;  /* 0x000000f4f3f77221 */ /* 0x008fe40000010000 */
[----:B------:R-:W1:Y:S01]  /*24f0*/  SHFL.DOWN PT, R203, R246, 0x1, 0x1f ;  /* 0x08201f00f6cb7f89 */ /* 0x000e6200000e0000 */
[----:B------:R-:W-:-:S02]  /*2500*/  PRMT R213, R148, 0x7610, R213 ;  /* 0x0000761094d57816 */ /* 0x000fc400000000d5 */
[----:B------:R-:W-:Y:S01]  /*2510*/  PRMT R215, R146, 0x7610, R215 ;  /* 0x0000761092d77816 */ /* 0x000fe200000000d7 */
[----:B------:R-:W2:Y:S01]  /*2520*/  MUFU.RCP R247, R247 ;  /* 0x000000f700f77308 */ /* 0x000ea20000001000 */
[----:B------:R-:W-:Y:S02]  /*2530*/  PRMT R217, R144, 0x7610, R217 ;  /* 0x0000761090d97816 */ /* 0x000fe400000000d9 */
[----:B------:R-:W-:Y:S02]  /*2540*/  PRMT R219, R142, 0x7610, R219 ;  /* 0x000076108edb7816 */ /* 0x000fe400000000db */
[----:B------:R-:W-:Y:S02]  /*2550*/  PRMT R225, R136, 0x7610, R225 ;  /* 0x0000761088e17816 */ /* 0x000fe400000000e1 */
[----:B------:R-:W-:Y:S02]  /*2560*/  PRMT R227, R134, 0x7610, R227 ;  /* 0x0000761086e37816 */ /* 0x000fe400000000e3 */
[----:B------:R-:W-:-:S02]  /*2570*/  PRMT R229, R132, 0x7610, R229 ;  /* 0x0000761084e57816 */ /* 0x000fc400000000e5 */
[----:B------:R-:W-:Y:S02]  /*2580*/  PRMT R231, R130, 0x7610, R231 ;  /* 0x0000761082e77816 */ /* 0x000fe400000000e7 */
[----:B------:R-:W-:Y:S01]  /*2590*/  PRMT R221, R140, 0x7610, R221 ;  /* 0x000076108cdd7816 */ /* 0x000fe200000000dd */
[----:B0-----:R-:W-:Y:S01]  /*25a0*/  FMUL.FTZ R202, R244, R241 ;  /* 0x000000f1f4ca7220 */ /* 0x001fe20000410000 */
[----:B------:R-:W-:Y:S01]  /*25b0*/  FADD.FTZ R241, R242, -R241 ;  /* 0x800000f1f2f17221 */ /* 0x000fe20000010000 */
[----:B------:R-:W-:Y:S02]  /*25c0*/  PRMT R223, R138, 0x7610, R223 ;  /* 0x000076108adf7816 */ /* 0x000fe400000000df */
[----:B------:R-:W-:Y:S01]  /*25d0*/  FFMA.FTZ R202, R243, R242, R202 ;  /* 0x000000f2f3ca7223 */ /* 0x000fe200000100ca */
[----:B------:R-:W-:Y:S01]  /*25e0*/  FMUL.FTZ R242, R241, R241 ;  /* 0x000000f1f1f27220 */ /* 0x000fe20000410000 */
[----:B------:R-:W-:Y:S02]  /*25f0*/  ISETP.NE.AND P0, PT, R0, RZ, PT ;  /* 0x000000ff0000720c */ /* 0x000fe40003f05270 */
[----:B--2---:R-:W-:Y:S01]  /*2600*/  FMUL.FTZ R202, R247, R202 ;  /* 0x000000caf7ca7220 */ /* 0x004fe20000410000 */
[----:B------:R-:W-:Y:S01]  /*2610*/  FMUL.FTZ R243, R243, R242 ;  /* 0x000000f2f3f37220 */ /* 0x000fe20000410000 */
[----:B-1----:R-:W-:Y:S01]  /*2620*/  FADD.FTZ R242, R246, R203 ;  /* 0x000000cbf6f27221 */ /* 0x002fe20000010000 */
[----:B------:R-:W-:-:S02]  /*2630*/  PRMT R235, R126, 0x7610, R235 ;  /* 0x000076107eeb7816 */ /* 0x000fc400000000eb */
[----:B------:R-:W-:Y:S01]  /*2640*/  FMUL.FTZ R203, R244, R243 ;  /* 0x000000f3f4cb7220 */ /* 0x000fe20000410000 */
[----:B------:R-:W0:Y:S01]  /*2650*/  SHFL.IDX PT, R202, R202, RZ, 0x1f ;  /* 0x00001fffcaca7589 */ /* 0x000e2200000e0000 */
[----:B------:R-:W-:Y:S02]  /*2660*/  PRMT R239, R122, 0x7610, R239 ;  /* 0x000076107aef7816 */ /* 0x000fe400000000ef */
[----:B------:R-:W-:Y:S01]  /*2670*/  FFMA.FTZ R203, R247, R203, R242 ;  /* 0x000000cbf7cb7223 */ /* 0x000fe200000100f2 */
[----:B------:R-:W-:Y:S02]  /*2680*/  PRMT R233, R128, 0x7610, R233 ;  /* 0x0000761080e97816 */ /* 0x000fe400000000e9 */
[----:B------:R-:W-:Y:S02]  /*2690*/  PRMT R237, R124, 0x7610, R237 ;  /* 0x000076107ced7816 */ /* 0x000fe400000000ed */
        /* <DEDUP_REMOVED lines=27> */
[----:B-1----:R-:W-:Y:S01]  /*2850*/  FFMA.FTZ R71, R242, 9.7656251455191522837e-05, R71 ;  /* 0x38cccccdf2477823 */ /* 0x002fe20000010047 */
        /* <DEDUP_REMOVED lines=84> */
[----:B------:R-:W-:Y:S01]  /*2da0*/  SHF.R.U32.HI R242, RZ, 0x10, R189 ;  /* 0x00000010fff27819 */ /* 0x000fe200000116bd */
[--C-:B------:R-:W-:Y:S01]  /*2db0*/  FADD.FTZ R252, R103, -R202.reuse ;  /* 0x800000ca67fc7221 */ /* 0x100fe20000010000 */
[----:B------:R-:W-:Y:S01]  /*2dc0*/  SHF.R.U32.HI R241, RZ, 0x10, R187 ;  /* 0x00000010fff17819 */ /* 0x000fe200000116bb */
[----:B------:R-:W-:Y:S01]  /*2dd0*/  FMUL.FTZ R73, R71, R73 ;  /* 0x0000004947497220 */ /* 0x000fe20000410000 */
[----:B------:R-:W-:Y:S01]  /*2de0*/  F2FP.BF16.F32.PACK_AB R93, RZ, R93 ;  /* 0x0000005dff5d723e */ /* 0x000fe200000010ff */
[----:B------:R-:W-:Y:S01]  /*2df0*/  FADD.FTZ R47, R47, -R202 ;  /* 0x800000ca2f2f7221 */ /* 0x000fe20000010000 */
[----:B------:R-:W-:Y:S01]  /*2e00*/  F2FP.BF16.F32.PACK_AB R41, RZ, R41 ;  /* 0x00000029ff29723e */ /* 0x000fe200000010ff */
[----:B------:R-:W-:Y:S01]  /*2e10*/  HFMA2.BF16_V2 R55, R242.H0_H0, R55.H0_H0, R241.H0_H0 ;  /* 0x20000037f2377231 */ /* 0x000fe200002408f1 */
[----:B------:R-:W-:Y:S01]  /*2e20*/  PRMT R242, R198, 0x7610, R8 ;  /* 0x00007610c6f27816 */ /* 0x000fe20000000008 */
[----:B------:R-:W-:Y:S01]  /*2e30*/  FADD.FTZ R65, R65, -R202 ;  /* 0x800000ca41417221 */ /* 0x000fe20000010000 */
[----:B------:R-:W-:Y:S01]  /*2e40*/  PRMT R93, R93, 0x5410, R41 ;  /* 0x000054105d5d7816 */ /* 0x000fe20000000029 */
[----:B------:R-:W-:Y:S01]  /*2e50*/  FMUL.FTZ R103, R71, R87 ;  /* 0x0000005747677220 */ /* 0x000fe20000410000 */
[----:B------:R-:W-:Y:S01]  /*2e60*/  PRMT R41, R200, 0x7610, R6 ;  /* 0x00007610c8297816 */ /* 0x000fe20000000006 */
[----:B------:R-:W-:Y:S01]  /*2e70*/  FADD.FTZ R77, R77, -R202 ;  /* 0x800000ca4d4d7221 */ /* 0x000fe20000010000 */
[----:B------:R-:W-:Y:S01]  /*2e80*/  F2FP.BF16.F32.PACK_AB R44, RZ, R44 ;  /* 0x0000002cff2c723e */ /* 0x000fe200000010ff */
[C---:B------:R-:W-:Y:S01]  /*2e90*/  FMUL.FTZ R87, R71.reuse, R88 ;  /* 0x0000005847577220 */ /* 0x040fe20000410000 */
[----:B------:R-:W-:Y:S01]  /*2ea0*/  F2FP.BF16.F32.PACK_AB R53, RZ, R53 ;  /* 0x00000035ff35723e */ /* 0x000fe200000010ff */
[----:B------:R-:W-:Y:S01]  /*2eb0*/  FMUL.FTZ R89, R71, R89 ;  /* 0x0000005947597220 */ /* 0x000fe20000410000 */
[----:B------:R-:W-:Y:S01]  /*2ec0*/  HFMA2.BF16_V2 R93, R41, R93, R242 ;  /* 0x0000005d295d7231 */ /* 0x000fe200002000f2 */
[----:B------:R-:W-:Y:S01]  /*2ed0*/  PRMT R44, R44, 0x5410, R42 ;  /* 0x000054102c2c7816 */ /* 0x000fe2000000002a */
[----:B------:R-:W-:Y:S01]  /*2ee0*/  FADD.FTZ R79, R79, -R202 ;  /* 0x800000ca4f4f7221 */ /* 0x000fe20000010000 */
[----:B------:R-:W-:Y:S01]  /*2ef0*/  PRMT R41, R49, 0x5410, R50 ;  /* 0x0000541031297816 */ /* 0x000fe20000000032 */
[C---:B------:R-:W-:Y:S01]  /*2f00*/  FMUL.FTZ R46, R71.reuse, R46 ;  /* 0x0000002e472e7220 */ /* 0x040fe20000410000 */
[----:B------:R-:W-:Y:S01]  /*2f10*/  F2FP.BF16.F32.PACK_AB R62, RZ, R61 ;  /* 0x0000003dff3e723e */ /* 0x000fe200000010ff */
[----:B------:R-:W-:Y:S01]  /*2f20*/  HFMA2.BF16_V2 R49, R9, R44, R11 ;  /* 0x0000002c09317231 */ /* 0x000fe2000020000b */
[----:B------:R-:W-:Y:S01]  /*2f30*/  F2FP.BF16.F32.PACK_AB R61, RZ, R97 ;  /* 0x00000061ff3d723e */ /* 0x000fe200000010ff */
[----:B------:R-:W-:Y:S01]  /*2f40*/  FMUL.FTZ R97, R71, R70 ;  /* 0x0000004647617220 */ /* 0x000fe20000410000 */
[----:B------:R-:W-:Y:S01]  /*2f50*/  HFMA2.BF16_V2 R44, R13, R41, R15 ;  /* 0x000000290d2c7231 */ /* 0x000fe2000020000f */
[----:B------:R-:W-:Y:S01]  /*2f60*/  PRMT R54, R54, 0x5410, R53 ;  /* 0x0000541036367816 */ /* 0x000fe20000000035 */
[--C-:B------:R-:W-:Y:S01]  /*2f70*/  FADD.FTZ R116, R116, -R202.reuse ;  /* 0x800000ca74747221 */ /* 0x100fe20000010000 */
[----:B------:R-:W-:Y:S01]  /*2f80*/  F2FP.BF16.F32.PACK_AB R56, RZ, R56 ;  /* 0x00000038ff38723e */ /* 0x000fe200000010ff */
[--C-:B------:R-:W-:Y:S01]  /*2f90*/  FADD.FTZ R40, R117, -R202.reuse ;  /* 0x800000ca75287221 */ /* 0x100fe20000010000 */
[----:B------:R-:W-:Y:S01]  /*2fa0*/  SHF.R.U64 R41, R184, 0x10, R185 ;  /* 0x00000010b8297819 */ /* 0x000fe200000012b9 */
[----:B------:R-:W-:Y:S01]  /*2fb0*/  FADD.FTZ R76, R76, -R202 ;  /* 0x800000ca4c4c7221 */ /* 0x000fe20000010000 */
[----:B------:R-:W-:Y:S01]  /*2fc0*/  SHF.R.U64 R53, R182, 0x10, R183 ;  /* 0x00000010b6357819 */ /* 0x000fe200000012b7 */
[C---:B------:R-:W-:Y:S01]  /*2fd0*/  FMUL.FTZ R47, R71.reuse, R47 ;  /* 0x0000002f472f7220 */ /* 0x040fe20000410000 */
[----:B------:R-:W-:Y:S01]  /*2fe0*/  F2FP.BF16.F32.PACK_AB R70, RZ, R68 ;  /* 0x00000044ff46723e */ /* 0x000fe200000010ff */
[C---:B------:R-:W-:Y:S01]  /*2ff0*/  FMUL.FTZ R65, R71.reuse, R65 ;  /* 0x0000004147417220 */ /* 0x040fe20000410000 */
[----:B------:R-:W-:Y:S01]  /*3000*/  F2FP.BF16.F32.PACK_AB R68, RZ, R97 ;  /* 0x00000061ff44723e */ /* 0x000fe200000010ff */
[C---:B------:R-:W-:Y:S01]  /*3010*/  FMUL.FTZ R97, R71.reuse, R75 ;  /* 0x0000004b47617220 */ /* 0x040fe20000410000 */
[----:B------:R-:W-:Y:S01]  /*3020*/  PRMT R50, R56, 0x5410, R60 ;  /* 0x0000541038327816 */ /* 0x000fe2000000003c */
[--C-:B------:R-:W-:Y:S01]  /*3030*/  FADD.FTZ R80, R80, -R202.reuse ;  /* 0x800000ca50507221 */ /* 0x100fe20000010000 */
[----:B------:R-:W-:Y:S01]  /*3040*/  PRMT R41, R184, 0x5410, R41 ;  /* 0x00005410b8297816 */ /* 0x000fe20000000029 */
[----:B------:R-:W-:Y:S01]  /*3050*/  FMUL.FTZ R77, R71, R77 ;  /* 0x0000004d474d7220 */ /* 0x000fe20000410000 */
[----:B------:R-:W-:Y:S01]  /*3060*/  PRMT R42, R182, 0x5410, R53 ;  /* 0x00005410b62a7816 */ /* 0x000fe20000000035 */
[----:B------:R-:W-:Y:S01]  /*3070*/  HFMA2.BF16_V2 R43, R201.H0_H0, R43.H0_H0, R199.H0_H0 ;  /* 0x2000002bc92b7231 */ /* 0x000fe200002408c7 */
[----:B------:R-:W-:Y:S01]  /*3080*/  F2FP.BF16.F32.PACK_AB R75, RZ, R95 ;  /* 0x0000005fff4b723e */ /* 0x000fe200000010ff */
[--C-:B------:R-:W-:Y:S01]  /*3090*/  FADD.FTZ R81, R81, -R202.reuse ;  /* 0x800000ca51517221 */ /* 0x100fe20000010000 */
[----:B------:R-:W-:Y:S01]  /*30a0*/  PRMT R9, R93, 0x7632, R9 ;  /* 0x000076325d097816 */ /* 0x000fe20000000009 */
[C---:B------:R-:W-:Y:S01]  /*30b0*/  FMUL.FTZ R116, R71.reuse, R116 ;  /* 0x0000007447747220 */ /* 0x040fe20000410000 */
[----:B------:R-:W-:Y:S01]  /*30c0*/  F2FP.BF16.F32.PACK_AB R95, RZ, R73 ;  /* 0x00000049ff5f723e */ /* 0x000fe200000010ff */
[----:B------:R-:W-:Y:S01]  /*30d0*/  HFMA2.BF16_V2 R41, R41, R50, R42 ;  /* 0x0000003229297231 */ /* 0x000fe2000020002a */
[----:B------:R-:W-:Y:S01]  /*30e0*/  F2FP.BF16.F32.PACK_AB R73, RZ, R97 ;  /* 0x00000061ff49723e */ /* 0x000fe200000010ff */
[C---:B------:R-:W-:Y:S01]  /*30f0*/  FMUL.FTZ R97, R71.reuse, R79 ;  /* 0x0000004f47617220 */ /* 0x040fe20000410000 */
[----:B------:R-:W-:Y:S01]  /*3100*/  F2FP.BF16.F32.PACK_AB R87, RZ, R87 ;  /* 0x00000057ff57723e */ /* 0x000fe200000010ff */
[----:B------:R-:W-:Y:S01]  /*3110*/  FMUL.FTZ R40, R71, R40 ;  /* 0x0000002847287220 */ /* 0x000fe20000410000 */
[----:B------:R-:W-:Y:S01]  /*3120*/  F2FP.BF16.F32.PACK_AB R89, RZ, R89 ;  /* 0x00000059ff59723e */ /* 0x000fe200000010ff */
[--C-:B------:R-:W-:Y:S01]  /*3130*/  FADD.FTZ R83, R83, -R202.reuse ;  /* 0x800000ca53537221 */ /* 0x100fe20000010000 */
[----:B------:R-:W-:Y:S01]  /*3140*/  F2FP.BF16.F32.PACK_AB R48, RZ, R46 ;  /* 0x0000002eff30723e */ /* 0x000fe200000010ff */
[----:B------:R-:W-:Y:S01]  /*3150*/  FMUL.FTZ R76, R71, R76 ;  /* 0x0000004c474c7220 */ /* 0x000fe20000410000 */
[----:B------:R-:W-:Y:S01]  /*3160*/  LOP3.LUT R42, R9, 0xffff, RZ, 0xc0, !PT ;  /* 0x0000ffff092a7812 */ /* 0x000fe200078ec0ff */
[----:B------:R-:W-:Y:S01]  /*3170*/  HFMA2.BF16_V2 R56, R17, R54, R18 ;  /* 0x0000003611387231 */ /* 0x000fe20000200012 */
[----:B------:R-:W-:Y:S01]  /*3180*/  F2FP.BF16.F32.PACK_AB R46, RZ, R99 ;  /* 0x00000063ff2e723e */ /* 0x000fe200000010ff */
[----:B------:R-:W-:Y:S01]  /*3190*/  FMUL.FTZ R99, R71, R80 ;  /* 0x0000005047637220 */ /* 0x000fe20000410000 */
[----:B------:R-:W-:Y:S01]  /*31a0*/  F2FP.BF16.F32.PACK_AB R47, RZ, R47 ;  /* 0x0000002fff2f723e */ /* 0x000fe200000010ff */
[--C-:B------:R-:W-:Y:S01]  /*31b0*/  FADD.FTZ R85, R85, -R202.reuse ;  /* 0x800000ca55557221 */ /* 0x100fe20000010000 */
[----:B------:R-:W-:Y:S01]  /*31c0*/  F2FP.BF16.F32.PACK_AB R65, RZ, R65 ;  /* 0x00000041ff41723e */ /* 0x000fe200000010ff */
[----:B------:R-:W-:Y:S01]  /*31d0*/  FMUL.FTZ R81, R71, R81 ;  /* 0x0000005147517220 */ /* 0x000fe20000410000 */
[----:B------:R-:W-:Y:S01]  /*31e0*/  PRMT R9, R49, 0x7632, R9 ;  /* 0x0000763231097816 */ /* 0x000fe20000000009 */
[--C-:B------:R-:W-:Y:S01]  /*31f0*/  FADD.FTZ R58, R58, -R202.reuse ;  /* 0x800000ca3a3a7221 */ /* 0x100fe20000010000 */
[----:B------:R-:W-:Y:S01]  /*3200*/  F2FP.BF16.F32.PACK_AB R79, RZ, R77 ;  /* 0x0000004dff4f723e */ /* 0x000fe200000010ff */
[--C-:B------:R-:W-:Y:S01]  /*3210*/  FADD.FTZ R82, R82, -R202.reuse ;  /* 0x800000ca52527221 */ /* 0x100fe20000010000 */
[--C-:B------:R-:W-:Y:S01]  /*3220*/  PRMT R87, R87, 0x5410, R89.reuse ;  /* 0x0000541057577816 */ /* 0x100fe20000000059 */
[----:B------:R-:W-:Y:S01]  /*3230*/  FADD.FTZ R91, R91, -R202 ;  /* 0x800000ca5b5b7221 */ /* 0x000fe20000010000 */
[----:B------:R-:W-:Y:S01]  /*3240*/  F2FP.BF16.F32.PACK_AB R77, RZ, R97 ;  /* 0x00000061ff4d723e */ /* 0x000fe200000010ff */
[----:B------:R-:W-:Y:S01]  /*3250*/  FMUL.FTZ R97, R71, R83 ;  /* 0x0000005347617220 */ /* 0x000fe20000410000 */
[----:B------:R-:W-:Y:S01]  /*3260*/  PRMT R89, R43, 0x7610, R89 ;  /* 0x000076102b597816 */ /* 0x000fe20000000059 */
[----:B------:R-:W-:Y:S01]  /*3270*/  IMAD.WIDE.U32 R42, R42, 0x10000, RZ ;  /* 0x000100002a2a7825 */ /* 0x000fe200078e00ff */
[----:B------:R-:W-:-:S03]  /*3280*/  F2FP.BF16.F32.PACK_AB R116, RZ, R116 ;  /* 0x00000074ff74723e */ /* 0x000fc600000010ff */
[----:B------:R-:W-:Y:S01]  /*3290*/  HFMA2.BF16_V2 R48, R197.H0_H0, R48.H0_H0, R195.H0_H0 ;  /* 0x20000030c5307231 */ /* 0x000fe200002408c3 */
[----:B------:R-:W-:Y:S01]  /*32a0*/  F2FP.BF16.F32.PACK_AB R40, RZ, R40 ;  /* 0x00000028ff28723e */ /* 0x000fe200000010ff */
[--C-:B------:R-:W-:Y:S01]  /*32b0*/  FADD.FTZ R84, R84, -R202.reuse ;  /* 0x800000ca54547221 */ /* 0x100fe20000010000 */
[----:B------:R-:W-:Y:S01]  /*32c0*/  F2FP.BF16.F32.PACK_AB R80, RZ, R76 ;  /* 0x0000004cff50723e */ /* 0x000fe200000010ff */
[----:B------:R-:W-:Y:S01]  /*32d0*/  FADD.FTZ R92, R92, -R202 ;  /* 0x800000ca5c5c7221 */ /* 0x000fe20000010000 */
[----:B------:R-:W-:Y:S01]  /*32e0*/  PRMT R61, R61, 0x5410, R65 ;  /* 0x000054103d3d7816 */ /* 0x000fe20000000041 */
[----:B------:R-:W-:Y:S01]  /*32f0*/  HFMA2.BF16_V2 R47, R10.H1_H1, R47.H0_H0, R12.H1_H1 ;  /* 0x2000002f0a2f7231 */ /* 0x000fe20000260c0c */
[----:B------:R-:W-:Y:S01]  /*3300*/  LOP3.LUT R53, R9, 0xffff, RZ, 0xc0, !PT ;  /* 0x0000ffff09357812 */ /* 0x000fe200078ec0ff */
[C---:B------:R-:W-:Y:S01]  /*3310*/  FMUL.FTZ R58, R71.reuse, R58 ;  /* 0x0000003a473a7220 */ /* 0x040fe20000410000 */
[----:B------:R-:W-:Y:S01]  /*3320*/  F2FP.BF16.F32.PACK_AB R76, RZ, R99 ;  /* 0x00000063ff4c723e */ /* 0x000fe200000010ff */
[C---:B------:R-:W-:Y:S01]  /*3330*/  FMUL.FTZ R99, R71.reuse, R85 ;  /* 0x0000005547637220 */ /* 0x040fe20000410000 */
[----:B------:R-:W-:Y:S01]  /*3340*/  PRMT R10, R44, 0x7632, R10 ;  /* 0x000076322c0a7816 */ /* 0x000fe2000000000a */
[----:B------:R-:W-:Y:S01]  /*3350*/  FADD.FTZ R94, R94, -R202 ;  /* 0x800000ca5e5e7221 */ /* 0x000fe20000010000 */
[----:B------:R-:W-:Y:S01]  /*3360*/  PRMT R11, R56, 0x7632, R11 ;  /* 0x00007632380b7816 */ /* 0x000fe2000000000b */
[C---:B------:R-:W-:Y:S01]  /*3370*/  FMUL.FTZ R82, R71.reuse, R82 ;  /* 0x0000005247527220 */ /* 0x040fe20000410000 */
[----:B------:R-:W-:Y:S01]  /*3380*/  F2FP.BF16.F32.PACK_AB R85, RZ, R81 ;  /* 0x00000051ff55723e */ /* 0x000fe200000010ff */
[----:B------:R-:W-:Y:S01]  /*3390*/  FMUL.FTZ R91, R71, R91 ;  /* 0x0000005b475b7220 */ /* 0x000fe20000410000 */
[----:B------:R-:W-:Y:S01]  /*33a0*/  PRMT R59, R59, 0x5410, R62 ;  /* 0x000054103b3b7816 */ /* 0x000fe2000000003e */
[C---:B------:R-:W-:Y:S01]  /*33b0*/  FMUL.FTZ R84, R71.reuse, R84 ;  /* 0x0000005447547220 */ /* 0x040fe20000410000 */
[----:B------:R-:W-:Y:S01]  /*33c0*/  PRMT R116, R116, 0x5410, R40 ;  /* 0x0000541074747816 */ /* 0x000fe20000000028 */
[C---:B------:R-:W-:Y:S01]  /*33d0*/  FMUL.FTZ R244, R71.reuse, R244 ;  /* 0x000000f447f47220 */ /* 0x040fe20000410000 */
[----:B------:R-:W-:Y:S01]  /*33e0*/  F2FP.BF16.F32.PACK_AB R81, RZ, R97 ;  /* 0x00000061ff51723e */ /* 0x000fe200000010ff */
[----:B------:R-:W-:Y:S01]  /*33f0*/  FMUL.FTZ R97, R71, R92 ;  /* 0x0000005c47617220 */ /* 0x000fe20000410000 */
[----:B------:R-:W-:Y:S01]  /*3400*/  LOP3.LUT R40, R42, 0xffff, R93, 0xf8, !PT ;  /* 0x0000ffff2a287812 */ /* 0x000fe200078ef85d */
[----:B------:R-:W-:Y:S01]  /*3410*/  HFMA2.BF16_V2 R52, R189.H0_H0, R52.H0_H0, R187.H0_H0 ;  /* 0x20000034bd347231 */ /* 0x000fe200002408bb */
[----:B------:R-:W-:Y:S01]  /*3420*/  LOP3.LUT R89, R43, 0xffff, R89, 0xf8, !PT ;  /* 0x0000ffff2b597812 */ /* 0x000fe200078ef859 */
[----:B------:R-:W-:Y:S01]  /*3430*/  IMAD.WIDE.U32 R42, R53, 0x10000, RZ ;  /* 0x00010000352a7825 */ /* 0x000fe200078e00ff */
[----:B------:R-:W-:-:S03]  /*3440*/  PRMT R9, R48, 0x7610, R9 ;  /* 0x0000761030097816 */ /* 0x000fc60000000009 */
[----:B------:R-:W-:Y:S01]  /*3450*/  HFMA2.BF16_V2 R54, R23, R61, R25 ;  /* 0x0000003d17367231 */ /* 0x000fe20000200019 */
[----:B------:R-:W-:Y:S01]  /*3460*/  LOP3.LUT R53, R10, 0xffff, RZ, 0xc0, !PT ;  /* 0x0000ffff0a357812 */ /* 0x000fe200078ec0ff */
[----:B------:R-:W-:Y:S01]  /*3470*/  FMUL.FTZ R92, R71, R94 ;  /* 0x0000005e475c7220 */ /* 0x000fe20000410000 */
[----:B------:R-:W-:Y:S01]  /*3480*/  LOP3.LUT R48, R11, 0xffff, RZ, 0xc0, !PT ;  /* 0x0000ffff0b307812 */ /* 0x000fe200078ec0ff */
[----:B------:R-:W-:Y:S01]  /*3490*/  HFMA2.BF16_V2 R50, R20, R59, R22 ;  /* 0x0000003b14327231 */ /* 0x000fe20000200016 */
[----:B------:R-:W-:Y:S01]  /*34a0*/  F2FP.BF16.F32.PACK_AB R58, RZ, R58 ;  /* 0x0000003aff3a723e */ /* 0x000fe200000010ff */
[----:B------:R-:W-:Y:S01]  /*34b0*/  HFMA2.BF16_V2 R46, R193.H0_H0, R46.H0_H0, R191.H0_H0 ;  /* 0x2000002ec12e7231 */ /* 0x000fe200002408bf */
[----:B------:R-:W-:Y:S01]  /*34c0*/  PRMT R10, R41, 0x7632, R10 ;  /* 0x00007632290a7816 */ /* 0x000fe2000000000a */
[--C-:B------:R-:W-:Y:S01]  /*34d0*/  FADD.FTZ R78, R78, -R202.reuse ;  /* 0x800000ca4e4e7221 */ /* 0x100fe20000010000 */
[----:B------:R-:W-:Y:S01]  /*34e0*/  F2FP.BF16.F32.PACK_AB R83, RZ, R82 ;  /* 0x00000052ff53723e */ /* 0x000fe200000010ff */
[----:B------:R-:W-:Y:S01]  /*34f0*/  HFMA2.BF16_V2 R58, R185.H0_H0, R58.H0_H0, R183.H0_H0 ;  /* 0x2000003ab93a7231 */ /* 0x000fe200002408b7 */
[----:B------:R-:W-:Y:S01]  /*3500*/  F2FP.BF16.F32.PACK_AB R94, RZ, R91 ;  /* 0x0000005bff5e723e */ /* 0x000fe200000010ff */
[----:B------:R-:W-:Y:S01]  /*3510*/  FMUL.FTZ R78, R71, R78 ;  /* 0x0000004e474e7220 */ /* 0x000fe20000410000 */
[----:B------:R-:W-:Y:S01]  /*3520*/  F2FP.BF16.F32.PACK_AB R84, RZ, R84 ;  /* 0x00000054ff54723e */ /* 0x000fe200000010ff */
[----:B------:R-:W-:Y:S01]  /*3530*/  HFMA2.BF16_V2 R64, R181.H0_H0, R64.H0_H0, R179.H0_H0 ;  /* 0x20000040b5407231 */ /* 0x000fe200002408b3 */
[----:B------:R-:W-:Y:S01]  /*3540*/  F2FP.BF16.F32.PACK_AB R82, RZ, R99 ;  /* 0x00000063ff52723e */ /* 0x000fe200000010ff */
[----:B------:R-:W-:Y:S01]  /*3550*/  HFMA2.BF16_V2 R69, R177.H0_H0, R69.H0_H0, R175.H0_H0 ;  /* 0x20000045b1457231 */ /* 0x000fe200002408af */
[----:B------:R-:W-:Y:S01]  /*3560*/  F2FP.BF16.F32.PACK_AB R97, RZ, R97 ;  /* 0x00000061ff61723e */ /* 0x000fe200000010ff */
[----:B------:R-:W-:Y:S01]  /*3570*/  HFMA2.BF16_V2 R68, R173.H0_H0, R68.H0_H0, R171.H0_H0 ;  /* 0x20000044ad447231 */ /* 0x000fe200002408ab */
[----:B------:R-:W-:Y:S01]  /*3580*/  F2FP.BF16.F32.PACK_AB R91, RZ, R244 ;  /* 0x000000f4ff5b723e */ /* 0x000fe200000010ff */
[----:B------:R-:W-:Y:S01]  /*3590*/  FADD.FTZ R96, R96, -R202 ;  /* 0x800000ca60607221 */ /* 0x000fe20000010000 */
[----:B------:R-:W-:Y:S01]  /*35a0*/  LOP3.LUT R42, R42, 0xffff, R49, 0xf8, !PT ;  /* 0x0000ffff2a2a7812 */ /* 0x000fe200078ef831 */
[----:B------:R-:W-:Y:S01]  /*35b0*/  IMAD.WIDE.U32 R48, R48, 0x10000, RZ ;  /* 0x0001000030307825 */ /* 0x000fe200078e00ff */
[----:B------:R-:W-:-:S03]  /*35c0*/  PRMT R93, R52, 0x7610, R93 ;  /* 0x00007610345d7816 */ /* 0x000fc6000000005d */
[----:B------:R-:W-:Y:S01]  /*35d0*/  FADD.FTZ R74, R74, -R202 ;  /* 0x800000ca4a4a7221 */ /* 0x000fe20000010000 */
[----:B------:R-:W-:Y:S01]  /*35e0*/  LOP3.LUT R43, R43, 0xffff, R9, 0xf8, !PT ;  /* 0x0000ffff2b2b7812 */ /* 0x000fe200078ef809 */
[----:B------:R-:W-:Y:S01]  /*35f0*/  IMAD.WIDE.U32 R52, R53, 0x10000, RZ ;  /* 0x0001000035347825 */ /* 0x000fe200078e00ff */
[----:B------:R-:W-:-:S03]  /*3600*/  PRMT R11, R56, 0x7610, R11 ;  /* 0x00007610380b7816 */ /* 0x000fc6000000000b */
[----:B------:R-:W-:Y:S01]  /*3610*/  FMUL.FTZ R99, R71, R96 ;  /* 0x0000006047637220 */ /* 0x000fe20000410000 */
[----:B------:R-:W-:Y:S01]  /*3620*/  PRMT R70, R70, 0x5410, R66 ;  /* 0x0000541046467816 */ /* 0x000fe20000000042 */
[--C-:B------:R-:W-:Y:S01]  /*3630*/  FADD.FTZ R104, R104, -R202.reuse ;  /* 0x800000ca68687221 */ /* 0x100fe20000010000 */
[----:B------:R-:W-:Y:S01]  /*3640*/  PRMT R75, R75, 0x5410, R95 ;  /* 0x000054104b4b7816 */ /* 0x000fe2000000005f */
[----:B------:R-:W-:Y:S01]  /*3650*/  FADD.FTZ R105, R105, -R202 ;  /* 0x800000ca69697221 */ /* 0x000fe20000010000 */
[----:B------:R-:W-:Y:S01]  /*3660*/  PRMT R9, R44, 0x7610, R9 ;  /* 0x000076102c097816 */ /* 0x000fe20000000009 */
[----:B------:R-:W-:Y:S01]  /*3670*/  HFMA2.BF16_V2 R59, R27, R70, R29 ;  /* 0x000000461b3b7231 */ /* 0x000fe2000020001d */
[----:B------:R-:W-:Y:S01]  /*3680*/  LOP3.LUT R56, R10, 0xffff, RZ, 0xc0, !PT ;  /* 0x0000ffff0a387812 */ /* 0x000fe200078ec0ff */
[----:B------:R-:W-:Y:S01]  /*3690*/  FMUL.FTZ R74, R71, R74 ;  /* 0x0000004a474a7220 */ /* 0x000fe20000410000 */
[----:B------:R-:W-:Y:S01]  /*36a0*/  PRMT R10, R50, 0x7632, R10 ;  /* 0x00007632320a7816 */ /* 0x000fe2000000000a */
[----:B------:R-:W-:Y:S01]  /*36b0*/  HFMA2.BF16_V2 R60, R31, R75, R33 ;  /* 0x0000004b1f3c7231 */ /* 0x000fe20000200021 */
[----:B------:R-:W-:Y:S01]  /*36c0*/  PRMT R84, R84, 0x5410, R82 ;  /* 0x0000541054547816 */ /* 0x000fe20000000052 */
[----:B------:R-:W-:Y:S01]  /*36d0*/  FADD.FTZ R86, R86, -R202 ;  /* 0x800000ca56567221 */ /* 0x000fe20000010000 */
[--C-:B------:R-:W-:Y:S01]  /*36e0*/  PRMT R97, R97, 0x5410, R91.reuse ;  /* 0x0000541061617816 */ /* 0x100fe2000000005b */
[----:B------:R-:W-:Y:S01]  /*36f0*/  HFMA2.BF16_V2 R65, R209, R87, R211 ;  /* 0x00000057d1417231 */ /* 0x000fe200002000d3 */
[----:B------:R-:W-:Y:S01]  /*3700*/  PRMT R91, R46, 0x7610, R91 ;  /* 0x000076102e5b7816 */ /* 0x000fe2000000005b */
[----:B------:R-:W-:Y:S01]  /*3710*/  HFMA2.BF16_V2 R66, R205, R84, R207 ;  /* 0x00000054cd427231 */ /* 0x000fe200002000cf */
[----:B------:R-:W-:Y:S01]  /*3720*/  LOP3.LUT R44, R52, 0xffff, R9, 0xf8, !PT ;  /* 0x0000ffff342c7812 */ /* 0x000fe200078ef809 */
[C---:B------:R-:W-:Y:S01]  /*3730*/  FMUL.FTZ R104, R71.reuse, R104 ;  /* 0x0000006847687220 */ /* 0x040fe20000410000 */
[----:B------:R-:W-:Y:S01]  /*3740*/  LOP3.LUT R46, R48, 0xffff, R11, 0xf8, !PT ;  /* 0x0000ffff302e7812 */ /* 0x000fe200078ef80b */
[----:B------:R-:W-:Y:S01]  /*3750*/  FMUL.FTZ R203, R71, R105 ;  /* 0x0000006947cb7220 */ /* 0x000fe20000410000 */
[----:B------:R-:W-:Y:S01]  /*3760*/  LOP3.LUT R93, R49, 0xffff, R93, 0xf8, !PT ;  /* 0x0000ffff315d7812 */ /* 0x000fe200078ef85d */
[----:B------:R-:W-:Y:S01]  /*3770*/  IMAD.WIDE.U32 R48, R56, 0x10000, RZ ;  /* 0x0001000038307825 */ /* 0x000fe200078e00ff */
[----:B------:R-:W-:-:S03]  /*3780*/  PRMT R12, R54, 0x7632, R12 ;  /* 0x00007632360c7816 */ /* 0x000fc6000000000c */
[C---:B------:R-:W-:Y:S01]  /*3790*/  FMUL.FTZ R86, R71.reuse, R86 ;  /* 0x0000005647567220 */ /* 0x040fe20000410000 */
[----:B------:R-:W-:Y:S01]  /*37a0*/  LOP3.LUT R52, R10, 0xffff, RZ, 0xc0, !PT ;  /* 0x0000ffff0a347812 */ /* 0x000fe200078ec0ff */
[----:B------:R-:W-:Y:S01]  /*37b0*/  FADD.FTZ R98, R98, -R202 ;  /* 0x800000ca62627221 */ /* 0x000fe20000010000 */
[----:B------:R-:W-:Y:S01]  /*37c0*/  PRMT R9, R58, 0x7610, R9 ;  /* 0x000076103a097816 */ /* 0x000fe20000000009 */
[----:B------:R-:W-:Y:S01]  /*37d0*/  HFMA2.BF16_V2 R75, R213, R97, R215 ;  /* 0x00000061d54b7231 */ /* 0x000fe200002000d7 */
[----:B------:R-:W-:Y:S01]  /*37e0*/  PRMT R80, R80, 0x5410, R79 ;  /* 0x0000541050507816 */ /* 0x000fe2000000004f */
[----:B------:R-:W-:Y:S01]  /*37f0*/  HFMA2.BF16_V2 R83, R161.H0_H0, R83.H0_H0, R159.H0_H0 ;  /* 0x20000053a1537231 */ /* 0x000fe2000024089f */
[----:B------:R-:W-:Y:S01]  /*3800*/  PRMT R76, R76, 0x5410, R85 ;  /* 0x000054104c4c7816 */ /* 0x000fe20000000055 */
[----:B------:R-:W-:Y:S01]  /*3810*/  FMUL.FTZ R98, R71, R98 ;  /* 0x0000006247627220 */ /* 0x000fe20000410000 */
[----:B------:R-:W-:Y:S01]  /*3820*/  LOP3.LUT R84, R12, 0xffff, RZ, 0xc0, !PT ;  /* 0x0000ffff0c547812 */ /* 0x000fe200078ec0ff */
[----:B------:R-:W-:Y:S01]  /*3830*/  HFMA2.BF16_V2 R62, R35, R80, R37 ;  /* 0x00000050233e7231 */ /* 0x000fe20000200025 */
[----:B------:R-:W-:Y:S01]  /*3840*/  LOP3.LUT R91, R53, 0xffff, R91, 0xf8, !PT ;  /* 0x0000ffff355b7812 */ /* 0x000fe200078ef85b */
[----:B------:R-:W-:Y:S01]  /*3850*/  IMAD.WIDE.U32 R52, R52, 0x10000, RZ ;  /* 0x0001000034347825 */ /* 0x000fe200078e00ff */
[----:B------:R-:W-:-:S03]  /*3860*/  LOP3.LUT R49, R49, 0xffff, R9, 0xf8, !PT ;  /* 0x0000ffff31317812 */ /* 0x000fc600078ef809 */
[----:B------:R-:W-:Y:S01]  /*3870*/  HFMA2.BF16_V2 R61, R39, R76, R121 ;  /* 0x0000004c273d7231 */ /* 0x000fe20000200079 */
[----:B------:R-:W-:Y:S01]  /*3880*/  PRMT R10, R59, 0x7632, R10 ;  /* 0x000076323b0a7816 */ /* 0x000fe2000000000a */
[----:B------:R-:W-:Y:S01]  /*3890*/  IMAD.WIDE.U32 R84, R84, 0x10000, RZ ;  /* 0x0001000054547825 */ /* 0x000fe200078e00ff */
[----:B------:R-:W-:-:S03]  /*38a0*/  PRMT R9, R50, 0x7610, R9 ;  /* 0x0000761032097816 */ /* 0x000fc60000000009 */
[--C-:B------:R-:W-:Y:S01]  /*38b0*/  FADD.FTZ R100, R100, -R202.reuse ;  /* 0x800000ca64647221 */ /* 0x100fe20000010000 */
[----:B------:R-:W-:Y:S01]  /*38c0*/  LOP3.LUT R48, R48, 0xffff, R41, 0xf8, !PT ;  /* 0x0000ffff30307812 */ /* 0x000fe200078ef829 */
[C---:B------:R-:W-:Y:S01]  /*38d0*/  FMUL.FTZ R117, R71.reuse, R250 ;  /* 0x000000fa47757220 */ /* 0x040fe20000410000 */
[----:B------:R-:W-:Y:S01]  /*38e0*/  PRMT R13, R54, 0x7610, R13 ;  /* 0x00007610360d7816 */ /* 0x000fe2000000000d */
[----:B------:R-:W-:Y:S01]  /*38f0*/  FMUL.FTZ R100, R71, R100 ;  /* 0x0000006447647220 */ /* 0x000fe20000410000 */
[----:B------:R-:W-:Y:S01]  /*3900*/  LOP3.LUT R41, R10, 0xffff, RZ, 0xc0, !PT ;  /* 0x0000ffff0a297812 */ /* 0x000fe200078ec0ff */
[--C-:B------:R-:W-:Y:S01]  /*3910*/  FADD.FTZ R51, R51, -R202.reuse ;  /* 0x800000ca33337221 */ /* 0x100fe20000010000 */
[--C-:B------:R-:W-:Y:S01]  /*3920*/  LOP3.LUT R50, R52, 0xffff, R9.reuse, 0xf8, !PT ;  /* 0x0000ffff34327812 */ /* 0x100fe200078ef809 */
[----:B------:R-:W-:Y:S01]  /*3930*/  FADD.FTZ R90, R90, -R202 ;  /* 0x800000ca5a5a7221 */ /* 0x000fe20000010000 */
[----:B------:R-:W-:Y:S01]  /*3940*/  PRMT R9, R60, 0x7632, R9 ;  /* 0x000076323c097816 */ /* 0x000fe20000000009 */
[C---:B------:R-:W-:Y:S01]  /*3950*/  FMUL.FTZ R51, R71.reuse, R51 ;  /* 0x0000003347337220 */ /* 0x040fe20000410000 */
[----:B------:R-:W-:Y:S01]  /*3960*/  F2FP.BF16.F32.PACK_AB R78, RZ, R78 ;  /* 0x0000004eff4e723e */ /* 0x000fe200000010ff */
[----:B------:R-:W-:Y:S01]  /*3970*/  FMUL.FTZ R90, R71, R90 ;  /* 0x0000005a475a7220 */ /* 0x000fe20000410000 */
[----:B------:R-:W-:Y:S01]  /*3980*/  PRMT R11, R64, 0x7610, R11 ;  /* 0x00007610400b7816 */ /* 0x000fe2000000000b */
[----:B------:R-:W-:Y:S01]  /*3990*/  HFMA2.BF16_V2 R108, R137.H0_H0, R108.H0_H0, R135.H0_H0 ;  /* 0x2000006c896c7231 */ /* 0x000fe20000240887 */
[----:B------:R-:W-:Y:S01]  /*39a0*/  PRMT R10, R62, 0x7632, R10 ;  /* 0x000076323e0a7816 */ /* 0x000fe2000000000a */
[----:B------:R-:W-:Y:S01]  /*39b0*/  HFMA2.BF16_V2 R78, R165.H0_H0, R78.H0_H0, R163.H0_H0 ;  /* 0x2000004ea54e7231 */ /* 0x000fe200002408a3 */
[----:B------:R-:W-:Y:S01]  /*39c0*/  LOP3.LUT R52, R84, 0xffff, R13, 0xf8, !PT ;  /* 0x0000ffff54347812 */ /* 0x000fe200078ef80d */
[----:B------:R-:W-:Y:S01]  /*39d0*/  HFMA2.BF16_V2 R45, R7.H1_H1, R45.H0_H0, R6.H0_H0 ;  /* 0x2000002d072d7231 */ /* 0x000fe20000240c06 */
[----:B------:R-:W-:Y:S01]  /*39e0*/  LOP3.LUT R64, R85, 0xffff, R69, 0xf8, !PT ;  /* 0x0000ffff55407812 */ /* 0x000fe200078ef845 */
[----:B------:R-:W-:Y:S01]  /*39f0*/  IMAD.WIDE.U32 R84, R41, 0x10000, RZ ;  /* 0x0001000029547825 */ /* 0x000fe200078e00ff */
[----:B------:R-:W-:-:S03]  /*3a00*/  PRMT R95, R68, 0x7610, R95 ;  /* 0x00007610445f7816 */ /* 0x000fc6000000005f */
[--C-:B------:R-:W-:Y:S01]  /*3a10*/  FADD.FTZ R63, R63, -R202.reuse ;  /* 0x800000ca3f3f7221 */ /* 0x100fe20000010000 */
[----:B------:R-:W-:Y:S01]  /*3a20*/  LOP3.LUT R58, R9, 0xffff, RZ, 0xc0, !PT ;  /* 0x0000ffff093a7812 */ /* 0x000fe200078ec0ff */
[----:B------:R-:W-:Y:S01]  /*3a30*/  FADD.FTZ R67, R67, -R202 ;  /* 0x800000ca43437221 */ /* 0x000fe20000010000 */
[----:B------:R-:W-:Y:S01]  /*3a40*/  LOP3.LUT R68, R10, 0xffff, RZ, 0xc0, !PT ;  /* 0x0000ffff0a447812 */ /* 0x000fe200078ec0ff */
[----:B------:R-:W-:Y:S01]  /*3a50*/  FMUL.FTZ R63, R71, R63 ;  /* 0x0000003f473f7220 */ /* 0x000fe20000410000 */
[----:B------:R-:W-:Y:S01]  /*3a60*/  PRMT R10, R61, 0x7632, R10 ;  /* 0x000076323d0a7816 */ /* 0x000fe2000000000a */
[----:B------:R-:W-:Y:S01]  /*3a70*/  FMUL.FTZ R67, R71, R67 ;  /* 0x0000004347437220 */ /* 0x000fe20000410000 */
[----:B------:R-:W-:Y:S01]  /*3a80*/  LOP3.LUT R54, R84, 0xffff, R59, 0xf8, !PT ;  /* 0x0000ffff54367812 */ /* 0x000fe200078ef83b */
[----:B------:R-:W-:Y:S01]  /*3a90*/  IMAD.WIDE.U32 R58, R58, 0x10000, RZ ;  /* 0x000100003a3a7825 */ /* 0x000fe200078e00ff */
[----:B------:R-:W-:-:S03]  /*3aa0*/  F2FP.BF16.F32.PACK_AB R99, RZ, R99 ;  /* 0x00000063ff63723e */ /* 0x000fc600000010ff */
[----:B------:R-:W-:Y:S01]  /*3ab0*/  HFMA2.BF16_V2 R73, R32.H1_H1, R73.H0_H0, R34.H1_H1 ;  /* 0x2000004920497231 */ /* 0x000fe20000260c22 */
[----:B------:R-:W-:Y:S01]  /*3ac0*/  F2FP.BF16.F32.PACK_AB R101, RZ, R101 ;  /* 0x00000065ff65723e */ /* 0x000fe200000010ff */
[----:B------:R-:W-:Y:S01]  /*3ad0*/  IMAD.WIDE.U32 R68, R68, 0x10000, RZ ;  /* 0x0001000044447825 */ /* 0x000fe200078e00ff */
[----:B------:R-:W-:-:S03]  /*3ae0*/  PRMT R9, R60, 0x7610, R9 ;  /* 0x000076103c097816 */ /* 0x000fc60000000009 */
[----:B------:R-:W-:Y:S01]  /*3af0*/  HFMA2.BF16_V2 R72, R28.H1_H1, R72.H0_H0, R30.H1_H1 ;  /* 0x200000481c487231 */ /* 0x000fe20000260c1e */
[----:B------:R-:W-:Y:S01]  /*3b00*/  PRMT R15, R78, 0x7610, R15 ;  /* 0x000076104e0f7816 */ /* 0x000fe2000000000f */
[----:B------:R-:W-:Y:S01]  /*3b10*/  HFMA2.BF16_V2 R77, R36.H1_H1, R77.H0_H0, R38.H1_H1 ;  /* 0x2000004d244d7231 */ /* 0x000fe20000260c26 */
[----:B------:R-:W-:Y:S01]  /*3b20*/  PRMT R13, R62, 0x7610, R13 ;  /* 0x000076103e0d7816 */ /* 0x000fe2000000000d */
[----:B------:R-:W-:Y:S01]  /*3b30*/  HFMA2.BF16_V2 R57, R19.H1_H1, R57.H0_H0, R7.H0_H0 ;  /* 0x2000003913397231 */ /* 0x000fe20000240c07 */
[----:B------:R-:W-:Y:S01]  /*3b40*/  LOP3.LUT R41, R10, 0xffff, RZ, 0xc0, !PT ;  /* 0x0000ffff0a297812 */ /* 0x000fe200078ec0ff */
[----:B------:R-:W-:Y:S01]  /*3b50*/  HFMA2.BF16_V2 R81, R120.H1_H1, R81.H0_H0, R204.H1_H1 ;  /* 0x2000005178517231 */ /* 0x000fe20000260ccc */
[----:B------:R-:W-:Y:S01]  /*3b60*/  F2FP.BF16.F32.PACK_AB R74, RZ, R74 ;  /* 0x0000004aff4a723e */ /* 0x000fe200000010ff */
[----:B------:R-:W-:Y:S01]  /*3b70*/  HFMA2.BF16_V2 R106, R226.H1_H1, R106.H0_H0, R228.H1_H1 ;  /* 0x2000006ae26a7231 */ /* 0x000fe20000260ce4 */
[----:B------:R-:W-:Y:S01]  /*3b80*/  PRMT R99, R99, 0x5410, R101 ;  /* 0x0000541063637816 */ /* 0x000fe20000000065 */
[--C-:B------:R-:W-:Y:S01]  /*3b90*/  FADD.FTZ R118, R118, -R202.reuse ;  /* 0x800000ca76767221 */ /* 0x100fe20000010000 */
[----:B------:R-:W-:Y:S01]  /*3ba0*/  LOP3.LUT R56, R58, 0xffff, R9, 0xf8, !PT ;  /* 0x0000ffff3a387812 */ /* 0x000fe200078ef809 */
[----:B------:R-:W-:Y:S01]  /*3bb0*/  HFMA2.BF16_V2 R74, R169.H0_H0, R74.H0_H0, R167.H0_H0 ;  /* 0x2000004aa94a7231 */ /* 0x000fe200002408a7 */
[----:B------:R-:W-:Y:S01]  /*3bc0*/  F2FP.BF16.F32.PACK_AB R104, RZ, R104 ;  /* 0x00000068ff68723e */ /* 0x000fe200000010ff */
[----:B------:R-:W-:Y:S01]  /*3bd0*/  HFMA2.BF16_V2 R87, R233, R116, R237 ;  /* 0x00000074e9577231 */ /* 0x000fe200002000ed */
[----:B------:R-:W-:Y:S01]  /*3be0*/  F2FP.BF16.F32.PACK_AB R203, RZ, R203 ;  /* 0x000000cbffcb723e */ /* 0x000fe200000010ff */
[----:B------:R-:W-:Y:S01]  /*3bf0*/  HFMA2.BF16_V2 R70, R217, R99, R219 ;  /* 0x00000063d9467231 */ /* 0x000fe200002000db */
[----:B------:R-:W-:Y:S01]  /*3c00*/  LOP3.LUT R58, R68, 0xffff, R13, 0xf8, !PT ;  /* 0x0000ffff443a7812 */ /* 0x000fe200078ef80d */
[----:B------:R-:W-:Y:S01]  /*3c10*/  FADD.FTZ R102, R102, -R202 ;  /* 0x800000ca66667221 */ /* 0x000fe20000010000 */
[----:B------:R-:W-:Y:S01]  /*3c20*/  LOP3.LUT R78, R69, 0xffff, R15, 0xf8, !PT ;  /* 0x0000ffff454e7812 */ /* 0x000fe200078ef80f */
[----:B------:R-:W-:Y:S01]  /*3c30*/  IMAD.WIDE.U32 R68, R41, 0x10000, RZ ;  /* 0x0001000029447825 */ /* 0x000fe200078e00ff */
[----:B------:R-:W-:-:S03]  /*3c40*/  F2FP.BF16.F32.PACK_AB R88, RZ, R86 ;  /* 0x00000056ff58723e */ /* 0x000fc600000010ff */
[----:B------:R-:W-:Y:S01]  /*3c50*/  FMUL.FTZ R118, R71, R118 ;  /* 0x0000007647767220 */ /* 0x000fe20000410000 */
[----:B------:R-:W-:Y:S01]  /*3c60*/  PRMT R9, R66, 0x7632, R9 ;  /* 0x0000763242097816 */ /* 0x000fe20000000009 */
[----:B------:R-:W-:Y:S01]  /*3c70*/  FADD.FTZ R119, R119, -R202 ;  /* 0x800000ca77777221 */ /* 0x000fe20000010000 */
[----:B------:R-:W-:Y:S01]  /*3c80*/  PRMT R104, R104, 0x5410, R203 ;  /* 0x0000541068687816 */ /* 0x000fe200000000cb */
[----:B------:R-:W-:Y:S01]  /*3c90*/  HFMA2.BF16_V2 R88, R157.H0_H0, R88.H0_H0, R155.H0_H0 ;  /* 0x200000589d587231 */ /* 0x000fe2000024089b */
[----:B------:R-:W-:Y:S01]  /*3ca0*/  PRMT R10, R65, 0x7632, R10 ;  /* 0x00007632410a7816 */ /* 0x000fe2000000000a */
[C---:B------:R-:W-:Y:S01]  /*3cb0*/  FMUL.FTZ R102, R71.reuse, R102 ;  /* 0x0000006647667220 */ /* 0x040fe20000410000 */
[----:B------:R-:W-:Y:S01]  /*3cc0*/  LOP3.LUT R60, R68, 0xffff, R61, 0xf8, !PT ;  /* 0x0000ffff443c7812 */ /* 0x000fe200078ef83d */
[----:B------:R-:W-:Y:S01]  /*3cd0*/  FMUL.FTZ R96, R71, R248 ;  /* 0x000000f847607220 */ /* 0x000fe20000410000 */
[--C-:B------:R-:W-:Y:S01]  /*3ce0*/  LOP3.LUT R53, R53, 0xffff, R11.reuse, 0xf8, !PT ;  /* 0x0000ffff35357812 */ /* 0x100fe200078ef80b */
[----:B------:R-:W-:Y:S01]  /*3cf0*/  HFMA2.BF16_V2 R76, R225, R104, R227 ;  /* 0x00000068e14c7231 */ /* 0x000fe200002000e3 */
[----:B------:R-:W-:Y:S01]  /*3d00*/  LOP3.LUT R68, R9, 0xffff, RZ, 0xc0, !PT ;  /* 0x0000ffff09447812 */ /* 0x000fe200078ec0ff */
[C---:B------:R-:W-:Y:S01]  /*3d10*/  FMUL.FTZ R252, R71.reuse, R252 ;  /* 0x000000fc47fc7220 */ /* 0x040fe20000410000 */
[----:B------:R-:W-:Y:S01]  /*3d20*/  PRMT R11, R74, 0x7610, R11 ;  /* 0x000076104a0b7816 */ /* 0x000fe2000000000b */
[----:B------:R-:W-:Y:S01]  /*3d30*/  FMUL.FTZ R119, R71, R119 ;  /* 0x0000007747777220 */ /* 0x000fe20000410000 */
[----:B------:R-:W-:Y:S01]  /*3d40*/  LOP3.LUT R84, R10, 0xffff, RZ, 0xc0, !PT ;  /* 0x0000ffff0a547812 */ /* 0x000fe200078ec0ff */
[----:B------:R-:W-:Y:S01]  /*3d50*/  HFMA2.BF16_V2 R109, R133.H0_H0, R109.H0_H0, R131.H0_H0 ;  /* 0x2000006d856d7231 */ /* 0x000fe20000240883 */
[----:B------:R-:W-:Y:S01]  /*3d60*/  PRMT R10, R75, 0x7632, R10 ;  /* 0x000076324b0a7816 */ /* 0x000fe2000000000a */
[----:B------:R-:W-:Y:S01]  /*3d70*/  HFMA2.BF16_V2 R94, R210.H1_H1, R94.H0_H0, R212.H1_H1 ;  /* 0x2000005ed25e7231 */ /* 0x000fe20000260cd4 */
[----:B------:R-:W-:Y:S01]  /*3d80*/  F2FP.BF16.F32.PACK_AB R92, RZ, R92 ;  /* 0x0000005cff5c723e */ /* 0x000fe200000010ff */
[----:B------:R-:W-:Y:S01]  /*3d90*/  HFMA2.BF16_V2 R113, R127.H0_H0, R113.H0_H0, R123.H0_H0 ;  /* 0x200000717f717231 */ /* 0x000fe2000024087b */
[----:B------:R-:W-:Y:S01]  /*3da0*/  LOP3.LUT R61, R69, 0xffff, R83, 0xf8, !PT ;  /* 0x0000ffff453d7812 */ /* 0x000fe200078ef853 */
[----:B------:R-:W-:Y:S01]  /*3db0*/  IMAD.WIDE.U32 R68, R68, 0x10000, RZ ;  /* 0x0001000044447825 */ /* 0x000fe200078e00ff */
[----:B------:R-:W-:-:S03]  /*3dc0*/  LOP3.LUT R59, R59, 0xffff, R11, 0xf8, !PT ;  /* 0x0000ffff3b3b7812 */ /* 0x000fc600078ef80b */
[----:B------:R-:W-:Y:S01]  /*3dd0*/  HFMA2.BF16_V2 R92, R149.H0_H0, R92.H0_H0, R147.H0_H0 ;  /* 0x2000005c955c7231 */ /* 0x000fe20000240893 */
[----:B------:R-:W-:Y:S01]  /*3de0*/  F2FP.BF16.F32.PACK_AB R98, RZ, R98 ;  /* 0x00000062ff62723e */ /* 0x000fe200000010ff */
[----:B------:R-:W-:Y:S01]  /*3df0*/  HFMA2.BF16_V2 R115, R230.H1_H1, R115.H0_H0, R232.H1_H1 ;  /* 0x20000073e6737231 */ /* 0x000fe20000260ce8 */
[----:B------:R-:W-:Y:S01]  /*3e00*/  PRMT R11, R88, 0x7610, R11 ;  /* 0x00007610580b7816 */ /* 0x000fe2000000000b */
[----:B------:R-:W-:Y:S01]  /*3e10*/  HFMA2.BF16_V2 R112, R236.H1_H1, R112.H0_H0, R240.H1_H1 ;  /* 0x20000070ec707231 */ /* 0x000fe20000260cf0 */
[----:B------:R-:W-:Y:S01]  /*3e20*/  PRMT R9, R66, 0x7610, R9 ;  /* 0x0000761042097816 */ /* 0x000fe20000000009 */
[----:B------:R-:W-:Y:S01]  /*3e30*/  HFMA2.BF16_V2 R98, R145.H0_H0, R98.H0_H0, R143.H0_H0 ;  /* 0x2000006291627231 */ /* 0x000fe2000024088f */
[----:B------:R-:W-:Y:S02]  /*3e40*/  LOP3.LUT R41, R10, 0xffff, RZ, 0xc0, !PT ;  /* 0x0000ffff0a297812 */ /* 0x000fe400078ec0ff */
[----:B------:R-:W-:Y:S02]  /*3e50*/  PRMT R10, R70, 0x7632, R10 ;  /* 0x00007632460a7816 */ /* 0x000fe4000000000a */
[----:B------:R-:W-:-:S02]  /*3e60*/  PRMT R110, R110, 0x5410, R107 ;  /* 0x000054106e6e7816 */ /* 0x000fc4000000006b */
[----:B------:R-:W-:Y:S02]  /*3e70*/  PRMT R13, R65, 0x7610, R13 ;  /* 0x00007610410d7816 */ /* 0x000fe4000000000d */
[----:B------:R-:W-:Y:S01]  /*3e80*/  LOP3.LUT R62, R68, 0xffff, R9, 0xf8, !PT ;  /* 0x0000ffff443e7812 */ /* 0x000fe200078ef809 */
[----:B------:R-:W-:Y:S01]  /*3e90*/  HFMA2.BF16_V2 R82, R229, R110, R231 ;  /* 0x0000006ee5527231 */ /* 0x000fe200002000e7 */
[----:B------:R-:W-:Y:S01]  /*3ea0*/  LOP3.LUT R65, R69, 0xffff, R11, 0xf8, !PT ;  /* 0x0000ffff45417812 */ /* 0x000fe200078ef80b */
[----:B------:R-:W-:Y:S01]  /*3eb0*/  IMAD.WIDE.U32 R68, R41, 0x10000, RZ ;  /* 0x0001000029447825 */ /* 0x000fe200078e00ff */
[----:B------:R-:W-:Y:S02]  /*3ec0*/  F2FP.BF16.F32.PACK_AB R100, RZ, R100 ;  /* 0x00000064ff64723e */ /* 0x000fe400000010ff */
[----:B------:R-:W-:Y:S02]  /*3ed0*/  F2FP.BF16.F32.PACK_AB R117, RZ, R117 ;  /* 0x00000075ff75723e */ /* 0x000fe400000010ff */
[----:B------:R-:W-:-:S02]  /*3ee0*/  LOP3.LUT R74, R10, 0xffff, RZ, 0xc0, !PT ;  /* 0x0000ffff0a4a7812 */ /* 0x000fc400078ec0ff */
[----:B------:R-:W-:Y:S02]  /*3ef0*/  PRMT R9, R92, 0x7610, R9 ;  /* 0x000076105c097816 */ /* 0x000fe40000000009 */
[----:B------:R-:W-:Y:S02]  /*3f00*/  PRMT R10, R76, 0x7632, R10 ;  /* 0x000076324c0a7816 */ /* 0x000fe4000000000a */
[----:B------:R-:W-:Y:S02]  /*3f10*/  PRMT R100, R100, 0x5410, R117 ;  /* 0x0000541064647816 */ /* 0x000fe40000000075 */
[----:B------:R-:W-:Y:S01]  /*3f20*/  LOP3.LUT R68, R68, 0xffff, R75, 0xf8, !PT ;  /* 0x0000ffff44447812 */ /* 0x000fe200078ef84b */
[----:B------:R-:W-:Y:S01]  /*3f30*/  IMAD.WIDE.U32 R74, R74, 0x10000, RZ ;  /* 0x000100004a4a7825 */ /* 0x000fe200078e00ff */
[----:B------:R-:W-:-:S03]  /*3f40*/  PRMT R11, R98, 0x7610, R11 ;  /* 0x00007610620b7816 */ /* 0x000fc6000000000b */
[----:B------:R-:W-:Y:S01]  /*3f50*/  HFMA2.BF16_V2 R79, R221, R100, R223 ;  /* 0x00000064dd4f7231 */ /* 0x000fe200002000df */
[--C-:B------:R-:W-:Y:S02]  /*3f60*/  LOP3.LUT R69, R69, 0xffff, R9.reuse, 0xf8, !PT ;  /* 0x0000ffff45457812 */ /* 0x100fe400078ef809 */
[----:B------:R-:W-:Y:S02]  /*3f70*/  LOP3.LUT R98, R10, 0xffff, RZ, 0xc0, !PT ;  /* 0x0000ffff0a627812 */ /* 0x000fe400078ec0ff */
[----:B------:R-:W-:Y:S02]  /*3f80*/  PRMT R9, R70, 0x7610, R9 ;  /* 0x0000761046097816 */ /* 0x000fe40000000009 */
[----:B------:R-:W-:Y:S01]  /*3f90*/  PRMT R10, R82, 0x7632, R10 ;  /* 0x00007632520a7816 */ /* 0x000fe2000000000a */
[----:B------:R-:W-:Y:S01]  /*3fa0*/  IMAD.WIDE.U32 R98, R98, 0x10000, RZ ;  /* 0x0001000062627825 */ /* 0x000fe200078e00ff */
[----:B------:R-:W-:Y:S02]  /*3fb0*/  F2FP.BF16.F32.PACK_AB R51, RZ, R51 ;  /* 0x00000033ff33723e */ /* 0x000fe400000010ff */
[----:B------:R-:W-:Y:S01]  /*3fc0*/  F2FP.BF16.F32.PACK_AB R86, RZ, R90 ;  /* 0x0000005aff56723e */ /* 0x000fe200000010ff */
[----:B------:R-:W-:Y:S01]  /*3fd0*/  FMUL.FTZ R90, R71, R246 ;  /* 0x000000f6475a7220 */ /* 0x000fe20000410000 */
[----:B------:R-:W-:Y:S01]  /*3fe0*/  LOP3.LUT R74, R74, 0xffff, R9, 0xf8, !PT ;  /* 0x0000ffff4a4a7812 */ /* 0x000fe200078ef809 */
[----:B------:R-:W-:Y:S01]  /*3ff0*/  HFMA2.BF16_V2 R51, R14.H1_H1, R51.H0_H0, R16.H1_H1 ;  /* 0x200000330e337231 */ /* 0x000fe20000260c10 */
[----:B------:R-:W-:Y:S01]  /*4000*/  LOP3.LUT R75, R75, 0xffff, R11, 0xf8, !PT ;  /* 0x0000ffff4b4b7812 */ /* 0x000fe200078ef80b */
[----:B------:R-:W-:Y:S01]  /*4010*/  HFMA2.BF16_V2 R86, R153.H0_H0, R86.H0_H0, R151.H0_H0 ;  /* 0x2000005699567231 */ /* 0x000fe20000240897 */
[----:B------:R-:W-:Y:S01]  /*4020*/  LOP3.LUT R95, R85, 0xffff, R95, 0xf8, !PT ;  /* 0x0000ffff555f7812 */ /* 0x000fe200078ef85f */
[----:B------:R-:W-:Y:S01]  /*4030*/  IMAD.WIDE.U32 R84, R84, 0x10000, RZ ;  /* 0x0001000054547825 */ /* 0x000fe200078e00ff */
[----:B------:R-:W-:-:S02]  /*4040*/  PRMT R9, R76, 0x7610, R9 ;  /* 0x000076104c097816 */ /* 0x000fc40000000009 */
[----:B------:R-:W-:Y:S02]  /*4050*/  PRMT R11, R108, 0x7610, R11 ;  /* 0x000076106c0b7816 */ /* 0x000fe4000000000b */
[----:B------:R-:W-:Y:S02]  /*4060*/  LOP3.LUT R41, R10, 0xffff, RZ, 0xc0, !PT ;  /* 0x0000ffff0a297812 */ /* 0x000fe400078ec0ff */
[----:B------:R-:W-:Y:S02]  /*4070*/  SHF.L.U32 R92, R45, 0x10, RZ ;  /* 0x000000102d5c7819 */ /* 0x000fe400000006ff */
[----:B------:R-:W-:Y:S02]  /*4080*/  PRMT R12, R79, 0x7632, R12 ;  /* 0x000076324f0c7816 */ /* 0x000fe4000000000c */
[----:B------:R-:W-:Y:S02]  /*4090*/  LOP3.LUT R76, R98, 0xffff, R9, 0xf8, !PT ;  /* 0x0000ffff624c7812 */ /* 0x000fe400078ef809 */
[----:B------:R-:W-:Y:S01]  /*40a0*/  LOP3.LUT R70, R99, 0xffff, R11, 0xf8, !PT ;  /* 0x0000ffff63467812 */ /* 0x000fe200078ef80b */
[----:B------:R-:W-:Y:S01]  /*40b0*/  IMAD.WIDE.U32 R98, R41, 0x10000, RZ ;  /* 0x0001000029627825 */ /* 0x000fe200078e00ff */
[----:B------:R-:W-:-:S02]  /*40c0*/  LOP3.LUT R66, R84, 0xffff, R13, 0xf8, !PT ;  /* 0x0000ffff54427812 */ /* 0x000fc400078ef80d */
[----:B------:R-:W-:Y:S02]  /*40d0*/  LOP3.LUT R41, R89, R92, RZ, 0xfc, !PT ;  /* 0x0000005c59297212 */ /* 0x000fe400078efcff */
[----:B------:R-:W-:Y:S02]  /*40e0*/  PRMT R83, R86, 0x7610, R83 ;  /* 0x0000761056537816 */ /* 0x000fe40000000053 */
[----:B------:R-:W-:Y:S02]  /*40f0*/  LOP3.LUT R84, R12, 0xffff, RZ, 0xc0, !PT ;  /* 0x0000ffff0c547812 */ /* 0x000fe400078ec0ff */
[----:B------:R-:W-:Y:S02]  /*4100*/  SHF.L.U32 R92, R51, 0x10, RZ ;  /* 0x00000010335c7819 */ /* 0x000fe400000006ff */
[----:B------:R-:W-:Y:S02]  /*4110*/  F2FP.BF16.F32.PACK_AB R63, RZ, R63 ;  /* 0x0000003fff3f723e */ /* 0x000fe400000010ff */
[----:B------:R-:W-:-:S02]  /*4120*/  F2FP.BF16.F32.PACK_AB R67, RZ, R67 ;  /* 0x00000043ff43723e */ /* 0x000fc400000010ff */
[----:B------:R-:W-:Y:S01]  /*4130*/  F2FP.BF16.F32.PACK_AB R103, RZ, R103 ;  /* 0x00000067ff67723e */ /* 0x000fe200000010ff */
[----:B------:R-:W-:Y:S01]  /*4140*/  HFMA2.BF16_V2 R63, R21.H1_H1, R63.H0_H0, R8.H0_H0 ;  /* 0x2000003f153f7231 */ /* 0x000fe20000240c08 */
[----:B------:R-:W-:Y:S01]  /*4150*/  LOP3.LUT R83, R85, 0xffff, R83, 0xf8, !PT ;  /* 0x0000ffff55537812 */ /* 0x000fe200078ef853 */
[----:B------:R-:W-:Y:S01]  /*4160*/  IMAD.WIDE.U32 R84, R84, 0x10000, RZ ;  /* 0x0001000054547825 */ /* 0x000fe200078e00ff */
[----:B------:R-:W-:-:S03]  /*4170*/  LOP3.LUT R45, R91, R92, RZ, 0xfc, !PT ;  /* 0x0000005c5b2d7212 */ /* 0x000fc600078efcff */
[----:B------:R-:W-:Y:S01]  /*4180*/  HFMA2.BF16_V2 R67, R24.H1_H1, R67.H0_H0, R26.H1_H1 ;  /* 0x2000004318437231 */ /* 0x000fe20000260c1a */
[----:B------:R-:W-:Y:S01]  /*4190*/  SHF.L.U32 R104, R47, 0x10, RZ ;  /* 0x000000102f687819 */ /* 0x000fe200000006ff */
[----:B------:R-:W-:Y:S01]  /*41a0*/  HFMA2.BF16_V2 R103, R206.H1_H1, R103.H0_H0, R208.H1_H1 ;  /* 0x20000067ce677231 */ /* 0x000fe20000260cd0 */
[----:B------:R-:W-:Y:S02]  /*41b0*/  SHF.L.U32 R92, R73, 0x10, RZ ;  /* 0x00000010495c7819 */ /* 0x000fe400000006ff */
[----:B------:R-:W-:Y:S02]  /*41c0*/  SHF.L.U32 R72, R72, 0x10, RZ ;  /* 0x0000001048487819 */ /* 0x000fe400000006ff */
[----:B------:R-:W-:Y:S02]  /*41d0*/  SHF.L.U32 R77, R77, 0x10, RZ ;  /* 0x000000104d4d7819 */ /* 0x000fe400000006ff */
[----:B------:R-:W-:Y:S02]  /*41e0*/  SHF.L.U32 R108, R57, 0x10, RZ ;  /* 0x00000010396c7819 */ /* 0x000fe400000006ff */
[----:B------:R-:W-:-:S02]  /*41f0*/  LOP3.LUT R43, R43, R104, RZ, 0xfc, !PT ;  /* 0x000000682b2b7212 */ /* 0x000fc400078efcff */
[----:B------:R-:W-:Y:S02]  /*4200*/  LOP3.LUT R57, R59, R92, RZ, 0xfc, !PT ;  /* 0x0000005c3b397212 */ /* 0x000fe400078efcff */
[----:B------:R-:W-:Y:S02]  /*4210*/  PRMT R111, R111, 0x5410, R114 ;  /* 0x000054106f6f7816 */ /* 0x000fe40000000072 */
[----:B------:R-:W-:Y:S02]  /*4220*/  LOP3.LUT R84, R84, 0xffff, R79, 0xf8, !PT ;  /* 0x0000ffff54547812 */ /* 0x000fe400078ef84f */
[----:B------:R-:W-:Y:S02]  /*4230*/  SHF.L.U32 R104, R55, 0x10, RZ ;  /* 0x0000001037687819 */ /* 0x000fe400000006ff */
[----:B------:R-:W-:Y:S01]  /*4240*/  LOP3.LUT R59, R78, R77, RZ, 0xfc, !PT ;  /* 0x0000004d4e3b7212 */ /* 0x000fe200078efcff */
[----:B------:R-:W-:Y:S01]  /*4250*/  HFMA2.BF16_V2 R80, R235, R111, R239 ;  /* 0x0000006feb507231 */ /* 0x000fe200002000ef */
[----:B------:R-:W-:Y:S01]  /*4260*/  SHF.L.U32 R110, R63, 0x10, RZ ;  /* 0x000000103f6e7819 */ /* 0x000fe200000006ff */
[----:B------:R-:W0:Y:S01]  /*4270*/  @!P0 LDC.64 R78, c[0x0][0x3a0] ;  /* 0x0000e800ff4e8b82 */ /* 0x000e220000000a00 */
[----:B------:R-:W-:-:S02]  /*4280*/  LOP3.LUT R55, R95, R72, RZ, 0xfc, !PT ;  /* 0x000000485f377212 */ /* 0x000fc400078efcff */
[----:B------:R-:W-:Y:S02]  /*4290*/  SHF.L.U32 R67, R67, 0x10, RZ ;  /* 0x0000001043437819 */ /* 0x000fe400000006ff */
[----:B------:R-:W-:Y:S02]  /*42a0*/  SHF.L.U32 R92, R103, 0x10, RZ ;  /* 0x00000010675c7819 */ /* 0x000fe400000006ff */
[----:B------:R-:W-:Y:S01]  /*42b0*/  LOP3.LUT R51, R53, R110, RZ, 0xfc, !PT ;  /* 0x0000006e35337212 */ /* 0x000fe200078efcff */
[----:B------:R-:W1:Y:S01]  /*42c0*/  @!P0 LDC.64 R72, c[0x0][0x3a8] ;  /* 0x0000ea00ff488b82 */ /* 0x000e620000000a00 */
[----:B------:R-:W-:Y:S02]  /*42d0*/  LOP3.LUT R53, R64, R67, RZ, 0xfc, !PT ;  /* 0x0000004340357212 */ /* 0x000fe400078efcff */
[----:B------:R-:W-:Y:S02]  /*42e0*/  LOP3.LUT R63, R65, R92, RZ, 0xfc, !PT ;  /* 0x0000005c413f7212 */ /* 0x000fe400078efcff */
[----:B------:R-:W-:-:S02]  /*42f0*/  SHF.L.U32 R64, R81, 0x10, RZ ;  /* 0x0000001051407819 */ /* 0x000fc400000006ff */
[----:B------:R-:W-:Y:S02]  /*4300*/  SHF.L.U32 R65, R106, 0x10, RZ ;  /* 0x000000106a417819 */ /* 0x000fe400000006ff */
[----:B------:R-:W-:Y:S02]  /*4310*/  LOP3.LUT R61, R61, R64, RZ, 0xfc, !PT ;  /* 0x000000403d3d7212 */ /* 0x000fe400078efcff */
[----:B------:R-:W-:Y:S02]  /*4320*/  LOP3.LUT R77, R70, R65, RZ, 0xfc, !PT ;  /* 0x00000041464d7212 */ /* 0x000fe400078efcff */
[----:B------:R-:W2:Y:S01]  /*4330*/  LDC.64 R64, c[0x0][0x398] ;  /* 0x0000e600ff407b82 */ /* 0x000ea20000000a00 */
[----:B------:R-:W-:Y:S02]  /*4340*/  PRMT R9, R82, 0x7610, R9 ;  /* 0x0000761052097816 */ /* 0x000fe40000000009 */
[----:B------:R-:W-:Y:S01]  /*4350*/  PRMT R12, R80, 0x7632, R12 ;  /* 0x00007632500c7816 */ /* 0x000fe2000000000c */
[----:B0-----:R-:W-:Y:S01]  /*4360*/  @!P0 IMAD.WIDE R78, R2, 0x4, R78 ;  /* 0x00000004024e8825 */ /* 0x001fe200078e024e */
[----:B------:R-:W-:-:S02]  /*4370*/  PRMT R10, R87, 0x7632, R10 ;  /* 0x00007632570a7816 */ /* 0x000fc4000000000a */
[----:B------:R-:W-:Y:S02]  /*4380*/  F2FP.BF16.F32.PACK_AB R118, RZ, R118 ;  /* 0x00000076ff76723e */ /* 0x000fe400000010ff */
[----:B------:R-:W-:Y:S01]  /*4390*/  PRMT R11, R80, 0x7610, R11 ;  /* 0x00007610500b7816 */ /* 0x000fe2000000000b */
[----:B------:R0:W-:Y:S01]  /*43a0*/  @!P0 STG.E desc[UR6][R78.64], R202 ;  /* 0x000000ca4e008986 */ /* 0x0001e2000c101906 */
[----:B------:R-:W-:Y:S01]  /*43b0*/  LOP3.LUT R80, R98, 0xffff, R9, 0xf8, !PT ;  /* 0x0000ffff62507812 */ /* 0x000fe200078ef809 */
[----:B------:R-:W-:Y:S01]  /*43c0*/  HFMA2.BF16_V2 R118, R129.H0_H0, R118.H0_H0, R125.H0_H0 ;  /* 0x2000007681767231 */ /* 0x000fe2000024087d */
[----:B------:R-:W-:Y:S01]  /*43d0*/  LOP3.LUT R100, R12, 0xffff, RZ, 0xc0, !PT ;  /* 0x0000ffff0c647812 */ /* 0x000fe200078ec0ff */
[----:B-1----:R-:W-:Y:S01]  /*43e0*/  @!P0 IMAD.WIDE R72, R2, 0x4, R72 ;  /* 0x0000000402488825 */ /* 0x002fe200078e0248 */
[----:B------:R-:W-:Y:S02]  /*43f0*/  LOP3.LUT R98, R10, 0xffff, RZ, 0xc0, !PT ;  /* 0x0000ffff0a627812 */ /* 0x000fe400078ec0ff */
[----:B------:R-:W-:Y:S01]  /*4400*/  F2FP.BF16.F32.PACK_AB R105, RZ, R102 ;  /* 0x00000066ff69723e */ /* 0x000fe200000010ff */
[----:B------:R-:W-:Y:S01]  /*4410*/  IMAD.WIDE.U32 R100, R100, 0x10000, RZ ;  /* 0x0001000064647825 */ /* 0x000fe200078e00ff */
[----:B------:R-:W-:Y:S01]  /*4420*/  F2FP.BF16.F32.PACK_AB R90, RZ, R90 ;  /* 0x0000005aff5a723e */ /* 0x000fe200000010ff */
[----:B------:R1:W-:Y:S01]  /*4430*/  @!P0 STG.E desc[UR6][R72.64], R71 ;  /* 0x0000004748008986 */ /* 0x0003e2000c101906 */
[----:B------:R-:W-:Y:S01]  /*4440*/  F2FP.BF16.F32.PACK_AB R96, RZ, R96 ;  /* 0x00000060ff60723e */ /* 0x000fe200000010ff */
[----:B------:R-:W-:Y:S01]  /*4450*/  HFMA2.BF16_V2 R105, R141.H0_H0, R105.H0_H0, R139.H0_H0 ;  /* 0x200000698d697231 */ /* 0x000fe2000024088b */
[----:B------:R-:W-:Y:S01]  /*4460*/  F2FP.BF16.F32.PACK_AB R102, RZ, R252 ;  /* 0x000000fcff66723e */ /* 0x000fe200000010ff */
[----:B------:R-:W-:Y:S01]  /*4470*/  HFMA2.BF16_V2 R90, R214.H1_H1, R90.H0_H0, R216.H1_H1 ;  /* 0x2000005ad65a7231 */ /* 0x000fe20000260cd8 */
[----:B------:R-:W-:Y:S01]  /*4480*/  F2FP.BF16.F32.PACK_AB R119, RZ, R119 ;  /* 0x00000077ff77723e */ /* 0x000fe200000010ff */
[----:B------:R-:W-:Y:S01]  /*4490*/  HFMA2.BF16_V2 R96, R218.H1_H1, R96.H0_H0, R220.H1_H1 ;  /* 0x20000060da607231 */ /* 0x000fe20000260cdc */
[----:B------:R-:W-:Y:S01]  /*44a0*/  LOP3.LUT R88, R99, 0xffff, R109, 0xf8, !PT ;  /* 0x0000ffff63587812 */ /* 0x000fe200078ef86d */
[----:B------:R-:W-:-:S04]  /*44b0*/  IMAD.WIDE.U32 R98, R98, 0x10000, RZ ;  /* 0x0001000062627825 */ /* 0x000fc800078e00ff */
[----:B------:R-:W-:Y:S01]  /*44c0*/  HFMA2.BF16_V2 R102, R222.H1_H1, R102.H0_H0, R224.H1_H1 ;  /* 0x20000066de667231 */ /* 0x000fe20000260ce0 */
[----:B------:R-:W-:Y:S01]  /*44d0*/  PRMT R9, R118, 0x7610, R9 ;  /* 0x0000761076097816 */ /* 0x000fe20000000009 */
[----:B------:R-:W-:Y:S01]  /*44e0*/  HFMA2.BF16_V2 R119, R234.H1_H1, R119.H0_H0, R238.H1_H1 ;  /* 0x20000077ea777231 */ /* 0x000fe20000260cee */
[----:B------:R-:W-:Y:S02]  /*44f0*/  SHF.L.U32 R94, R94, 0x10, RZ ;  /* 0x000000105e5e7819 */ /* 0x000fe400000006ff */
[----:B------:R-:W-:Y:S02]  /*4500*/  LOP3.LUT R82, R100, 0xffff, R11, 0xf8, !PT ;  /* 0x0000ffff64527812 */ /* 0x000fe400078ef80b */
[----:B------:R-:W-:Y:S02]  /*4510*/  LOP3.LUT R86, R98, 0xffff, R87, 0xf8, !PT ;  /* 0x0000ffff62567812 */ /* 0x000fe400078ef857 */
[----:B------:R-:W-:Y:S02]  /*4520*/  LOP3.LUT R85, R85, 0xffff, R105, 0xf8, !PT ;  /* 0x0000ffff55557812 */ /* 0x000fe400078ef869 */
[----:B------:R-:W-:-:S02]  /*4530*/  LOP3.LUT R100, R101, 0xffff, R113, 0xf8, !PT ;  /* 0x0000ffff65647812 */ /* 0x000fc400078ef871 */
[----:B------:R-:W-:Y:S02]  /*4540*/  LOP3.LUT R98, R99, 0xffff, R9, 0xf8, !PT ;  /* 0x0000ffff63627812 */ /* 0x000fe400078ef809 */
[----:B------:R-:W-:Y:S02]  /*4550*/  LOP3.LUT R47, R93, R104, RZ, 0xfc, !PT ;  /* 0x000000685d2f7212 */ /* 0x000fe400078efcff */
[----:B------:R-:W-:Y:S02]  /*4560*/  LOP3.LUT R67, R83, R94, RZ, 0xfc, !PT ;  /* 0x0000005e53437212 */ /* 0x000fe400078efcff */
[----:B------:R-:W-:Y:S02]  /*4570*/  SHF.L.U32 R90, R90, 0x10, RZ ;  /* 0x000000105a5a7819 */ /* 0x000fe400000006ff */
[----:B------:R-:W-:Y:S02]  /*4580*/  SHF.L.U32 R96, R96, 0x10, RZ ;  /* 0x0000001060607819 */ /* 0x000fe400000006ff */
[----:B------:R-:W-:-:S02]  /*4590*/  SHF.L.U32 R102, R102, 0x10, RZ ;  /* 0x0000001066667819 */ /* 0x000fc400000006ff */
[----:B------:R-:W-:Y:S02]  /*45a0*/  SHF.L.U32 R115, R115, 0x10, RZ ;  /* 0x0000001073737819 */ /* 0x000fe400000006ff */
[----:B------:R-:W-:Y:S01]  /*45b0*/  SHF.L.U32 R83, R112, 0x10, RZ ;  /* 0x0000001070537819 */ /* 0x000fe200000006ff */
[C-C-:B--2---:R-:W-:Y:S01]  /*45c0*/  IMAD.WIDE.U32 R112, R4.reuse, 0x8, R64.reuse ;  /* 0x0000000804707825 */ /* 0x144fe200078e0040 */
[----:B------:R-:W-:Y:S02]  /*45d0*/  SHF.L.U32 R119, R119, 0x10, RZ ;  /* 0x0000001077777819 */ /* 0x000fe400000006ff */
[C---:B------:R-:W-:Y:S02]  /*45e0*/  IADD3 R111, PT, PT, R4.reuse, 0x200, RZ ;  /* 0x00000200046f7810 */ /* 0x040fe40007ffe0ff */
[C---:B------:R-:W-:Y:S01]  /*45f0*/  IADD3 R109, PT, PT, R4.reuse, 0x280, RZ ;  /* 0x00000280046d7810 */ /* 0x040fe20007ffe0ff */
[----:B------:R2:W-:Y:S01]  /*4600*/  STG.E.64 desc[UR6][R112.64], R40 ;  /* 0x0000002870007986 */ /* 0x0005e2000c101b06 */
[C---:B------:R-:W-:Y:S01]  /*4610*/  IADD3 R107, PT, PT, R4.reuse, 0x300, RZ ;  /* 0x00000300046b7810 */ /* 0x040fe20007ffe0ff */
[--C-:B------:R-:W-:Y:S01]  /*4620*/  IMAD.WIDE.U32 R110, R111, 0x8, R64.reuse ;  /* 0x000000086f6e7825 */ /* 0x100fe200078e0040 */
[C---:B------:R-:W-:Y:S01]  /*4630*/  IADD3 R105, PT, PT, R4.reuse, 0x380, RZ ;  /* 0x0000038004697810 */ /* 0x040fe20007ffe0ff */
[----:B------:R2:W-:Y:S01]  /*4640*/  STG.E.64 desc[UR6][R112.64+0x400], R42 ;  /* 0x0004002a70007986 */ /* 0x0005e2000c101b06 */
[C---:B------:R-:W-:Y:S01]  /*4650*/  IADD3 R103, PT, PT, R4.reuse, 0x400, RZ ;  /* 0x0000040004677810 */ /* 0x040fe20007ffe0ff */
[--C-:B------:R-:W-:Y:S01]  /*4660*/  IMAD.WIDE.U32 R106, R107, 0x8, R64.reuse ;  /* 0x000000086b6a7825 */ /* 0x100fe200078e0040 */
[C---:B------:R-:W-:Y:S01]  /*4670*/  IADD3 R101, PT, PT, R4.reuse, 0x480, RZ ;  /* 0x0000048004657810 */ /* 0x040fe20007ffe0ff */
[----:B------:R2:W-:Y:S01]  /*4680*/  STG.E.64 desc[UR6][R112.64+0x800], R44 ;  /* 0x0008002c70007986 */ /* 0x0005e2000c101b06 */
[C---:B------:R-:W-:Y:S01]  /*4690*/  IADD3 R99, PT, PT, R4.reuse, 0x500, RZ ;  /* 0x0000050004637810 */ /* 0x040fe20007ffe0ff */
[----:B------:R-:W-:Y:S01]  /*46a0*/  IMAD.WIDE.U32 R104, R105, 0x8, R64 ;  /* 0x0000000869687825 */ /* 0x000fe200078e0040 */
[C---:B------:R-:W-:Y:S01]  /*46b0*/  IADD3 R95, PT, PT, R4.reuse, 0x580, RZ ;  /* 0x00000580045f7810 */ /* 0x040fe20007ffe0ff */
[----:B------:R2:W-:Y:S01]  /*46c0*/  STG.E.64 desc[UR6][R112.64+0xc00], R46 ;  /* 0x000c002e70007986 */ /* 0x0005e2000c101b06 */
[----:B------:R-:W-:-:S02]  /*46d0*/  IADD3 R93, PT, PT, R4, 0x600, RZ ;  /* 0x00000600045d7810 */ /* 0x000fc40007ffe0ff */
[C---:B------:R-:W-:Y:S01]  /*46e0*/  IADD3 R91, PT, PT, R4.reuse, 0x680, RZ ;  /* 0x00000680045b7810 */ /* 0x040fe20007ffe0ff */
[--C-:B------:R-:W-:Y:S01]  /*46f0*/  IMAD.WIDE.U32 R94, R95, 0x8, R64.reuse ;  /* 0x000000085f5e7825 */ /* 0x100fe200078e0040 */
[C---:B------:R-:W-:Y:S02]  /*4700*/  IADD3 R89, PT, PT, R4.reuse, 0x700, RZ ;  /* 0x0000070004597810 */ /* 0x040fe40007ffe0ff */
[C---:B0-----:R-:W-:Y:S01]  /*4710*/  IADD3 R79, PT, PT, R4.reuse, 0x780, RZ ;  /* 0x00000780044f7810 */ /* 0x041fe20007ffe0ff */
[--C-:B------:R-:W-:Y:S01]  /*4720*/  IMAD.WIDE.U32 R92, R93, 0x8, R64.reuse ;  /* 0x000000085d5c7825 */ /* 0x100fe200078e0040 */
[C---:B-1----:R-:W-:Y:S02]  /*4730*/  IADD3 R73, PT, PT, R4.reuse, 0x800, RZ ;  /* 0x0000080004497810 */ /* 0x042fe40007ffe0ff */
[----:B------:R-:W-:Y:S01]  /*4740*/  IADD3 R71, PT, PT, R4, 0x880, RZ ;  /* 0x0000088004477810 */ /* 0x000fe20007ffe0ff */
[----:B------:R-:W-:Y:S01]  /*4750*/  IMAD.WIDE.U32 R78, R79, 0x8, R64 ;  /* 0x000000084f4e7825 */ /* 0x000fe200078e0040 */
[----:B------:R-:W-:-:S02]  /*4760*/  LOP3.LUT R49, R49, R108, RZ, 0xfc, !PT ;  /* 0x0000006c31317212 */ /* 0x000fc400078efcff */
        /* <DEDUP_REMOVED lines=25> */
[----:B------:R-:W0:Y:S01]  /*4900*/  LDC.64 R4, c[0x0][0x380] ;  /* 0x0000e000ff047b82 */ /* 0x000e220000000a00 */
[----:B------:R2:W-:Y:S04]  /*4910*/  STG.E.64 desc[UR6][R90.64], R68 ;  /* 0x000000445a007986 */ /* 0x0005e8000c101b06 */
[----:B------:R2:W-:Y:S04]  /*4920*/  STG.E.64 desc[UR6][R88.64], R74 ;  /* 0x0000004a58007986 */ /* 0x0005e8000c101b06 */
[----:B------:R2:W-:Y:S04]  /*4930*/  STG.E.64 desc[UR6][R78.64], R84 ;  /* 0x000000544e007986 */ /* 0x0005e8000c101b06 */
[----:B------:R2:W-:Y:S04]  /*4940*/  STG.E.64 desc[UR6][R72.64], R76 ;  /* 0x0000004c48007986 */ /* 0x0005e8000c101b06 */
[----:B------:R2:W-:Y:S04]  /*4950*/  STG.E.64 desc[UR6][R70.64], R80 ;  /* 0x0000005046007986 */ /* 0x0005e8000c101b06 */
[----:B------:R2:W-:Y:S01]  /*4960*/  STG.E.64 desc[UR6][R96.64], R82 ;  /* 0x0000005260007986 */ /* 0x0005e2000c101b06 */
[----:B0-----:R-:W-:-:S03]  /*4970*/  IADD3 R2, PT, PT, R2, R4, RZ ;  /* 0x0000000402027210 */ /* 0x001fc60007ffe0ff */
[----:B------:R2:W-:Y:S01]  /*4980*/  STG.E.64 desc[UR6][R64.64], R86 ;  /* 0x0000005640007986 */ /* 0x0005e2000c101b06 */
[----:B------:R-:W-:-:S13]  /*4990*/  ISETP.GE.AND P0, PT, R2, R5, PT ;  /* 0x000000050200720c */ /* 0x000fda0003f06270 */
[----:B--2---:R-:W-:Y:S05]  /*49a0*/  @!P0 BRA `(.L_x_486) ;  /* 0xffffffc000c88947 */ /* 0x004fea000383ffff */
[----:B------:R-:W-:Y:S05]  /*49b0*/  EXIT ;  /* 0x000000000000794d */ /* 0x000fea0003800000 */
.L_x_487:
        /* <DEDUP_REMOVED lines=12> */
.L_x_1067:


//--------------------- .text._ZN10layer_norm13ln_fwd_kernelINS_13Kernel_traitsI13__nv_bfloat16S2_S2_fjLj10240ELj1ELj1ELj4ELj16ENS_18Kernel_traits_baseILj10240ES2_S2_S2_fjLj128EEEEEEEvNS_9FwdParamsE --------------------------
	.section	.text._ZN10layer_norm13ln_fwd_kernelINS_13Kernel_traitsI13__nv_bfloat16S2_S2_fjLj10240ELj1ELj1ELj4ELj16ENS_18Kernel_traits_baseILj10240ES2_S2_S2_fjLj128EEEEEEEvNS_9FwdParamsE,"ax",@progbits
	.align	128
        .global         _ZN10layer_norm13ln_fwd_kernelINS_13Kernel_traitsI13__nv_bfloat16S2_S2_fjLj10240ELj1ELj1ELj4ELj16ENS_18Kernel_traits_baseILj10240ES2_S2_S2_fjLj128EEEEEEEvNS_9FwdParamsE
        .type           _ZN10layer_norm13ln_fwd_kernelINS_13Kernel_traitsI13__nv_bfloat16S2_S2_fjLj10240ELj1ELj1ELj4ELj16ENS_18Kernel_traits_baseILj10240ES2_S2_S2_fjLj128EEEEEEEvNS_9FwdParamsE,@function
        .size           _ZN10layer_norm13ln_fwd_kernelINS_13Kernel_traitsI13__nv_bfloat16S2_S2_fjLj10240ELj1ELj1ELj4ELj16ENS_18Kernel_traits_baseILj10240ES2_S2_S2_fjLj128EEEEEEEvNS_9FwdParamsE,(.L_x_1068 - _ZN10layer_norm13ln_fwd_kernelINS_13Kernel_traitsI13__nv_bfloat16S2_S2_fjLj10240ELj1ELj1ELj4ELj16ENS_18Kernel_traits_baseILj10240ES2_S2_S2_fjLj128EEEEEEEvNS_9FwdParamsE)
        .other          _ZN10layer_norm13ln_fwd_kernelINS_13Kernel_traitsI13__nv_bfloat16S2_S2_fjLj10240ELj1ELj1ELj4ELj16ENS_18Kernel_traits_baseILj10240ES2_S2_S2_fjLj128EEEEEEEvNS_9FwdParamsE,@"STO_CUDA_ENTRY STV_DEFAULT"
_ZN10layer_norm13ln_fwd_kernelINS_13Kernel_traitsI13__nv_bfloat16S2_S2_fjLj10240ELj1ELj1ELj4ELj16ENS_18Kernel_traits_baseILj10240ES2_S2_S2_fjLj128EEEEEEEvNS_9FwdParamsE:
.text._ZN10layer_norm13ln_fwd_kernelINS_13Kernel_traitsI13__nv_bfloat16S2_S2_fjLj10240ELj1ELj1ELj4ELj16ENS_18Kernel_traits_baseILj10240ES2_S2_S2_fjLj128EEEEEEEvNS_9FwdParamsE:
        /* <DEDUP_REMOVED lines=11> */
[----:B-1----:R-:W5:Y:S04]  /*00b0*/  LDG.E.128 R44, desc[UR6][R84.64+0x4800] ;  /* 0x00480006542c7981 */ /* 0x002f68000c1e1d00 */
        /* <DEDUP_REMOVED lines=19> */
[----:B------:R-:W-:-:S02]  /*01f0*/  MOV R91, UR4 ;  /* 0x00000004005b7c02 */ /* 0x000fc40008000f00 */
[C---:B------:R-:W-:Y:S02]  /*0200*/  LOP3.LUT R89, R88.reuse, 0x1f, RZ, 0xc0, !PT ;  /* 0x0000001f58597812 */ /* 0x040fe400078ec0ff */
[----:B0-----:R-:W-:Y:S01]  /*0210*/  LOP3.LUT R3, R88, 0x60, RZ, 0xc0, !PT ;  /* 0x0000006058037812 */ /* 0x001fe200078ec0ff */
[----:B------:R-:W-:-:S03]  /*0220*/  UPLOP3.LUT UP0, UPT, UPT, UPT, UPT, 0x40, 0x4 ;  /* 0x000000000004789c */ /* 0x000fc60003f0e870 */
[----:B------:R-:W-:-:S08]  /*0230*/  LOP3.LUT R90, R3, 0x1f, R88, 0xf8, !PT ;  /* 0x0000001f035a7812 */ /* 0x000fd000078ef858 */
.L_x_490:
[----:B------:R-:W0:Y:S01]  /*0240*/  LDC.64 R84, c[0x0][0x390] ;  /* 0x0000e400ff547b82 */ /* 0x000e220000000a00 */
[----:B-1----:R-:W-:-:S04]  /*0250*/  IMAD R109, R91, 0x500, R90 ;  /* 0x000005005b6d7824 */ /* 0x002fc800078e025a */
        /* <DEDUP_REMOVED lines=27> */
[----:B------:R-:W-:Y:S01]  /*0410*/  ISETP.GT.U32.AND P0, PT, R89, 0x3, PT ;  /* 0x000000035900780c */ /* 0x000fe20003f04070 */
[----:B------:R-:W-:Y:S01]  /*0420*/  BSSY.RECONVERGENT B0, `(.L_x_488) ;  /* 0x0000190000007945 */ /* 0x000fe20003800200 */
[----:B------:R-:W-:Y:S02]  /*0430*/  PLOP3.LUT P2, PT, PT, PT, UP0, 0x80, 0x8 ;  /* 0x000000000008781c */ /* 0x000fe40003f4f008 */
[----:B------:R-:W-:-:S09]  /*0440*/  PLOP3.LUT P1, PT, PT, PT, PT, 0x8, 0x80 ;  /* 0x000000000080781c */ /* 0x000fd20003f2e170 */
[----:B------:R-:W-:Y:S02]  /*0450*/  @!P0 PLOP3.LUT P1, PT, P2, PT, PT, 0x80, 0x8 ;  /* 0x000000000008881c */ /* 0x000fe4000172f070 */
[----:B------:R-:W-:Y:S02]  /*0460*/  ISETP.NE.AND P2, PT, R89, RZ, PT ;  /* 0x000000ff5900720c */ /* 0x000fe40003f45270 */
        /* <DEDUP_REMOVED lines=62> */
[C---:B------:R-:W-:Y:S01]  /*0850*/  PRMT R223, R126.reuse, 0x7632, R223 ;  /* 0x000076327edf7816 */ /* 0x040fe200000000df */
[----:B------:R-:W0:Y:S01]  /*0860*/  @!P0 S2R R125, SR_CgaCtaId ;  /* 0x00000000007d8919 */ /* 0x000e220000008800 */
        /* <DEDUP_REMOVED lines=315> */
[----:B-1----:R-:W-:-:S05]  /*1c20*/  FADD.FTZ R84, R3, R84 ;  /* 0x0000005403547221 */ /* 0x002fca0000010000 */
[----:B------:R-:W0:Y:S02]  /*1c30*/  SHFL.BFLY PT, R85, R84, 0x4, 0x1f ;  /* 0x0c801f0054557f89 */ /* 0x000e2400000e0000 */
[----:B0-----:R-:W-:-:S05]  /*1c40*/  FADD.FTZ R85, R84, R85 ;  /* 0x0000005554557221 */ /* 0x001fca0000010000 */
[----:B------:R-:W0:Y:S02]  /*1c50*/  SHFL.BFLY PT, R86, R85, 0x8, 0x1f ;  /* 0x0d001f0055567f89 */ /* 0x000e2400000e0000 */
[----:B0-----:R-:W-:Y:S01]  /*1c60*/  FADD.FTZ R86, R85, R86 ;  /* 0x0000005655567221 */ /* 0x001fe20000010000 */
[----:B------:R-:W-:-:S04]  /*1c70*/  CS2R R84, SRZ ;  /* 0x0000000000547805 */ /* 0x000fc8000001ff00 */
[----:B------:R-:W0:Y:S02]  /*1c80*/  SHFL.BFLY PT, R123, R86, 0x10, 0x1f ;  /* 0x0e001f00567b7f89 */ /* 0x000e2400000e0000 */
[----:B0-----:R-:W-:Y:S01]  /*1c90*/  FADD.FTZ R3, R86, R123 ;  /* 0x0000007b56037221 */ /* 0x001fe20000010000 */
[----:B------:R-:W-:Y:S06]  /*1ca0*/  @P2 BRA `(.L_x_489) ;  /* 0x00000000001c2947 */ /* 0x000fec0003800000 */
[----:B------:R-:W0:Y:S01]  /*1cb0*/  S2UR UR5, SR_CgaCtaId ;  /* 0x00000000000579c3 */ /* 0x000e220000008800 */
[----:B------:R-:W-:Y:S01]  /*1cc0*/  UMOV UR4, 0x400 ;  /* 0x0000040000047882 */ /* 0x000fe20000000000 */
[----:B------:R-:W-:-:S04]  /*1cd0*/  SHF.R.U32.HI R0, RZ, 0x2, R88 ;  /* 0x00000002ff007819 */ /* 0x000fc80000011658 */
[----:B------:R-:W-:Y:S01]  /*1ce0*/  LOP3.LUT R0, R0, 0x18, RZ, 0xc0, !PT ;  /* 0x0000001800007812 */ /* 0x000fe200078ec0ff */
[----:B0-----:R-:W-:-:S04]  /*1cf0*/  ULEA UR4, UR5, UR4, 0x18 ;  /* 0x0000000405047291 */ /* 0x001fc8000f8ec0ff */
[----:B------:R-:W-:-:S09]  /*1d00*/  @UP0 UIADD3 UR4, UPT, UPT, UR4, 0x20, URZ ;  /* 0x0000002004040890 */ /* 0x000fd2000fffe0ff */
[----:B------:R0:W-:Y:S03]  /*1d10*/  STS.64 [R0+UR4], R2 ;  /* 0x0000000200007988 */ /* 0x0001e60008000a04 */
.L_x_489:
[----:B------:R-:W-:Y:S05]  /*1d20*/  BSYNC.RECONVERGENT B0 ;  /* 0x0000000000007941 */ /* 0x000fea0003800200 */
.L_x_488:
[----:B------:R-:W-:Y:S01]  /*1d30*/  BAR.SYNC.DEFER_BLOCKING 0x0 ;  /* 0x0000000000007b1d */ /* 0x000fe20000010000 */
[----:B0-----:R-:W-:Y:S01]  /*1d40*/  HFMA2 R3, -RZ, RZ, 0, 0 ;  /* 0x00000000ff037431 */ /* 0x001fe200000001ff */
[----:B------:R-:W-:-:S06]  /*1d50*/  UPLOP3.LUT UP0, UPT, UPT, UPT, UP0, 0x40, 0x4 ;  /* 0x000000000004789c */ /* 0x000fcc0003f0e800 */
[----:B------:R-:W0:Y:S01]  /*1d60*/  LDC R200, c[0x0][0x3d0] ;  /* 0x0000f400ffc87b82 */ /* 0x000e220000000800 */
[----:B------:R-:W-:-:S05]  /*1d70*/  @!P0 MOV R3, 0x45200000 ;  /* 0x4520000000038802 */ /* 0x000fca0000000f00 */
[----:B------:R-:W1:Y:S04]  /*1d80*/  SHFL.DOWN PT, R0, R3, 0x2, 0x1f ;  /* 0x08401f0003007f89 */ /* 0x000e6800000e0000 */
[----:B------:R-:W2:Y:S01]  /*1d90*/  @!P0 LDS.64 R84, [R92] ;  /* 0x000000005c548984 */ /* 0x000ea20000000a00 */
[----:B------:R-:W-:Y:S01]  /*1da0*/  ISETP.NE.AND P0, PT, R88, RZ, PT ;  /* 0x000000ff5800720c */ /* 0x000fe20003f05270 */
[----:B-1----:R-:W-:-:S04]  /*1db0*/  FADD.FTZ R86, R0, R3 ;  /* 0x0000000300567221 */ /* 0x002fc80000010000 */
[----:B------:R-:W1:Y:S01]  /*1dc0*/  MUFU.RCP R94, R86 ;  /* 0x00000056005e7308 */ /* 0x000e620000001000 */
[----:B------:R-:W-:Y:S04]  /*1dd0*/  SHFL.DOWN PT, R127, R86, 0x1, 0x1f ;  /* 0x08201f00567f7f89 */ /* 0x000fe800000e0000 */
[----:B--2---:R-:W2:Y:S04]  /*1de0*/  SHFL.DOWN PT, R123, R84, 0x2, 0x1f ;  /* 0x08401f00547b7f89 */ /* 0x004ea800000e0000 */
[----:B------:R-:W3:Y:S01]  /*1df0*/  SHFL.DOWN PT, R2, R85, 0x2, 0x1f ;  /* 0x08401f0055027f89 */ /* 0x000ee200000e0000 */
[----:B--2---:R-:W-:Y:S01]  /*1e00*/  FADD.FTZ R96, -R123, R84 ;  /* 0x000000547b607221 */ /* 0x004fe20000010100 */
[----:B------:R-:W-:-:S03]  /*1e10*/  FMUL.FTZ R98, R0, R123 ;  /* 0x0000007b00627220 */ /* 0x000fc60000410000 */
[----:B------:R-:W-:Y:S01]  /*1e20*/  FMUL.FTZ R96, R96, R96 ;  /* 0x0000006060607220 */ /* 0x000fe20000410000 */
[----:B------:R-:W-:Y:S01]  /*1e30*/  FFMA.FTZ R125, R3, R84, R98 ;  /* 0x00000054037d7223 */ /* 0x000fe20000010062 */
[----:B------:R-:W-:Y:S02]  /*1e40*/  FADD.FTZ R84, R86, R127 ;  /* 0x0000007f56547221 */ /* 0x000fe40000010000 */
[----:B------:R-:W-:Y:S01]  /*1e50*/  FMUL.FTZ R123, R96, R3 ;  /* 0x00000003607b7220 */ /* 0x000fe20000410000 */
[----:B-1----:R-:W-:Y:S01]  /*1e60*/  FMUL.FTZ R125, R94, R125 ;  /* 0x0000007d5e7d7220 */ /* 0x002fe20000410000 */
[----:B---3--:R-:W-:Y:S02]  /*1e70*/  FADD.FTZ R3, R2, R85 ;  /* 0x0000005502037221 */ /* 0x008fe40000010000 */
[----:B------:R-:W-:Y:S01]  /*1e80*/  FMUL.FTZ R123, R0, R123 ;  /* 0x0000007b007b7220 */ /* 0x000fe20000410000 */
[----:B------:R-:W1:Y:S01]  /*1e90*/  MUFU.RCP R84, R84 ;  /* 0x0000005400547308 */ /* 0x000e620000001000 */
[----:B------:R-:W2:Y:S02]  /*1ea0*/  SHFL.DOWN PT, R0, R125, 0x1, 0x1f ;  /* 0x08201f007d007f89 */ /* 0x000ea400000e0000 */
[----:B------:R-:W-:-:S05]  /*1eb0*/  FFMA.FTZ R3, R94, R123, R3 ;  /* 0x0000007b5e037223 */ /* 0x000fca0000010003 */
[----:B------:R-:W3:Y:S01]  /*1ec0*/  SHFL.DOWN PT, R2, R3, 0x1, 0x1f ;  /* 0x08201f0003027f89 */ /* 0x000ee200000e0000 */
[----:B--2---:R-:W-:Y:S01]  /*1ed0*/  FADD.FTZ R85, R125, -R0 ;  /* 0x800000007d557221 */ /* 0x004fe20000010000 */
[----:B------:R-:W-:-:S03]  /*1ee0*/  FMUL.FTZ R123, R127, R0 ;  /* 0x000000007f7b7220 */ /* 0x000fc60000410000 */
[----:B------:R-:W-:Y:S01]  /*1ef0*/  FMUL.FTZ R85, R85, R85 ;  /* 0x0000005555557220 */ /* 0x000fe20000410000 */
[----:B------:R-:W-:-:S03]  /*1f00*/  FFMA.FTZ R123, R86, R125, R123 ;  /* 0x0000007d567b7223 */ /* 0x000fc6000001007b */
[----:B------:R-:W-:Y:S01]  /*1f10*/  FMUL.FTZ R92, R86, R85 ;  /* 0x00000055565c7220 */ /* 0x000fe20000410000 */
[----:B---3--:R-:W-:Y:S01]  /*1f20*/  FADD.FTZ R85, R3, R2 ;  /* 0x0000000203557221 */ /* 0x008fe20000010000 */
[----:B-1----:R-:W-:Y:S02]  /*1f30*/  FMUL.FTZ R123, R84, R123 ;  /* 0x0000007b547b7220 */ /* 0x002fe40000410000 */
[----:B------:R-:W-:-:S03]  /*1f40*/  FMUL.FTZ R92, R127, R92 ;  /* 0x0000005c7f5c7220 */ /* 0x000fc60000410000 */
[----:B------:R-:W1:Y:S01]  /*1f50*/  SHFL.IDX PT, R130, R123, RZ, 0x1f ;  /* 0x00001fff7b827589 */ /* 0x000e6200000e0000 */
[----:B------:R-:W-:Y:S02]  /*1f60*/  FFMA.FTZ R86, R84, R92, R85 ;  /* 0x0000005c54567223 */ /* 0x000fe40000010055 */
[----:B------:R-:W2:Y:S03]  /*1f70*/  @!P0 LDC.64 R84, c[0x0][0x3a0] ;  /* 0x0000e800ff548b82 */ /* 0x000ea60000000a00 */
[----:B------:R3:W0:Y:S01]  /*1f80*/  SHFL.IDX PT, R3, R86, RZ, 0x1f ;  /* 0x00001fff56037589 */ /* 0x00062200000e0000 */
[--C-:B-1----:R-:W-:Y:S01]  /*1f90*/  FADD.FTZ R106, R181, -R130.reuse ;  /* 0x80000082b56a7221 */ /* 0x102fe20000010000 */
[--C-:B------:R-:W-:Y:S01]  /*1fa0*/  FADD.FTZ R204, R87, -R130.reuse ;  /* 0x8000008257cc7221 */ /* 0x100fe20000010000 */
[----:B------:R-:W-:Y:S02]  /*1fb0*/  FADD.FTZ R92, R165, -R130 ;  /* 0x80000082a55c7221 */ /* 0x000fe40000010000 */
[----:B---3--:R-:W1:Y:S01]  /*1fc0*/  LDC.64 R86, c[0x0][0x398] ;  /* 0x0000e600ff567b82 */ /* 0x008e620000000a00 */
[----:B--2---:R-:W-:-:S04]  /*1fd0*/  @!P0 IMAD.WIDE R84, R91, 0x4, R84 ;  /* 0x000000045b548825 */ /* 0x004fc800078e0254 */
[----:B------:R-:W-:Y:S01]  /*1fe0*/  FADD.FTZ R0, R163, -R130 ;  /* 0x80000082a3007221 */ /* 0x000fe20000010000 */
[----:B0-----:R-:W-:Y:S01]  /*1ff0*/  FFMA.FTZ R200, R3, 9.7656251455191522837e-05, R200 ;  /* 0x38cccccd03c87823 */ /* 0x001fe200000100c8 */
[--C-:B------:R-:W-:Y:S01]  /*2000*/  FADD.FTZ R94, R167, -R130.reuse ;  /* 0x80000082a75e7221 */ /* 0x100fe20000010000 */
[--C-:B------:R-:W-:Y:S01]  /*2010*/  FADD.FTZ R96, R169, -R130.reuse ;  /* 0x80000082a9607221 */ /* 0x100fe20000010000 */
[--C-:B------:R-:W-:Y:S01]  /*2020*/  FADD.FTZ R98, R171, -R130.reuse ;  /* 0x80000082ab627221 */ /* 0x100fe20000010000 */
[----:B------:R0:W2:Y:S01]  /*2030*/  MUFU.RSQ R181, R200 ;  /* 0x000000c800b57308 */ /* 0x0000a20000001400 */
[----:B------:R-:W3:Y:S01]  /*2040*/  @!P0 LDC.64 R2, c[0x0][0x3a8] ;  /* 0x0000ea00ff028b82 */ /* 0x000ee20000000a00 */
        /* <DEDUP_REMOVED lines=73> */
[----:B------:R0:W-:Y:S01]  /*24e0*/  @!P0 STG.E desc[UR6][R84.64], R130 ;  /* 0x0000008254008986 */ /* 0x0001e2000c101906 */
        /* <DEDUP_REMOVED lines=32> */
[----:B------:R-:W-:Y:S01]  /*26f0*/  F2FP.BF16.F32.PACK_AB R0, RZ, R0 ;  /* 0x00000000ff00723e */ /* 0x000fe200000010ff */
[----:B---3--:R-:W-:Y:S01]  /*2700*/  @!P0 IMAD.WIDE R2, R91, 0x4, R2 ;  /* 0x000000045b028825 */ /* 0x008fe200078e0202 */
[----:B------:R-:W-:-:S03]  /*2710*/  F2FP.BF16.F32.PACK_AB R92, RZ, R92 ;  /* 0x0000005cff5c723e */ /* 0x000fc600000010ff */
        /* <DEDUP_REMOVED lines=40> */
[----:B------:R0:W-:Y:S01]  /*29a0*/  @!P0 STG.E desc[UR6][R2.64], R181 ;  /* 0x000000b502008986 */ /* 0x0001e2000c101906 */
        /* <DEDUP_REMOVED lines=14> */
[----:B------:R-:W-:Y:S01]  /*2a90*/  PRMT R94, R94, 0x5410, R111 ;  /* 0x000054105e5e7816 */ /* 0x000fe2000000006f */
[----:B------:R-:W-:Y:S01]  /*2aa0*/  FMUL.FTZ R184, R181, R184 ;  /* 0x000000b8b5b87220 */ /* 0x000fe20000410000 */
[----:B------:R-:W-:Y:S01]  /*2ab0*/  PRMT R113, R113, 0x5410, R115 ;  /* 0x0000541071717816 */ /* 0x000fe20000000073 */
[----:B-1----:R-:W-:Y:S01]  /*2ac0*/  IMAD.WIDE.U32 R84, R109, 0x10, R86 ;  /* 0x000000106d547825 */ /* 0x002fe200078e0056 */
[----:B------:R-:W-:Y:S01]  /*2ad0*/  PRMT R121, R121, 0x5410, R130 ;  /* 0x0000541079797816 */ /* 0x000fe20000000082 */
[----:B0-----:R-:W0:Y:S01]  /*2ae0*/  LDC.64 R2, c[0x0][0x380] ;  /* 0x0000e000ff027b82 */ /* 0x001e220000000a00 */
        /* <DEDUP_REMOVED lines=13> */
[C---:B------:R-:W-:Y:S01]  /*2bc0*/  FMUL.FTZ R198, R181.reuse, R198 ;  /* 0x000000c6b5c67220 */ /* 0x040fe20000410000 */
[----:B------:R-:W-:Y:S01]  /*2bd0*/  PRMT R126, R126, 0x5410, R127 ;  /* 0x000054107e7e7816 */ /* 0x000fe2000000007f */
[----:B------:R-:W-:Y:S01]  /*2be0*/  FMUL.FTZ R200, R181, R200 ;  /* 0x000000c8b5c87220 */ /* 0x000fe20000410000 */
[----:B------:R-:W-:Y:S01]  /*2bf0*/  PRMT R132, R132, 0x5410, R134 ;  /* 0x0000541084847816 */ /* 0x000fe20000000086 */
[----:B------:R-:W-:Y:S01]  /*2c00*/  IMAD.WIDE.U32 R108, R93, 0x10, R86 ;  /* 0x000000105d6c7825 */ /* 0x000fe200078e0056 */
[----:B------:R-:W-:-:S03]  /*2c10*/  PRMT R140, R140, 0x5410, R142 ;  /* 0x000054108c8c7816 */ /* 0x000fc6000000008e */
        /* <DEDUP_REMOVED lines=8> */
[----:B-----5:R-:W-:Y:S01]  /*2ca0*/  HFMA2.BF16_V2 R93, R41, R94, R81 ;  /* 0x0000005e295d7231 */ /* 0x020fe20000200051 */
        /* <DEDUP_REMOVED lines=11> */
[----:B------:R-:W-:Y:S01]  /*2d60*/  HFMA2.BF16_V2 R92, R40, R0, R80 ;  /* 0x00000000285c7231 */ /* 0x000fe20000200050 */
[----:B------:R-:W-:Y:S01]  /*2d70*/  F2FP.BF16.F32.PACK_AB R174, RZ, R174 ;  /* 0x000000aeffae723e */ /* 0x000fe200000010ff */
[----:B------:R-:W-:Y:S01]  /*2d80*/  IMAD.WIDE.U32 R104, R105, 0x10, R86 ;  /* 0x0000001069687825 */ /* 0x000fe200078e0056 */
[----:B------:R-:W-:-:S03]  /*2d90*/  F2FP.BF16.F32.PACK_AB R173, RZ, R173 ;  /* 0x000000adffad723e */ /* 0x000fc600000010ff */
[----:B------:R-:W-:Y:S01]  /*2da0*/  HFMA2.BF16_V2 R94, R42, R113, R82 ;  /* 0x000000712a5e7231 */ /* 0x000fe20000200052 */
[----:B------:R-:W-:Y:S01]  /*2db0*/  F2FP.BF16.F32.PACK_AB R165, RZ, R165 ;  /* 0x000000a5ffa5723e */ /* 0x000fe200000010ff */
[----:B------:R-:W-:Y:S01]  /*2dc0*/  IMAD.WIDE.U32 R102, R103, 0x10, R86 ;  /* 0x0000001067667825 */ /* 0x000fe200078e0056 */
[----:B------:R-:W-:-:S03]  /*2dd0*/  F2FP.BF16.F32.PACK_AB R169, RZ, R169 ;  /* 0x000000a9ffa9723e */ /* 0x000fc600000010ff */
[----:B------:R-:W-:Y:S02]  /*2de0*/  HFMA2.BF16_V2 R112, R36, R121, R76 ;  /* 0x0000007924707231 */ /* 0x000fe4000020004c */
[----:B------:R-:W-:Y:S02]  /*2df0*/  HFMA2.BF16_V2 R115, R39, R118, R79 ;  /* 0x0000007627737231 */ /* 0x000fe4000020004f */
[----:B------:R-:W-:-:S04]  /*2e00*/  IMAD.WIDE.U32 R100, R101, 0x10, R86 ;  /* 0x0000001065647825 */ /* 0x000fc800078e0056 */
[----:B------:R-:W-:Y:S01]  /*2e10*/  HFMA2.BF16_V2 R114, R38, R114, R78 ;  /* 0x0000007226727231 */ /* 0x000fe2000020004e */
[----:B------:R-:W-:Y:S01]  /*2e20*/  F2FP.BF16.F32.PACK_AB R167, RZ, R167 ;  /* 0x000000a7ffa7723e */ /* 0x000fe200000010ff */
[----:B------:R-:W-:Y:S01]  /*2e30*/  FMUL.FTZ R194, R181, R194 ;  /* 0x000000c2b5c27220 */ /* 0x000fe20000410000 */
[----:B------:R-:W-:Y:S01]  /*2e40*/  IMAD.WIDE.U32 R98, R99, 0x10, R86 ;  /* 0x0000001063627825 */ /* 0x000fe200078e0056 */
[----:B------:R-:W-:-:S03]  /*2e50*/  F2FP.BF16.F32.PACK_AB R171, RZ, R171 ;  /* 0x000000abffab723e */ /* 0x000fc600000010ff */
[----:B------:R-:W-:Y:S01]  /*2e60*/  FMUL.FTZ R196, R181, R196 ;  /* 0x000000c4b5c47220 */ /* 0x000fe20000410000 */
[----:B------:R-:W-:Y:S01]  /*2e70*/  F2FP.BF16.F32.PACK_AB R175, RZ, R175 ;  /* 0x000000afffaf723e */ /* 0x000fe200000010ff */
[----:B------:R-:W-:Y:S01]  /*2e80*/  IMAD.WIDE.U32 R96, R97, 0x10, R86 ;  /* 0x0000001061607825 */ /* 0x000fe200078e0056 */
[----:B------:R-:W-:-:S03]  /*2e90*/  F2FP.BF16.F32.PACK_AB R176, RZ, R176 ;  /* 0x000000b0ffb0723e */ /* 0x000fc600000010ff */
[C---:B------:R-:W-:Y:S01]  /*2ea0*/  FMUL.FTZ R202, R181.reuse, R202 ;  /* 0x000000cab5ca7220 */ /* 0x040fe20000410000 */
[----:B------:R-:W-:Y:S01]  /*2eb0*/  FMUL.FTZ R204, R181, R204 ;  /* 0x000000ccb5cc7220 */ /* 0x000fe20000410000 */
        /* <DEDUP_REMOVED lines=17> */
[----:B------:R-:W-:Y:S01]  /*2fd0*/  PRMT R148, R148, 0x5410, R150 ;  /* 0x0000541094947816 */ /* 0x000fe20000000096 */
[----:B------:R-:W-:Y:S01]  /*2fe0*/  HFMA2.BF16_V2 R121, R29, R136, R69 ;  /* 0x000000881d797231 */ /* 0x000fe20000200045 */
[----:B------:R-:W-:Y:S01]  /*2ff0*/  PRMT R156, R156, 0x5410, R158 ;  /* 0x000054109c9c7816 */ /* 0x000fe2000000009e */
[----:B------:R-:W-:Y:S01]  /*3000*/  HFMA2.BF16_V2 R123, R31, R144, R71 ;  /* 0x000000901f7b7231 */ /* 0x000fe20000200047 */
[----:B------:R-:W-:Y:S01]  /*3010*/  F2FP.BF16.F32.PACK_AB R164, RZ, R164 ;  /* 0x000000a4ffa4723e */ /* 0x000fe200000010ff */
[----:B------:R1:W-:Y:S01]  /*3020*/  STG.E.128 desc[UR6][R84.64], R92 ;  /* 0x0000005c54007986 */ /* 0x0003e2000c101d06 */
[----:B------:R-:W-:Y:S01]  /*3030*/  F2FP.BF16.F32.PACK_AB R163, RZ, R163 ;  /* 0x000000a3ffa3723e */ /* 0x000fe200000010ff */
[----:B------:R-:W-:Y:S01]  /*3040*/  HFMA2.BF16_V2 R124, R24, R148, R64 ;  /* 0x00000094187c7231 */ /* 0x000fe20000200040 */
[----:B------:R-:W-:Y:S01]  /*3050*/  F2FP.BF16.F32.PACK_AB R166, RZ, R166 ;  /* 0x000000a6ffa6723e */ /* 0x000fe200000010ff */
[----:B------:R-:W-:Y:S01]  /*3060*/  STG.E.128 desc[UR6][R84.64+0x800], R112 ;  /* 0x0008007054007986 */ /* 0x000fe2000c101d06 */
[----:B------:R-:W-:Y:S01]  /*3070*/  F2FP.BF16.F32.PACK_AB R172, RZ, R172 ;  /* 0x000000acffac723e */ /* 0x000fe200000010ff */
[----:B------:R-:W-:Y:S01]  /*3080*/  HFMA2.BF16_V2 R126, R26, R156, R66 ;  /* 0x0000009c1a7e7231 */ /* 0x000fe20000200042 */
[----:B------:R-:W-:Y:S01]  /*3090*/  F2FP.BF16.F32.PACK_AB R149, RZ, R149 ;  /* 0x00000095ff95723e */ /* 0x000fe200000010ff */
[----:B------:R-:W-:Y:S01]  /*30a0*/  STG.E.128 desc[UR6][R106.64], R116 ;  /* 0x000000746a007986 */ /* 0x000fe2000c101d06 */
[----:B------:R-:W-:-:S02]  /*30b0*/  F2FP.BF16.F32.PACK_AB R143, RZ, R143 ;  /* 0x0000008fff8f723e */ /* 0x000fc400000010ff */
[----:B------:R-:W-:Y:S01]  /*30c0*/  F2FP.BF16.F32.PACK_AB R182, RZ, R182 ;  /* 0x000000b6ffb6723e */ /* 0x000fe200000010ff */
[----:B------:R2:W-:Y:S01]  /*30d0*/  STG.E.128 desc[UR6][R104.64], R120 ;  /* 0x0000007868007986 */ /* 0x0005e2000c101d06 */
        /* <DEDUP_REMOVED lines=9> */
[----:B------:R-:W-:Y:S02]  /*3170*/  PRMT R174, R174, 0x5410, R173 ;  /* 0x00005410aeae7816 */ /* 0x000fe400000000ad */
[----:B------:R-:W-:-:S02]  /*3180*/  PRMT R165, R165, 0x5410, R169 ;  /* 0x00005410a5a57816 */ /* 0x000fc400000000a9 */
[----:B------:R-:W-:Y:S02]  /*3190*/  F2FP.BF16.F32.PACK_AB R161, RZ, R161 ;  /* 0x000000a1ffa1723e */ /* 0x000fe400000010ff */
[----:B------:R-:W-:Y:S01]  /*31a0*/  F2FP.BF16.F32.PACK_AB R155, RZ, R155 ;  /* 0x0000009bff9b723e */ /* 0x000fe200000010ff */
[----:B-1----:R-:W-:Y:S01]  /*31b0*/  HFMA2.BF16_V2 R92, R20, R174, R60 ;  /* 0x000000ae145c7231 */ /* 0x002fe2000020003c */
[----:B------:R-:W-:Y:S01]  /*31c0*/  F2FP.BF16.F32.PACK_AB R153, RZ, R153 ;  /* 0x00000099ff99723e */ /* 0x000fe200000010ff */
[----:B------:R-:W-:Y:S01]  /*31d0*/  HFMA2.BF16_V2 R94, R22, R165, R62 ;  /* 0x000000a5165e7231 */ /* 0x000fe2000020003e */
[----:B------:R-:W-:Y:S02]  /*31e0*/  F2FP.BF16.F32.PACK_AB R147, RZ, R147 ;  /* 0x00000093ff93723e */ /* 0x000fe400000010ff */
[----:B------:R-:W-:Y:S02]  /*31f0*/  PRMT R167, R167, 0x5410, R171 ;  /* 0x00005410a7a77816 */ /* 0x000fe400000000ab */
[----:B------:R-:W-:-:S02]  /*3200*/  PRMT R175, R175, 0x5410, R176 ;  /* 0x00005410afaf7816 */ /* 0x000fc400000000b0 */
        /* <DEDUP_REMOVED lines=46> */
[----:B0-----:R-:W-:Y:S01]  /*34f0*/  IADD3 R91, PT, PT, R91, R2, RZ ;  /* 0x000000025b5b7210 */ /* 0x001fe20007ffe0ff */
[----:B------:R-:W-:Y:S01]  /*3500*/  HFMA2.BF16_V2 R121, R5, R194, R45 ;  /* 0x000000c205797231 */ /* 0x000fe2000020002d */
[----:B------:R1:W-:Y:S01]  /*3510*/  STG.E.128 desc[UR6][R98.64], R104 ;  /* 0x0000006862007986 */ /* 0x0003e2000c101d06 */
[----:B------:R-:W-:Y:S01]  /*3520*/  HFMA2.BF16_V2 R123, R7, R202, R47 ;  /* 0x000000ca077b7231 */ /* 0x000fe2000020002f */
[----:B------:R-:W-:-:S02]  /*3530*/  ISETP.GE.AND P0, PT, R91, R3, PT ;  /* 0x000000035b00720c */ /* 0x000fc40003f06270 */
[----:B------:R1:W-:Y:S04]  /*3540*/  STG.E.128 desc[UR6][R96.64], R112 ;  /* 0x0000007060007986 */ /* 0x0003e8000c101d06 */
[----:B------:R1:W-:Y:S04]  /*3550*/  STG.E.128 desc[UR6][R108.64], R116 ;  /* 0x000000746c007986 */ /* 0x0003e8000c101d06 */
[----:B------:R1:W-:Y:S03]  /*3560*/  STG.E.128 desc[UR6][R86.64], R120 ;  /* 0x0000007856007986 */ /* 0x0003e6000c101d06 */
[----:B------:R-:W-:Y:S05]  /*3570*/  @!P0 BRA `(.L_x_490) ;  /* 0xffffffcc00308947 */ /* 0x000fea000383ffff */
[----:B------:R-:W-:Y:S05]  /*3580*/  EXIT ;  /* 0x000000000000794d */ /* 0x000fea0003800000 */
.L_x_491:
        /* <DEDUP_REMOVED lines=15> */
.L_x_1068:


//--------------------- .text._ZN10layer_norm13ln_fwd_kernelINS_13Kernel_traitsI6__halffS2_fjLj10240ELj1ELj1ELj4ELj16ENS_18Kernel_traits_baseILj10240ES2_fS2_fjLj128EEEEEEEvNS_9FwdParamsE --------------------------
	.section	.text._ZN10layer_norm13ln_fwd_kernelINS_13Kernel_traitsI6__halffS2_fjLj10240ELj1ELj1ELj4ELj16ENS_18Kernel_traits_baseILj10240ES2_fS2_fjLj128EEEEEEEvNS_9FwdParamsE,"ax",@progbits
	.align	128
        .global         _ZN10layer_norm13ln_fwd_kernelINS_13Kernel_traitsI6__halffS2_fjLj10240ELj1ELj1ELj4ELj16ENS_18Kernel_traits_baseILj10240ES2_fS2_fjLj128EEEEEEEvNS_9FwdParamsE
        .type           _ZN10layer_norm13ln_fwd_kernelINS_13Kernel_traitsI6__halffS2_fjLj10240ELj1ELj1ELj4ELj16ENS_18Kernel_traits_baseILj10240ES2_fS2_fjLj128EEEEEEEvNS_9FwdParamsE,@function
        .size           _ZN10layer_norm13ln_fwd_kernelINS_13Kernel_traitsI6__halffS2_fjLj10240ELj1ELj1ELj4ELj16ENS_18Kernel_traits_baseILj10240ES2_fS2_fjLj128EEEEEEEvNS_9FwdParamsE,(.L_x_1069 - _ZN10layer_norm13ln_fwd_kernelINS_13Kernel_traitsI6__halffS2_fjLj10240ELj1ELj1ELj4ELj16ENS_18Kernel_traits_baseILj10240ES2_fS2_fjLj128EEEEEEEvNS_9FwdParamsE)
        .other          _ZN10layer_norm13ln_fwd_kernelINS_13Kernel_traitsI6__halffS2_fjLj10240ELj1ELj1ELj4ELj16ENS_18Kernel_traits_baseILj10240ES2_fS2_fjLj128EEEEEEEvNS_9FwdParamsE,@"STO_CUDA_ENTRY STV_DEFAULT"
_ZN10layer_norm13ln_fwd_kernelINS_13Kernel_traitsI6__halffS2_fjLj10240ELj1ELj1ELj4ELj16ENS_18Kernel_traits_baseILj10240ES2_fS2_fjLj128EEEEEEEvNS_9FwdParamsE:
.text._ZN10layer_norm13ln_fwd_kernelINS_13Kernel_traitsI6__halffS2_fjLj10240ELj1ELj1ELj4ELj16ENS_18Kernel_traits_baseILj10240ES2_fS2_fjLj128EEEEEEEvNS_9FwdParamsE:
        /* <DEDUP_REMOVED lines=205> */
.L_x_496:
        /* <DEDUP_REMOVED lines=329> */
.L_x_493:
[----:B------:R-:W-:Y:S05]  /*2160*/  BSYNC.RECONVERGENT B0 ;  /* 0x0000000000007941 */ /* 0x000fea0003800200 */
.L_x_492:
        /* <DEDUP_REMOVED lines=15> */
.L_x_495:
[----:B------:R-:W-:Y:S05]  /*2260*/  BSYNC.RECONVERGENT B0 ;  /* 0x0000000000007941 */ /* 0x000fea0003800200 */
.L_x_494:
        /* <DEDUP_REMOVED lines=178> */
[--C-:B------:R-:W-:Y:S01]  /*2d90*/  FADD.FTZ R46, R46, -R202.reuse ;  /* 0x800000ca2e2e7221 */ /* 0x100fe20000010000 */
[----:B------:R-:W-:Y:S01]  /*2da0*/  SHF.R.U32.HI R242, RZ, 0x10, R189 ;  /* 0x00000010fff27819 */ /* 0x000fe200000116bd */
[--C-:B------:R-:W-:Y:S01]  /*2db0*/  FADD.FTZ R252, R103, -R202.reuse ;  /* 0x800000ca67fc7221 */ /* 0x100fe20000010000 */
[----:B------:R-:W-:Y:S01]  /*2dc0*/  SHF.R.U32.HI R241, RZ, 0x10, R187 ;  /* 0x00000010fff17819 */ /* 0x000fe200000116bb */
[----:B------:R-:W-:Y:S01]  /*2dd0*/  FMUL.FTZ R73, R71, R73 ;  /* 0x0000004947497220 */ /* 0x000fe20000410000 */
[----:B------:R-:W-:Y:S01]  /*2de0*/  F2FP.F16.F32.PACK_AB R93, RZ, R93 ;  /* 0x0000005dff5d723e */ /* 0x000fe200000000ff */
[----:B------:R-:W-:Y:S01]  /*2df0*/  FADD.FTZ R47, R47, -R202 ;  /* 0x800000ca2f2f7221 */ /* 0x000fe20000010000 */
[----:B------:R-:W-:Y:S01]  /*2e00*/  F2FP.F16.F32.PACK_AB R41, RZ, R41 ;  /* 0x00000029ff29723e */ /* 0x000fe200000000ff */
[----:B------:R-:W-:Y:S01]  /*2e10*/  HFMA2 R55, R242.H0_H0, R55.H0_H0, R241.H0_H0 ;  /* 0x20000037f2377231 */ /* 0x000fe200000408f1 */
[----:B------:R-:W-:Y:S01]  /*2e20*/  PRMT R242, R198, 0x7610, R8 ;  /* 0x00007610c6f27816 */ /* 0x000fe20000000008 */
[----:B------:R-:W-:Y:S01]  /*2e30*/  FADD.FTZ R65, R65, -R202 ;  /* 0x800000ca41417221 */ /* 0x000fe20000010000 */
[----:B------:R-:W-:Y:S01]  /*2e40*/  PRMT R93, R93, 0x5410, R41 ;  /* 0x000054105d5d7816 */ /* 0x000fe20000000029 */
[----:B------:R-:W-:Y:S01]  /*2e50*/  FMUL.FTZ R103, R71, R87 ;  /* 0x0000005747677220 */ /* 0x000fe20000410000 */
[----:B------:R-:W-:Y:S01]  /*2e60*/  PRMT R41, R200, 0x7610, R6 ;  /* 0x00007610c8297816 */ /* 0x000fe20000000006 */
[----:B------:R-:W-:Y:S01]  /*2e70*/  FADD.FTZ R77, R77, -R202 ;  /* 0x800000ca4d4d7221 */ /* 0x000fe20000010000 */
[----:B------:R-:W-:Y:S01]  /*2e80*/  F2FP.F16.F32.PACK_AB R44, RZ, R44 ;  /* 0x0000002cff2c723e */ /* 0x000fe200000000ff */
[C---:B------:R-:W-:Y:S01]  /*2e90*/  FMUL.FTZ R87, R71.reuse, R88 ;  /* 0x0000005847577220 */ /* 0x040fe20000410000 */
[----:B------:R-:W-:Y:S01]  /*2ea0*/  F2FP.F16.F32.PACK_AB R53, RZ, R53 ;  /* 0x00000035ff35723e */ /* 0x000fe200000000ff */
[----:B------:R-:W-:Y:S01]  /*2eb0*/  FMUL.FTZ R89, R71, R89 ;  /* 0x0000005947597220 */ /* 0x000fe20000410000 */
[----:B------:R-:W-:Y:S01]  /*2ec0*/  HFMA2 R93, R41, R93, R242 ;  /* 0x0000005d295d7231 */ /* 0x000fe200000000f2 */
        /* <DEDUP_REMOVED lines=8> */
[----:B------:R-:W-:Y:S01]  /*2f50*/  HFMA2 R44, R13, R41, R15 ;  /* 0x000000290d2c7231 */ /* 0x000fe2000000000f */
[----:B------:R-:W-:Y:S01]  /*2f60*/  PRMT R54, R54, 0x5410, R53 ;  /* 0x0000541036367816 */ /* 0x000fe20000000035 */
[--C-:B------:R-:W-:Y:S01]  /*2f70*/  FADD.FTZ R116, R116, -R202.reuse ;  /* 0x800000ca74747221 */ /* 0x100fe20000010000 */
[----:B------:R-:W-:Y:S01]  /*2f80*/  F2FP.F16.F32.PACK_AB R56, RZ, R56 ;  /* 0x00000038ff38723e */ /* 0x000fe200000000ff */
[--C-:B------:R-:W-:Y:S01]  /*2f90*/  FADD.FTZ R40, R117, -R202.reuse ;  /* 0x800000ca75287221 */ /* 0x100fe20000010000 */
[----:B------:R-:W-:Y:S01]  /*2fa0*/  SHF.R.U64 R41, R184, 0x10, R185 ;  /* 0x00000010b8297819 */ /* 0x000fe200000012b9 */
[----:B------:R-:W-:Y:S01]  /*2fb0*/  FADD.FTZ R76, R76, -R202 ;  /* 0x800000ca4c4c7221 */ /* 0x000fe20000010000 */
[----:B------:R-:W-:Y:S01]  /*2fc0*/  SHF.R.U64 R53, R182, 0x10, R183 ;  /* 0x00000010b6357819 */ /* 0x000fe200000012b7 */
[C---:B------:R-:W-:Y:S01]  /*2fd0*/  FMUL.FTZ R47, R71.reuse, R47 ;  /* 0x0000002f472f7220 */ /* 0x040fe20000410000 */
[----:B------:R-:W-:Y:S01]  /*2fe0*/  F2FP.F16.F32.PACK_AB R70, RZ, R68 ;  /* 0x00000044ff46723e */ /* 0x000fe200000000ff */
[C---:B------:R-:W-:Y:S01]  /*2ff0*/  FMUL.FTZ R65, R71.reuse, R65 ;  /* 0x0000004147417220 */ /* 0x040fe20000410000 */
[----:B------:R-:W-:Y:S01]  /*3000*/  F2FP.F16.F32.PACK_AB R68, RZ, R97 ;  /* 0x00000061ff44723e */ /* 0x000fe200000000ff */
[C---:B------:R-:W-:Y:S01]  /*3010*/  FMUL.FTZ R97, R71.reuse, R75 ;  /* 0x0000004b47617220 */ /* 0x040fe20000410000 */
[----:B------:R-:W-:Y:S01]  /*3020*/  PRMT R50, R56, 0x5410, R60 ;  /* 0x0000541038327816 */ /* 0x000fe2000000003c */
[--C-:B------:R-:W-:Y:S01]  /*3030*/  FADD.FTZ R80, R80, -R202.reuse ;  /* 0x800000ca50507221 */ /* 0x100fe20000010000 */
[----:B------:R-:W-:Y:S01]  /*3040*/  PRMT R41, R184, 0x5410, R41 ;  /* 0x00005410b8297816 */ /* 0x000fe20000000029 */
[----:B------:R-:W-:Y:S01]  /*3050*/  FMUL.FTZ R77, R71, R77 ;  /* 0x0000004d474d7220 */ /* 0x000fe20000410000 */
[----:B------:R-:W-:Y:S01]  /*3060*/  PRMT R42, R182, 0x5410, R53 ;  /* 0x00005410b62a7816 */ /* 0x000fe20000000035 */
[----:B------:R-:W-:Y:S01]  /*3070*/  HFMA2 R43, R201.H0_H0, R43.H0_H0, R199.H0_H0 ;  /* 0x2000002bc92b7231 */ /* 0x000fe200000408c7 */
[----:B------:R-:W-:Y:S01]  /*3080*/  F2FP.F16.F32.PACK_AB R75, RZ, R95 ;  /* 0x0000005fff4b723e */ /* 0x000fe200000000ff */
[--C-:B------:R-:W-:Y:S01]  /*3090*/  FADD.FTZ R81, R81, -R202.reuse ;  /* 0x800000ca51517221 */ /* 0x100fe20000010000 */
[----:B------:R-:W-:Y:S01]  /*30a0*/  PRMT R9, R93, 0x7632, R9 ;  /* 0x000076325d097816 */ /* 0x000fe20000000009 */
[C---:B------:R-:W-:Y:S01]  /*30b0*/  FMUL.FTZ R116, R71.reuse, R116 ;  /* 0x0000007447747220 */ /* 0x040fe20000410000 */
[----:B------:R-:W-:Y:S01]  /*30c0*/  F2FP.F16.F32.PACK_AB R95, RZ, R73 ;  /* 0x00000049ff5f723e */ /* 0x000fe200000000ff */
[----:B------:R-:W-:Y:S01]  /*30d0*/  HFMA2 R41, R41, R50, R42 ;  /* 0x0000003229297231 */ /* 0x000fe2000000002a */
[----:B------:R-:W-:Y:S01]  /*30e0*/  F2FP.F16.F32.PACK_AB R73, RZ, R97 ;  /* 0x00000061ff49723e */ /* 0x000fe200000000ff */
[C---:B------:R-:W-:Y:S01]  /*30f0*/  FMUL.FTZ R97, R71.reuse, R79 ;  /* 0x0000004f47617220 */ /* 0x040fe20000410000 */
[----:B------:R-:W-:Y:S01]  /*3100*/  F2FP.F16.F32.PACK_AB R87, RZ, R87 ;  /* 0x00000057ff57723e */ /* 0x000fe200000000ff */
[----:B------:R-:W-:Y:S01]  /*3110*/  FMUL.FTZ R40, R71, R40 ;  /* 0x0000002847287220 */ /* 0x000fe20000410000 */
[----:B------:R-:W-:Y:S01]  /*3120*/  F2FP.F16.F32.PACK_AB R89, RZ, R89 ;  /* 0x00000059ff59723e */ /* 0x000fe200000000ff */
[--C-:B------:R-:W-:Y:S01]  /*3130*/  FADD.FTZ R83, R83, -R202.reuse ;  /* 0x800000ca53537221 */ /* 0x100fe20000010000 */
[----:B------:R-:W-:Y:S01]  /*3140*/  F2FP.F16.F32.PACK_AB R48, RZ, R46 ;  /* 0x0000002eff30723e */ /* 0x000fe200000000ff */
[----:B------:R-:W-:Y:S01]  /*3150*/  FMUL.FTZ R76, R71, R76 ;  /* 0x0000004c474c7220 */ /* 0x000fe20000410000 */
[----:B------:R-:W-:Y:S01]  /*3160*/  LOP3.LUT R42, R9, 0xffff, RZ, 0xc0, !PT ;  /* 0x0000ffff092a7812 */ /* 0x000fe200078ec0ff */
[----:B------:R-:W-:Y:S01]  /*3170*/  HFMA2 R56, R17, R54, R18 ;  /* 0x0000003611387231 */ /* 0x000fe20000000012 */
[----:B------:R-:W-:Y:S01]  /*3180*/  F2FP.F16.F32.PACK_AB R46, RZ, R99 ;  /* 0x00000063ff2e723e */ /* 0x000fe200000000ff */
[----:B------:R-:W-:Y:S01]  /*3190*/  FMUL.FTZ R99, R71, R80 ;  /* 0x0000005047637220 */ /* 0x000fe20000410000 */
[----:B------:R-:W-:Y:S01]  /*31a0*/  F2FP.F16.F32.PACK_AB R47, RZ, R47 ;  /* 0x0000002fff2f723e */ /* 0x000fe200000000ff */
[--C-:B------:R-:W-:Y:S01]  /*31b0*/  FADD.FTZ R85, R85, -R202.reuse ;  /* 0x800000ca55557221 */ /* 0x100fe20000010000 */
[----:B------:R-:W-:Y:S01]  /*31c0*/  F2FP.F16.F32.PACK_AB R65, RZ, R65 ;  /* 0x00000041ff41723e */ /* 0x000fe200000000ff */
[----:B------:R-:W-:Y:S01]  /*31d0*/  FMUL.FTZ R81, R71, R81 ;  /* 0x0000005147517220 */ /* 0x000fe20000410000 */
[----:B------:R-:W-:Y:S01]  /*31e0*/  PRMT R9, R49, 0x7632, R9 ;  /* 0x0000763231097816 */ /* 0x000fe20000000009 */
[--C-:B------:R-:W-:Y:S01]  /*31f0*/  FADD.FTZ R58, R58, -R202.reuse ;  /* 0x800000ca3a3a7221 */ /* 0x100fe20000010000 */
[----:B------:R-:W-:Y:S01]  /*3200*/  F2FP.F16.F32.PACK_AB R79, RZ, R77 ;  /* 0x0000004dff4f723e */ /* 0x000fe200000000ff */
[--C-:B------:R-:W-:Y:S01]  /*3210*/  FADD.FTZ R82, R82, -R202.reuse ;  /* 0x800000ca52527221 */ /* 0x100fe20000010000 */
[--C-:B------:R-:W-:Y:S01]  /*3220*/  PRMT R87, R87, 0x5410, R89.reuse ;  /* 0x0000541057577816 */ /* 0x100fe20000000059 */
[----:B------:R-:W-:Y:S01]  /*3230*/  FADD.FTZ R91, R91, -R202 ;  /* 0x800000ca5b5b7221 */ /* 0x000fe20000010000 */
[----:B------:R-:W-:Y:S01]  /*3240*/  F2FP.F16.F32.PACK_AB R77, RZ, R97 ;  /* 0x00000061ff4d723e */ /* 0x000fe200000000ff */
[----:B------:R-:W-:Y:S01]  /*3250*/  FMUL.FTZ R97, R71, R83 ;  /* 0x0000005347617220 */ /* 0x000fe20000410000 */
[----:B------:R-:W-:Y:S01]  /*3260*/  PRMT R89, R43, 0x7610, R89 ;  /* 0x000076102b597816 */ /* 0x000fe20000000059 */
[----:B------:R-:W-:Y:S01]  /*3270*/  IMAD.WIDE.U32 R42, R42, 0x10000, RZ ;  /* 0x000100002a2a7825 */ /* 0x000fe200078e00ff */
[----:B------:R-:W-:-:S03]  /*3280*/  F2FP.F16.F32.PACK_AB R116, RZ, R116 ;  /* 0x00000074ff74723e */ /* 0x000fc600000000ff */
[----:B------:R-:W-:Y:S01]  /*3290*/  HFMA2 R48, R197.H0_H0, R48.H0_H0, R195.H0_H0 ;  /* 0x20000030c5307231 */ /* 0x000fe200000408c3 */
[----:B------:R-:W-:Y:S01]  /*32a0*/  F2FP.F16.F32.PACK_AB R40, RZ, R40 ;  /* 0x00000028ff28723e */ /* 0x000fe200000000ff */
[--C-:B------:R-:W-:Y:S01]  /*32b0*/  FADD.FTZ R84, R84, -R202.reuse ;  /* 0x800000ca54547221 */ /* 0x100fe20000010000 */
[----:B------:R-:W-:Y:S01]  /*32c0*/  F2FP.F16.F32.PACK_AB R80, RZ, R76 ;  /* 0x0000004cff50723e */ /* 0x000fe200000000ff */
[----:B------:R-:W-:Y:S01]  /*32d0*/  FADD.FTZ R92, R92, -R202 ;  /* 0x800000ca5c5c7221 */ /* 0x000fe20000010000 */
[----:B------:R-:W-:Y:S01]  /*32e0*/  PRMT R61, R61, 0x5410, R65 ;  /* 0x000054103d3d7816 */ /* 0x000fe20000000041 */
[----:B------:R-:W-:Y:S01]  /*32f0*/  HFMA2 R47, R10.H1_H1, R47.H0_H0, R12.H1_H1 ;  /* 0x2000002f0a2f7231 */ /* 0x000fe20000060c0c */
[----:B------:R-:W-:Y:S01]  /*3300*/  LOP3.LUT R53, R9, 0xffff, RZ, 0xc0, !PT ;  /* 0x0000ffff09357812 */ /* 0x000fe200078ec0ff */
[C---:B------:R-:W-:Y:S01]  /*3310*/  FMUL.FTZ R58, R71.reuse, R58 ;  /* 0x0000003a473a7220 */ /* 0x040fe20000410000 */
[----:B------:R-:W-:Y:S01]  /*3320*/  F2FP.F16.F32.PACK_AB R76, RZ, R99 ;  /* 0x00000063ff4c723e */ /* 0x000fe200000000ff */
[C---:B------:R-:W-:Y:S01]  /*3330*/  FMUL.FTZ R99, R71.reuse, R85 ;  /* 0x0000005547637220 */ /* 0x040fe20000410000 */
[----:B------:R-:W-:Y:S01]  /*3340*/  PRMT R10, R44, 0x7632, R10 ;  /* 0x000076322c0a7816 */ /* 0x000fe2000000000a */
[----:B------:R-:W-:Y:S01]  /*3350*/  FADD.FTZ R94, R94, -R202 ;  /* 0x800000ca5e5e7221 */ /* 0x000fe20000010000 */
[----:B------:R-:W-:Y:S01]  /*3360*/  PRMT R11, R56, 0x7632, R11 ;  /* 0x00007632380b7816 */ /* 0x000fe2000000000b */
[C---:B------:R-:W-:Y:S01]  /*3370*/  FMUL.FTZ R82, R71.reuse, R82 ;  /* 0x0000005247527220 */ /* 0x040fe20000410000 */
[----:B------:R-:W-:Y:S01]  /*3380*/  F2FP.F16.F32.PACK_AB R85, RZ, R81 ;  /* 0x00000051ff55723e */ /* 0x000fe200000000ff */
[----:B------:R-:W-:Y:S01]  /*3390*/  FMUL.FTZ R91, R71, R91 ;  /* 0x0000005b475b7220 */ /* 0x000fe20000410000 */
[----:B------:R-:W-:Y:S01]  /*33a0*/  PRMT R59, R59, 0x5410, R62 ;  /* 0x000054103b3b7816 */ /* 0x000fe2000000003e */
[C---:B------:R-:W-:Y:S01]  /*33b0*/  FMUL.FTZ R84, R71.reuse, R84 ;  /* 0x0000005447547220 */ /* 0x040fe20000410000 */
[----:B------:R-:W-:Y:S01]  /*33c0*/  PRMT R116, R116, 0x5410, R40 ;  /* 0x0000541074747816 */ /* 0x000fe20000000028 */
[C---:B------:R-:W-:Y:S01]  /*33d0*/  FMUL.FTZ R244, R71.reuse, R244 ;  /* 0x000000f447f47220 */ /* 0x040fe20000410000 */
[----:B------:R-:W-:Y:S01]  /*33e0*/  F2FP.F16.F32.PACK_AB R81, RZ, R97 ;  /* 0x00000061ff51723e */ /* 0x000fe200000000ff */
[----:B------:R-:W-:Y:S01]  /*33f0*/  FMUL.FTZ R97, R71, R92 ;  /* 0x0000005c47617220 */ /* 0x000fe20000410000 */
[----:B------:R-:W-:Y:S01]  /*3400*/  LOP3.LUT R40, R42, 0xffff, R93, 0xf8, !PT ;  /* 0x0000ffff2a287812 */ /* 0x000fe200078ef85d */
[----:B------:R-:W-:Y:S01]  /*3410*/  HFMA2 R52, R189.H0_H0, R52.H0_H0, R187.H0_H0 ;  /* 0x20000034bd347231 */ /* 0x000fe200000408bb */
[----:B------:R-:W-:Y:S01]  /*3420*/  LOP3.LUT R89, R43, 0xffff, R89, 0xf8, !PT ;  /* 0x0000ffff2b597812 */ /* 0x000fe200078ef859 */
[----:B------:R-:W-:Y:S01]  /*3430*/  IMAD.WIDE.U32 R42, R53, 0x10000, RZ ;  /* 0x00010000352a7825 */ /* 0x000fe200078e00ff */
[----:B------:R-:W-:-:S03]  /*3440*/  PRMT R9, R48, 0x7610, R9 ;  /* 0x0000761030097816 */ /* 0x000fc60000000009 */
[----:B------:R-:W-:Y:S01]  /*3450*/  HFMA2 R54, R23, R61, R25 ;  /* 0x0000003d17367231 */ /* 0x000fe20000000019 */
[----:B------:R-:W-:Y:S01]  /*3460*/  LOP3.LUT R53, R10, 0xffff, RZ, 0xc0, !PT ;  /* 0x0000ffff0a357812 */ /* 0x000fe200078ec0ff */
[----:B------:R-:W-:Y:S01]  /*3470*/  FMUL.FTZ R92, R71, R94 ;  /* 0x0000005e475c7220 */ /* 0x000fe20000410000 */
[----:B------:R-:W-:Y:S01]  /*3480*/  LOP3.LUT R48, R11, 0xffff, RZ, 0xc0, !PT ;  /* 0x0000ffff0b307812 */ /* 0x000fe200078ec0ff */
[----:B------:R-:W-:Y:S01]  /*3490*/  HFMA2 R50, R20, R59, R22 ;  /* 0x0000003b14327231 */ /* 0x000fe20000000016 */
[----:B------:R-:W-:Y:S01]  /*34a0*/  F2FP.F16.F32.PACK_AB R58, RZ, R58 ;  /* 0x0000003aff3a723e */ /* 0x000fe200000000ff */
[----:B------:R-:W-:Y:S01]  /*34b0*/  HFMA2 R46, R193.H0_H0, R46.H0_H0, R191.H0_H0 ;  /* 0x2000002ec12e7231 */ /* 0x000fe200000408bf */
[----:B------:R-:W-:Y:S01]  /*34c0*/  PRMT R10, R41, 0x7632, R10 ;  /* 0x00007632290a7816 */ /* 0x000fe2000000000a */
[--C-:B------:R-:W-:Y:S01]  /*34d0*/  FADD.FTZ R78, R78, -R202.reuse ;  /* 0x800000ca4e4e7221 */ /* 0x100fe20000010000 */
[----:B------:R-:W-:Y:S01]  /*34e0*/  F2FP.F16.F32.PACK_AB R83, RZ, R82 ;  /* 0x00000052ff53723e */ /* 0x000fe200000000ff */
[----:B------:R-:W-:Y:S01]  /*34f0*/  HFMA2 R58, R185.H0_H0, R58.H0_H0, R183.H0_H0 ;  /* 0x2000003ab93a7231 */ /* 0x000fe200000408b7 */
[----:B------:R-:W-:Y:S01]  /*3500*/  F2FP.F16.F32.PACK_AB R94, RZ, R91 ;  /* 0x0000005bff5e723e */ /* 0x000fe200000000ff */
[----:B------:R-:W-:Y:S01]  /*3510*/  FMUL.FTZ R78, R71, R78 ;  /* 0x0000004e474e7220 */ /* 0x000fe20000410000 */
[----:B------:R-:W-:Y:S01]  /*3520*/  F2FP.F16.F32.PACK_AB R84, RZ, R84 ;  /* 0x00000054ff54723e */ /* 0x000fe200000000ff */
[----:B------:R-:W-:Y:S01]  /*3530*/  HFMA2 R64, R181.H0_H0, R64.H0_H0, R179.H0_H0 ;  /* 0x20000040b5407231 */ /* 0x000fe200000408b3 */
[----:B------:R-:W-:Y:S01]  /*3540*/  F2FP.F16.F32.PACK_AB R82, RZ, R99 ;  /* 0x00000063ff52723e */ /* 0x000fe200000000ff */
[----:B------:R-:W-:Y:S01]  /*3550*/  HFMA2 R69, R177.H0_H0, R69.H0_H0, R175.H0_H0 ;  /* 0x20000045b1457231 */ /* 0x000fe200000408af */
[----:B------:R-:W-:Y:S01]  /*3560*/  F2FP.F16.F32.PACK_AB R97, RZ, R97 ;  /* 0x00000061ff61723e */ /* 0x000fe200000000ff */
[----:B------:R-:W-:Y:S01]  /*3570*/  HFMA2 R68, R173.H0_H0, R68.H0_H0, R171.H0_H0 ;  /* 0x20000044ad447231 */ /* 0x000fe200000408ab */
[----:B------:R-:W-:Y:S01]  /*3580*/  F2FP.F16.F32.PACK_AB R91, RZ, R244 ;  /* 0x000000f4ff5b723e */ /* 0x000fe200000000ff */
        /* <DEDUP_REMOVED lines=14> */
[----:B------:R-:W-:Y:S01]  /*3670*/  HFMA2 R59, R27, R70, R29 ;  /* 0x000000461b3b7231 */ /* 0x000fe2000000001d */
[----:B------:R-:W-:Y:S01]  /*3680*/  LOP3.LUT R56, R10, 0xffff, RZ, 0xc0, !PT ;  /* 0x0000ffff0a387812 */ /* 0x000fe200078ec0ff */
[----:B------:R-:W-:Y:S01]  /*3690*/  FMUL.FTZ R74, R71, R74 ;  /* 0x0000004a474a7220 */ /* 0x000fe20000410000 */
[----:B------:R-:W-:Y:S01]  /*36a0*/  PRMT R10, R50, 0x7632, R10 ;  /* 0x00007632320a7816 */ /* 0x000fe2000000000a */
[----:B------:R-:W-:Y:S01]  /*36b0*/  HFMA2 R60, R31, R75, R33 ;  /* 0x0000004b1f3c7231 */ /* 0x000fe20000000021 */
[----:B------:R-:W-:Y:S01]  /*36c0*/  PRMT R84, R84, 0x5410, R82 ;  /* 0x0000541054547816 */ /* 0x000fe20000000052 */
[----:B------:R-:W-:Y:S01]  /*36d0*/  FADD.FTZ R86, R86, -R202 ;  /* 0x800000ca56567221 */ /* 0x000fe20000010000 */
[--C-:B------:R-:W-:Y:S01]  /*36e0*/  PRMT R97, R97, 0x5410, R91.reuse ;  /* 0x0000541061617816 */ /* 0x100fe2000000005b */
[----:B------:R-:W-:Y:S01]  /*36f0*/  HFMA2 R65, R209, R87, R211 ;  /* 0x00000057d1417231 */ /* 0x000fe200000000d3 */
[----:B------:R-:W-:Y:S01]  /*3700*/  PRMT R91, R46, 0x7610, R91 ;  /* 0x000076102e5b7816 */ /* 0x000fe2000000005b */
[----:B------:R-:W-:Y:S01]  /*3710*/  HFMA2 R66, R205, R84, R207 ;  /* 0x00000054cd427231 */ /* 0x000fe200000000cf */
        /* <DEDUP_REMOVED lines=11> */
[----:B------:R-:W-:Y:S01]  /*37d0*/  HFMA2 R75, R213, R97, R215 ;  /* 0x00000061d54b7231 */ /* 0x000fe200000000d7 */
[----:B------:R-:W-:Y:S01]  /*37e0*/  PRMT R80, R80, 0x5410, R79 ;  /* 0x0000541050507816 */ /* 0x000fe2000000004f */
[----:B------:R-:W-:Y:S01]  /*37f0*/  HFMA2 R83, R161.H0_H0, R83.H0_H0, R159.H0_H0 ;  /* 0x20000053a1537231 */ /* 0x000fe2000004089f */
[----:B------:R-:W-:Y:S01]  /*3800*/  PRMT R76, R76, 0x5410, R85 ;  /* 0x000054104c4c7816 */ /* 0x000fe20000000055 */
[----:B------:R-:W-:Y:S01]  /*3810*/  FMUL.FTZ R98, R71, R98 ;  /* 0x0000006247627220 */ /* 0x000fe20000410000 */
[----:B------:R-:W-:Y:S01]  /*3820*/  LOP3.LUT R84, R12, 0xffff, RZ, 0xc0, !PT ;  /* 0x0000ffff0c547812 */ /* 0x000fe200078ec0ff */
[----:B------:R-:W-:Y:S01]  /*3830*/  HFMA2 R62, R35, R80, R37 ;  /* 0x00000050233e7231 */ /* 0x000fe20000000025 */
[----:B------:R-:W-:Y:S01]  /*3840*/  LOP3.LUT R91, R53, 0xffff, R91, 0xf8, !PT ;  /* 0x0000ffff355b7812 */ /* 0x000fe200078ef85b */
[----:B------:R-:W-:Y:S01]  /*3850*/  IMAD.WIDE.U32 R52, R52, 0x10000, RZ ;  /* 0x0001000034347825 */ /* 0x000fe200078e00ff */
[----:B------:R-:W-:-:S03]  /*3860*/  LOP3.LUT R49, R49, 0xffff, R9, 0xf8, !PT ;  /* 0x0000ffff31317812 */ /* 0x000fc600078ef809 */
[----:B------:R-:W-:Y:S01]  /*3870*/  HFMA2 R61, R39, R76, R121 ;  /* 0x0000004c273d7231 */ /* 0x000fe20000000079 */
        /* <DEDUP_REMOVED lines=14> */
[----:B------:R-:W-:Y:S01]  /*3960*/  F2FP.F16.F32.PACK_AB R78, RZ, R78 ;  /* 0x0000004eff4e723e */ /* 0x000fe200000000ff */
[----:B------:R-:W-:Y:S01]  /*3970*/  FMUL.FTZ R90, R71, R90 ;  /* 0x0000005a475a7220 */ /* 0x000fe20000410000 */
[----:B------:R-:W-:Y:S01]  /*3980*/  PRMT R11, R64, 0x7610, R11 ;  /* 0x00007610400b7816 */ /* 0x000fe2000000000b */
[----:B------:R-:W-:Y:S01]  /*3990*/  HFMA2 R108, R137.H0_H0, R108.H0_H0, R135.H0_H0 ;  /* 0x2000006c896c7231 */ /* 0x000fe20000040887 */
[----:B------:R-:W-:Y:S01]  /*39a0*/  PRMT R10, R62, 0x7632, R10 ;  /* 0x000076323e0a7816 */ /* 0x000fe2000000000a */
[----:B------:R-:W-:Y:S01]  /*39b0*/  HFMA2 R78, R165.H0_H0, R78.H0_H0, R163.H0_H0 ;  /* 0x2000004ea54e7231 */ /* 0x000fe200000408a3 */
[----:B------:R-:W-:Y:S01]  /*39c0*/  LOP3.LUT R52, R84, 0xffff, R13, 0xf8, !PT ;  /* 0x0000ffff54347812 */ /* 0x000fe200078ef80d */
[----:B------:R-:W-:Y:S01]  /*39d0*/  HFMA2 R45, R7.H1_H1, R45.H0_H0, R6.H0_H0 ;  /* 0x2000002d072d7231 */ /* 0x000fe20000040c06 */
        /* <DEDUP_REMOVED lines=12> */
[----:B------:R-:W-:-:S03]  /*3aa0*/  F2FP.F16.F32.PACK_AB R99, RZ, R99 ;  /* 0x00000063ff63723e */ /* 0x000fc600000000ff */
[----:B------:R-:W-:Y:S01]  /*3ab0*/  HFMA2 R73, R32.H1_H1, R73.H0_H0, R34.H1_H1 ;  /* 0x2000004920497231 */ /* 0x000fe20000060c22 */
[----:B------:R-:W-:Y:S01]  /*3ac0*/  F2FP.F16.F32.PACK_AB R101, RZ, R101 ;  /* 0x00000065ff65723e */ /* 0x000fe200000000ff */
[----:B------:R-:W-:Y:S01]  /*3ad0*/  IMAD.WIDE.U32 R68, R68, 0x10000, RZ ;  /* 0x0001000044447825 */ /* 0x000fe200078e00ff */
[----:B------:R-:W-:-:S03]  /*3ae0*/  PRMT R9, R60, 0x7610, R9 ;  /* 0x000076103c097816 */ /* 0x000fc60000000009 */
[----:B------:R-:W-:Y:S01]  /*3af0*/  HFMA2 R72, R28.H1_H1, R72.H0_H0, R30.H1_H1 ;  /* 0x200000481c487231 */ /* 0x000fe20000060c1e */
[----:B------:R-:W-:Y:S01]  /*3b00*/  PRMT R15, R78, 0x7610, R15 ;  /* 0x000076104e0f7816 */ /* 0x000fe2000000000f */
[----:B------:R-:W-:Y:S01]  /*3b10*/  HFMA2 R77, R36.H1_H1, R77.H0_H0, R38.H1_H1 ;  /* 0x2000004d244d7231 */ /* 0x000fe20000060c26 */
[----:B------:R-:W-:Y:S01]  /*3b20*/  PRMT R13, R62, 0x7610, R13 ;  /* 0x000076103e0d7816 */ /* 0x000fe2000000000d */
[----:B------:R-:W-:Y:S01]  /*3b30*/  HFMA2 R57, R19.H1_H1, R57.H0_H0, R7.H0_H0 ;  /* 0x2000003913397231 */ /* 0x000fe20000040c07 */
[----:B------:R-:W-:Y:S01]  /*3b40*/  LOP3.LUT R41, R10, 0xffff, RZ, 0xc0, !PT ;  /* 0x0000ffff0a297812 */ /* 0x000fe200078ec0ff */
[----:B------:R-:W-:Y:S01]  /*3b50*/  HFMA2 R81, R120.H1_H1, R81.H0_H0, R204.H1_H1 ;  /* 0x2000005178517231 */ /* 0x000fe20000060ccc */
[----:B------:R-:W-:Y:S01]  /*3b60*/  F2FP.F16.F32.PACK_AB R74, RZ, R74 ;  /* 0x0000004aff4a723e */ /* 0x000fe200000000ff */
[----:B------:R-:W-:Y:S01]  /*3b70*/  HFMA2 R106, R226.H1_H1, R106.H0_H0, R228.H1_H1 ;  /* 0x2000006ae26a7231 */ /* 0x000fe20000060ce4 */
[----:B------:R-:W-:Y:S01]  /*3b80*/  PRMT R99, R99, 0x5410, R101 ;  /* 0x0000541063637816 */ /* 0x000fe20000000065 */
[--C-:B------:R-:W-:Y:S01]  /*3b90*/  FADD.FTZ R118, R118, -R202.reuse ;  /* 0x800000ca76767221 */ /* 0x100fe20000010000 */
[----:B------:R-:W-:Y:S01]  /*3ba0*/  LOP3.LUT R56, R58, 0xffff, R9, 0xf8, !PT ;  /* 0x0000ffff3a387812 */ /* 0x000fe200078ef809 */
[----:B------:R-:W-:Y:S01]  /*3bb0*/  HFMA2 R74, R169.H0_H0, R74.H0_H0, R167.H0_H0 ;  /* 0x2000004aa94a7231 */ /* 0x000fe200000408a7 */
[----:B------:R-:W-:Y:S01]  /*3bc0*/  F2FP.F16.F32.PACK_AB R104, RZ, R104 ;  /* 0x00000068ff68723e */ /* 0x000fe200000000ff */
[----:B------:R-:W-:Y:S01]  /*3bd0*/  HFMA2 R87, R233, R116, R237 ;  /* 0x00000074e9577231 */ /* 0x000fe200000000ed */
[----:B------:R-:W-:Y:S01]  /*3be0*/  F2FP.F16.F32.PACK_AB R203, RZ, R203 ;  /* 0x000000cbffcb723e */ /* 0x000fe200000000ff */
[----:B------:R-:W-:Y:S01]  /*3bf0*/  HFMA2 R70, R217, R99, R219 ;  /* 0x00000063d9467231 */ /* 0x000fe200000000db */
[----:B------:R-:W-:Y:S01]  /*3c00*/  LOP3.LUT R58, R68, 0xffff, R13, 0xf8, !PT ;  /* 0x0000ffff443a7812 */ /* 0x000fe200078ef80d */
[----:B------:R-:W-:Y:S01]  /*3c10*/  FADD.FTZ R102, R102, -R202 ;  /* 0x800000ca66667221 */ /* 0x000fe20000010000 */
[----:B------:R-:W-:Y:S01]  /*3c20*/  LOP3.LUT R78, R69, 0xffff, R15, 0xf8, !PT ;  /* 0x0000ffff454e7812 */ /* 0x000fe200078ef80f */
[----:B------:R-:W-:Y:S01]  /*3c30*/  IMAD.WIDE.U32 R68, R41, 0x10000, RZ ;  /* 0x0001000029447825 */ /* 0x000fe200078e00ff */
[----:B------:R-:W-:-:S03]  /*3c40*/  F2FP.F16.F32.PACK_AB R88, RZ, R86 ;  /* 0x00000056ff58723e */ /* 0x000fc600000000ff */
[----:B------:R-:W-:Y:S01]  /*3c50*/  FMUL.FTZ R118, R71, R118 ;  /* 0x0000007647767220 */ /* 0x000fe20000410000 */
[----:B------:R-:W-:Y:S01]  /*3c60*/  PRMT R9, R66, 0x7632, R9 ;  /* 0x0000763242097816 */ /* 0x000fe20000000009 */
[----:B------:R-:W-:Y:S01]  /*3c70*/  FADD.FTZ R119, R119, -R202 ;  /* 0x800000ca77777221 */ /* 0x000fe20000010000 */
[----:B------:R-:W-:Y:S01]  /*3c80*/  PRMT R104, R104, 0x5410, R203 ;  /* 0x0000541068687816 */ /* 0x000fe200000000cb */
[----:B------:R-:W-:Y:S01]  /*3c90*/  HFMA2 R88, R157.H0_H0, R88.H0_H0, R155.H0_H0 ;  /* 0x200000589d587231 */ /* 0x000fe2000004089b */
[----:B------:R-:W-:Y:S01]  /*3ca0*/  PRMT R10, R65, 0x7632, R10 ;  /* 0x00007632410a7816 */ /* 0x000fe2000000000a */
[C---:B------:R-:W-:Y:S01]  /*3cb0*/  FMUL.FTZ R102, R71.reuse, R102 ;  /* 0x0000006647667220 */ /* 0x040fe20000410000 */
[----:B------:R-:W-:Y:S01]  /*3cc0*/  LOP3.LUT R60, R68, 0xffff, R61, 0xf8, !PT ;  /* 0x0000ffff443c7812 */ /* 0x000fe200078ef83d */
[----:B------:R-:W-:Y:S01]  /*3cd0*/  FMUL.FTZ R96, R71, R248 ;  /* 0x000000f847607220 */ /* 0x000fe20000410000 */
[--C-:B------:R-:W-:Y:S01]  /*3ce0*/  LOP3.LUT R53, R53, 0xffff, R11.reuse, 0xf8, !PT ;  /* 0x0000ffff35357812 */ /* 0x100fe200078ef80b */
[----:B------:R-:W-:Y:S01]  /*3cf0*/  HFMA2 R76, R225, R104, R227 ;  /* 0x00000068e14c7231 */ /* 0x000fe200000000e3 */
[----:B------:R-:W-:Y:S01]  /*3d00*/  LOP3.LUT R68, R9, 0xffff, RZ, 0xc0, !PT ;  /* 0x0000ffff09447812 */ /* 0x000fe200078ec0ff */
[C---:B------:R-:W-:Y:S01]  /*3d10*/  FMUL.FTZ R252, R71.reuse, R252 ;  /* 0x000000fc47fc7220 */ /* 0x040fe20000410000 */
[----:B------:R-:W-:Y:S01]  /*3d20*/  PRMT R11, R74, 0x7610, R11 ;  /* 0x000076104a0b7816 */ /* 0x000fe2000000000b */
[----:B------:R-:W-:Y:S01]  /*3d30*/  FMUL.FTZ R119, R71, R119 ;  /* 0x0000007747777220 */ /* 0x000fe20000410000 */
[----:B------:R-:W-:Y:S01]  /*3d40*/  LOP3.LUT R84, R10, 0xffff, RZ, 0xc0, !PT ;  /* 0x0000ffff0a547812 */ /* 0x000fe200078ec0ff */
[----:B------:R-:W-:Y:S01]  /*3d50*/  HFMA2 R109, R133.H0_H0, R109.H0_H0, R131.H0_H0 ;  /* 0x2000006d856d7231 */ /* 0x000fe20000040883 */
[----:B------:R-:W-:Y:S01]  /*3d60*/  PRMT R10, R75, 0x7632, R10 ;  /* 0x000076324b0a7816 */ /* 0x000fe2000000000a */
[----:B------:R-:W-:Y:S01]  /*3d70*/  HFMA2 R94, R210.H1_H1, R94.H0_H0, R212.H1_H1 ;  /* 0x2000005ed25e7231 */ /* 0x000fe20000060cd4 */
[----:B------:R-:W-:Y:S01]  /*3d80*/  F2FP.F16.F32.PACK_AB R92, RZ, R92 ;  /* 0x0000005cff5c723e */ /* 0x000fe200000000ff */
[----:B------:R-:W-:Y:S01]  /*3d90*/  HFMA2 R113, R127.H0_H0, R113.H0_H0, R123.H0_H0 ;  /* 0x200000717f717231 */ /* 0x000fe2000004087b */
[----:B------:R-:W-:Y:S01]  /*3da0*/  LOP3.LUT R61, R69, 0xffff, R83, 0xf8, !PT ;  /* 0x0000ffff453d7812 */ /* 0x000fe200078ef853 */
[----:B------:R-:W-:Y:S01]  /*3db0*/  IMAD.WIDE.U32 R68, R68, 0x10000, RZ ;  /* 0x0001000044447825 */ /* 0x000fe200078e00ff */
[----:B------:R-:W-:-:S03]  /*3dc0*/  LOP3.LUT R59, R59, 0xffff, R11, 0xf8, !PT ;  /* 0x0000ffff3b3b7812 */ /* 0x000fc600078ef80b */
[----:B------:R-:W-:Y:S01]  /*3dd0*/  HFMA2 R92, R149.H0_H0, R92.H0_H0, R147.H0_H0 ;  /* 0x2000005c955c7231 */ /* 0x000fe20000040893 */
[----:B------:R-:W-:Y:S01]  /*3de0*/  F2FP.F16.F32.PACK_AB R98, RZ, R98 ;  /* 0x00000062ff62723e */ /* 0x000fe200000000ff */
[----:B------:R-:W-:Y:S01]  /*3df0*/  HFMA2 R115, R230.H1_H1, R115.H0_H0, R232.H1_H1 ;  /* 0x20000073e6737231 */ /* 0x000fe20000060ce8 */
[----:B------:R-:W-:Y:S01]  /*3e00*/  PRMT R11, R88, 0x7610, R11 ;  /* 0x00007610580b7816 */ /* 0x000fe2000000000b */
[----:B------:R-:W-:Y:S01]  /*3e10*/  HFMA2 R112, R236.H1_H1, R112.H0_H0, R240.H1_H1 ;  /* 0x20000070ec707231 */ /* 0x000fe20000060cf0 */
[----:B------:R-:W-:Y:S01]  /*3e20*/  PRMT R9, R66, 0x7610, R9 ;  /* 0x0000761042097816 */ /* 0x000fe20000000009 */
[----:B------:R-:W-:Y:S01]  /*3e30*/  HFMA2 R98, R145.H0_H0, R98.H0_H0, R143.H0_H0 ;  /* 0x2000006291627231 */ /* 0x000fe2000004088f */
[----:B------:R-:W-:Y:S02]  /*3e40*/  LOP3.LUT R41, R10, 0xffff, RZ, 0xc0, !PT ;  /* 0x0000ffff0a297812 */ /* 0x000fe400078ec0ff */
[----:B------:R-:W-:Y:S02]  /*3e50*/  PRMT R10, R70, 0x7632, R10 ;  /* 0x00007632460a7816 */ /* 0x000fe4000000000a */
[----:B------:R-:W-:-:S02]  /*3e60*/  PRMT R110, R110, 0x5410, R107 ;  /* 0x000054106e6e7816 */ /* 0x000fc4000000006b */
[----:B------:R-:W-:Y:S02]  /*3e70*/  PRMT R13, R65, 0x7610, R13 ;  /* 0x00007610410d7816 */ /* 0x000fe4000000000d */
[----:B------:R-:W-:Y:S01]  /*3e80*/  LOP3.LUT R62, R68, 0xffff, R9, 0xf8, !PT ;  /* 0x0000ffff443e7812 */ /* 0x000fe200078ef809 */
[----:B------:R-:W-:Y:S01]  /*3e90*/  HFMA2 R82, R229, R110, R231 ;  /* 0x0000006ee5527231 */ /* 0x000fe200000000e7 */
[----:B------:R-:W-:Y:S01]  /*3ea0*/  LOP3.LUT R65, R69, 0xffff, R11, 0xf8, !PT ;  /* 0x0000ffff45417812 */ /* 0x000fe200078ef80b */
[----:B------:R-:W-:Y:S01]  /*3eb0*/  IMAD.WIDE.U32 R68, R41, 0x10000, RZ ;  /* 0x0001000029447825 */ /* 0x000fe200078e00ff */
[----:B------:R-:W-:Y:S02]  /*3ec0*/  F2FP.F16.F32.PACK_AB R100, RZ, R100 ;  /* 0x00000064ff64723e */ /* 0x000fe400000000ff */
[----:B------:R-:W-:Y:S02]  /*3ed0*/  F2FP.F16.F32.PACK_AB R117, RZ, R117 ;  /* 0x00000075ff75723e */ /* 0x000fe400000000ff */
[----:B------:R-:W-:-:S02]  /*3ee0*/  LOP3.LUT R74, R10, 0xffff, RZ, 0xc0, !PT ;  /* 0x0000ffff0a4a7812 */ /* 0x000fc400078ec0ff */
[----:B------:R-:W-:Y:S02]  /*3ef0*/  PRMT R9, R92, 0x7610, R9 ;  /* 0x000076105c097816 */ /* 0x000fe40000000009 */
[----:B------:R-:W-:Y:S02]  /*3f00*/  PRMT R10, R76, 0x7632, R10 ;  /* 0x000076324c0a7816 */ /* 0x000fe4000000000a */
[----:B------:R-:W-:Y:S02]  /*3f10*/  PRMT R100, R100, 0x5410, R117 ;  /* 0x0000541064647816 */ /* 0x000fe40000000075 */
[----:B------:R-:W-:Y:S01]  /*3f20*/  LOP3.LUT R68, R68, 0xffff, R75, 0xf8, !PT ;  /* 0x0000ffff44447812 */ /* 0x000fe200078ef84b */
[----:B------:R-:W-:Y:S01]  /*3f30*/  IMAD.WIDE.U32 R74, R74, 0x10000, RZ ;  /* 0x000100004a4a7825 */ /* 0x000fe200078e00ff */
[----:B------:R-:W-:-:S03]  /*3f40*/  PRMT R11, R98, 0x7610, R11 ;  /* 0x00007610620b7816 */ /* 0x000fc6000000000b */
[----:B------:R-:W-:Y:S01]  /*3f50*/  HFMA2 R79, R221, R100, R223 ;  /* 0x00000064dd4f7231 */ /* 0x000fe200000000df */
[--C-:B------:R-:W-:Y:S02]  /*3f60*/  LOP3.LUT R69, R69, 0xffff, R9.reuse, 0xf8, !PT ;  /* 0x0000ffff45457812 */ /* 0x100fe400078ef809 */
[----:B------:R-:W-:Y:S02]  /*3f70*/  LOP3.LUT R98, R10, 0xffff, RZ, 0xc0, !PT ;  /* 0x0000ffff0a627812 */ /* 0x000fe400078ec0ff */
[----:B------:R-:W-:Y:S02]  /*3f80*/  PRMT R9, R70, 0x7610, R9 ;  /* 0x0000761046097816 */ /* 0x000fe40000000009 */
[----:B------:R-:W-:Y:S01]  /*3f90*/  PRMT R10, R82, 0x7632, R10 ;  /* 0x00007632520a7816 */ /* 0x000fe2000000000a */
[----:B------:R-:W-:Y:S01]  /*3fa0*/  IMAD.WIDE.U32 R98, R98, 0x10000, RZ ;  /* 0x0001000062627825 */ /* 0x000fe200078e00ff */
[----:B------:R-:W-:Y:S02]  /*3fb0*/  F2FP.F16.F32.PACK_AB R51, RZ, R51 ;  /* 0x00000033ff33723e */ /* 0x000fe400000000ff */
[----:B------:R-:W-:Y:S01]  /*3fc0*/  F2FP.F16.F32.PACK_AB R86, RZ, R90 ;  /* 0x0000005aff56723e */ /* 0x000fe200000000ff */
[----:B------:R-:W-:Y:S01]  /*3fd0*/  FMUL.FTZ R90, R71, R246 ;  /* 0x000000f6475a7220 */ /* 0x000fe20000410000 */
[----:B------:R-:W-:Y:S01]  /*3fe0*/  LOP3.LUT R74, R74, 0xffff, R9, 0xf8, !PT ;  /* 0x0000ffff4a4a7812 */ /* 0x000fe200078ef809 */
[----:B------:R-:W-:Y:S01]  /*3ff0*/  HFMA2 R51, R14.H1_H1, R51.H0_H0, R16.H1_H1 ;  /* 0x200000330e337231 */ /* 0x000fe20000060c10 */
[----:B------:R-:W-:Y:S01]  /*4000*/  LOP3.LUT R75, R75, 0xffff, R11, 0xf8, !PT ;  /* 0x0000ffff4b4b7812 */ /* 0x000fe200078ef80b */
[----:B------:R-:W-:Y:S01]  /*4010*/  HFMA2 R86, R153.H0_H0, R86.H0_H0, R151.H0_H0 ;  /* 0x2000005699567231 */ /* 0x000fe20000040897 */
        /* <DEDUP_REMOVED lines=15> */
[----:B------:R-:W-:Y:S02]  /*4110*/  F2FP.F16.F32.PACK_AB R63, RZ, R63 ;  /* 0x0000003fff3f723e */ /* 0x000fe400000000ff */
[----:B------:R-:W-:-:S02]  /*4120*/  F2FP.F16.F32.PACK_AB R67, RZ, R67 ;  /* 0x00000043ff43723e */ /* 0x000fc400000000ff */
[----:B------:R-:W-:Y:S01]  /*4130*/  F2FP.F16.F32.PACK_AB R103, RZ, R103 ;  /* 0x00000067ff67723e */ /* 0x000fe200000000ff */
[----:B------:R-:W-:Y:S01]  /*4140*/  HFMA2 R63, R21.H1_H1, R63.H0_H0, R8.H0_H0 ;  /* 0x2000003f153f7231 */ /* 0x000fe20000040c08 */
[----:B------:R-:W-:Y:S01]  /*4150*/  LOP3.LUT R83, R85, 0xffff, R83, 0xf8, !PT ;  /* 0x0000ffff55537812 */ /* 0x000fe200078ef853 */
[----:B------:R-:W-:Y:S01]  /*4160*/  IMAD.WIDE.U32 R84, R84, 0x10000, RZ ;  /* 0x0001000054547825 */ /* 0x000fe200078e00ff */
[----:B------:R-:W-:-:S03]  /*4170*/  LOP3.LUT R45, R91, R92, RZ, 0xfc, !PT ;  /* 0x0000005c5b2d7212 */ /* 0x000fc600078efcff */
[----:B------:R-:W-:Y:S01]  /*4180*/  HFMA2 R67, R24.H1_H1, R67.H0_H0, R26.H1_H1 ;  /* 0x2000004318437231 */ /* 0x000fe20000060c1a */
[----:B------:R-:W-:Y:S01]  /*4190*/  SHF.L.U32 R104, R47, 0x10, RZ ;  /* 0x000000102f687819 */ /* 0x000fe200000006ff */
[----:B------:R-:W-:Y:S01]  /*41a0*/  HFMA2 R103, R206.H1_H1, R103.H0_H0, R208.H1_H1 ;  /* 0x20000067ce677231 */ /* 0x000fe20000060cd0 */
        /* <DEDUP_REMOVED lines=10> */
[----:B------:R-:W-:Y:S01]  /*4250*/  HFMA2 R80, R235, R111, R239 ;  /* 0x0000006feb507231 */ /* 0x000fe200000000ef */
        /* <DEDUP_REMOVED lines=18> */
[----:B------:R-:W-:Y:S02]  /*4380*/  F2FP.F16.F32.PACK_AB R118, RZ, R118 ;  /* 0x00000076ff76723e */ /* 0x000fe400000000ff */
[----:B------:R-:W-:Y:S01]  /*4390*/  PRMT R11, R80, 0x7610, R11 ;  /* 0x00007610500b7816 */ /* 0x000fe2000000000b */
[----:B------:R0:W-:Y:S01]  /*43a0*/  @!P0 STG.E desc[UR6][R78.64], R202 ;  /* 0x000000ca4e008986 */ /* 0x0001e2000c101906 */
[----:B------:R-:W-:Y:S01]  /*43b0*/  LOP3.LUT R80, R98, 0xffff, R9, 0xf8, !PT ;  /* 0x0000ffff62507812 */ /* 0x000fe200078ef809 */
[----:B------:R-:W-:Y:S01]  /*43c0*/  HFMA2 R118, R129.H0_H0, R118.H0_H0, R125.H0_H0 ;  /* 0x2000007681767231 */ /* 0x000fe2000004087d */
[----:B------:R-:W-:Y:S01]  /*43d0*/  LOP3.LUT R100, R12, 0xffff, RZ, 0xc0, !PT ;  /* 0x0000ffff0c647812 */ /* 0x000fe200078ec0ff */
[----:B-1----:R-:W-:Y:S01]  /*43e0*/  @!P0 IMAD.WIDE R72, R2, 0x4, R72 ;  /* 0x0000000402488825 */ /* 0x002fe200078e0248 */
[----:B------:R-:W-:Y:S02]  /*43f0*/  LOP3.LUT R98, R10, 0xffff, RZ, 0xc0, !PT ;  /* 0x0000ffff0a627812 */ /* 0x000fe400078ec0ff */
[----:B------:R-:W-:Y:S01]  /*4400*/  F2FP.F16.F32.PACK_AB R105, RZ, R102 ;  /* 0x00000066ff69723e */ /* 0x000fe200000000ff */
[----:B------:R-:W-:Y:S01]  /*4410*/  IMAD.WIDE.U32 R100, R100, 0x10000, RZ ;  /* 0x0001000064647825 */ /* 0x000fe200078e00ff */
[----:B------:R-:W-:Y:S01]  /*4420*/  F2FP.F16.F32.PACK_AB R90, RZ, R90 ;  /* 0x0000005aff5a723e */ /* 0x000fe200000000ff */
[----:B------:R1:W-:Y:S01]  /*4430*/  @!P0 STG.E desc[UR6][R72.64], R71 ;  /* 0x0000004748008986 */ /* 0x0003e2000c101906 */
[----:B------:R-:W-:Y:S01]  /*4440*/  F2FP.F16.F32.PACK_AB R96, RZ, R96 ;  /* 0x00000060ff60723e */ /* 0x000fe200000000ff */
[----:B------:R-:W-:Y:S01]  /*4450*/  HFMA2 R105, R141.H0_H0, R105.H0_H0, R139.H0_H0 ;  /* 0x200000698d697231 */ /* 0x000fe2000004088b */
[----:B------:R-:W-:Y:S01]  /*4460*/  F2FP.F16.F32.PACK_AB R102, RZ, R252 ;  /* 0x000000fcff66723e */ /* 0x000fe200000000ff */
[----:B------:R-:W-:Y:S01]  /*4470*/  HFMA2 R90, R214.H1_H1, R90.H0_H0, R216.H1_H1 ;  /* 0x2000005ad65a7231 */ /* 0x000fe20000060cd8 */
[----:B------:R-:W-:Y:S01]  /*4480*/  F2FP.F16.F32.PACK_AB R119, RZ, R119 ;  /* 0x00000077ff77723e */ /* 0x000fe200000000ff */
[----:B------:R-:W-:Y:S01]  /*4490*/  HFMA2 R96, R218.H1_H1, R96.H0_H0, R220.H1_H1 ;  /* 0x20000060da607231 */ /* 0x000fe20000060cdc */
[----:B------:R-:W-:Y:S01]  /*44a0*/  LOP3.LUT R88, R99, 0xffff, R109, 0xf8, !PT ;  /* 0x0000ffff63587812 */ /* 0x000fe200078ef86d */
[----:B------:R-:W-:-:S04]  /*44b0*/  IMAD.WIDE.U32 R98, R98, 0x10000, RZ ;  /* 0x0001000062627825 */ /* 0x000fc800078e00ff */
[----:B------:R-:W-:Y:S01]  /*44c0*/  HFMA2 R102, R222.H1_H1, R102.H0_H0, R224.H1_H1 ;  /* 0x20000066de667231 */ /* 0x000fe20000060ce0 */
[----:B------:R-:W-:Y:S01]  /*44d0*/  PRMT R9, R118, 0x7610, R9 ;  /* 0x0000761076097816 */ /* 0x000fe20000000009 */
[----:B------:R-:W-:Y:S01]  /*44e0*/  HFMA2 R119, R234.H1_H1, R119.H0_H0, R238.H1_H1 ;  /* 0x20000077ea777231 */ /* 0x000fe20000060cee */
        /* <DEDUP_REMOVED lines=77> */
.L_x_497:
        /* <DEDUP_REMOVED lines=12> */
.L_x_1069:


//--------------------- .text._ZN10layer_norm13ln_fwd_kernelINS_13Kernel_traitsI6__halfS2_S2_fjLj10240ELj1ELj1ELj4ELj16ENS_18Kernel_traits_baseILj10240ES2_S2_S2_fjLj128EEEEEEEvNS_9FwdParamsE --------------------------
	.section	.text._ZN10layer_norm13ln_fwd_kernelINS_13Kernel_traitsI6__halfS2_S2_fjLj10240ELj1ELj1ELj4ELj16ENS_18Kernel_traits_baseILj10240ES2_S2_S2_fjLj128EEEEEEEvNS_9FwdParamsE,"ax",@progbits
	.align	128
        .global         _ZN10layer_norm13ln_fwd_kernelINS_13Kernel_traitsI6__halfS2_S2_fjLj10240ELj1ELj1ELj4ELj16ENS_18Kernel_traits_baseILj10240ES2_S2_S2_fjLj128EEEEEEEvNS_9FwdParamsE
        .type           _ZN10layer_norm13ln_fwd_kernelINS_13Kernel_traitsI6__halfS2_S2_fjLj10240ELj1ELj1ELj4ELj16ENS_18Kernel_traits_baseILj10240ES2_S2_S2_fjLj128EEEEEEEvNS_9FwdParamsE,@function
        .size           _ZN10layer_norm13ln_fwd_kernelINS_13Kernel_traitsI6__halfS2_S2_fjLj10240ELj1ELj1ELj4ELj16ENS_18Kernel_traits_baseILj10240ES2_S2_S2_fjLj128EEEEEEEvNS_9FwdParamsE,(.L_x_1070 - _ZN10layer_norm13ln_fwd_kernelINS_13Kernel_traitsI6__halfS2_S2_fjLj10240ELj1ELj1ELj4ELj16ENS_18Kernel_traits_baseILj10240ES2_S2_S2_fjLj128EEEEEEEvNS_9FwdParamsE)
        .other          _ZN10layer_norm13ln_fwd_kernelINS_13Kernel_traitsI6__halfS2_S2_fjLj10240ELj1ELj1ELj4ELj16ENS_18Kernel_traits_baseILj10240ES2_S2_S2_fjLj128EEEEEEEvNS_9FwdParamsE,@"STO_CUDA_ENTRY STV_DEFAULT"
_ZN10layer_norm13ln_fwd_kernelINS_13Kernel_traitsI6__halfS2_S2_fjLj10240ELj1ELj1ELj4ELj16ENS_18Kernel_traits_baseILj10240ES2_S2_S2_fjLj128EEEEEEEvNS_9FwdParamsE:
.text._ZN10layer_norm13ln_fwd_kernelINS_13Kernel_traitsI6__halfS2_S2_fjLj10240ELj1ELj1ELj4ELj16ENS_18Kernel_traits_baseILj10240ES2_S2_S2_fjLj128EEEEEEEvNS_9FwdParamsE:
        /* <DEDUP_REMOVED lines=36> */
.L_x_500:
        /* <DEDUP_REMOVED lines=34> */
[----:B------:R-:W-:Y:S01]  /*0460*/  ISETP.NE.AND P2, PT, R89, RZ, PT ;  /* 0x000000ff5900720c */ /* 0x000fe20003f45270 */
        /* <DEDUP_REMOVED lines=49> */
[----:B------:R-:W-:Y:S01]  /*0780*/  HADD2.F32 R229, -RZ, R128.H1_H1 ;  /* 0x30000080ffe57230 */ /* 0x000fe20000004100 */
[----:B------:R-:W0:Y:S01]  /*0790*/  @!P0 S2R R127, SR_CgaCtaId ;  /* 0x00000000007f8919 */ /* 0x000e220000008800 */
        /* <DEDUP_REMOVED lines=304> */
.L_x_499:
[----:B------:R-:W-:Y:S05]  /*1aa0*/  BSYNC.RECONVERGENT B0 ;  /* 0x0000000000007941 */ /* 0x000fea0003800200 */
.L_x_498:
        /* <DEDUP_REMOVED lines=40> */
[--C-:B------:R-:W-:Y:S02]  /*1d30*/  FADD.FTZ R0, R165, -R132.reuse ;  /* 0x80000084a5007221 */ /* 0x100fe40000010000 */
[----:B---3--:R-:W1:Y:S01]  /*1d40*/  LDC.64 R86, c[0x0][0x398] ;  /* 0x0000e600ff567b82 */ /* 0x008e620000000a00 */
[--C-:B------:R-:W-:Y:S01]  /*1d50*/  FADD.FTZ R92, R167, -R132.reuse ;  /* 0x80000084a75c7221 */ /* 0x100fe20000010000 */
[----:B------:R-:W-:Y:S01]  /*1d60*/  FADD.FTZ R94, R163, -R132 ;  /* 0x80000084a35e7221 */ /* 0x000fe20000010000 */
[----:B0-----:R-:W-:Y:S01]  /*1d70*/  FFMA.FTZ R200, R3, 9.7656251455191522837e-05, R200 ;  /* 0x38cccccd03c87823 */ /* 0x001fe200000100c8 */
[--C-:B------:R-:W-:Y:S01]  /*1d80*/  FADD.FTZ R96, R169, -R132.reuse ;  /* 0x80000084a9607221 */ /* 0x100fe20000010000 */
[--C-:B------:R-:W-:Y:S01]  /*1d90*/  FADD.FTZ R98, R171, -R132.reuse ;  /* 0x80000084ab627221 */ /* 0x100fe20000010000 */
[--C-:B------:R-:W-:Y:S01]  /*1da0*/  FADD.FTZ R100, R173, -R132.reuse ;  /* 0x80000084ad647221 */ /* 0x100fe20000010000 */
[----:B------:R0:W3:Y:S01]  /*1db0*/  MUFU.RSQ R181, R200 ;  /* 0x000000c800b57308 */ /* 0x0000e20000001400 */
[----:B------:R-:W4:Y:S01]  /*1dc0*/  @!P0 LDC.64 R2, c[0x0][0x3a8] ;  /* 0x0000ea00ff028b82 */ /* 0x000f220000000a00 */
        /* <DEDUP_REMOVED lines=26> */
[--C-:B------:R-:W-:Y:S01]  /*1f70*/  FADD.FTZ R130, R209, -R132.reuse ;  /* 0x80000084d1827221 */ /* 0x100fe20000010000 */
        /* <DEDUP_REMOVED lines=39> */
[----:B--2---:R-:W-:-:S04]  /*21f0*/  @!P0 IMAD.WIDE R84, R91, 0x4, R84 ;  /* 0x000000045b548825 */ /* 0x004fc800078e0254 */
        /* <DEDUP_REMOVED lines=10> */
[----:B------:R-:W-:Y:S01]  /*22a0*/  F2FP.F16.F32.PACK_AB R0, RZ, R0 ;  /* 0x00000000ff00723e */ /* 0x000fe200000000ff */
[--C-:B------:R-:W-:Y:S01]  /*22b0*/  FADD.FTZ R172, R178, -R132.reuse ;  /* 0x80000084b2ac7221 */ /* 0x100fe20000010000 */
[----:B------:R-:W-:Y:S01]  /*22c0*/  F2FP.F16.F32.PACK_AB R92, RZ, R92 ;  /* 0x0000005cff5c723e */ /* 0x000fe200000000ff */
[--C-:B------:R-:W-:Y:S01]  /*22d0*/  FADD.FTZ R176, R184, -R132.reuse ;  /* 0x80000084b8b07221 */ /* 0x100fe20000010000 */
[----:B------:R-:W-:Y:S01]  /*22e0*/  F2FP.F16.F32.PACK_AB R94, RZ, R94 ;  /* 0x0000005eff5e723e */ /* 0x000fe200000000ff */
[----:B------:R-:W-:Y:S01]  /*22f0*/  FADD.FTZ R177, R188, -R132 ;  /* 0x80000084bcb17221 */ /* 0x000fe20000010000 */
[----:B------:R-:W-:Y:S01]  /*2300*/  F2FP.F16.F32.PACK_AB R111, RZ, R111 ;  /* 0x0000006fff6f723e */ /* 0x000fe200000000ff */
[----:B----4-:R-:W-:Y:S01]  /*2310*/  @!P0 IMAD.WIDE R2, R91, 0x4, R2 ;  /* 0x000000045b028825 */ /* 0x010fe200078e0202 */
[----:B------:R-:W-:-:S03]  /*2320*/  F2FP.F16.F32.PACK_AB R113, RZ, R113 ;  /* 0x00000071ff71723e */ /* 0x000fc600000000ff */
        /* <DEDUP_REMOVED lines=53> */
[----:B------:R1:W-:Y:S01]  /*2680*/  @!P0 STG.E desc[UR6][R84.64], R132 ;  /* 0x0000008454008986 */ /* 0x0003e2000c101906 */
[----:B------:R-:W-:Y:S01]  /*2690*/  PRMT R94, R94, 0x5410, R111 ;  /* 0x000054105e5e7816 */ /* 0x000fe2000000006f */
[----:B------:R-:W-:Y:S01]  /*26a0*/  FMUL.FTZ R168, R181, R168 ;  /* 0x000000a8b5a87220 */ /* 0x000fe20000410000 */
[----:B------:R-:W-:Y:S01]  /*26b0*/  PRMT R113, R113, 0x5410, R115 ;  /* 0x0000541071717816 */ /* 0x000fe20000000073 */
[----:B------:R-:W-:Y:S01]  /*26c0*/  FMUL.FTZ R172, R181, R172 ;  /* 0x000000acb5ac7220 */ /* 0x000fe20000410000 */
[----:B------:R-:W-:Y:S01]  /*26d0*/  PRMT R121, R121, 0x5410, R123 ;  /* 0x0000541079797816 */ /* 0x000fe2000000007b */
[C---:B------:R-:W-:Y:S01]  /*26e0*/  FMUL.FTZ R176, R181.reuse, R176 ;  /* 0x000000b0b5b07220 */ /* 0x040fe20000410000 */
[----:B------:R-:W-:Y:S01]  /*26f0*/  PRMT R114, R114, 0x5410, R116 ;  /* 0x0000541072727816 */ /* 0x000fe20000000074 */
        /* <DEDUP_REMOVED lines=19> */
[----:B------:R-:W-:Y:S01]  /*2830*/  FMUL.FTZ R153, R181, R153 ;  /* 0x00000099b5997220 */ /* 0x000fe20000410000 */
[----:B------:R0:W-:Y:S01]  /*2840*/  @!P0 STG.E desc[UR6][R2.64], R181 ;  /* 0x000000b502008986 */ /* 0x0001e2000c101906 */
[----:B-1----:R-:W-:Y:S01]  /*2850*/  IMAD.WIDE.U32 R84, R109, 0x10, R86 ;  /* 0x000000106d547825 */ /* 0x002fe200078e0056 */
[----:B------:R-:W-:-:S03]  /*2860*/  PRMT R134, R134, 0x5410, R136 ;  /* 0x0000541086867816 */ /* 0x000fc60000000088 */
        /* <DEDUP_REMOVED lines=8> */
[----:B------:R-:W-:Y:S01]  /*28f0*/  FMUL.FTZ R184, R181, R184 ;  /* 0x000000b8b5b87220 */ /* 0x000fe20000410000 */
[----:B------:R-:W-:Y:S01]  /*2900*/  IMAD.WIDE.U32 R106, R107, 0x10, R86 ;  /* 0x000000106b6a7825 */ /* 0x000fe200078e0056 */
[----:B------:R-:W-:Y:S01]  /*2910*/  PRMT R117, R117, 0x5410, R119 ;  /* 0x0000541075757816 */ /* 0x000fe20000000077 */
[----:B0-----:R-:W0:Y:S01]  /*2920*/  LDC.64 R2, c[0x0][0x380] ;  /* 0x0000e000ff027b82 */ /* 0x001e220000000a00 */
[----:B------:R-:W-:Y:S01]  /*2930*/  PRMT R110, R110, 0x5410, R112 ;  /* 0x000054106e6e7816 */ /* 0x000fe20000000070 */
        /* <DEDUP_REMOVED lines=22> */
[C---:B------:R-:W-:Y:S01]  /*2aa0*/  FMUL.FTZ R147, R181.reuse, R147 ;  /* 0x00000093b5937220 */ /* 0x040fe20000410000 */
[----:B------:R-:W-:Y:S01]  /*2ab0*/  FMUL.FTZ R149, R181, R149 ;  /* 0x00000095b5957220 */ /* 0x000fe20000410000 */
[----:B------:R-:W-:Y:S01]  /*2ac0*/  IMAD.WIDE.U32 R86, R93, 0x10, R86 ;  /* 0x000000105d567825 */ /* 0x000fe200078e0056 */
[----:B------:R-:W-:-:S03]  /*2ad0*/  PRMT R138, R138, 0x5410, R140 ;  /* 0x000054108a8a7816 */ /* 0x000fc6000000008c */
[----:B-----5:R-:W-:Y:S01]  /*2ae0*/  HFMA2 R93, R41, R94, R81 ;  /* 0x0000005e295d7231 */ /* 0x020fe20000000051 */
[----:B------:R-:W-:Y:S01]  /*2af0*/  PRMT R146, R146, 0x5410, R148 ;  /* 0x0000541092927816 */ /* 0x000fe20000000094 */
        /* <DEDUP_REMOVED lines=8> */
[----:B------:R-:W-:-:S02]  /*2b80*/  HFMA2 R92, R40, R0, R80 ;  /* 0x00000000285c7231 */ /* 0x000fc40000000050 */
[----:B------:R-:W-:Y:S02]  /*2b90*/  HFMA2 R115, R39, R118, R79 ;  /* 0x0000007627737231 */ /* 0x000fe4000000004f */
[----:B------:R-:W-:Y:S01]  /*2ba0*/  HFMA2 R94, R42, R113, R82 ;  /* 0x000000712a5e7231 */ /* 0x000fe20000000052 */
[----:B------:R-:W-:Y:S01]  /*2bb0*/  F2FP.F16.F32.PACK_AB R168, RZ, R168 ;  /* 0x000000a8ffa8723e */ /* 0x000fe200000000ff */
[----:B------:R-:W-:Y:S01]  /*2bc0*/  HFMA2 R112, R36, R121, R76 ;  /* 0x0000007924707231 */ /* 0x000fe2000000004c */
[----:B------:R-:W-:Y:S01]  /*2bd0*/  F2FP.F16.F32.PACK_AB R172, RZ, R172 ;  /* 0x000000acffac723e */ /* 0x000fe200000000ff */
[----:B------:R-:W-:Y:S01]  /*2be0*/  HFMA2 R114, R38, R114, R78 ;  /* 0x0000007226727231 */ /* 0x000fe2000000004e */
[----:B------:R-:W-:Y:S01]  /*2bf0*/  F2FP.F16.F32.PACK_AB R176, RZ, R176 ;  /* 0x000000b0ffb0723e */ /* 0x000fe200000000ff */
[C---:B------:R-:W-:Y:S01]  /*2c00*/  FMUL.FTZ R194, R181.reuse, R194 ;  /* 0x000000c2b5c27220 */ /* 0x040fe20000410000 */
[----:B------:R-:W-:Y:S01]  /*2c10*/  F2FP.F16.F32.PACK_AB R177, RZ, R177 ;  /* 0x000000b1ffb1723e */ /* 0x000fe200000000ff */
[C---:B------:R-:W-:Y:S01]  /*2c20*/  FMUL.FTZ R196, R181.reuse, R196 ;  /* 0x000000c4b5c47220 */ /* 0x040fe20000410000 */
[C---:B------:R-:W-:Y:S01]  /*2c30*/  FMUL.FTZ R202, R181.reuse, R202 ;  /* 0x000000cab5ca7220 */ /* 0x040fe20000410000 */
[----:B------:R-:W-:Y:S01]  /*2c40*/  FMUL.FTZ R204, R181, R204 ;  /* 0x000000ccb5cc7220 */ /* 0x000fe20000410000 */
        /* <DEDUP_REMOVED lines=16> */
[----:B------:R-:W-:Y:S01]  /*2d50*/  PRMT R150, R150, 0x5410, R152 ;  /* 0x0000541096967816 */ /* 0x000fe20000000098 */
[----:B------:R-:W-:Y:S01]  /*2d60*/  HFMA2 R121, R29, R138, R69 ;  /* 0x0000008a1d797231 */ /* 0x000fe20000000045 */
[----:B------:R-:W-:Y:S01]  /*2d70*/  PRMT R158, R158, 0x5410, R160 ;  /* 0x000054109e9e7816 */ /* 0x000fe200000000a0 */
[----:B------:R-:W-:Y:S01]  /*2d80*/  HFMA2 R123, R31, R146, R71 ;  /* 0x000000921f7b7231 */ /* 0x000fe20000000047 */
[----:B------:R-:W-:Y:S01]  /*2d90*/  F2FP.F16.F32.PACK_AB R165, RZ, R165 ;  /* 0x000000a5ffa5723e */ /* 0x000fe200000000ff */
[----:B------:R1:W-:Y:S01]  /*2da0*/  STG.E.128 desc[UR6][R84.64], R92 ;  /* 0x0000005c54007986 */ /* 0x0003e2000c101d06 */
[----:B------:R-:W-:Y:S01]  /*2db0*/  F2FP.F16.F32.PACK_AB R164, RZ, R164 ;  /* 0x000000a4ffa4723e */ /* 0x000fe200000000ff */
[----:B------:R-:W-:Y:S01]  /*2dc0*/  HFMA2 R124, R24, R150, R64 ;  /* 0x00000096187c7231 */ /* 0x000fe20000000040 */
[----:B------:R-:W-:Y:S01]  /*2dd0*/  F2FP.F16.F32.PACK_AB R167, RZ, R167 ;  /* 0x000000a7ffa7723e */ /* 0x000fe200000000ff */
[----:B------:R-:W-:Y:S01]  /*2de0*/  STG.E.128 desc[UR6][R84.64+0x800], R112 ;  /* 0x0008007054007986 */ /* 0x000fe2000c101d06 */
[----:B------:R-:W-:Y:S01]  /*2df0*/  F2FP.F16.F32.PACK_AB R173, RZ, R173 ;  /* 0x000000adffad723e */ /* 0x000fe200000000ff */
[----:B------:R-:W-:Y:S01]  /*2e00*/  HFMA2 R126, R26, R158, R66 ;  /* 0x0000009e1a7e7231 */ /* 0x000fe20000000042 */
[----:B------:R-:W-:Y:S01]  /*2e10*/  F2FP.F16.F32.PACK_AB R143, RZ, R143 ;  /* 0x0000008fff8f723e */ /* 0x000fe200000000ff */
[----:B------:R-:W-:Y:S01]  /*2e20*/  STG.E.128 desc[UR6][R106.64], R116 ;  /* 0x000000746a007986 */ /* 0x000fe2000c101d06 */
[----:B------:R-:W-:-:S02]  /*2e30*/  F2FP.F16.F32.PACK_AB R145, RZ, R145 ;  /* 0x00000091ff91723e */ /* 0x000fc400000000ff */
[----:B------:R-:W-:Y:S01]  /*2e40*/  F2FP.F16.F32.PACK_AB R182, RZ, R182 ;  /* 0x000000b6ffb6723e */ /* 0x000fe200000000ff */
[----:B------:R2:W-:Y:S01]  /*2e50*/  STG.E.128 desc[UR6][R104.64], R120 ;  /* 0x0000007868007986 */ /* 0x0005e2000c101d06 */
        /* <DEDUP_REMOVED lines=13> */
[----:B-1----:R-:W-:Y:S01]  /*2f30*/  HFMA2 R92, R20, R175, R60 ;  /* 0x000000af145c7231 */ /* 0x002fe2000000003c */
[----:B------:R-:W-:Y:S01]  /*2f40*/  F2FP.F16.F32.PACK_AB R147, RZ, R147 ;  /* 0x00000093ff93723e */ /* 0x000fe200000000ff */
[----:B------:R-:W-:Y:S01]  /*2f50*/  HFMA2 R94, R22, R166, R62 ;  /* 0x000000a6165e7231 */ /* 0x000fe2000000003e */
[----:B------:R-:W-:Y:S02]  /*2f60*/  F2FP.F16.F32.PACK_AB R149, RZ, R149 ;  /* 0x00000095ff95723e */ /* 0x000fe400000000ff */
[----:B------:R-:W-:Y:S02]  /*2f70*/  PRMT R168, R168, 0x5410, R172 ;  /* 0x00005410a8a87816 */ /* 0x000fe400000000ac */
[----:B------:R-:W-:-:S02]  /*2f80*/  PRMT R176, R176, 0x5410, R177 ;  /* 0x00005410b0b07816 */ /* 0x000fc400000000b1 */
[----:B------:R-:W-:Y:S02]  /*2f90*/  PRMT R154, R154, 0x5410, R156 ;  /* 0x000054109a9a7816 */ /* 0x000fe4000000009c */
[----:B------:R-:W-:Y:S01]  /*2fa0*/  PRMT R162, R162, 0x5410, R163 ;  /* 0x00005410a2a27816 */ /* 0x000fe200000000a3 */
[----:B--2---:R-:W-:Y:S01]  /*2fb0*/  HFMA2 R104, R16, R168, R56 ;  /* 0x000000a810687231 */ /* 0x004fe20000000038 */
[----:B------:R-:W-:Y:S01]  /*2fc0*/  F2FP.F16.F32.PACK_AB R141, RZ, R141 ;  /* 0x0000008dff8d723e */ /* 0x000fe200000000ff */
[----:B------:R-:W-:Y:S01]  /*2fd0*/  HFMA2 R125, R25, R154, R65 ;  /* 0x0000009a197d7231 */ /* 0x000fe20000000041 */
[----:B------:R-:W-:Y:S01]  /*2fe0*/  F2FP.F16.F32.PACK_AB R180, RZ, R180 ;  /* 0x000000b4ffb4723e */ /* 0x000fe200000000ff */
[----:B------:R-:W-:Y:S01]  /*2ff0*/  HFMA2 R127, R27, R162, R67 ;  /* 0x000000a21b7f7231 */ /* 0x000fe20000000043 */
[----:B------:R-:W-:Y:S01]  /*3000*/  F2FP.F16.F32.PACK_AB R186, RZ, R186 ;  /* 0x000000baffba723e */ /* 0x000fe200000000ff */
[----:B------:R-:W-:Y:S01]  /*3010*/  HFMA2 R106, R18, R176, R58 ;  /* 0x000000b0126a7231 */ /* 0x000fe2000000003a */
[----:B------:R-:W-:-:S02]  /*3020*/  F2FP.F16.F32.PACK_AB R188, RZ, R188 ;  /* 0x000000bcffbc723e */ /* 0x000fc400000000ff */
[----:B------:R-:W-:Y:S01]  /*3030*/  PRMT R159, R159, 0x5410, R161 ;  /* 0x000054109f9f7816 */ /* 0x000fe200000000a1 */
[----:B------:R1:W-:Y:S01]  /*3040*/  STG.E.128 desc[UR6][R102.64], R124 ;  /* 0x0000007c66007986 */ /* 0x0003e2000c101d06 */
        /* <DEDUP_REMOVED lines=34> */
[----:B0-----:R-:W-:Y:S01]  /*3270*/  IADD3 R91, PT, PT, R91, R2, RZ ;  /* 0x000000025b5b7210 */ /* 0x001fe20007ffe0ff */
[----:B------:R-:W-:Y:S01]  /*3280*/  HFMA2 R121, R5, R194, R45 ;  /* 0x000000c205797231 */ /* 0x000fe2000000002d */
[----:B------:R1:W-:Y:S01]  /*3290*/  STG.E.128 desc[UR6][R98.64], R104 ;  /* 0x0000006862007986 */ /* 0x0003e2000c101d06 */
[----:B------:R-:W-:Y:S01]  /*32a0*/  HFMA2 R123, R7, R202, R47 ;  /* 0x000000ca077b7231 */ /* 0x000fe2000000002f */
[----:B------:R-:W-:-:S02]  /*32b0*/  ISETP.GE.AND P0, PT, R91, R3, PT ;  /* 0x000000035b00720c */ /* 0x000fc40003f06270 */
[----:B------:R1:W-:Y:S04]  /*32c0*/  STG.E.128 desc[UR6][R96.64], R112 ;  /* 0x0000007060007986 */ /* 0x0003e8000c101d06 */
[----:B------:R1:W-:Y:S04]  /*32d0*/  STG.E.128 desc[UR6][R108.64], R116 ;  /* 0x000000746c007986 */ /* 0x0003e8000c101d06 */
[----:B------:R1:W-:Y:S03]  /*32e0*/  STG.E.128 desc[UR6][R86.64], R120 ;  /* 0x0000007856007986 */ /* 0x0003e6000c101d06 */
[----:B------:R-:W-:Y:S05]  /*32f0*/  @!P0 BRA `(.L_x_500) ;  /* 0xffffffcc00d08947 */ /* 0x000fea000383ffff */
[----:B------:R-:W-:Y:S05]  /*3300*/  EXIT ;  /* 0x000000000000794d */ /* 0x000fea0003800000 */
.L_x_501:
        /* <DEDUP_REMOVED lines=15> */
.L_x_1070:


//--------------------- .text._ZN10layer_norm13ln_fwd_kernelINS_13Kernel_traitsIffffjLj10240ELj2ELj1ELj4ELj16ENS_18Kernel_traits_baseILj10240EffffjLj128EEEEEEEvNS_9FwdParamsE --------------------------
	.section	.text._ZN10layer_norm13ln_fwd_kernelINS_13Kernel_traitsIffffjLj10240ELj2ELj1ELj4ELj16ENS_18Kernel_traits_baseILj10240EffffjLj128EEEEEEEvNS_9FwdParamsE,"ax",@progbits
	.align	128
        .global         _ZN10layer_norm13ln_fwd_kernelINS_13Kernel_traitsIffffjLj10240ELj2ELj1ELj4ELj16ENS_18Kernel_traits_baseILj10240EffffjLj128EEEEEEEvNS_9FwdParamsE
        .type           _ZN10layer_norm13ln_fwd_kernelINS_13Kernel_traitsIffffjLj10240ELj2ELj1ELj4ELj16ENS_18Kernel_traits_baseILj10240EffffjLj128EEEEEEEvNS_9FwdParamsE,@function
        .size           _ZN10layer_norm13ln_fwd_kernelINS_13Kernel_traitsIffffjLj10240ELj2ELj1ELj4ELj16ENS_18Kernel_traits_baseILj10240EffffjLj128EEEEEEEvNS_9FwdParamsE,(.L_x_1071 - _ZN10layer_norm13ln_fwd_kernelINS_13Kernel_traitsIffffjLj10240ELj2ELj1ELj4ELj16ENS_18Kernel_traits_baseILj10240EffffjLj128EEEEEEEvNS_9FwdParamsE)
        .other          _ZN10layer_norm13ln_fwd_kernelINS_13Kernel_traitsIffffjLj10240ELj2ELj1ELj4ELj16ENS_18Kernel_traits_baseILj10240EffffjLj128EEEEEEEvNS_9FwdParamsE,@"STO_CUDA_ENTRY STV_DEFAULT"
_ZN10layer_norm13ln_fwd_kernelINS_13Kernel_traitsIffffjLj10240ELj2ELj1ELj4ELj16ENS_18Kernel_traits_baseILj10240EffffjLj128EEEEEEEvNS_9FwdParamsE:
.text._ZN10layer_norm13ln_fwd_kernelINS_13Kernel_traitsIffffjLj10240ELj2ELj1ELj4ELj16ENS_18Kernel_traits_baseILj10240EffffjLj128EEEEEEEvNS_9FwdParamsE:
        /* <DEDUP_REMOVED lines=11> */
[----:B------:R-:W-:Y:S01]  /*00b0*/  LOP3.LUT R7, R8, 0x80, R7, 0xf8, !PT ;  /* 0x0000008008077812 */ /* 0x000fe200078ef807 */
[----:B------:R-:W2:Y:S04]  /*00c0*/  LDC.64 R2, c[0x0][0x3b0] ;  /* 0x0000ec00ff027b82 */ /* 0x000ea80000000a00 */
[----:B0-----:R-:W-:-:S05]  /*00d0*/  IMAD.WIDE.U32 R4, R7, 0x10, R4 ;  /* 0x0000001007047825 */ /* 0x001fca00078e0004 */
[----:B-1----:R-:W5:Y:S04]  /*00e0*/  LDG.E.128 R56, desc[UR4][R4.64] ;  /* 0x0000000404387981 */ /* 0x002f68000c1e1d00 */
[----:B------:R-:W5:Y:S01]  /*00f0*/  LDG.E.128 R52, desc[UR4][R4.64+0x1000] ;  /* 0x0010000404347981 */ /* 0x000f62000c1e1d00 */
        /* <DEDUP_REMOVED lines=20> */
[----:B0-----:R-:W-:-:S04]  /*0240*/  LOP3.LUT R2, R0, 0x1f, RZ, 0xc0, !PT ;  /* 0x0000001f00027812 */ /* 0x001fc800078ec0ff */
[----:B------:R-:W-:Y:S01]  /*0250*/  LOP3.LUT P0, RZ, R2, 0x1, R9, 0xf8, !PT ;  /* 0x0000000102ff7812 */ /* 0x000fe2000780f809 */
[----:B------:R-:W-:Y:S01]  /*0260*/  HFMA2 R2, -RZ, RZ, 0, 0 ;  /* 0x00000000ff027431 */ /* 0x000fe200000001ff */
[----:B------:R-:W-:Y:S02]  /*0270*/  MOV R3, R6 ;  /* 0x0000000600037202 */ /* 0x000fe40000000f00 */
[----:B------:R-:W-:-:S13]  /*0280*/  ISETP.LT.U32.AND P0, PT, R0, 0x20, !P0 ;  /* 0x000000200000780c */ /* 0x000fda0004701070 */
.L_x_508:
[----:B------:R-:W0:Y:S01]  /*0290*/  S2R R134, SR_CTAID.X ;  /* 0x0000000000867919 */ /* 0x000e220000002500 */
[----:B------:R-:W1:Y:S01]  /*02a0*/  LDC.64 R128, c[0x0][0x390] ;  /* 0x0000e400ff807b82 */ /* 0x000e620000000a00 */
[----:B------:R-:W-:Y:S02]  /*02b0*/  LOP3.LUT R4, R0, 0x7f, RZ, 0xc0, !PT ;  /* 0x0000007f00047812 */ /* 0x000fe400078ec0ff */
[----:B0-----:R-:W-:-:S04]  /*02c0*/  SHF.L.U32 R5, R134, 0x7, RZ ;  /* 0x0000000786057819 */ /* 0x001fc800000006ff */
[----:B------:R-:W-:-:S05]  /*02d0*/  LOP3.LUT R4, R4, 0x80, R5, 0xf8, !PT ;  /* 0x0000008004047812 */ /* 0x000fca00078ef805 */
[----:B------:R-:W-:-:S04]  /*02e0*/  IMAD R133, R3, 0xa00, R4 ;  /* 0x00000a0003857824 */ /* 0x000fc800078e0204 */
[----:B-1----:R-:W-:-:S05]  /*02f0*/  IMAD.WIDE.U32 R4, R133, 0x10, R128 ;  /* 0x0000001085047825 */ /* 0x002fca00078e0080 */
[----:B---3--:R-:W2:Y:S04]  /*0300*/  LDG.E.128 R16, desc[UR4][R4.64] ;  /* 0x0000000404107981 */ /* 0x008ea8000c1e1d00 */
        /* <DEDUP_REMOVED lines=27> */
[----:B------:R-:W-:Y:S01]  /*04c0*/  MOV R143, RZ ;  /* 0x000000ff008f7202 */ /* 0x000fe20000000f00 */
        /* <DEDUP_REMOVED lines=51> */
[----:B------:R-:W-:-:S04]  /*0800*/  FMUL.FTZ R136, R136, 0.00078125001164153218269 ;  /* 0x3a4ccccd88887820 */ /* 0x000fc80000410000 */
[--C-:B------:R-:W-:Y:S01]  /*0810*/  FADD.FTZ R4, R16, -R136.reuse ;  /* 0x8000008810047221 */ /* 0x100fe20000010000 */
[--C-:B------:R-:W-:Y:S01]  /*0820*/  FADD.FTZ R141, R17, -R136.reuse ;  /* 0x80000088118d7221 */ /* 0x100fe20000010000 */
[--C-:B------:R-:W-:Y:S01]  /*0830*/  FADD.FTZ R135, R18, -R136.reuse ;  /* 0x8000008812877221 */ /* 0x100fe20000010000 */
[----:B------:R-:W-:Y:S01]  /*0840*/  FADD.FTZ R137, R19, -R136 ;  /* 0x8000008813897221 */ /* 0x000fe20000010000 */
[----:B------:R-:W-:-:S04]  /*0850*/  FFMA.FTZ R4, R4, R4, RZ ;  /* 0x0000000404047223 */ /* 0x000fc800000100ff */
        /* <DEDUP_REMOVED lines=97> */
.L_x_503:
[----:B------:R-:W-:Y:S05]  /*0e70*/  BSYNC.RECONVERGENT B0 ;  /* 0x0000000000007941 */ /* 0x000fea0003800200 */
.L_x_502:
        /* <DEDUP_REMOVED lines=13> */
.L_x_505:
[----:B------:R-:W-:Y:S05]  /*0f50*/  BSYNC.RECONVERGENT B0 ;  /* 0x0000000000007941 */ /* 0x000fea0003800200 */
.L_x_504:
        /* <DEDUP_REMOVED lines=67> */
.L_x_507:
[----:B0-----:R-:W-:Y:S02]  /*1390*/  MOV R136, R138 ;  /* 0x0000008a00887202 */ /* 0x001fe40000000f00 */
[----:B------:R-:W-:-:S05]  /*13a0*/  MOV R137, R139 ;  /* 0x0000008b00897202 */ /* 0x000fca0000000f00 */
[----:B------:R-:W2:Y:S04]  /*13b0*/  LDG.E.STRONG.GPU R136, desc[UR4][R136.64] ;  /* 0x0000000488887981 */ /* 0x000ea8000c1ef900 */
[----:B--2---:R-:W-:Y:S01]  /*13c0*/  CCTL.IVALL ;  /* 0x00000000ff00798f */ /* 0x004fe20002000000 */
[----:B------:R-:W-:Y:S05]  /*13d0*/  YIELD ;  /* 0x0000000000007946 */ /* 0x000fea0003800000 */
[----:B------:R-:W-:-:S13]  /*13e0*/  ISETP.NE.AND P3, PT, R136, R145, PT ;  /* 0x000000918800720c */ /* 0x000fda0003f65270 */
[----:B------:R-:W-:Y:S05]  /*13f0*/  @P3 BRA `(.L_x_507) ;  /* 0xfffffffc00e43947 */ /* 0x000fea000383ffff */
.L_x_506:
[----:B------:R-:W-:Y:S05]  /*1400*/  WARPSYNC.ALL ;  /* 0x0000000000007948 */ /* 0x000fea0003800000 */
[----:B-12---:R-:W1:Y:S01]  /*1410*/  @!P2 LDC.64 R136, c[0x0][0x3c0] ;  /* 0x0000f000ff88ab82 */ /* 0x006e620000000a00 */
[----:B------:R-:W-:Y:S01]  /*1420*/  @!P2 LOP3.LUT R138, R2, 0x1, RZ, 0xc0, !PT ;  /* 0x00000001028aa812 */ /* 0x000fe200078ec0ff */
[----:B------:R-:W2:Y:S01]  /*1430*/  LDCU UR6, c[0x0][0x384] ;  /* 0x00007080ff0677ac */ /* 0x000ea20008000800 */
[----:B------:R-:W-:Y:S02]  /*1440*/  @!P2 LOP3.LUT R139, R134, 0x7ffffffe, RZ, 0xc0, !PT ;  /* 0x7ffffffe868ba812 */ /* 0x000fe400078ec0ff */
[----:B------:R-:W-:-:S03]  /*1450*/  @!P2 IADD3 R138, PT, PT, -R138, RZ, RZ ;  /* 0x000000ff8a8aa210 */ /* 0x000fc60007ffe1ff */
[----:B------:R-:W3:Y:S01]  /*1460*/  @P0 LDC.64 R146, c[0x0][0x3a0] ;  /* 0x0000e800ff920b82 */ /* 0x000ee20000000a00 */
[----:B------:R-:W-:Y:S02]  /*1470*/  @!P2 LOP3.LUT R138, R138, R135, RZ, 0xc0, !PT ;  /* 0x000000878a8aa212 */ /* 0x000fe400078ec0ff */
[----:B------:R-:W-:-:S05]  /*1480*/  @!P2 SHF.L.U32 R135, R0, 0x3, RZ ;  /* 0x000000030087a819 */ /* 0x000fca00000006ff */
[----:B------:R-:W-:Y:S01]  /*1490*/  BAR.SYNC.DEFER_BLOCKING 0x0 ;  /* 0x0000000000007b1d */ /* 0x000fe20000010000 */
[----:B------:R-:W-:Y:S02]  /*14a0*/  @!P2 IADD3 R138, P3, PT, R138, R139, RZ ;  /* 0x0000008b8a8aa210 */ /* 0x000fe40007f7e0ff */
[----:B------:R-:W-:Y:S02]  /*14b0*/  @!P2 LOP3.LUT R135, R135, 0xf8, RZ, 0xc0, !PT ;  /* 0x000000f88787a812 */ /* 0x000fe400078ec0ff */
[----:B------:R-:W-:-:S03]  /*14c0*/  @!P2 IADD3.X R134, PT, PT, RZ, RZ, RZ, P3, !PT ;  /* 0x000000ffff86a210 */ /* 0x000fc60001ffe4ff */
[----:B------:R-:W4:Y:S01]  /*14d0*/  @P0 LDC.64 R150, c[0x0][0x3a8] ;  /* 0x0000ea00ff960b82 */ /* 0x000f220000000a00 */
[----:B-1----:R-:W-:-:S04]  /*14e0*/  @!P2 LEA R136, P3, R138, R136, 0x3 ;  /* 0x000000888a88a211 */ /* 0x002fc800078618ff */
[----:B------:R-:W-:Y:S02]  /*14f0*/  @!P2 LEA.HI.X R138, R138, R137, R134, 0x3, P3 ;  /* 0x000000898a8aa211 */ /* 0x000fe400018f1c86 */
[----:B------:R-:W-:Y:S02]  /*1500*/  @!P2 IADD3 R134, P3, PT, R135, R136, RZ ;  /* 0x000000888786a210 */ /* 0x000fe40007f7e0ff */
[----:B------:R-:W-:Y:S02]  /*1510*/  CS2R R136, SRZ ;  /* 0x0000000000887805 */ /* 0x000fe4000001ff00 */
[----:B------:R-:W-:-:S05]  /*1520*/  @!P2 IADD3.X R135, PT, PT, RZ, R138, RZ, P3, !PT ;  /* 0x0000008aff87a210 */ /* 0x000fca0001ffe4ff */
[----:B------:R-:W2:Y:S01]  /*1530*/  @!P2 LDG.E.64 R136, desc[UR4][R134.64] ;  /* 0x000000048688a981 */ /* 0x000ea2000c1e1b00 */
[----:B------:R-:W-:Y:S01]  /*1540*/  MOV R139, RZ ;  /* 0x000000ff008b7202 */ /* 0x000fe20000000f00 */
[C---:B---3--:R-:W-:Y:S01]  /*1550*/  @P0 IMAD.WIDE R152, R3.reuse, 0x4, R146 ;  /* 0x0000000403980825 */ /* 0x048fe200078e0292 */
[----:B------:R-:W-:Y:S02]  /*1560*/  @!P2 MOV R139, 0x45a00000 ;  /* 0x45a00000008ba802 */ /* 0x000fe40000000f00 */
[----:B------:R-:W-:Y:S01]  /*1570*/  IADD3 R2, PT, PT, R2, 0x1, RZ ;  /* 0x0000000102027810 */ /* 0x000fe20007ffe0ff */
[C---:B----4-:R-:W-:Y:S01]  /*1580*/  @P0 IMAD.WIDE R150, R3.reuse, 0x4, R150 ;  /* 0x0000000403960825 */ /* 0x050fe200078e0296 */
[----:B------:R-:W-:Y:S01]  /*1590*/  IADD3 R3, PT, PT, R3, R4, RZ ;  /* 0x0000000403037210 */ /* 0x000fe20007ffe0ff */
[----:B------:R-:W1:Y:S01]  /*15a0*/  SHFL.DOWN PT, R138, R139, 0x1, 0x1f ;  /* 0x08201f008b8a7f89 */ /* 0x000e6200000e0000 */
[----:B------:R-:W-:Y:S02]  /*15b0*/  PLOP3.LUT P1, PT, P1, PT, PT, 0x8, 0x80 ;  /* 0x000000000080781c */ /* 0x000fe40000f2e170 */
[----:B--2---:R-:W-:-:S02]  /*15c0*/  ISETP.GE.AND P2, PT, R3, UR6, PT ;  /* 0x0000000603007c0c */ /* 0x004fc4000bf46270 */
[----:B------:R-:W-:Y:S01]  /*15d0*/  LOP3.LUT R2, R2, 0x3, RZ, 0xc0, !PT ;  /* 0x0000000302027812 */ /* 0x000fe200078ec0ff */
[----:B-1----:R-:W-:-:S06]  /*15e0*/  FADD.FTZ R142, R138, R139 ;  /* 0x0000008b8a8e7221 */ /* 0x002fcc0000010000 */
[----:B------:R-:W1:Y:S01]  /*15f0*/  MUFU.RCP R142, R142 ;  /* 0x0000008e008e7308 */ /* 0x000e620000001000 */
[----:B------:R-:W0:Y:S02]  /*1600*/  SHFL.DOWN PT, R141, R136, 0x1, 0x1f ;  /* 0x08201f00888d7f89 */ /* 0x000e2400000e0000 */
[----:B0-----:R-:W-:Y:S01]  /*1610*/  FMUL.FTZ R140, R138, R141 ;  /* 0x0000008d8a8c7220 */ /* 0x001fe20000410000 */
[----:B------:R-:W-:-:S03]  /*1620*/  FADD.FTZ R141, -R141, R136 ;  /* 0x000000888d8d7221 */ /* 0x000fc60000010100 */
[----:B------:R-:W-:Y:S01]  /*1630*/  FFMA.FTZ R143, R139, R136, R140 ;  /* 0x000000888b8f7223 */ /* 0x000fe2000001008c */
[----:B------:R-:W-:Y:S01]  /*1640*/  FMUL.FTZ R144, R141, R141 ;  /* 0x0000008d8d907220 */ /* 0x000fe20000410000 */
[----:B------:R-:W0:Y:S01]  /*1650*/  SHFL.DOWN PT, R140, R137, 0x1, 0x1f ;  /* 0x08201f00898c7f89 */ /* 0x000e2200000e0000 */
[----:B------:R-:W2:Y:S01]  /*1660*/  LDC R136, c[0x0][0x3d0] ;  /* 0x0000f400ff887b82 */ /* 0x000ea20000000800 */
[----:B-1----:R-:W-:Y:S01]  /*1670*/  FMUL.FTZ R143, R142, R143 ;  /* 0x0000008f8e8f7220 */ /* 0x002fe20000410000 */
[----:B------:R-:W-:-:S04]  /*1680*/  FMUL.FTZ R139, R144, R139 ;  /* 0x0000008b908b7220 */ /* 0x000fc80000410000 */
[----:B------:R-:W-:Y:S01]  /*1690*/  FMUL.FTZ R139, R138, R139 ;  /* 0x0000008b8a8b7220 */ /* 0x000fe20000410000 */
[----:B------:R-:W1:Y:S01]  /*16a0*/  SHFL.IDX PT, R134, R143, RZ, 0x1f ;  /* 0x00001fff8f867589 */ /* 0x000e6200000e0000 */
[----:B0-----:R-:W-:-:S04]  /*16b0*/  FADD.FTZ R135, R140, R137 ;  /* 0x000000898c877221 */ /* 0x001fc80000010000 */
        /* <DEDUP_REMOVED lines=27> */
[----:B--2---:R-:W-:Y:S01]  /*1870*/  FFMA.FTZ R135, R135, 9.7656251455191522837e-05, R136 ;  /* 0x38cccccd87877823 */ /* 0x004fe20000010088 */
[--C-:B------:R-:W-:Y:S01]  /*1880*/  FADD.FTZ R136, R120, -R134.reuse ;  /* 0x8000008678887221 */ /* 0x100fe20000010000 */
[--C-:B------:R-:W-:Y:S01]  /*1890*/  FADD.FTZ R115, R115, -R134.reuse ;  /* 0x8000008673737221 */ /* 0x100fe20000010000 */
[----:B------:R-:W0:Y:S01]  /*18a0*/  LDC.64 R120, c[0x0][0x398] ;  /* 0x0000e600ff787b82 */ /* 0x000e220000000a00 */
[--C-:B------:R-:W-:Y:S01]  /*18b0*/  FADD.FTZ R116, R116, -R134.reuse ;  /* 0x8000008674747221 */ /* 0x100fe20000010000 */
[--C-:B------:R-:W-:Y:S01]  /*18c0*/  FADD.FTZ R117, R117, -R134.reuse ;  /* 0x8000008675757221 */ /* 0x100fe20000010000 */
[----:B------:R-:W1:Y:S01]  /*18d0*/  MUFU.RSQ R135, R135 ;  /* 0x0000008700877308 */ /* 0x000e620000001400 */
        /* <DEDUP_REMOVED lines=36> */
[----:B------:R-:W-:Y:S01]  /*1b20*/  FMUL.FTZ R114, R135, R115 ;  /* 0x0000007387727220 */ /* 0x000fe20000410000 */
[----:B-----5:R-:W-:Y:S01]  /*1b30*/  FFMA.FTZ R11, R99, R18, R59 ;  /* 0x00000012630b7223 */ /* 0x020fe2000001003b */
[----:B------:R-:W-:Y:S01]  /*1b40*/  FMUL.FTZ R115, R135, R116 ;  /* 0x0000007487737220 */ /* 0x000fe20000410000 */
[----:B------:R-:W-:-:S04]  /*1b50*/  IMAD.WIDE.U32 R162, R10, 0x10, R120 ;  /* 0x000000100aa27825 */ /* 0x000fc800078e0078 */
[----:B------:R-:W-:Y:S01]  /*1b60*/  FFMA.FTZ R10, R98, R17, R58 ;  /* 0x00000011620a7223 */ /* 0x000fe2000001003a */
[----:B------:R-:W-:Y:S01]  /*1b70*/  FFMA.FTZ R17, R93, R12, R53 ;  /* 0x0000000c5d117223 */ /* 0x000fe20000010035 */
[----:B------:R-:W-:Y:S01]  /*1b80*/  FFMA.FTZ R18, R94, R13, R54 ;  /* 0x0000000d5e127223 */ /* 0x000fe20000010036 */
[----:B------:R-:W-:-:S04]  /*1b90*/  IMAD.WIDE.U32 R164, R9, 0x10, R120 ;  /* 0x0000001009a47825 */ /* 0x000fc800078e0078 */
[----:B------:R-:W-:Y:S01]  /*1ba0*/  FFMA.FTZ R9, R97, R16, R57 ;  /* 0x0000001061097223 */ /* 0x000fe20000010039 */
[----:B------:R-:W-:Y:S01]  /*1bb0*/  FFMA.FTZ R16, R92, R19, R52 ;  /* 0x000000135c107223 */ /* 0x000fe20000010034 */
[----:B------:R-:W-:Y:S01]  /*1bc0*/  FMUL.FTZ R116, R135, R117 ;  /* 0x0000007587747220 */ /* 0x000fe20000410000 */
[----:B--2---:R-:W-:-:S04]  /*1bd0*/  IMAD.WIDE.U32 R152, R8, 0x10, R120 ;  /* 0x0000001008987825 */ /* 0x004fc800078e0078 */
[----:B------:R-:W-:Y:S01]  /*1be0*/  FFMA.FTZ R19, R95, R14, R55 ;  /* 0x0000000e5f137223 */ /* 0x000fe20000010037 */
[----:B------:R-:W-:Y:S01]  /*1bf0*/  FFMA.FTZ R12, R88, R15, R48 ;  /* 0x0000000f580c7223 */ /* 0x000fe20000010030 */
[----:B------:R-:W-:Y:S01]  /*1c00*/  FFMA.FTZ R13, R89, R100, R49 ;  /* 0x00000064590d7223 */ /* 0x000fe20000010031 */
[----:B------:R-:W-:Y:S01]  /*1c10*/  FMUL.FTZ R117, R135, R118 ;  /* 0x0000007687757220 */ /* 0x000fe20000410000 */
[----:B------:R-:W-:-:S04]  /*1c20*/  IMAD.WIDE.U32 R158, R133, 0x10, R120 ;  /* 0x00000010859e7825 */ /* 0x000fc800078e0078 */
[----:B------:R-:W-:Y:S01]  /*1c30*/  FFMA.FTZ R8, R96, R123, R56 ;  /* 0x0000007b60087223 */ /* 0x000fe20000010038 */
[----:B------:R-:W-:Y:S01]  /*1c40*/  FFMA.FTZ R14, R90, R101, R50 ;  /* 0x000000655a0e7223 */ /* 0x000fe20000010032 */
[----:B------:R-:W-:Y:S01]  /*1c50*/  FFMA.FTZ R15, R91, R102, R51 ;  /* 0x000000665b0f7223 */ /* 0x000fe20000010033 */
[----:B------:R-:W-:Y:S01]  /*1c60*/  FFMA.FTZ R100, R84, R103, R44 ;  /* 0x0000006754647223 */ /* 0x000fe2000001002c */
[----:B------:R-:W-:Y:S01]  /*1c70*/  FMUL.FTZ R118, R135, R119 ;  /* 0x0000007787767220 */ /* 0x000fe20000410000 */
        /* <DEDUP_REMOVED lines=21> */
[----:B------:R-:W-:Y:S01]  /*1dd0*/  @P0 STG.E desc[UR4][R150.64], R135 ;  /* 0x0000008796000986 */ /* 0x000fe2000c101904 */
[----:B------:R-:W-:Y:S01]  /*1de0*/  FFMA.FTZ R110, R78, R113, R38 ;  /* 0x000000714e6e7223 */ /* 0x000fe20000010026 */
        /* <DEDUP_REMOVED lines=8> */
[----:B------:R-:W-:-:S03]  /*1e70*/  IMAD.WIDE.U32 R156, R7, 0x10, R120 ;  /* 0x00000010079c7825 */ /* 0x000fc600078e0078 */
[----:B------:R2:W-:Y:S01]  /*1e80*/  STG.E.128 desc[UR4][R160.64], R12 ;  /* 0x0000000ca0007986 */ /* 0x0005e2000c101d04 */
[----:B------:R-:W-:-:S03]  /*1e90*/  IMAD.WIDE.U32 R6, R6, 0x10, R120 ;  /* 0x0000001006067825 */ /* 0x000fc600078e0078 */
[----:B------:R3:W-:Y:S01]  /*1ea0*/  STG.E.128 desc[UR4][R162.64], R100 ;  /* 0x00000064a2007986 */ /* 0x0007e2000c101d04 */
[----:B------:R-:W-:-:S03]  /*1eb0*/  IMAD.WIDE.U32 R120, R132, 0x10, R120 ;  /* 0x0000001084787825 */ /* 0x000fc600078e0078 */
        /* <DEDUP_REMOVED lines=17> */
[----:B------:R3:W-:Y:S01]  /*1fd0*/  STG.E.128 desc[UR4][R120.64], R16 ;  /* 0x0000001078007986 */ /* 0x0007e2000c101d04 */
[----:B------:R-:W-:Y:S05]  /*1fe0*/  @!P2 BRA `(.L_x_508) ;  /* 0xffffffe000a8a947 */ /* 0x000fea000383ffff */
[----:B------:R-:W-:Y:S05]  /*1ff0*/  EXIT ;  /* 0x000000000000794d */ /* 0x000fea0003800000 */
.L_x_509:
        /* <DEDUP_REMOVED lines=16> */
.L_x_1071:


//--------------------- .text._ZN10layer_norm13ln_fwd_kernelINS_13Kernel_traitsI13__nv_bfloat16fS2_fjLj8192ELj1ELj1ELj4ELj16ENS_18Kernel_traits_baseILj8192ES2_fS2_fjLj128EEEEEEEvNS_9FwdParamsE --------------------------
	.section	.text._ZN10layer_norm13ln_fwd_kernelINS_13Kernel_traitsI13__nv_bfloat16fS2_fjLj8192ELj1ELj1ELj4ELj16ENS_18Kernel_traits_baseILj8192ES2_fS2_fjLj128EEEEEEEvNS_9FwdParamsE,"ax",@progbits
	.align	128
        .global         _ZN10layer_norm13ln_fwd_kernelINS_13Kernel_traitsI13__nv_bfloat16fS2_fjLj8192ELj1ELj1ELj4ELj16ENS_18Kernel_traits_baseILj8192ES2_fS2_fjLj128EEEEEEEvNS_9FwdParamsE
        .type           _ZN10layer_norm13ln_fwd_kernelINS_13Kernel_traitsI13__nv_bfloat16fS2_fjLj8192ELj1ELj1ELj4ELj16ENS_18Kernel_traits_baseILj8192ES2_fS2_fjLj128EEEEEEEvNS_9FwdParamsE,@function
        .size           _ZN10layer_norm13ln_fwd_kernelINS_13Kernel_traitsI13__nv_bfloat16fS2_fjLj8192ELj1ELj1ELj4ELj16ENS_18Kernel_traits_baseILj8192ES2_fS2_fjLj128EEEEEEEvNS_9FwdParamsE,(.L_x_1072 - _ZN10layer_norm13ln_fwd_kernelINS_13Kernel_traitsI13__nv_bfloat16fS2_fjLj8192ELj1ELj1ELj4ELj16ENS_18Kernel_traits_baseILj8192ES2_fS2_fjLj128EEEEEEEvNS_9FwdParamsE)
        .other          _ZN10layer_norm13ln_fwd_kernelINS_13Kernel_traitsI13__nv_bfloat16fS2_fjLj8192ELj1ELj1ELj4ELj16ENS_18Kernel_traits_baseILj8192ES2_fS2_fjLj128EEEEEEEvNS_9FwdParamsE,@"STO_CUDA_ENTRY STV_DEFAULT"
_ZN10layer_norm13ln_fwd_kernelINS_13Kernel_traitsI13__nv_bfloat16fS2_fjLj8192ELj1ELj1ELj4ELj16ENS_18Kernel_traits_baseILj8192ES2_fS2_fjLj128EEEEEEEvNS_9FwdParamsE:
.text._ZN10layer_norm13ln_fwd_kernelINS_13Kernel_traitsI13__nv_bfloat16fS2_fjLj8192ELj1ELj1ELj4ELj16ENS_18Kernel_traits_baseILj8192ES2_fS2_fjLj128EEEEEEEvNS_9FwdParamsE:
        /* <DEDUP_REMOVED lines=43> */
[----:B------:R-:W0:Y:S01]  /*02b0*/  S2UR UR5, SR_CgaCtaId ;  /* 0x00000000000579c3 */ /* 0x000e220000008800 */
[----:B------:R-:W-:Y:S01]  /*02c0*/  UMOV UR4, 0x400 ;  /* 0x0000040000047882 */ /* 0x000fe20000000000 */
[----:B------:R-:W-:-:S02]  /*02d0*/  PLOP3.LUT P0, PT, PT, PT, PT, 0x8, 0x80 ;  /* 0x000000000080781c */ /* 0x000fc40003f0e170 */
[----:B------:R-:W-:Y:S01]  /*02e0*/  MOV R200, UR8 ;  /* 0x0000000800c87c02 */ /* 0x000fe20008000f00 */
[----:B0-----:R-:W-:-:S06]  /*02f0*/  ULEA UR4, UR5, UR4, 0x18 ;  /* 0x0000000405047291 */ /* 0x001fcc000f8ec0ff */
[----:B------:R-:W-:Y:S02]  /*0300*/  MOV R199, UR4 ;  /* 0x0000000400c77c02 */ /* 0x000fe40008000f00 */
[--C-:B--2---:R-:W-:Y:S02]  /*0310*/  SHF.R.U64 R135, R128, 0x10, R129.reuse ;  /* 0x0000001080877819 */ /* 0x104fe40000001281 */
[----:B------:R-:W-:Y:S02]  /*0320*/  SHF.R.U32.HI R136, RZ, 0x10, R129 ;  /* 0x00000010ff887819 */ /* 0x000fe40000011681 */
[--C-:B---3--:R-:W-:Y:S02]  /*0330*/  SHF.R.U64 R137, R126, 0x10, R127.reuse ;  /* 0x000000107e897819 */ /* 0x108fe4000000127f */
[----:B------:R-:W-:Y:S02]  /*0340*/  SHF.R.U32.HI R138, RZ, 0x10, R127 ;  /* 0x00000010ff8a7819 */ /* 0x000fe4000001167f */
[----:B----4-:R-:W-:-:S02]  /*0350*/  SHF.R.U64 R139, R124, 0x10, R125 ;  /* 0x000000107c8b7819 */ /* 0x010fc4000000127d */
[----:B------:R-:W-:Y:S02]  /*0360*/  SHF.R.U32.HI R140, RZ, 0x10, R125 ;  /* 0x00000010ff8c7819 */ /* 0x000fe4000001167d */
[--C-:B-----5:R-:W-:Y:S02]  /*0370*/  SHF.R.U64 R141, R122, 0x10, R123.reuse ;  /* 0x000000107a8d7819 */ /* 0x120fe4000000127b */
        /* <DEDUP_REMOVED lines=121> */
.L_x_512:
[----:B0-----:R-:W0:Y:S01]  /*0b10*/  LDC.64 R130, c[0x0][0x390] ;  /* 0x0000e400ff827b82 */ /* 0x001e220000000a00 */
[----:B------:R-:W-:-:S04]  /*0b20*/  SHF.L.U32 R201, R200, 0xb, RZ ;  /* 0x0000000bc8c97819 */ /* 0x000fc800000006ff */
[----:B------:R-:W-:-:S05]  /*0b30*/  LOP3.LUT R201, R201, R134, RZ, 0xfc, !PT ;  /* 0x00000086c9c97212 */ /* 0x000fca00078efcff */
[----:B0-----:R-:W-:-:S05]  /*0b40*/  IMAD.WIDE.U32 R130, R201, 0x10, R130 ;  /* 0x00000010c9827825 */ /* 0x001fca00078e0082 */
        /* <DEDUP_REMOVED lines=17> */
[----:B------:R-:W-:-:S12]  /*0c60*/  BSSY.RECONVERGENT B0, `(.L_x_510) ;  /* 0x00000ee000007945 */ /* 0x000fd80003800200 */
[----:B------:R-:W-:Y:S02]  /*0c70*/  @!P1 SHF.R.U32.HI R204, RZ, 0x2, R134 ;  /* 0x00000002ffcc9819 */ /* 0x000fe40000011686 */
        /* <DEDUP_REMOVED lines=206> */
[----:B------:R-:W-:-:S04]  /*1960*/  @!P1 IADD3 R0, PT, PT, R199, 0x20, RZ ;  /* 0x00000020c7009810 */ /* 0x000fc80007ffe0ff */
[----:B------:R-:W0:Y:S01]  /*1970*/  SHFL.BFLY PT, R132, R131, 0x2, 0x1f ;  /* 0x0c401f0083847f89 */ /* 0x000e2200000e0000 */
[----:B------:R-:W-:Y:S01]  /*1980*/  @!P1 SEL R0, R0, R199, P0 ;  /* 0x000000c700009207 */ /* 0x000fe20000000000 */
[----:B0-----:R-:W-:Y:S01]  /*1990*/  FADD.FTZ R132, R131, R132 ;  /* 0x0000008483847221 */ /* 0x001fe20000010000 */
[----:B------:R-:W-:-:S04]  /*19a0*/  @!P1 LOP3.LUT R131, R204, 0x18, RZ, 0xc0, !PT ;  /* 0x00000018cc839812 */ /* 0x000fc800078ec0ff */
[----:B------:R-:W0:Y:S01]  /*19b0*/  SHFL.BFLY PT, R133, R132, 0x4, 0x1f ;  /* 0x0c801f0084857f89 */ /* 0x000e2200000e0000 */
[----:B------:R-:W-:Y:S01]  /*19c0*/  @!P1 IADD3 R0, PT, PT, R0, R131, RZ ;  /* 0x0000008300009210 */ /* 0x000fe20007ffe0ff */
[----:B0-----:R-:W-:Y:S01]  /*19d0*/  FADD.FTZ R133, R132, R133 ;  /* 0x0000008584857221 */ /* 0x001fe20000010000 */
[----:B-1----:R-:W-:-:S04]  /*19e0*/  LOP3.LUT R132, R134, 0x1f, RZ, 0xc0, !PT ;  /* 0x0000001f86847812 */ /* 0x002fc800078ec0ff */
[----:B------:R-:W0:Y:S01]  /*19f0*/  SHFL.BFLY PT, R202, R133, 0x8, 0x1f ;  /* 0x0d001f0085ca7f89 */ /* 0x000e2200000e0000 */
[----:B------:R-:W-:Y:S01]  /*1a00*/  ISETP.GT.U32.AND P2, PT, R132, 0x3, PT ;  /* 0x000000038400780c */ /* 0x000fe20003f44070 */
[----:B0-----:R-:W-:Y:S01]  /*1a10*/  FADD.FTZ R202, R133, R202 ;  /* 0x000000ca85ca7221 */ /* 0x001fe20000010000 */
[----:B------:R-:W-:-:S04]  /*1a20*/  CS2R R132, SRZ ;  /* 0x0000000000847805 */ /* 0x000fc8000001ff00 */
[----:B------:R-:W0:Y:S02]  /*1a30*/  SHFL.BFLY PT, R203, R202, 0x10, 0x1f ;  /* 0x0e001f00cacb7f89 */ /* 0x000e2400000e0000 */
[----:B0-----:R-:W-:Y:S01]  /*1a40*/  FADD.FTZ R131, R202, R203 ;  /* 0x000000cbca837221 */ /* 0x001fe20000010000 */
[----:B------:R-:W-:-:S04]  /*1a50*/  HFMA2 R203, -RZ, RZ, 0, 0 ;  /* 0x00000000ffcb7431 */ /* 0x000fc800000001ff */
[----:B------:R0:W-:Y:S01]  /*1a60*/  @!P1 STS.64 [R0], R130 ;  /* 0x0000008200009388 */ /* 0x0001e20000000a00 */
[----:B------:R-:W-:Y:S06]  /*1a70*/  BAR.SYNC.DEFER_BLOCKING 0x0 ;  /* 0x0000000000007b1d */ /* 0x000fec0000010000 */
[----:B------:R-:W-:Y:S05]  /*1a80*/  @P2 BRA `(.L_x_511) ;  /* 0x00000000002c2947 */ /* 0x000fea0003800000 */
[----:B------:R-:W1:Y:S01]  /*1a90*/  S2UR UR5, SR_CgaCtaId ;  /* 0x00000000000579c3 */ /* 0x000e620000008800 */
[----:B------:R-:W-:Y:S01]  /*1aa0*/  UMOV UR4, 0x400 ;  /* 0x0000040000047882 */ /* 0x000fe20000000000 */
[----:B0-----:R-:W-:Y:S02]  /*1ab0*/  SHF.L.U32 R0, R134, 0x3, RZ ;  /* 0x0000000386007819 */ /* 0x001fe400000006ff */
[----:B------:R-:W-:Y:S02]  /*1ac0*/  MOV R203, 0x45000000 ;  /* 0x4500000000cb7802 */ /* 0x000fe40000000f00 */
[----:B------:R-:W-:Y:S01]  /*1ad0*/  LOP3.LUT R0, R0, 0xf8, RZ, 0xc0, !PT ;  /* 0x000000f800007812 */ /* 0x000fe200078ec0ff */
[----:B-1----:R-:W-:-:S06]  /*1ae0*/  ULEA UR4, UR5, UR4, 0x18 ;  /* 0x0000000405047291 */ /* 0x002fcc000f8ec0ff */
[----:B------:R-:W-:-:S04]  /*1af0*/  MOV R199, UR4 ;  /* 0x0000000400c77c02 */ /* 0x000fc80008000f00 */
[----:B------:R-:W-:-:S04]  /*1b00*/  IADD3 R130, PT, PT, R199, 0x20, RZ ;  /* 0x00000020c7827810 */ /* 0x000fc80007ffe0ff */
[----:B------:R-:W-:-:S04]  /*1b10*/  SEL R131, R130, R199, P0 ;  /* 0x000000c782837207 */ /* 0x000fc80000000000 */
[----:B------:R-:W-:-:S05]  /*1b20*/  IADD3 R0, PT, PT, R131, R0, RZ ;  /* 0x0000000083007210 */ /* 0x000fca0007ffe0ff */
[----:B------:R1:W2:Y:S02]  /*1b30*/  LDS.64 R132, [R0] ;  /* 0x0000000000847984 */ /* 0x0002a40000000a00 */
.L_x_511:
[----:B------:R-:W-:Y:S05]  /*1b40*/  BSYNC.RECONVERGENT B0 ;  /* 0x0000000000007941 */ /* 0x000fea0003800200 */
.L_x_510:
[----:B01----:R-:W0:Y:S01]  /*1b50*/  SHFL.DOWN PT, R0, R203, 0x2, 0x1f ;  /* 0x08401f00cb007f89 */ /* 0x003e2200000e0000 */
[----:B------:R-:W-:Y:S02]  /*1b60*/  PRMT R135, R128, 0x7610, R135 ;  /* 0x0000761080877816 */ /* 0x000fe40000000087 */
[----:B------:R-:W-:Y:S01]  /*1b70*/  PRMT R137, R126, 0x7610, R137 ;  /* 0x000076107e897816 */ /* 0x000fe20000000089 */
[----:B--2---:R-:W1:Y:S01]  /*1b80*/  SHFL.DOWN PT, R131, R132, 0x2, 0x1f ;  /* 0x08401f0084837f89 */ /* 0x004e6200000e0000 */
        /* <DEDUP_REMOVED lines=10> */
[----:B0-----:R-:W-:Y:S01]  /*1c30*/  FADD.FTZ R202, R0, R203 ;  /* 0x000000cb00ca7221 */ /* 0x001fe20000010000 */
[----:B------:R-:W-:-:S02]  /*1c40*/  PRMT R179, R84, 0x7610, R179 ;  /* 0x0000761054b37816 */ /* 0x000fc400000000b3 */
[----:B------:R-:W-:Y:S01]  /*1c50*/  PRMT R181, R82, 0x7610, R181 ;  /* 0x0000761052b57816 */ /* 0x000fe200000000b5 */
[----:B------:R-:W0:Y:S01]  /*1c60*/  MUFU.RCP R204, R202 ;  /* 0x000000ca00cc7308 */ /* 0x000e220000001000 */
[----:B------:R-:W2:Y:S01]  /*1c70*/  SHFL.DOWN PT, R207, R202, 0x1, 0x1f ;  /* 0x08201f00cacf7f89 */ /* 0x000ea200000e0000 */
[----:B-1----:R-:W-:Y:S01]  /*1c80*/  FMUL.FTZ R130, R0, R131 ;  /* 0x0000008300827220 */ /* 0x002fe20000410000 */
[----:B------:R-:W-:Y:S01]  /*1c90*/  FADD.FTZ R131, -R131, R132 ;  /* 0x0000008483837221 */ /* 0x000fe20000010100 */
[----:B------:R-:W-:Y:S02]  /*1ca0*/  PRMT R155, R108, 0x7610, R155 ;  /* 0x000076106c9b7816 */ /* 0x000fe4000000009b */
[----:B------:R-:W-:Y:S01]  /*1cb0*/  FFMA.FTZ R205, R203, R132, R130 ;  /* 0x00000084cbcd7223 */ /* 0x000fe20000010082 */
[----:B------:R-:W-:Y:S01]  /*1cc0*/  FMUL.FTZ R132, R131, R131 ;  /* 0x0000008383847220 */ /* 0x000fe20000410000 */
[----:B------:R-:W1:Y:S01]  /*1cd0*/  SHFL.DOWN PT, R130, R133, 0x2, 0x1f ;  /* 0x08401f0085827f89 */ /* 0x000e6200000e0000 */
[----:B------:R-:W-:-:S02]  /*1ce0*/  PRMT R157, R106, 0x7610, R157 ;  /* 0x000076106a9d7816 */ /* 0x000fc4000000009d */
[----:B------:R-:W-:Y:S01]  /*1cf0*/  FMUL.FTZ R203, R132, R203 ;  /* 0x000000cb84cb7220 */ /* 0x000fe20000410000 */
[----:B------:R-:W-:Y:S02]  /*1d00*/  PRMT R159, R104, 0x7610, R159 ;  /* 0x00007610689f7816 */ /* 0x000fe4000000009f */
[----:B------:R-:W-:Y:S01]  /*1d10*/  PRMT R161, R102, 0x7610, R161 ;  /* 0x0000761066a17816 */ /* 0x000fe200000000a1 */
[----:B------:R-:W-:Y:S01]  /*1d20*/  FMUL.FTZ R203, R0, R203 ;  /* 0x000000cb00cb7220 */ /* 0x000fe20000410000 */
[----:B------:R-:W-:Y:S01]  /*1d30*/  PRMT R175, R88, 0x7610, R175 ;  /* 0x0000761058af7816 */ /* 0x000fe200000000af */
[----:B0-----:R-:W-:Y:S01]  /*1d40*/  FMUL.FTZ R205, R204, R205 ;  /* 0x000000cdcccd7220 */ /* 0x001fe20000410000 */
[----:B------:R-:W-:Y:S02]  /*1d50*/  PRMT R177, R86, 0x7610, R177 ;  /* 0x0000761056b17816 */ /* 0x000fe400000000b1 */
[----:B------:R-:W-:Y:S02]  /*1d60*/  PRMT R167, R96, 0x7610, R167 ;  /* 0x0000761060a77816 */ /* 0x000fe400000000a7 */
[----:B------:R-:W0:Y:S01]  /*1d70*/  SHFL.DOWN PT, R206, R205, 0x1, 0x1f ;  /* 0x08201f00cdce7f89 */ /* 0x000e2200000e0000 */
[----:B------:R-:W-:Y:S01]  /*1d80*/  PRMT R169, R94, 0x7610, R169 ;  /* 0x000076105ea97816 */ /* 0x000fe200000000a9 */
[----:B--2---:R-:W-:Y:S01]  /*1d90*/  FADD.FTZ R208, R202, R207 ;  /* 0x000000cfcad07221 */ /* 0x004fe20000010000 */
[----:B------:R-:W-:-:S02]  /*1da0*/  PRMT R171, R92, 0x7610, R171 ;  /* 0x000076105cab7816 */ /* 0x000fc400000000ab */
[----:B------:R-:W-:Y:S02]  /*1db0*/  PRMT R173, R90, 0x7610, R173 ;  /* 0x000076105aad7816 */ /* 0x000fe400000000ad */
[----:B------:R-:W-:Y:S01]  /*1dc0*/  PRMT R183, R80, 0x7610, R183 ;  /* 0x0000761050b77816 */ /* 0x000fe200000000b7 */
[----:B------:R-:W2:Y:S01]  /*1dd0*/  MUFU.RCP R208, R208 ;  /* 0x000000d000d07308 */ /* 0x000ea20000001000 */
[----:B-1----:R-:W-:Y:S01]  /*1de0*/  FADD.FTZ R131, R130, R133 ;  /* 0x0000008582837221 */ /* 0x002fe20000010000 */
[----:B------:R-:W-:Y:S02]  /*1df0*/  PRMT R185, R78, 0x7610, R185 ;  /* 0x000076104eb97816 */ /* 0x000fe400000000b9 */
[----:B------:R-:W-:Y:S01]  /*1e00*/  PRMT R193, R70, 0x7610, R193 ;  /* 0x0000761046c17816 */ /* 0x000fe200000000c1 */
[----:B------:R-:W-:Y:S01]  /*1e10*/  FFMA.FTZ R203, R204, R203, R131 ;  /* 0x000000cbcccb7223 */ /* 0x000fe20000010083 */
[----:B------:R-:W-:Y:S02]  /*1e20*/  PRMT R197, R2, 0x7610, R197 ;  /* 0x0000761002c57816 */ /* 0x000fe400000000c5 */
[----:B------:R-:W-:-:S02]  /*1e30*/  PRMT R187, R76, 0x7610, R187 ;  /* 0x000076104cbb7816 */ /* 0x000fc400000000bb */
[----:B------:R-:W1:Y:S01]  /*1e40*/  SHFL.DOWN PT, R130, R203, 0x1, 0x1f ;  /* 0x08201f00cb827f89 */ /* 0x000e6200000e0000 */
[----:B------:R-:W-:Y:S02]  /*1e50*/  PRMT R189, R74, 0x7610, R189 ;  /* 0x000076104abd7816 */ /* 0x000fe400000000bd */
[----:B------:R-:W-:Y:S01]  /*1e60*/  PRMT R191, R72, 0x7610, R191 ;  /* 0x0000761048bf7816 */ /* 0x000fe200000000bf */
[----:B0-----:R-:W-:Y:S01]  /*1e70*/  FMUL.FTZ R209, R207, R206 ;  /* 0x000000cecfd17220 */ /* 0x001fe20000410000 */
[----:B------:R-:W-:Y:S02]  /*1e80*/  PRMT R195, R68, 0x7610, R195 ;  /* 0x0000761044c37816 */ /* 0x000fe400000000c3 */
[----:B------:R-:W-:Y:S01]  /*1e90*/  ISETP.NE.AND P1, PT, R134, RZ, PT ;  /* 0x000000ff8600720c */ /* 0x000fe20003f25270 */
[----:B------:R-:W-:Y:S01]  /*1ea0*/  FFMA.FTZ R209, R202, R205, R209 ;  /* 0x000000cdcad17223 */ /* 0x000fe200000100d1 */
[----:B------:R-:W-:Y:S01]  /*1eb0*/  FADD.FTZ R205, R205, -R206 ;  /* 0x800000cecdcd7221 */ /* 0x000fe20000010000 */
[----:B------:R-:W-:-:S02]  /*1ec0*/  PLOP3.LUT P0, PT, P0, PT, PT, 0x8, 0x80 ;  /* 0x000000000080781c */ /* 0x000fc4000070e170 */
[----:B--2---:R-:W-:Y:S01]  /*1ed0*/  FMUL.FTZ R0, R208, R209 ;  /* 0x000000d1d0007220 */ /* 0x004fe20000410000 */
[----:B------:R-:W-:-:S04]  /*1ee0*/  FMUL.FTZ R205, R205, R205 ;  /* 0x000000cdcdcd7220 */ /* 0x000fc80000410000 */
[----:B------:R-:W-:Y:S01]  /*1ef0*/  FMUL.FTZ R202, R202, R205 ;  /* 0x000000cdcaca7220 */ /* 0x000fe20000410000 */
[----:B------:R-:W0:Y:S03]  /*1f00*/  SHFL.IDX PT, R0, R0, RZ, 0x1f ;  /* 0x00001fff00007589 */ /* 0x000e2600000e0000 */
[----:B------:R-:W-:Y:S01]  /*1f10*/  FMUL.FTZ R202, R207, R202 ;  /* 0x000000cacfca7220 */ /* 0x000fe20000410000 */
[----:B-1----:R-:W-:-:S04]  /*1f20*/  FADD.FTZ R131, R203, R130 ;  /* 0x00000082cb837221 */ /* 0x002fc80000010000 */
        /* <DEDUP_REMOVED lines=28> */
[----:B-1----:R-:W-:Y:S01]  /*20f0*/  FFMA.FTZ R42, R245, 0.0001220703125, R4 ;  /* 0x39000000f52a7823 */ /* 0x002fe20000010004 */
        /* <DEDUP_REMOVED lines=36> */
[C---:B------:R-:W-:Y:S01]  /*2340*/  FMUL.FTZ R7, R42.reuse, R209 ;  /* 0x000000d12a077220 */ /* 0x040fe20000410000 */
[C---:B------:R-:W-:Y:S01]  /*2350*/  FMUL.FTZ R19, R42.reuse, R29 ;  /* 0x0000001d2a137220 */ /* 0x040fe20000410000 */
[C---:B------:R-:W-:Y:S01]  /*2360*/  FMUL.FTZ R24, R42.reuse, R203 ;  /* 0x000000cb2a187220 */ /* 0x040fe20000410000 */
[C---:B------:R-:W-:Y:S01]  /*2370*/  FMUL.FTZ R56, R42.reuse, R45 ;  /* 0x0000002d2a387220 */ /* 0x040fe20000410000 */
[----:B------:R-:W-:Y:S01]  /*2380*/  FMUL.FTZ R45, R42, R241 ;  /* 0x000000f12a2d7220 */ /* 0x000fe20000410000 */
[----:B------:R-:W-:Y:S01]  /*2390*/  PRMT R8, R8, 0x5410, R6 ;  /* 0x0000541008087816 */ /* 0x000fe20000000006 */
[C---:B------:R-:W-:Y:S01]  /*23a0*/  FMUL.FTZ R63, R42.reuse, R63 ;  /* 0x0000003f2a3f7220 */ /* 0x040fe20000410000 */
[----:B------:R-:W-:Y:S01]  /*23b0*/  F2FP.BF16.F32.PACK_AB R29, RZ, R27 ;  /* 0x0000001bff1d723e */ /* 0x000fe200000010ff */
[C---:B------:R-:W-:Y:S01]  /*23c0*/  FMUL.FTZ R67, R42.reuse, R67 ;  /* 0x000000432a437220 */ /* 0x040fe20000410000 */
        /* <DEDUP_REMOVED lines=19> */
[----:B------:R-:W-:Y:S01]  /*2500*/  F2FP.BF16.F32.PACK_AB R64, RZ, R19 ;  /* 0x00000013ff40723e */ /* 0x000fe200000010ff */
[----:B------:R-:W-:-:S02]  /*2510*/  HFMA2.BF16_V2 R19, R136.H1_H1, R24.H0_H0, R138.H1_H1 ;  /* 0x2000001888137231 */ /* 0x000fc40000260c8a */
[C---:B------:R-:W-:Y:S01]  /*2520*/  FMUL.FTZ R28, R42.reuse, R229 ;  /* 0x000000e52a1c7220 */ /* 0x040fe20000410000 */
[----:B------:R-:W-:Y:S01]  /*2530*/  FMUL.FTZ R50, R42, R33 ;  /* 0x000000212a327220 */ /* 0x000fe20000410000 */
[----:B------:R-:W-:Y:S02]  /*2540*/  HFMA2.BF16_V2 R24, R89.H0_H0, R45.H0_H0, R87.H0_H0 ;  /* 0x2000002d59187231 */ /* 0x000fe40000240857 */
[----:B------:R-:W-:Y:S01]  /*2550*/  FADD.FTZ R62, R62, -R0 ;  /* 0x800000003e3e7221 */ /* 0x000fe20000010000 */
[C---:B------:R-:W-:Y:S01]  /*2560*/  FMUL.FTZ R26, R42.reuse, R133 ;  /* 0x000000852a1a7220 */ /* 0x040fe20000410000 */
[----:B------:R-:W-:Y:S01]  /*2570*/  F2FP.BF16.F32.PACK_AB R16, RZ, R16 ;  /* 0x00000010ff10723e */ /* 0x000fe200000010ff */
[C---:B------:R-:W-:Y:S01]  /*2580*/  FMUL.FTZ R43, R42.reuse, R43 ;  /* 0x0000002b2a2b7220 */ /* 0x040fe20000410000 */
[----:B------:R-:W-:Y:S01]  /*2590*/  F2FP.BF16.F32.PACK_AB R14, RZ, R14 ;  /* 0x0000000eff0e723e */ /* 0x000fe200000010ff */
[C---:B------:R-:W-:Y:S01]  /*25a0*/  FMUL.FTZ R47, R42.reuse, R47 ;  /* 0x0000002f2a2f7220 */ /* 0x040fe20000410000 */
[C---:B------:R-:W-:Y:S01]  /*25b0*/  FMUL.FTZ R130, R42.reuse, R49 ;  /* 0x000000312a827220 */ /* 0x040fe20000410000 */
[----:B------:R-:W-:Y:S01]  /*25c0*/  FMUL.FTZ R51, R42, R51 ;  /* 0x000000332a337220 */ /* 0x000fe20000410000 */
[----:B------:R-:W-:Y:S01]  /*25d0*/  HFMA2.BF16_V2 R45, R192.H1_H1, R67.H0_H0, R196.H1_H1 ;  /* 0x20000043c02d7231 */ /* 0x000fe20000260cc4 */
        /* <DEDUP_REMOVED lines=15> */
[----:B------:R-:W-:Y:S01]  /*26d0*/  FADD.FTZ R18, R57, -R0 ;  /* 0x8000000039127221 */ /* 0x000fe20000010000 */
[----:B------:R-:W-:Y:S01]  /*26e0*/  PRMT R16, R16, 0x5410, R14 ;  /* 0x0000541010107816 */ /* 0x000fe2000000000e */
[----:B------:R-:W-:Y:S01]  /*26f0*/  FMUL.FTZ R32, R42, R207 ;  /* 0x000000cf2a207220 */ /* 0x000fe20000410000 */
[----:B------:R-:W-:Y:S01]  /*2700*/  LOP3.LUT R4, R4, 0xffff, RZ, 0xc0, !PT ;  /* 0x0000ffff04047812 */ /* 0x000fe200078ec0ff */
[--C-:B------:R-:W-:Y:S01]  /*2710*/  FADD.FTZ R57, R58, -R0.reuse ;  /* 0x800000003a397221 */ /* 0x100fe20000010000 */
[----:B------:R-:W-:Y:S01]  /*2720*/  F2FP.BF16.F32.PACK_AB R26, RZ, R26 ;  /* 0x0000001aff1a723e */ /* 0x000fe200000010ff */
[----:B------:R-:W-:Y:S01]  /*2730*/  FMUL.FTZ R30, R42, R205 ;  /* 0x000000cd2a1e7220 */ /* 0x000fe20000410000 */
[----:B------:R-:W-:Y:S01]  /*2740*/  F2FP.BF16.F32.PACK_AB R43, RZ, R43 ;  /* 0x0000002bff2b723e */ /* 0x000fe200000010ff */
[--C-:B------:R-:W-:Y:S01]  /*2750*/  FADD.FTZ R60, R60, -R0.reuse ;  /* 0x800000003c3c7221 */ /* 0x100fe20000010000 */
[----:B------:R-:W-:Y:S01]  /*2760*/  F2FP.BF16.F32.PACK_AB R49, RZ, R47 ;  /* 0x0000002fff31723e */ /* 0x000fe200000010ff */
[----:B------:R-:W-:Y:S01]  /*2770*/  FADD.FTZ R61, R61, -R0 ;  /* 0x800000003d3d7221 */ /* 0x000fe20000010000 */
[----:B------:R-:W-:Y:S01]  /*2780*/  F2FP.BF16.F32.PACK_AB R130, RZ, R130 ;  /* 0x00000082ff82723e */ /* 0x000fe200000010ff */
[----:B------:R-:W-:Y:S01]  /*2790*/  IMAD.WIDE.U32 R4, R4, 0x10000, RZ ;  /* 0x0001000004047825 */ /* 0x000fe200078e00ff */
[----:B------:R-:W-:-:S03]  /*27a0*/  F2FP.BF16.F32.PACK_AB R206, RZ, R51 ;  /* 0x00000033ffce723e */ /* 0x000fc600000010ff */
[----:B------:R-:W-:Y:S01]  /*27b0*/  HFMA2.BF16_V2 R51, R113.H0_H0, R34.H0_H0, R111.H0_H0 ;  /* 0x2000002271337231 */ /* 0x000fe2000024086f */
[----:B------:R-:W-:Y:S01]  /*27c0*/  PRMT R9, R9, 0x5410, R12 ;  /* 0x0000541009097816 */ /* 0x000fe2000000000c */
[----:B------:R-:W-:Y:S01]  /*27d0*/  HFMA2.BF16_V2 R34, R73.H0_H0, R66.H0_H0, R69.H0_H0 ;  /* 0x2000004249227231 */ /* 0x000fe20000240845 */
[----:B------:R-:W-:Y:S01]  /*27e0*/  F2FP.BF16.F32.PACK_AB R207, RZ, R55 ;  /* 0x00000037ffcf723e */ /* 0x000fe200000010ff */
[----:B------:R-:W-:Y:S01]  /*27f0*/  HFMA2.BF16_V2 R66, R139, R8, R141 ;  /* 0x000000088b427231 */ /* 0x000fe2000020008d */
[----:B------:R-:W-:Y:S01]  /*2800*/  PRMT R28, R28, 0x5410, R50 ;  /* 0x000054101c1c7816 */ /* 0x000fe20000000032 */
[----:B------:R-:W-:Y:S01]  /*2810*/  HFMA2.BF16_V2 R55, R109.H0_H0, R38.H0_H0, R107.H0_H0 ;  /* 0x200000266d377231 */ /* 0x000fe2000024086b */
[----:B------:R-:W-:Y:S01]  /*2820*/  F2FP.BF16.F32.PACK_AB R20, RZ, R20 ;  /* 0x00000014ff14723e */ /* 0x000fe200000010ff */
[----:B------:R-:W-:Y:S01]  /*2830*/  FADD.FTZ R59, R59, -R0 ;  /* 0x800000003b3b7221 */ /* 0x000fe20000010000 */
[----:B------:R-:W-:Y:S01]  /*2840*/  F2FP.BF16.F32.PACK_AB R22, RZ, R22 ;  /* 0x00000016ff16723e */ /* 0x000fe200000010ff */
[----:B------:R-:W-:Y:S01]  /*2850*/  HFMA2.BF16_V2 R38, R172.H1_H1, R43.H0_H0, R174.H1_H1 ;  /* 0x2000002bac267231 */ /* 0x000fe20000260cae */
[----:B------:R-:W-:Y:S01]  /*2860*/  F2FP.BF16.F32.PACK_AB R210, RZ, R62 ;  /* 0x0000003effd2723e */ /* 0x000fe200000010ff */
[----:B------:R-:W-:Y:S01]  /*2870*/  HFMA2.BF16_V2 R62, R129.H0_H0, R26.H0_H0, R127.H0_H0 ;  /* 0x2000001a813e7231 */ /* 0x000fe2000024087f */
[----:B------:R-:W-:Y:S01]  /*2880*/  PRMT R49, R49, 0x5410, R130 ;  /* 0x0000541031317816 */ /* 0x000fe20000000082 */
[----:B------:R-:W-:Y:S01]  /*2890*/  HFMA2.BF16_V2 R14, R151, R16, R153 ;  /* 0x00000010970e7231 */ /* 0x000fe20000200099 */
[----:B------:R-:W-:Y:S01]  /*28a0*/  PRMT R7, R6, 0x7610, R7 ;  /* 0x0000761006077816 */ /* 0x000fe20000000007 */
[--C-:B------:R-:W-:Y:S01]  /*28b0*/  FADD.FTZ R239, R44, -R0.reuse ;  /* 0x800000002cef7221 */ /* 0x100fe20000010000 */
[--C-:B------:R-:W-:Y:S01]  /*28c0*/  FADD.FTZ R249, R52, -R0.reuse ;  /* 0x8000000034f97221 */ /* 0x100fe20000010000 */
[----:B------:R-:W-:Y:S01]  /*28d0*/  FADD.FTZ R53, R53, -R0 ;  /* 0x8000000035357221 */ /* 0x000fe20000010000 */
[----:B------:R-:W-:Y:S01]  /*28e0*/  HFMA2.BF16_V2 R43, R194.H1_H1, R65.H0_H0, R198.H1_H1 ;  /* 0x20000041c22b7231 */ /* 0x000fe20000260cc6 */
[----:B------:R-:W-:Y:S01]  /*28f0*/  PRMT R16, R67, 0x7632, R16 ;  /* 0x0000763243107816 */ /* 0x000fe20000000010 */
[----:B------:R-:W-:Y:S01]  /*2900*/  FMUL.FTZ R57, R42, R57 ;  /* 0x000000392a397220 */ /* 0x000fe20000410000 */
[----:B------:R-:W-:-:S02]  /*2910*/  HFMA2.BF16_V2 R65, R147, R9, R149 ;  /* 0x0000000993417231 */ /* 0x000fc40000200095 */
[--C-:B------:R-:W-:Y:S01]  /*2920*/  FADD.FTZ R235, R40, -R0.reuse ;  /* 0x8000000028eb7221 */ /* 0x100fe20000010000 */
[----:B------:R-:W-:Y:S01]  /*2930*/  FADD.FTZ R41, R41, -R0 ;  /* 0x8000000029297221 */ /* 0x000fe20000010000 */
[----:B------:R-:W-:Y:S01]  /*2940*/  F2FP.BF16.F32.PACK_AB R30, RZ, R30 ;  /* 0x0000001eff1e723e */ /* 0x000fe200000010ff */
[C---:B------:R-:W-:Y:S01]  /*2950*/  FMUL.FTZ R60, R42.reuse, R60 ;  /* 0x0000003c2a3c7220 */ /* 0x040fe20000410000 */
[----:B------:R-:W-:Y:S01]  /*2960*/  FMUL.FTZ R61, R42, R61 ;  /* 0x0000003d2a3d7220 */ /* 0x000fe20000410000 */
[----:B------:R-:W-:Y:S01]  /*2970*/  PRMT R20, R20, 0x5410, R22 ;  /* 0x0000541014147816 */ /* 0x000fe20000000016 */
[----:B------:R-:W-:Y:S01]  /*2980*/  HFMA2.BF16_V2 R8, R163, R28, R165 ;  /* 0x0000001ca3087231 */ /* 0x000fe200002000a5 */
[----:B------:R-:W-:Y:S01]  /*2990*/  PRMT R6, R66, 0x7632, R6 ;  /* 0x0000763242067816 */ /* 0x000fe20000000006 */
[----:B------:R-:W-:Y:S01]  /*29a0*/  FMUL.FTZ R59, R42, R59 ;  /* 0x0000003b2a3b7220 */ /* 0x000fe20000410000 */
[----:B------:R-:W-:Y:S01]  /*29b0*/  HFMA2.BF16_V2 R28, R179, R49, R181 ;  /* 0x00000031b31c7231 */ /* 0x000fe200002000b5 */
[----:B------:R-:W-:Y:S01]  /*29c0*/  LOP3.LUT R22, R4, 0xffff, R7, 0xf8, !PT ;  /* 0x0000ffff04167812 */ /* 0x000fe200078ef807 */
[C---:B------:R-:W-:Y:S01]  /*29d0*/  FMUL.FTZ R58, R42.reuse, R239 ;  /* 0x000000ef2a3a7220 */ /* 0x040fe20000410000 */
[----:B------:R-:W-:Y:S01]  /*29e0*/  F2FP.BF16.F32.PACK_AB R13, RZ, R13 ;  /* 0x0000000dff0d723e */ /* 0x000fe200000010ff */
[C---:B------:R-:W-:Y:S01]  /*29f0*/  FMUL.FTZ R131, R42.reuse, R249 ;  /* 0x000000f92a837220 */ /* 0x040fe20000410000 */
[----:B------:R-:W-:Y:S01]  /*2a00*/  FMUL.FTZ R53, R42, R53 ;  /* 0x000000352a357220 */ /* 0x000fe20000410000 */
[----:B------:R-:W-:Y:S01]  /*2a10*/  PRMT R49, R62, 0x7610, R49 ;  /* 0x000076103e317816 */ /* 0x000fe20000000031 */
[--C-:B------:R-:W-:Y:S01]  /*2a20*/  FADD.FTZ R233, R36, -R0.reuse ;  /* 0x8000000024e97221 */ /* 0x100fe20000010000 */
[----:B------:R-:W-:Y:S01]  /*2a30*/  LOP3.LUT R4, R16, 0xffff, RZ, 0xc0, !PT ;  /* 0x0000ffff10047812 */ /* 0x000fe200078ec0ff */
[----:B------:R-:W-:Y:S01]  /*2a40*/  FADD.FTZ R37, R37, -R0 ;  /* 0x8000000025257221 */ /* 0x000fe20000010000 */
[C---:B------:R-:W-:Y:S01]  /*2a50*/  FMUL.FTZ R52, R42.reuse, R235 ;  /* 0x000000eb2a347220 */ /* 0x040fe20000410000 */
[----:B------:R-:W-:Y:S01]  /*2a60*/  FMUL.FTZ R54, R42, R41 ;  /* 0x000000292a367220 */ /* 0x000fe20000410000 */
[----:B------:R-:W-:Y:S01]  /*2a70*/  F2FP.BF16.F32.PACK_AB R208, RZ, R57 ;  /* 0x00000039ffd0723e */ /* 0x000fe200000010ff */
[----:B------:R-:W-:Y:S01]  /*2a80*/  HFMA2.BF16_V2 R57, R125.H0_H0, R30.H0_H0, R123.H0_H0 ;  /* 0x2000001e7d397231 */ /* 0x000fe2000024087b */
[----:B------:R-:W-:Y:S01]  /*2a90*/  LOP3.LUT R6, R6, 0xffff, RZ, 0xc0, !PT ;  /* 0x0000ffff06067812 */ /* 0x000fe200078ec0ff */
[C---:B------:R-:W-:Y:S01]  /*2aa0*/  FMUL.FTZ R202, R42.reuse, R18 ;  /* 0x000000122aca7220 */ /* 0x040fe20000410000 */
[----:B------:R-:W-:Y:S01]  /*2ab0*/  PRMT R16, R65, 0x7632, R16 ;  /* 0x0000763241107816 */ /* 0x000fe20000000010 */
[C---:B------:R-:W-:Y:S01]  /*2ac0*/  FMUL.FTZ R17, R42.reuse, R17 ;  /* 0x000000112a117220 */ /* 0x040fe20000410000 */
[----:B------:R-:W-:Y:S01]  /*2ad0*/  F2FP.BF16.F32.PACK_AB R60, RZ, R60 ;  /* 0x0000003cff3c723e */ /* 0x000fe200000010ff */
[C---:B------:R-:W-:Y:S01]  /*2ae0*/  FMUL.FTZ R40, R42.reuse, R233 ;  /* 0x000000e92a287220 */ /* 0x040fe20000410000 */
[----:B------:R-:W-:Y:S01]  /*2af0*/  F2FP.BF16.F32.PACK_AB R61, RZ, R61 ;  /* 0x0000003dff3d723e */ /* 0x000fe200000010ff */
[----:B------:R-:W-:Y:S01]  /*2b00*/  FMUL.FTZ R33, R42, R37 ;  /* 0x000000252a217220 */ /* 0x000fe20000410000 */
[----:B------:R-:W-:Y:S01]  /*2b10*/  F2FP.BF16.F32.PACK_AB R209, RZ, R59 ;  /* 0x0000003bffd1723e */ /* 0x000fe200000010ff */
[----:B------:R-:W-:Y:S01]  /*2b20*/  HFMA2.BF16_V2 R59, R121.H0_H0, R13.H0_H0, R119.H0_H0 ;  /* 0x2000000d793b7231 */ /* 0x000fe20000240877 */
[----:B------:R-:W-:Y:S01]  /*2b30*/  PRMT R29, R29, 0x5410, R27 ;  /* 0x000054101d1d7816 */ /* 0x000fe2000000001b */
[----:B------:R-:W-:Y:S01]  /*2b40*/  IMAD.WIDE.U32 R6, R6, 0x10000, RZ ;  /* 0x0001000006067825 */ /* 0x000fe200078e00ff */
[----:B------:R-:W-:-:S03]  /*2b50*/  LOP3.LUT R49, R5, 0xffff, R49, 0xf8, !PT ;  /* 0x0000ffff05317812 */ /* 0x000fc600078ef831 */
[----:B------:R-:W-:Y:S01]  /*2b60*/  HFMA2.BF16_V2 R12, R155, R20, R157 ;  /* 0x000000149b0c7231 */ /* 0x000fe2000020009d */
[----:B------:R-:W-:Y:S01]  /*2b70*/  F2FP.BF16.F32.PACK_AB R58, RZ, R58 ;  /* 0x0000003aff3a723e */ /* 0x000fe200000010ff */
[----:B------:R-:W-:Y:S01]  /*2b80*/  IMAD.WIDE.U32 R4, R4, 0x10000, RZ ;  /* 0x0001000004047825 */ /* 0x000fe200078e00ff */
[----:B------:R-:W-:-:S03]  /*2b90*/  F2FP.BF16.F32.PACK_AB R56, RZ, R56 ;  /* 0x00000038ff38723e */ /* 0x000fc600000010ff */
[----:B------:R-:W-:Y:S01]  /*2ba0*/  HFMA2.BF16_V2 R10, R159, R29, R161 ;  /* 0x0000001d9f0a7231 */ /* 0x000fe200002000a1 */
[----:B------:R-:W-:Y:S01]  /*2bb0*/  F2FP.BF16.F32.PACK_AB R131, RZ, R131 ;  /* 0x00000083ff83723e */ /* 0x000fe200000010ff */
[C---:B------:R-:W-:Y:S01]  /*2bc0*/  FMUL.FTZ R46, R42.reuse, R227 ;  /* 0x000000e32a2e7220 */ /* 0x040fe20000410000 */
[----:B------:R-:W-:Y:S01]  /*2bd0*/  F2FP.BF16.F32.PACK_AB R18, RZ, R53 ;  /* 0x00000035ff12723e */ /* 0x000fe200000010ff */
[----:B------:R-:W-:Y:S01]  /*2be0*/  FMUL.FTZ R44, R42, R225 ;  /* 0x000000e12a2c7220 */ /* 0x000fe20000410000 */
[----:B------:R-:W-:Y:S01]  /*2bf0*/  LOP3.LUT R16, R16, 0xffff, RZ, 0xc0, !PT ;  /* 0x0000ffff10107812 */ /* 0x000fe200078ec0ff */
[C---:B------:R-:W-:Y:S01]  /*2c00*/  FMUL.FTZ R35, R42.reuse, R35 ;  /* 0x000000232a237220 */ /* 0x040fe20000410000 */
[----:B------:R-:W-:Y:S01]  /*2c10*/  F2FP.BF16.F32.PACK_AB R52, RZ, R52 ;  /* 0x00000034ff34723e */ /* 0x000fe200000010ff */
[--C-:B------:R-:W-:Y:S01]  /*2c20*/  FADD.FTZ R39, R39, -R0.reuse ;  /* 0x8000000027277221 */ /* 0x100fe20000010000 */
[----:B------:R-:W-:Y:S01]  /*2c30*/  F2FP.BF16.F32.PACK_AB R54, RZ, R54 ;  /* 0x00000036ff36723e */ /* 0x000fe200000010ff */
[----:B------:R-:W-:Y:S01]  /*2c40*/  FMUL.FTZ R132, R42, R237 ;  /* 0x000000ed2a847220 */ /* 0x000fe20000410000 */
[--C-:B------:R-:W-:Y:S01]  /*2c50*/  PRMT R60, R60, 0x5410, R61.reuse ;  /* 0x000054103c3c7816 */ /* 0x100fe2000000003d */
[----:B------:R-:W-:Y:S01]  /*2c60*/  FADD.FTZ R23, R23, -R0 ;  /* 0x8000000017177221 */ /* 0x000fe20000010000 */
[----:B------:R-:W-:Y:S01]  /*2c70*/  PRMT R61, R57, 0x7610, R61 ;  /* 0x00007610393d7816 */ /* 0x000fe2000000003d */
[----:B------:R-:W-:Y:S01]  /*2c80*/  FMUL.FTZ R48, R42, R39 ;  /* 0x000000272a307220 */ /* 0x000fe20000410000 */
[----:B------:R-:W-:Y:S01]  /*2c90*/  PRMT R58, R58, 0x5410, R56 ;  /* 0x000054103a3a7816 */ /* 0x000fe20000000038 */
[C---:B------:R-:W-:Y:S01]  /*2ca0*/  FMUL.FTZ R23, R42.reuse, R23 ;  /* 0x000000172a177220 */ /* 0x040fe20000410000 */
[----:B------:R-:W-:Y:S01]  /*2cb0*/  PRMT R131, R131, 0x5410, R18 ;  /* 0x0000541083837816 */ /* 0x000fe20000000012 */
[----:B------:R-:W-:Y:S01]  /*2cc0*/  FMUL.FTZ R205, R42, R245 ;  /* 0x000000f52acd7220 */ /* 0x000fe20000410000 */
[----:B------:R-:W-:Y:S01]  /*2cd0*/  PRMT R57, R66, 0x7610, R57 ;  /* 0x0000761042397816 */ /* 0x000fe20000000039 */
[----:B------:R-:W-:Y:S01]  /*2ce0*/  FMUL.FTZ R133, R42, R251 ;  /* 0x000000fb2a857220 */ /* 0x000fe20000410000 */
[----:B------:R-:W-:Y:S01]  /*2cf0*/  LOP3.LUT R18, R4, 0xffff, R67, 0xf8, !PT ;  /* 0x0000ffff04127812 */ /* 0x000fe200078ef843 */
[----:B------:R-:W-:Y:S01]  /*2d00*/  HFMA2.BF16_V2 R27, R175, R58, R177 ;  /* 0x0000003aaf1b7231 */ /* 0x000fe200002000b1 */
[----:B------:R-:W-:Y:S01]  /*2d10*/  LOP3.LUT R56, R5, 0xffff, R59, 0xf8, !PT ;  /* 0x0000ffff05387812 */ /* 0x000fe200078ef83b */
[----:B------:R-:W-:Y:S01]  /*2d20*/  IMAD.WIDE.U32 R4, R16, 0x10000, RZ ;  /* 0x0001000010047825 */ /* 0x000fe200078e00ff */
[----:B------:R-:W-:-:S03]  /*2d30*/  F2FP.BF16.F32.PACK_AB R17, RZ, R17 ;  /* 0x00000011ff11723e */ /* 0x000fc600000010ff */
[----:B------:R-:W-:Y:S01]  /*2d40*/  FADD.FTZ R31, R31, -R0 ;  /* 0x800000001f1f7221 */ /* 0x000fe20000010000 */
[----:B------:R-:W-:Y:S01]  /*2d50*/  F2FP.BF16.F32.PACK_AB R40, RZ, R40 ;  /* 0x00000028ff28723e */ /* 0x000fe200000010ff */
[----:B------:R-:W-:Y:S01]  /*2d60*/  HFMA2.BF16_V2 R50, R193, R60, R197 ;  /* 0x0000003cc1327231 */ /* 0x000fe200002000c5 */
[----:B------:R-:W-:Y:S01]  /*2d70*/  F2FP.BF16.F32.PACK_AB R33, RZ, R33 ;  /* 0x00000021ff21723e */ /* 0x000fe200000010ff */
[----:B------:R-:W-:Y:S01]  /*2d80*/  HFMA2.BF16_V2 R53, R117.H0_H0, R17.H0_H0, R115.H0_H0 ;  /* 0x2000001175357231 */ /* 0x000fe20000240873 */
[----:B------:R-:W-:Y:S01]  /*2d90*/  PRMT R52, R52, 0x5410, R54 ;  /* 0x0000541034347816 */ /* 0x000fe20000000036 */
[----:B------:R-:W-:Y:S01]  /*2da0*/  FMUL.FTZ R31, R42, R31 ;  /* 0x0000001f2a1f7220 */ /* 0x000fe20000410000 */
[----:B------:R-:W-:Y:S01]  /*2db0*/  LOP3.LUT R54, R7, 0xffff, R61, 0xf8, !PT ;  /* 0x0000ffff07367812 */ /* 0x000fe200078ef83d */
[----:B------:R-:W-:Y:S01]  /*2dc0*/  HFMA2.BF16_V2 R30, R71.H0_H0, R210.H0_H0, R3.H0_H0 ;  /* 0x200000d2471e7231 */ /* 0x000fe20000240803 */
[----:B------:R-:W-:Y:S01]  /*2dd0*/  LOP3.LUT R20, R6, 0xffff, R57, 0xf8, !PT ;  /* 0x0000ffff06147812 */ /* 0x000fe200078ef839 */
[----:B------:R-:W-:Y:S01]  /*2de0*/  HFMA2.BF16_V2 R29, R171, R52, R173 ;  /* 0x00000034ab1d7231 */ /* 0x000fe200002000ad */
[----:B------:R-:W-:Y:S01]  /*2df0*/  PRMT R7, R12, 0x7632, R7 ;  /* 0x000076320c077816 */ /* 0x000fe20000000007 */
[----:B------:R-:W-:Y:S01]  /*2e00*/  HFMA2.BF16_V2 R52, R183, R131, R185 ;  /* 0x00000083b7347231 */ /* 0x000fe200002000b9 */
[----:B------:R-:W-:Y:S01]  /*2e10*/  PRMT R6, R14, 0x7632, R6 ;  /* 0x000076320e067816 */ /* 0x000fe20000000006 */
[----:B------:R-:W-:Y:S01]  /*2e20*/  FMUL.FTZ R36, R42, R223 ;  /* 0x000000df2a247220 */ /* 0x000fe20000410000 */
[----:B------:R-:W-:Y:S01]  /*2e30*/  PRMT R40, R40, 0x5410, R33 ;  /* 0x0000541028287816 */ /* 0x000fe20000000021 */
[----:B------:R-:W-:Y:S01]  /*2e40*/  FMUL.FTZ R231, R42, R231 ;  /* 0x000000e72ae77220 */ /* 0x000fe20000410000 */
[----:B------:R-:W-:Y:S01]  /*2e50*/  LOP3.LUT R16, R4, 0xffff, R65, 0xf8, !PT ;  /* 0x0000ffff04107812 */ /* 0x000fe200078ef841 */
[C---:B------:R-:W-:Y:S01]  /*2e60*/  FMUL.FTZ R203, R42.reuse, R243 ;  /* 0x000000f32acb7220 */ /* 0x040fe20000410000 */
[----:B------:R-:W-:Y:S01]  /*2e70*/  LOP3.LUT R4, R7, 0xffff, RZ, 0xc0, !PT ;  /* 0x0000ffff07047812 */ /* 0x000fe200078ec0ff */
[----:B------:R-:W-:Y:S01]  /*2e80*/  FMUL.FTZ R204, R42, R247 ;  /* 0x000000f72acc7220 */ /* 0x000fe20000410000 */
[----:B------:R-:W-:Y:S01]  /*2e90*/  LOP3.LUT R6, R6, 0xffff, RZ, 0xc0, !PT ;  /* 0x0000ffff06067812 */ /* 0x000fe200078ec0ff */
[----:B------:R-:W-:Y:S01]  /*2ea0*/  HFMA2.BF16_V2 R9, R167, R40, R169 ;  /* 0x00000028a7097231 */ /* 0x000fe200002000a9 */
[----:B------:R-:W-:-:S02]  /*2eb0*/  PRMT R58, R10, 0x7632, R58 ;  /* 0x000076320a3a7816 */ /* 0x000fc4000000003a */
[----:B------:R-:W-:Y:S01]  /*2ec0*/  LOP3.LUT R53, R5, 0xffff, R53, 0xf8, !PT ;  /* 0x0000ffff05357812 */ /* 0x000fe200078ef835 */
[----:B------:R-:W-:Y:S01]  /*2ed0*/  IMAD.WIDE.U32 R4, R4, 0x10000, RZ ;  /* 0x0001000004047825 */ /* 0x000fe200078e00ff */
[----:B------:R-:W-:Y:S02]  /*2ee0*/  PRMT R59, R55, 0x7610, R59 ;  /* 0x00007610373b7816 */ /* 0x000fe4000000003b */
[----:B------:R-:W-:Y:S01]  /*2ef0*/  PRMT R57, R51, 0x7610, R57 ;  /* 0x0000761033397816 */ /* 0x000fe20000000039 */
[----:B------:R-:W-:Y:S01]  /*2f00*/  IMAD.WIDE.U32 R6, R6, 0x10000, RZ ;  /* 0x0001000006067825 */ /* 0x000fe200078e00ff */
[----:B------:R-:W-:Y:S02]  /*2f10*/  PRMT R55, R12, 0x7610, R55 ;  /* 0x000076100c377816 */ /* 0x000fe40000000037 */
[----:B------:R-:W-:Y:S02]  /*2f20*/  PRMT R51, R14, 0x7610, R51 ;  /* 0x000076100e337816 */ /* 0x000fe40000000033 */
[----:B------:R-:W-:-:S02]  /*2f30*/  LOP3.LUT R58, R58, 0xffff, RZ, 0xc0, !PT ;  /* 0x0000ffff3a3a7812 */ /* 0x000fc400078ec0ff */
[----:B------:R-:W-:Y:S02]  /*2f40*/  LOP3.LUT R12, R4, 0xffff, R55, 0xf8, !PT ;  /* 0x0000ffff040c7812 */ /* 0x000fe400078ef837 */
[----:B------:R-:W-:Y:S02]  /*2f50*/  F2FP.BF16.F32.PACK_AB R46, RZ, R46 ;  /* 0x0000002eff2e723e */ /* 0x000fe400000010ff */
[----:B------:R-:W-:Y:S02]  /*2f60*/  LOP3.LUT R14, R6, 0xffff, R51, 0xf8, !PT ;  /* 0x0000ffff060e7812 */ /* 0x000fe400078ef833 */
[----:B------:R-:W-:Y:S01]  /*2f70*/  LOP3.LUT R55, R5, 0xffff, R59, 0xf8, !PT ;  /* 0x0000ffff05377812 */ /* 0x000fe200078ef83b */
[----:B------:R-:W-:Y:S01]  /*2f80*/  IMAD.WIDE.U32 R4, R58, 0x10000, RZ ;  /* 0x000100003a047825 */ /* 0x000fe200078e00ff */
[----:B------:R-:W-:Y:S02]  /*2f90*/  F2FP.BF16.F32.PACK_AB R44, RZ, R44 ;  /* 0x0000002cff2c723e */ /* 0x000fe400000010ff */
[----:B------:R-:W-:-:S02]  /*2fa0*/  LOP3.LUT R51, R7, 0xffff, R57, 0xf8, !PT ;  /* 0x0000ffff07337812 */ /* 0x000fc400078ef839 */
[----:B------:R-:W-:Y:S01]  /*2fb0*/  PRMT R6, R8, 0x7632, R6 ;  /* 0x0000763208067816 */ /* 0x000fe20000000006 */
[----:B------:R-:W-:Y:S01]  /*2fc0*/  HFMA2.BF16_V2 R39, R105.H0_H0, R44.H0_H0, R103.H0_H0 ;  /* 0x2000002c69277231 */ /* 0x000fe20000240867 */
[----:B------:R-:W-:Y:S01]  /*2fd0*/  PRMT R7, R10, 0x7610, R7 ;  /* 0x000076100a077816 */ /* 0x000fe20000000007 */
[----:B------:R-:W-:Y:S01]  /*2fe0*/  HFMA2.BF16_V2 R44, R188.H1_H1, R209.H0_H0, R190.H1_H1 ;  /* 0x200000d1bc2c7231 */ /* 0x000fe20000260cbe */
[----:B------:R-:W-:Y:S02]  /*2ff0*/  PRMT R58, R9, 0x7632, R58 ;  /* 0x00007632093a7816 */ /* 0x000fe4000000003a */
[----:B------:R-:W-:Y:S01]  /*3000*/  F2FP.BF16.F32.PACK_AB R41, RZ, R35 ;  /* 0x00000023ff29723e */ /* 0x000fe200000010ff */
[----:B------:R-:W-:Y:S01]  /*3010*/  HFMA2.BF16_V2 R35, R101.H0_H0, R46.H0_H0, R99.H0_H0 ;  /* 0x2000002e65237231 */ /* 0x000fe20000240863 */
[----:B------:R-:W-:Y:S01]  /*3020*/  LOP3.LUT R6, R6, 0xffff, RZ, 0xc0, !PT ;  /* 0x0000ffff06067812 */ /* 0x000fe200078ec0ff */
[----:B------:R-:W-:Y:S01]  /*3030*/  HFMA2.BF16_V2 R46, R184.H1_H1, R207.H0_H0, R186.H1_H1 ;  /* 0x200000cfb82e7231 */ /* 0x000fe20000260cba */
[----:B------:R-:W-:Y:S01]  /*3040*/  F2FP.BF16.F32.PACK_AB R132, RZ, R132 ;  /* 0x00000084ff84723e */ /* 0x000fe200000010ff */
[----:B------:R-:W-:Y:S01]  /*3050*/  HFMA2.BF16_V2 R41, R97.H0_H0, R41.H0_H0, R95.H0_H0 ;  /* 0x2000002961297231 */ /* 0x000fe2000024085f */
[----:B------:R-:W-:Y:S01]  /*3060*/  LOP3.LUT R10, R4, 0xffff, R7, 0xf8, !PT ;  /* 0x0000ffff040a7812 */ /* 0x000fe200078ef807 */
[----:B------:R-:W-:Y:S01]  /*3070*/  IMAD.WIDE.U32 R6, R6, 0x10000, RZ ;  /* 0x0001000006067825 */ /* 0x000fe200078e00ff */
[----:B------:R-:W-:-:S03]  /*3080*/  LOP3.LUT R4, R58, 0xffff, RZ, 0xc0, !PT ;  /* 0x0000ffff3a047812 */ /* 0x000fc600078ec0ff */
[----:B------:R-:W-:Y:S01]  /*3090*/  HFMA2.BF16_V2 R26, R93.H0_H0, R132.H0_H0, R91.H0_H0 ;  /* 0x200000845d1a7231 */ /* 0x000fe2000024085b */
[----:B------:R-:W-:Y:S02]  /*30a0*/  PRMT R57, R35, 0x7610, R57 ;  /* 0x0000761023397816 */ /* 0x000fe40000000039 */
[----:B------:R-:W-:Y:S02]  /*30b0*/  PRMT R58, R29, 0x7632, R58 ;  /* 0x000076321d3a7816 */ /* 0x000fe4000000003a */
[----:B------:R-:W-:Y:S01]  /*30c0*/  LOP3.LUT R39, R5, 0xffff, R39, 0xf8, !PT ;  /* 0x0000ffff05277812 */ /* 0x000fe200078ef827 */
[----:B------:R-:W-:Y:S01]  /*30d0*/  IMAD.WIDE.U32 R4, R4, 0x10000, RZ ;  /* 0x0001000004047825 */ /* 0x000fe200078e00ff */
[----:B------:R-:W-:Y:S02]  /*30e0*/  PRMT R35, R8, 0x7610, R35 ;  /* 0x0000761008237816 */ /* 0x000fe40000000023 */
[----:B------:R-:W-:Y:S02]  /*30f0*/  F2FP.BF16.F32.PACK_AB R25, RZ, R23 ;  /* 0x00000017ff19723e */ /* 0x000fe400000010ff */
[----:B------:R-:W-:-:S02]  /*3100*/  LOP3.LUT R8, R58, 0xffff, RZ, 0xc0, !PT ;  /* 0x0000ffff3a087812 */ /* 0x000fc400078ec0ff */
[----:B------:R-:W-:Y:S01]  /*3110*/  F2FP.BF16.F32.PACK_AB R205, RZ, R205 ;  /* 0x000000cdffcd723e */ /* 0x000fe200000010ff */
[----:B------:R-:W-:Y:S01]  /*3120*/  HFMA2.BF16_V2 R13, R152.H1_H1, R25.H0_H0, R154.H1_H1 ;  /* 0x20000019980d7231 */ /* 0x000fe20000260c9a */
[--C-:B------:R-:W-:Y:S02]  /*3130*/  LOP3.LUT R6, R6, 0xffff, R35.reuse, 0xf8, !PT ;  /* 0x0000ffff06067812 */ /* 0x100fe400078ef823 */
[----:B------:R-:W-:Y:S01]  /*3140*/  PRMT R35, R26, 0x7610, R35 ;  /* 0x000076101a237816 */ /* 0x000fe20000000023 */
[----:B------:R-:W-:Y:S01]  /*3150*/  HFMA2.BF16_V2 R25, R85.H0_H0, R205.H0_H0, R83.H0_H0 ;  /* 0x200000cd55197231 */ /* 0x000fe20000240853 */
[----:B------:R-:W-:Y:S02]  /*3160*/  LOP3.LUT R5, R5, 0xffff, R41, 0xf8, !PT ;  /* 0x0000ffff05057812 */ /* 0x000fe400078ef829 */
[----:B------:R-:W-:Y:S02]  /*3170*/  PRMT R26, R27, 0x7632, R26 ;  /* 0x000076321b1a7816 */ /* 0x000fe4000000001a */
[----:B------:R-:W-:Y:S01]  /*3180*/  LOP3.LUT R4, R4, 0xffff, R9, 0xf8, !PT ;  /* 0x0000ffff04047812 */ /* 0x000fe200078ef809 */
[----:B------:R-:W-:Y:S01]  /*3190*/  IMAD.WIDE.U32 R8, R8, 0x10000, RZ ;  /* 0x0001000008087825 */ /* 0x000fe200078e00ff */
[----:B------:R-:W-:-:S02]  /*31a0*/  PRMT R41, R28, 0x7632, R41 ;  /* 0x000076321c297816 */ /* 0x000fc40000000029 */
[----:B------:R-:W-:Y:S02]  /*31b0*/  F2FP.BF16.F32.PACK_AB R133, RZ, R133 ;  /* 0x00000085ff85723e */ /* 0x000fe400000010ff */
[----:B------:R-:W-:Y:S02]  /*31c0*/  F2FP.BF16.F32.PACK_AB R202, RZ, R202 ;  /* 0x000000caffca723e */ /* 0x000fe400000010ff */
[----:B------:R-:W-:Y:S02]  /*31d0*/  LOP3.LUT R26, R26, 0xffff, RZ, 0xc0, !PT ;  /* 0x0000ffff1a1a7812 */ /* 0x000fe400078ec0ff */
[----:B------:R-:W-:Y:S02]  /*31e0*/  LOP3.LUT R41, R41, 0xffff, RZ, 0xc0, !PT ;  /* 0x0000ffff29297812 */ /* 0x000fe400078ec0ff */
[----:B------:R-:W-:Y:S02]  /*31f0*/  PRMT R133, R133, 0x5410, R202 ;  /* 0x0000541085857816 */ /* 0x000fe400000000ca */
[----:B------:R-:W-:-:S02]  /*3200*/  LOP3.LUT R7, R7, 0xffff, R57, 0xf8, !PT ;  /* 0x0000ffff07077812 */ /* 0x000fc400078ef839 */
[----:B------:R-:W-:Y:S01]  /*3210*/  LOP3.LUT R9, R9, 0xffff, R35, 0xf8, !PT ;  /* 0x0000ffff09097812 */ /* 0x000fe200078ef823 */
[----:B------:R-:W-:Y:S01]  /*3220*/  HFMA2.BF16_V2 R33, R187, R133, R189 ;  /* 0x00000085bb217231 */ /* 0x000fe200002000bd */
[----:B------:R-:W-:Y:S02]  /*3230*/  F2FP.BF16.F32.PACK_AB R32, RZ, R32 ;  /* 0x00000020ff20723e */ /* 0x000fe400000010ff */
[----:B------:R-:W-:Y:S02]  /*3240*/  LOP3.LUT R8, R8, 0xffff, R29, 0xf8, !PT ;  /* 0x0000ffff08087812 */ /* 0x000fe400078ef81d */
[----:B------:R-:W-:Y:S01]  /*3250*/  PRMT R35, R24, 0x7610, R35 ;  /* 0x0000761018237816 */ /* 0x000fe20000000023 */
[----:B------:R-:W-:Y:S01]  /*3260*/  HFMA2.BF16_V2 R23, R140.H1_H1, R32.H0_H0, R142.H1_H1 ;  /* 0x200000208c177231 */ /* 0x000fe20000260c8e */
[----:B------:R-:W-:Y:S01]  /*3270*/  PRMT R57, R25, 0x7610, R57 ;  /* 0x0000761019397816 */ /* 0x000fe20000000039 */
[----:B------:R-:W-:Y:S01]  /*3280*/  IMAD.WIDE.U32 R24, R26, 0x10000, RZ ;  /* 0x000100001a187825 */ /* 0x000fe200078e00ff */
[----:B------:R-:W-:-:S03]  /*3290*/  PRMT R58, R52, 0x7632, R58 ;  /* 0x00007632343a7816 */ /* 0x000fc6000000003a */
[----:B------:R-:W-:Y:S01]  /*32a0*/  HFMA2.BF16_V2 R32, R81.H0_H0, R206.H0_H0, R79.H0_H0 ;  /* 0x200000ce51207231 */ /* 0x000fe2000024084f */
[----:B------:R-:W-:Y:S01]  /*32b0*/  PRMT R29, R27, 0x7610, R29 ;  /* 0x000076101b1d7816 */ /* 0x000fe2000000001d */
[----:B------:R-:W-:Y:S01]  /*32c0*/  IMAD.WIDE.U32 R26, R41, 0x10000, RZ ;  /* 0x00010000291a7825 */ /* 0x000fe200078e00ff */
[----:B------:R-:W-:Y:S02]  /*32d0*/  PRMT R41, R28, 0x7610, R41 ;  /* 0x000076101c297816 */ /* 0x000fe40000000029 */
[----:B------:R-:W-:Y:S02]  /*32e0*/  F2FP.BF16.F32.PACK_AB R31, RZ, R31 ;  /* 0x0000001fff1f723e */ /* 0x000fe400000010ff */
[----:B------:R-:W-:Y:S02]  /*32f0*/  LOP3.LUT R28, R58, 0xffff, RZ, 0xc0, !PT ;  /* 0x0000ffff3a1c7812 */ /* 0x000fe400078ec0ff */
[--C-:B------:R-:W-:Y:S01]  /*3300*/  LOP3.LUT R27, R27, 0xffff, R57.reuse, 0xf8, !PT ;  /* 0x0000ffff1b1b7812 */ /* 0x100fe200078ef839 */
[----:B------:R-:W-:Y:S01]  /*3310*/  HFMA2.BF16_V2 R17, R160.H1_H1, R31.H0_H0, R162.H1_H1 ;  /* 0x2000001fa0117231 */ /* 0x000fe20000260ca2 */
[----:B------:R-:W-:Y:S01]  /*3320*/  PRMT R57, R33, 0x7632, R57 ;  /* 0x0000763221397816 */ /* 0x000fe20000000039 */
[----:B------:R-:W-:Y:S01]  /*3330*/  HFMA2.BF16_V2 R31, R77.H0_H0, R208.H0_H0, R75.H0_H0 ;  /* 0x200000d04d1f7231 */ /* 0x000fe2000024084b */
[----:B------:R-:W-:-:S02]  /*3340*/  PRMT R63, R63, 0x5410, R64 ;  /* 0x000054103f3f7816 */ /* 0x000fc40000000040 */
[----:B------:R-:W-:Y:S01]  /*3350*/  LOP3.LUT R24, R24, 0xffff, R29, 0xf8, !PT ;  /* 0x0000ffff18187812 */ /* 0x000fe200078ef81d */
[----:B------:R-:W-:Y:S01]  /*3360*/  IMAD.WIDE.U32 R28, R28, 0x10000, RZ ;  /* 0x000100001c1c7825 */ /* 0x000fe200078e00ff */
[----:B------:R-:W-:-:S03]  /*3370*/  LOP3.LUT R26, R26, 0xffff, R41, 0xf8, !PT ;  /* 0x0000ffff1a1a7812 */ /* 0x000fc600078ef829 */
[----:B------:R-:W-:Y:S01]  /*3380*/  HFMA2.BF16_V2 R40, R191, R63, R195 ;  /* 0x0000003fbf287231 */ /* 0x000fe200002000c3 */
[----:B------:R-:W-:Y:S02]  /*3390*/  PRMT R41, R32, 0x7610, R41 ;  /* 0x0000761020297816 */ /* 0x000fe40000000029 */
[--C-:B------:R-:W-:Y:S02]  /*33a0*/  LOP3.LUT R25, R25, 0xffff, R35.reuse, 0xf8, !PT ;  /* 0x0000ffff19197812 */ /* 0x100fe400078ef823 */
[----:B------:R-:W-:Y:S02]  /*33b0*/  PRMT R32, R50, 0x7632, R32 ;  /* 0x0000763232207816 */ /* 0x000fe40000000020 */
[----:B------:R-:W-:Y:S02]  /*33c0*/  LOP3.LUT R57, R57, 0xffff, RZ, 0xc0, !PT ;  /* 0x0000ffff39397812 */ /* 0x000fe400078ec0ff */
[----:B------:R-:W-:Y:S02]  /*33d0*/  PRMT R35, R52, 0x7610, R35 ;  /* 0x0000761034237816 */ /* 0x000fe40000000023 */
[----:B------:R-:W-:-:S02]  /*33e0*/  LOP3.LUT R29, R29, 0xffff, R41, 0xf8, !PT ;  /* 0x0000ffff1d1d7812 */ /* 0x000fc400078ef829 */
[----:B------:R-:W-:Y:S02]  /*33f0*/  LOP3.LUT R32, R32, 0xffff, RZ, 0xc0, !PT ;  /* 0x0000ffff20207812 */ /* 0x000fe400078ec0ff */
[----:B------:R-:W-:Y:S02]  /*3400*/  PRMT R41, R31, 0x7610, R41 ;  /* 0x000076101f297816 */ /* 0x000fe40000000029 */
[----:B------:R-:W-:Y:S01]  /*3410*/  PRMT R59, R30, 0x7610, R59 ;  /* 0x000076101e3b7816 */ /* 0x000fe2000000003b */
[----:B------:R-:W-:Y:S01]  /*3420*/  IMAD.WIDE.U32 R30, R57, 0x10000, RZ ;  /* 0x00010000391e7825 */ /* 0x000fe200078e00ff */
[--C-:B------:R-:W-:Y:S02]  /*3430*/  LOP3.LUT R28, R28, 0xffff, R35.reuse, 0xf8, !PT ;  /* 0x0000ffff1c1c7812 */ /* 0x100fe400078ef823 */
[----:B------:R-:W-:Y:S01]  /*3440*/  PRMT R35, R33, 0x7610, R35 ;  /* 0x0000761021237816 */ /* 0x000fe20000000023 */
[----:B------:R-:W-:Y:S01]  /*3450*/  IMAD.WIDE.U32 R32, R32, 0x10000, RZ ;  /* 0x0001000020207825 */ /* 0x000fe200078e00ff */
[----:B------:R-:W-:-:S02]  /*3460*/  PRMT R57, R50, 0x7610, R57 ;  /* 0x0000761032397816 */ /* 0x000fc40000000039 */
[----:B------:R-:W-:Y:S02]  /*3470*/  PRMT R50, R40, 0x7632, R50 ;  /* 0x0000763228327816 */ /* 0x000fe40000000032 */
[----:B------:R-:W-:Y:S02]  /*3480*/  F2FP.BF16.F32.PACK_AB R11, RZ, R11 ;  /* 0x0000000bff0b723e */ /* 0x000fe400000010ff */
[----:B------:R-:W-:Y:S02]  /*3490*/  F2FP.BF16.F32.PACK_AB R15, RZ, R15 ;  /* 0x0000000fff0f723e */ /* 0x000fe400000010ff */
[----:B------:R-:W-:Y:S01]  /*34a0*/  LOP3.LUT R30, R30, 0xffff, R35, 0xf8, !PT ;  /* 0x0000ffff1e1e7812 */ /* 0x000fe200078ef823 */
[----:B------:R-:W-:Y:S01]  /*34b0*/  HFMA2.BF16_V2 R21, R144.H1_H1, R11.H0_H0, R146.H1_H1 ;  /* 0x2000000b90157231 */ /* 0x000fe20000260c92 */
[----:B------:R-:W-:Y:S01]  /*34c0*/  F2FP.BF16.F32.PACK_AB R36, RZ, R36 ;  /* 0x00000024ff24723e */ /* 0x000fe200000010ff */
[----:B------:R-:W-:Y:S01]  /*34d0*/  HFMA2.BF16_V2 R11, R148.H1_H1, R15.H0_H0, R150.H1_H1 ;  /* 0x2000000f940b7231 */ /* 0x000fe20000260c96 */
[----:B------:R-:W-:-:S02]  /*34e0*/  LOP3.LUT R35, R50, 0xffff, RZ, 0xc0, !PT ;  /* 0x0000ffff32237812 */ /* 0x000fc400078ec0ff */
[----:B------:R-:W-:Y:S01]  /*34f0*/  F2FP.BF16.F32.PACK_AB R37, RZ, R231 ;  /* 0x000000e7ff25723e */ /* 0x000fe200000010ff */
[----:B------:R-:W-:Y:S01]  /*3500*/  HFMA2.BF16_V2 R15, R156.H1_H1, R36.H0_H0, R158.H1_H1 ;  /* 0x200000249c0f7231 */ /* 0x000fe20000260c9e */
[----:B------:R-:W-:Y:S02]  /*3510*/  LOP3.LUT R61, R31, 0xffff, R41, 0xf8, !PT ;  /* 0x0000ffff1f3d7812 */ /* 0x000fe400078ef829 */
[----:B------:R-:W-:Y:S01]  /*3520*/  F2FP.BF16.F32.PACK_AB R48, RZ, R48 ;  /* 0x00000030ff30723e */ /* 0x000fe200000010ff */
[----:B------:R-:W-:Y:S01]  /*3530*/  HFMA2.BF16_V2 R36, R164.H1_H1, R37.H0_H0, R166.H1_H1 ;  /* 0x20000025a4247231 */ /* 0x000fe20000260ca6 */
[----:B------:R-:W-:Y:S02]  /*3540*/  LOP3.LUT R60, R33, 0xffff, R59, 0xf8, !PT ;  /* 0x0000ffff213c7812 */ /* 0x000fe400078ef83b */
[----:B------:R-:W-:Y:S01]  /*3550*/  PRMT R31, R40, 0x7610, R31 ;  /* 0x00007610281f7816 */ /* 0x000fe2000000001f */
[----:B------:R-:W-:Y:S01]  /*3560*/  HFMA2.BF16_V2 R37, R168.H1_H1, R48.H0_H0, R170.H1_H1 ;  /* 0x20000030a8257231 */ /* 0x000fe20000260caa */
[----:B------:R-:W-:Y:S01]  /*3570*/  PRMT R33, R34, 0x7610, R33 ;  /* 0x0000761022217816 */ /* 0x000fe20000000021 */
[----:B------:R-:W-:Y:S01]  /*3580*/  IMAD.WIDE.U32 R34, R35, 0x10000, RZ ;  /* 0x0001000023227825 */ /* 0x000fe200078e00ff */
[----:B------:R-:W-:-:S02]  /*3590*/  SHF.L.U32 R40, R19, 0x10, RZ ;  /* 0x0000001013287819 */ /* 0x000fc400000006ff */
[----:B------:R-:W-:Y:S02]  /*35a0*/  SHF.L.U32 R19, R23, 0x10, RZ ;  /* 0x0000001017137819 */ /* 0x000fe400000006ff */
[----:B------:R-:W-:Y:S02]  /*35b0*/  SHF.L.U32 R41, R21, 0x10, RZ ;  /* 0x0000001015297819 */ /* 0x000fe400000006ff */
[----:B------:R-:W-:Y:S02]  /*35c0*/  LOP3.LUT R23, R49, R40, RZ, 0xfc, !PT ;  /* 0x0000002831177212 */ /* 0x000fe400078efcff */
[----:B------:R-:W-:Y:S02]  /*35d0*/  LOP3.LUT R21, R54, R19, RZ, 0xfc, !PT ;  /* 0x0000001336157212 */ /* 0x000fe400078efcff */
[----:B------:R-:W-:Y:S02]  /*35e0*/  LOP3.LUT R34, R34, 0xffff, R31, 0xf8, !PT ;  /* 0x0000ffff22227812 */ /* 0x000fe400078ef81f */
[----:B------:R-:W-:-:S02]  /*35f0*/  SHF.L.U32 R40, R11, 0x10, RZ ;  /* 0x000000100b287819 */ /* 0x000fc400000006ff */
[----:B------:R-:W-:Y:S02]  /*3600*/  SHF.L.U32 R50, R13, 0x10, RZ ;  /* 0x000000100d327819 */ /* 0x000fe400000006ff */
[----:B------:R-:W-:Y:S02]  /*3610*/  SHF.L.U32 R54, R17, 0x10, RZ ;  /* 0x0000001011367819 */ /* 0x000fe400000006ff */
[----:B------:R-:W-:Y:S02]  /*3620*/  PRMT R31, R36, 0x7610, R31 ;  /* 0x00007610241f7816 */ /* 0x000fe4000000001f */
[--C-:B------:R-:W-:Y:S02]  /*3630*/  LOP3.LUT R58, R35, 0xffff, R33.reuse, 0xf8, !PT ;  /* 0x0000ffff233a7812 */ /* 0x100fe400078ef821 */
[----:B------:R-:W-:Y:S02]  /*3640*/  SHF.L.U32 R52, R15, 0x10, RZ ;  /* 0x000000100f347819 */ /* 0x000fe400000006ff */
[----:B------:R-:W-:-:S02]  /*3650*/  PRMT R33, R37, 0x7610, R33 ;  /* 0x0000761025217816 */ /* 0x000fc40000000021 */
[----:B------:R-:W-:Y:S01]  /*3660*/  LOP3.LUT R15, R51, R50, RZ, 0xfc, !PT ;  /* 0x00000032330f7212 */ /* 0x000fe200078efcff */
[----:B------:R-:W0:Y:S01]  /*3670*/  @!P1 LDC.64 R36, c[0x0][0x3a0] ;  /* 0x0000e800ff249b82 */ /* 0x000e220000000a00 */
[----:B------:R-:W-:Y:S02]  /*3680*/  LOP3.LUT R11, R39, R54, RZ, 0xfc, !PT ;  /* 0x00000036270b7212 */ /* 0x000fe400078efcff */
[----:B------:R-:W-:Y:S02]  /*3690*/  PRMT R35, R38, 0x7610, R35 ;  /* 0x0000761026237816 */ /* 0x000fe40000000023 */
[----:B------:R-:W-:Y:S02]  /*36a0*/  LOP3.LUT R19, R56, R41, RZ, 0xfc, !PT ;  /* 0x0000002938137212 */ /* 0x000fe400078efcff */
[----:B------:R-:W-:Y:S01]  /*36b0*/  LOP3.LUT R17, R53, R40, RZ, 0xfc, !PT ;  /* 0x0000002835117212 */ /* 0x000fe200078efcff */
[----:B------:R-:W1:Y:S01]  /*36c0*/  @!P1 LDC.64 R38, c[0x0][0x3a8] ;  /* 0x0000ea00ff269b82 */ /* 0x000e620000000a00 */
[----:B------:R-:W-:-:S02]  /*36d0*/  SHF.L.U32 R50, R31, 0x10, RZ ;  /* 0x000000101f327819 */ /* 0x000fc400000006ff */
[----:B------:R-:W-:Y:S02]  /*36e0*/  SHF.L.U32 R44, R44, 0x10, RZ ;  /* 0x000000102c2c7819 */ /* 0x000fe400000006ff */
[----:B------:R-:W-:Y:S02]  /*36f0*/  SHF.L.U32 R45, R45, 0x10, RZ ;  /* 0x000000102d2d7819 */ /* 0x000fe400000006ff */
[----:B------:R-:W-:Y:S01]  /*3700*/  LOP3.LUT R7, R7, R50, RZ, 0xfc, !PT ;  /* 0x0000003207077212 */ /* 0x000fe200078efcff */
[----:B------:R-:W2:Y:S01]  /*3710*/  LDC.64 R40, c[0x0][0x398] ;  /* 0x0000e600ff287b82 */ /* 0x000ea20000000a00 */
[----:B------:R-:W-:Y:S02]  /*3720*/  SHF.L.U32 R50, R35, 0x10, RZ ;  /* 0x0000001023327819 */ /* 0x000fe400000006ff */
[----:B------:R-:W-:Y:S02]  /*3730*/  LOP3.LUT R31, R61, R44, RZ, 0xfc, !PT ;  /* 0x0000002c3d1f7212 */ /* 0x000fe400078efcff */
[----:B------:R-:W-:-:S02]  /*3740*/  LOP3.LUT R35, R58, R45, RZ, 0xfc, !PT ;  /* 0x0000002d3a237212 */ /* 0x000fc400078efcff */
[----:B------:R-:W-:Y:S01]  /*3750*/  F2FP.BF16.F32.PACK_AB R203, RZ, R203 ;  /* 0x000000cbffcb723e */ /* 0x000fe200000010ff */
[----:B------:R-:W3:Y:S01]  /*3760*/  LDC.64 R44, c[0x0][0x380] ;  /* 0x0000e000ff2c7b82 */ /* 0x000ee20000000a00 */
[----:B------:R-:W-:Y:S01]  /*3770*/  F2FP.BF16.F32.PACK_AB R204, RZ, R204 ;  /* 0x000000ccffcc723e */ /* 0x000fe200000010ff */
[----:B0-----:R-:W-:Y:S01]  /*3780*/  @!P1 IMAD.WIDE R36, R200, 0x4, R36 ;  /* 0x00000004c8249825 */ /* 0x001fe200078e0224 */
[----:B------:R-:W-:-:S03]  /*3790*/  LOP3.LUT R13, R55, R52, RZ, 0xfc, !PT ;  /* 0x00000034370d7212 */ /* 0x000fc600078efcff */
[----:B------:R-:W-:Y:S01]  /*37a0*/  HFMA2.BF16_V2 R47, R176.H1_H1, R203.H0_H0, R178.H1_H1 ;  /* 0x200000cbb02f7231 */ /* 0x000fe20000260cb2 */
[----:B------:R-:W-:Y:S01]  /*37b0*/  LOP3.LUT R9, R9, R50, RZ, 0xfc, !PT ;  /* 0x0000003209097212 */ /* 0x000fe200078efcff */
[----:B------:R-:W-:Y:S01]  /*37c0*/  HFMA2.BF16_V2 R48, R180.H1_H1, R204.H0_H0, R182.H1_H1 ;  /* 0x200000ccb4307231 */ /* 0x000fe20000260cb6 */
[----:B------:R-:W-:Y:S01]  /*37d0*/  SHF.L.U32 R52, R33, 0x10, RZ ;  /* 0x0000001021347819 */ /* 0x000fe200000006ff */
[----:B-1----:R-:W-:Y:S01]  /*37e0*/  @!P1 IMAD.WIDE R38, R200, 0x4, R38 ;  /* 0x00000004c8269825 */ /* 0x002fe200078e0226 */
[----:B------:R-:W-:Y:S01]  /*37f0*/  SHF.L.U32 R50, R47, 0x10, RZ ;  /* 0x000000102f327819 */ /* 0x000fe200000006ff */
[----:B------:R0:W-:Y:S01]  /*3800*/  @!P1 STG.E desc[UR6][R36.64], R0 ;  /* 0x0000000024009986 */ /* 0x0001e2000c101906 */
[----:B------:R-:W-:Y:S02]  /*3810*/  SHF.L.U32 R48, R48, 0x10, RZ ;  /* 0x0000001030307819 */ /* 0x000fe400000006ff */
[----:B------:R-:W-:Y:S01]  /*3820*/  SHF.L.U32 R46, R46, 0x10, RZ ;  /* 0x000000102e2e7819 */ /* 0x000fe200000006ff */
[----:B------:R0:W-:Y:S01]  /*3830*/  @!P1 STG.E desc[UR6][R38.64], R42 ;  /* 0x0000002a26009986 */ /* 0x0001e2000c101906 */
[----:B------:R-:W-:Y:S01]  /*3840*/  SHF.L.U32 R43, R43, 0x10, RZ ;  /* 0x000000102b2b7819 */ /* 0x000fe200000006ff */
[----:B--2---:R-:W-:Y:S01]  /*3850*/  IMAD.WIDE.U32 R40, R201, 0x8, R40 ;  /* 0x00000008c9287825 */ /* 0x004fe200078e0028 */
[----:B------:R-:W-:-:S02]  /*3860*/  LOP3.LUT R32, R32, 0xffff, R57, 0xf8, !PT ;  /* 0x0000ffff20207812 */ /* 0x000fc400078ef839 */
[----:B------:R-:W-:Y:S02]  /*3870*/  LOP3.LUT R5, R5, R52, RZ, 0xfc, !PT ;  /* 0x0000003405057212 */ /* 0x000fe400078efcff */
[----:B------:R-:W-:Y:S01]  /*3880*/  LOP3.LUT R25, R25, R50, RZ, 0xfc, !PT ;  /* 0x0000003219197212 */ /* 0x000fe200078efcff */
[----:B------:R0:W-:Y:S01]  /*3890*/  STG.E.64 desc[UR6][R40.64], R22 ;  /* 0x0000001628007986 */ /* 0x0001e2000c101b06 */
[----:B------:R-:W-:Y:S02]  /*38a0*/  LOP3.LUT R27, R27, R48, RZ, 0xfc, !PT ;  /* 0x000000301b1b7212 */ /* 0x000fe400078efcff */
[----:B------:R-:W-:Y:S01]  /*38b0*/  LOP3.LUT R29, R29, R46, RZ, 0xfc, !PT ;  /* 0x0000002e1d1d7212 */ /* 0x000fe200078efcff */
[----:B------:R0:W-:Y:S01]  /*38c0*/  STG.E.64 desc[UR6][R40.64+0x400], R20 ;  /* 0x0004001428007986 */ /* 0x0001e2000c101b06 */
[----:B------:R-:W-:Y:S02]  /*38d0*/  LOP3.LUT R33, R60, R43, RZ, 0xfc, !PT ;  /* 0x0000002b3c217212 */ /* 0x000fe400078efcff */
[----:B---3--:R-:W-:Y:S01]  /*38e0*/  IADD3 R200, PT, PT, R200, R44, RZ ;  /* 0x0000002cc8c87210 */ /* 0x008fe20007ffe0ff */
[----:B------:R0:W-:Y:S03]  /*38f0*/  STG.E.64 desc[UR6][R40.64+0x800], R18 ;  /* 0x0008001228007986 */ /* 0x0001e6000c101b06 */
[----:B------:R-:W-:Y:S01]  /*3900*/  ISETP.GE.AND P1, PT, R200, R45, PT ;  /* 0x0000002dc800720c */ /* 0x000fe20003f26270 */
        /* <DEDUP_REMOVED lines=15> */
.L_x_513:
        /* <DEDUP_REMOVED lines=16> */
.L_x_1072:


//--------------------- .text._ZN10layer_norm13ln_fwd_kernelINS_13Kernel_traitsI13__nv_bfloat16S2_S2_fjLj8192ELj1ELj1ELj4ELj16ENS_18Kernel_traits_baseILj8192ES2_S2_S2_fjLj128EEEEEEEvNS_9FwdParamsE --------------------------
	.section	.text._ZN10layer_norm13ln_fwd_kernelINS_13Kernel_traitsI13__nv_bfloat16S2_S2_fjLj8192ELj1ELj1ELj4ELj16ENS_18Kernel_traits_baseILj8192ES2_S2_S2_fjLj128EEEEEEEvNS_9FwdParamsE,"ax",@progbits
	.align	128
        .global         _ZN10layer_norm13ln_fwd_kernelINS_13Kernel_traitsI13__nv_bfloat16S2_S2_fjLj8192ELj1ELj1ELj4ELj16ENS_18Kernel_traits_baseILj8192ES2_S2_S2_fjLj128EEEEEEEvNS_9FwdParamsE
        .type           _ZN10layer_norm13ln_fwd_kernelINS_13Kernel_traitsI13__nv_bfloat16S2_S2_fjLj8192ELj1ELj1ELj4ELj16ENS_18Kernel_traits_baseILj8192ES2_S2_S2_fjLj128EEEEEEEvNS_9FwdParamsE,@function
        .size           _ZN10layer_norm13ln_fwd_kernelINS_13Kernel_traitsI13__nv_bfloat16S2_S2_fjLj8192ELj1ELj1ELj4ELj16ENS_18Kernel_traits_baseILj8192ES2_S2_S2_fjLj128EEEEEEEvNS_9FwdParamsE,(.L_x_1073 - _ZN10layer_norm13ln_fwd_kernelINS_13Kernel_traitsI13__nv_bfloat16S2_S2_fjLj8192ELj1ELj1ELj4ELj16ENS_18Kernel_traits_baseILj8192ES2_S2_S2_fjLj128EEEEEEEvNS_9FwdParamsE)
        .other          _ZN10layer_norm13ln_fwd_kernelINS_13Kernel_traitsI13__nv_bfloat16S2_S2_fjLj8192ELj1ELj1ELj4ELj16ENS_18Kernel_traits_baseILj8192ES2_S2_S2_fjLj128EEEEEEEvNS_9FwdParamsE,@"STO_CUDA_ENTRY STV_DEFAULT"
_ZN10layer_norm13ln_fwd_kernelINS_13Kernel_traitsI13__nv_bfloat16S2_S2_fjLj8192ELj1ELj1ELj4ELj16ENS_18Kernel_traits_baseILj8192ES2_S2_S2_fjLj128EEEEEEEvNS_9FwdParamsE:
.text._ZN10layer_norm13ln_fwd_kernelINS_13Kernel_traitsI13__nv_bfloat16S2_S2_fjLj8192ELj1ELj1ELj4ELj16ENS_18Kernel_traits_baseILj8192ES2_S2_S2_fjLj128EEEEEEEvNS_9FwdParamsE:
        /* <DEDUP_REMOVED lines=11> */
[----:B-1----:R0:W5:Y:S04]  /*00b0*/  LDG.E.128 R4, desc[UR6][R2.64+0x3800] ;  /* 0x0038000602047981 */ /* 0x002168000c1e1d00 */
        /* <DEDUP_REMOVED lines=15> */
[----:B------:R-:W1:Y:S01]  /*01b0*/  S2UR UR5, SR_CgaCtaId ;  /* 0x00000000000579c3 */ /* 0x000e620000008800 */
[----:B------:R-:W-:Y:S01]  /*01c0*/  UMOV UR4, 0x400 ;  /* 0x0000040000047882 */ /* 0x000fe20000000000 */
[----:B------:R-:W-:-:S02]  /*01d0*/  PLOP3.LUT P0, PT, PT, PT, PT, 0x8, 0x80 ;  /* 0x000000000080781c */ /* 0x000fc40003f0e170 */
[----:B------:R-:W-:Y:S01]  /*01e0*/  MOV R115, UR8 ;  /* 0x0000000800737c02 */ /* 0x000fe20008000f00 */
[----:B-1----:R-:W-:-:S06]  /*01f0*/  ULEA UR4, UR5, UR4, 0x18 ;  /* 0x0000000405047291 */ /* 0x002fcc000f8ec0ff */
[----:B0-----:R-:W-:-:S07]  /*0200*/  MOV R96, UR4 ;  /* 0x0000000400607c02 */ /* 0x001fce0008000f00 */
.L_x_516:
[----:B-1----:R-:W0:Y:S01]  /*0210*/  LDC.64 R2, c[0x0][0x390] ;  /* 0x0000e400ff027b82 */ /* 0x002e220000000a00 */
[----:B------:R-:W-:-:S04]  /*0220*/  SHF.L.U32 R113, R115, 0xa, RZ ;  /* 0x0000000a73717819 */ /* 0x000fc800000006ff */
[----:B------:R-:W-:-:S05]  /*0230*/  LOP3.LUT R113, R113, R98, RZ, 0xfc, !PT ;  /* 0x0000006271717212 */ /* 0x000fca00078efcff */
[----:B0-----:R-:W-:-:S05]  /*0240*/  IMAD.WIDE.U32 R2, R113, 0x10, R2 ;  /* 0x0000001071027825 */ /* 0x001fca00078e0002 */
        /* <DEDUP_REMOVED lines=9> */
[----:B------:R-:W-:-:S12]  /*02e0*/  BSSY.RECONVERGENT B0, `(.L_x_514) ;  /* 0x000014e000007945 */ /* 0x000fd80003800200 */
[----:B------:R-:W-:Y:S02]  /*02f0*/  @!P1 SHF.R.U32.HI R114, RZ, 0x2, R98 ;  /* 0x00000002ff729819 */ /* 0x000fe40000011662 */
[----:B------:R-:W1:Y:S01]  /*0300*/  S2R R98, SR_TID.X ;  /* 0x0000000000627919 */ /* 0x000e620000002100 */
        /* <DEDUP_REMOVED lines=36> */
[----:B------:R-:W-:Y:S01]  /*0550*/  SHF.L.U32 R135, R73, 0x10, RZ ;  /* 0x0000001049877819 */ /* 0x000fe200000006ff */
[----:B------:R-:W-:Y:S01]  /*0560*/  FADD.FTZ R0, R121, R0 ;  /* 0x0000000079007221 */ /* 0x000fe20000010000 */
[C---:B------:R-:W-:Y:S02]  /*0570*/  PRMT R137, R74.reuse, 0x7632, R137 ;  /* 0x000076324a897816 */ /* 0x040fe40000000089 */
[----:B------:R-:W-:Y:S01]  /*0580*/  SHF.L.U32 R139, R74, 0x10, RZ ;  /* 0x000000104a8b7819 */ /* 0x000fe200000006ff */
[--C-:B0-----:R-:W-:Y:S01]  /*0590*/  FADD.FTZ R2, R127, R0.reuse ;  /* 0x000000007f027221 */ /* 0x101fe20000010000 */
        /* <DEDUP_REMOVED lines=133> */
[--C-:B------:R-:W-:Y:S01]  /*0df0*/  FADD.FTZ R68, R105, -R2.reuse ;  /* 0x8000000269447221 */ /* 0x100fe20000010000 */
[----:B------:R-:W-:Y:S01]  /*0e00*/  FFMA.FTZ R0, R0, R0, RZ ;  /* 0x0000000000007223 */ /* 0x000fe200000100ff */
[----:B------:R-:W-:-:S03]  /*0e10*/  FADD.FTZ R69, R101, -R2 ;  /* 0x8000000265457221 */ /* 0x000fc60000010000 */
[----:B------:R-:W-:Y:S01]  /*0e20*/  FFMA.FTZ R0, R112, R112, R0 ;  /* 0x0000007070007223 */ /* 0x000fe20000010000 */
[----:B------:R-:W-:-:S03]  /*0e30*/  @!P1 IADD3 R112, PT, PT, R96, 0x20, RZ ;  /* 0x0000002060709810 */ /* 0x000fc60007ffe0ff */
[----:B------:R-:W-:Y:S01]  /*0e40*/  FFMA.FTZ R0, R3, R3, R0 ;  /* 0x0000000303007223 */ /* 0x000fe20000010000 */
[----:B------:R-:W-:Y:S01]  /*0e50*/  FADD.FTZ R3, R103, -R2 ;  /* 0x8000000267037221 */ /* 0x000fe20000010000 */
[----:B------:R-:W-:Y:S02]  /*0e60*/  @!P1 SEL R112, R112, R96, P0 ;  /* 0x0000006070709207 */ /* 0x000fe40000000000 */
        /* <DEDUP_REMOVED lines=140> */
[----:B------:R-:W-:-:S04]  /*1730*/  SHF.L.U32 R0, R98, 0x3, RZ ;  /* 0x0000000362007819 */ /* 0x000fc800000006ff */
[----:B------:R-:W-:Y:S01]  /*1740*/  LOP3.LUT R0, R0, 0xf8, RZ, 0xc0, !PT ;  /* 0x000000f800007812 */ /* 0x000fe200078ec0ff */
[----:B-1----:R-:W-:-:S06]  /*1750*/  ULEA UR4, UR5, UR4, 0x18 ;  /* 0x0000000405047291 */ /* 0x002fcc000f8ec0ff */
[----:B------:R-:W-:-:S04]  /*1760*/  MOV R96, UR4 ;  /* 0x0000000400607c02 */ /* 0x000fc80008000f00 */
[----:B0-----:R-:W-:-:S04]  /*1770*/  IADD3 R3, PT, PT, R96, 0x20, RZ ;  /* 0x0000002060037810 */ /* 0x001fc80007ffe0ff */
[----:B------:R-:W-:-:S04]  /*1780*/  SEL R3, R3, R96, P0 ;  /* 0x0000006003037207 */ /* 0x000fc80000000000 */
[----:B------:R-:W-:Y:S02]  /*1790*/  IADD3 R68, PT, PT, R3, R0, RZ ;  /* 0x0000000003447210 */ /* 0x000fe40007ffe0ff */
[----:B------:R-:W-:-:S04]  /*17a0*/  MOV R0, 0x45000000 ;  /* 0x4500000000007802 */ /* 0x000fc80000000f00 */
[----:B------:R-:W1:Y:S03]  /*17b0*/  LDS.64 R68, [R68] ;  /* 0x0000000044447984 */ /* 0x000e660000000a00 */
.L_x_515:
[----:B------:R-:W-:Y:S05]  /*17c0*/  BSYNC.RECONVERGENT B0 ;  /* 0x0000000000007941 */ /* 0x000fea0003800200 */
.L_x_514:
[----:B0-----:R-:W0:Y:S01]  /*17d0*/  SHFL.DOWN PT, R3, R0, 0x2, 0x1f ;  /* 0x08401f0000037f89 */ /* 0x001e2200000e0000 */
[----:B------:R-:W-:Y:S02]  /*17e0*/  ISETP.NE.AND P1, PT, R98, RZ, PT ;  /* 0x000000ff6200720c */ /* 0x000fe40003f25270 */
[----:B------:R-:W-:Y:S01]  /*17f0*/  PLOP3.LUT P0, PT, P0, PT, PT, 0x8, 0x80 ;  /* 0x000000000080781c */ /* 0x000fe2000070e170 */
[----:B-1----:R-:W1:Y:S04]  /*1800*/  SHFL.DOWN PT, R2, R68, 0x2, 0x1f ;  /* 0x08401f0044027f89 */ /* 0x002e6800000e0000 */
[----:B------:R-:W2:Y:S01]  /*1810*/  SHFL.DOWN PT, R110, R69, 0x2, 0x1f ;  /* 0x08401f00456e7f89 */ /* 0x000ea200000e0000 */
[----:B0-----:R-:W-:-:S04]  /*1820*/  FADD.FTZ R112, R3, R0 ;  /* 0x0000000003707221 */ /* 0x001fc80000010000 */
[----:B------:R-:W0:Y:S01]  /*1830*/  MUFU.RCP R114, R112 ;  /* 0x0000007000727308 */ /* 0x000e220000001000 */
[----:B-1----:R-:W-:Y:S01]  /*1840*/  FADD.FTZ R116, -R2, R68 ;  /* 0x0000004402747221 */ /* 0x002fe20000010100 */
[----:B------:R-:W-:Y:S01]  /*1850*/  FMUL.FTZ R2, R3, R2 ;  /* 0x0000000203027220 */ /* 0x000fe20000410000 */
[----:B------:R-:W1:Y:S01]  /*1860*/  SHFL.DOWN PT, R118, R112, 0x1, 0x1f ;  /* 0x08201f0070767f89 */ /* 0x000e6200000e0000 */
[----:B--2---:R-:W-:Y:S01]  /*1870*/  FADD.FTZ R110, R110, R69 ;  /* 0x000000456e6e7221 */ /* 0x004fe20000010000 */
[----:B------:R-:W-:Y:S01]  /*1880*/  FMUL.FTZ R116, R116, R116 ;  /* 0x0000007474747220 */ /* 0x000fe20000410000 */
[----:B------:R-:W-:-:S03]  /*1890*/  FFMA.FTZ R2, R0, R68, R2 ;  /* 0x0000004400027223 */ /* 0x000fc60000010002 */
[----:B------:R-:W-:-:S04]  /*18a0*/  FMUL.FTZ R116, R116, R0 ;  /* 0x0000000074747220 */ /* 0x000fc80000410000 */
        /* <DEDUP_REMOVED lines=10> */
[----:B--2---:R-:W-:Y:S01]  /*1950*/  FADD.FTZ R0, R3, R0 ;  /* 0x0000000003007221 */ /* 0x004fe20000010000 */
[C---:B------:R-:W-:Y:S02]  /*1960*/  FFMA.FTZ R114, R112.reuse, R2, R114 ;  /* 0x0000000270727223 */ /* 0x040fe40000010072 */
[----:B------:R-:W-:-:S04]  /*1970*/  FMUL.FTZ R110, R112, R110 ;  /* 0x0000006e706e7220 */ /* 0x000fc80000410000 */
[----:B------:R-:W-:Y:S01]  /*1980*/  FMUL.FTZ R69, R118, R110 ;  /* 0x0000006e76457220 */ /* 0x000fe20000410000 */
[----:B-1----:R-:W-:-:S03]  /*1990*/  FMUL.FTZ R110, R68, R114 ;  /* 0x00000072446e7220 */ /* 0x002fc60000410000 */
[----:B------:R-:W-:Y:S02]  /*19a0*/  FFMA.FTZ R112, R68, R69, R0 ;  /* 0x0000004544707223 */ /* 0x000fe40000010000 */
[----:B------:R-:W0:Y:S01]  /*19b0*/  LDC R0, c[0x0][0x3d0] ;  /* 0x0000f400ff007b82 */ /* 0x000e220000000800 */
[----:B------:R-:W1:Y:S04]  /*19c0*/  SHFL.IDX PT, R110, R110, RZ, 0x1f ;  /* 0x00001fff6e6e7589 */ /* 0x000e6800000e0000 */
[----:B------:R-:W0:Y:S03]  /*19d0*/  SHFL.IDX PT, R3, R112, RZ, 0x1f ;  /* 0x00001fff70037589 */ /* 0x000e2600000e0000 */
[----:B------:R-:W2:Y:S01]  /*19e0*/  @!P1 LDC.64 R68, c[0x0][0x3a0] ;  /* 0x0000e800ff449b82 */ /* 0x000ea20000000a00 */
[--C-:B-1----:R-:W-:Y:S01]  /*19f0*/  FADD.FTZ R111, R111, -R110.reuse ;  /* 0x8000006e6f6f7221 */ /* 0x102fe20000010000 */
[--C-:B------:R-:W-:Y:S01]  /*1a00*/  FADD.FTZ R105, R105, -R110.reuse ;  /* 0x8000006e69697221 */ /* 0x100fe20000010000 */
[--C-:B------:R-:W-:Y:S01]  /*1a10*/  FADD.FTZ R103, R103, -R110.reuse ;  /* 0x8000006e67677221 */ /* 0x100fe20000010000 */
[----:B------:R-:W-:Y:S01]  /*1a20*/  FADD.FTZ R101, R101, -R110 ;  /* 0x8000006e65657221 */ /* 0x000fe20000010000 */
[----:B0-----:R-:W-:Y:S01]  /*1a30*/  FFMA.FTZ R0, R3, 0.0001220703125, R0 ;  /* 0x3900000003007823 */ /* 0x001fe20000010000 */
[----:B------:R-:W-:-:S02]  /*1a40*/  FADD.FTZ R97, R97, -R110 ;  /* 0x8000006e61617221 */ /* 0x000fc40000010000 */
[----:B------:R-:W0:Y:S01]  /*1a50*/  LDC.64 R2, c[0x0][0x398] ;  /* 0x0000e600ff027b82 */ /* 0x000e220000000a00 */
[----:B--2---:R-:W-:-:S04]  /*1a60*/  @!P1 IMAD.WIDE R68, R115, 0x4, R68 ;  /* 0x0000000473449825 */ /* 0x004fc800078e0244 */
[--C-:B------:R-:W-:Y:S01]  /*1a70*/  FADD.FTZ R107, R107, -R110.reuse ;  /* 0x8000006e6b6b7221 */ /* 0x100fe20000010000 */
[--C-:B------:R-:W-:Y:S01]  /*1a80*/  FADD.FTZ R117, R117, -R110.reuse ;  /* 0x8000006e75757221 */ /* 0x100fe20000010000 */
[----:B------:R-:W1:Y:S01]  /*1a90*/  MUFU.RSQ R0, R0 ;  /* 0x0000000000007308 */ /* 0x000e620000001400 */
[--C-:B------:R-:W-:Y:S01]  /*1aa0*/  FADD.FTZ R119, R119, -R110.reuse ;  /* 0x8000006e77777221 */ /* 0x100fe20000010000 */
[----:B------:R2:W-:Y:S01]  /*1ab0*/  @!P1 STG.E desc[UR6][R68.64], R110 ;  /* 0x0000006e44009986 */ /* 0x0005e2000c101906 */
        /* <DEDUP_REMOVED lines=16> */
[C---:B--2---:R-:W-:Y:S01]  /*1bc0*/  FMUL.FTZ R68, R0.reuse, R101 ;  /* 0x0000006500447220 */ /* 0x044fe20000410000 */
[C---:B------:R-:W-:Y:S01]  /*1bd0*/  FMUL.FTZ R107, R0.reuse, R107 ;  /* 0x0000006b006b7220 */ /* 0x040fe20000410000 */
[--C-:B------:R-:W-:Y:S01]  /*1be0*/  FADD.FTZ R141, R141, -R110.reuse ;  /* 0x8000006e8d8d7221 */ /* 0x100fe20000010000 */
[----:B------:R-:W-:Y:S01]  /*1bf0*/  F2FP.BF16.F32.PACK_AB R105, RZ, R111 ;  /* 0x0000006fff69723e */ /* 0x000fe200000010ff */
[C---:B------:R-:W-:Y:S01]  /*1c00*/  FMUL.FTZ R111, R0.reuse, R103 ;  /* 0x00000067006f7220 */ /* 0x040fe20000410000 */
[--C-:B------:R-:W-:Y:S01]  /*1c10*/  FADD.FTZ R75, R75, -R110.reuse ;  /* 0x8000006e4b4b7221 */ /* 0x100fe20000010000 */
        /* <DEDUP_REMOVED lines=8> */
[----:B------:R-:W1:Y:S01]  /*1ca0*/  @!P1 LDC.64 R68, c[0x0][0x3a8] ;  /* 0x0000ea00ff449b82 */ /* 0x000e620000000a00 */
        /* <DEDUP_REMOVED lines=51> */
[----:B------:R-:W-:Y:S01]  /*1fe0*/  FMUL.FTZ R124, R0, R75 ;  /* 0x0000004b007c7220 */ /* 0x000fe20000410000 */
[----:B-1----:R-:W-:-:S04]  /*1ff0*/  @!P1 IMAD.WIDE R68, R115, 0x4, R68 ;  /* 0x0000000473449825 */ /* 0x002fc800078e0244 */
        /* <DEDUP_REMOVED lines=27> */
[----:B0-----:R-:W0:Y:S01]  /*21b0*/  LDC.64 R68, c[0x0][0x380] ;  /* 0x0000e000ff447b82 */ /* 0x001e220000000a00 */
[----:B------:R-:W-:Y:S01]  /*21c0*/  F2FP.BF16.F32.PACK_AB R124, RZ, R124 ;  /* 0x0000007cff7c723e */ /* 0x000fe200000010ff */
        /* <DEDUP_REMOVED lines=74> */
[----:B------:R-:W-:Y:S01]  /*2670*/  F2FP.BF16.F32.PACK_AB R157, RZ, R157 ;  /* 0x0000009dff9d723e */ /* 0x000fe200000010ff */
[----:B------:R3:W-:Y:S01]  /*2680*/  STG.E.128 desc[UR6][R2.64+0x800], R76 ;  /* 0x0008004c02007986 */ /* 0x0007e2000c101d06 */
        /* <DEDUP_REMOVED lines=31> */
[----:B------:R-:W-:Y:S02]  /*2880*/  PRMT R88, R88, 0x5410, R132 ;  /* 0x0000541058587816 */ /* 0x000fe40000000084 */
[----:B------:R-:W-:Y:S02]  /*2890*/  PRMT R90, R90, 0x5410, R134 ;  /* 0x000054105a5a7816 */ /* 0x000fe40000000086 */
[----:B------:R-:W-:Y:S02]  /*28a0*/  PRMT R145, R145, 0x5410, R143 ;  /* 0x0000541091917816 */ /* 0x000fe4000000008f */
[----:B------:R-:W-:Y:S01]  /*28b0*/  PRMT R149, R149, 0x5410, R151 ;  /* 0x0000541095957816 */ /* 0x000fe20000000097 */
[----:B------:R-:W-:Y:S01]  /*28c0*/  HFMA2.BF16_V2 R84, R8, R88, R40 ;  /* 0x0000005808547231 */ /* 0x000fe20000200028 */
[----:B------:R-:W-:Y:S01]  /*28d0*/  PRMT R157, R157, 0x5410, R155 ;  /* 0x000054109d9d7816 */ /* 0x000fe2000000009b */
[----:B------:R-:W-:Y:S01]  /*28e0*/  HFMA2.BF16_V2 R86, R10, R90, R42 ;  /* 0x0000005a0a567231 */ /* 0x000fe2000020002a */
[----:B------:R-:W-:Y:S01]  /*28f0*/  PRMT R163, R163, 0x5410, R161 ;  /* 0x00005410a3a37816 */ /* 0x000fe200000000a1 */
[----:B--2---:R-:W-:Y:S01]  /*2900*/  HFMA2.BF16_V2 R72, R20, R145, R52 ;  /* 0x0000009114487231 */ /* 0x004fe20000200034 */
[----:B------:R-:W-:Y:S01]  /*2910*/  PRMT R102, R102, 0x5410, R92 ;  /* 0x0000541066667816 */ /* 0x000fe2000000005c */
[----:B------:R-:W-:Y:S01]  /*2920*/  HFMA2.BF16_V2 R74, R22, R149, R54 ;  /* 0x00000095164a7231 */ /* 0x000fe20000200036 */
[----:B------:R-:W-:Y:S01]  /*2930*/  PRMT R106, R106, 0x5410, R94 ;  /* 0x000054106a6a7816 */ /* 0x000fe2000000005e */
[----:B---3--:R-:W-:Y:S01]  /*2940*/  HFMA2.BF16_V2 R76, R16, R157, R48 ;  /* 0x0000009d104c7231 */ /* 0x008fe20000200030 */
        /* <DEDUP_REMOVED lines=32> */
.L_x_517:
        /* <DEDUP_REMOVED lines=11> */
.L_x_1073:


//--------------------- .text._ZN10layer_norm13ln_fwd_kernelINS_13Kernel_traitsI6__halffS2_fjLj8192ELj1ELj1ELj4ELj16ENS_18Kernel_traits_baseILj8192ES2_fS2_fjLj128EEEEEEEvNS_9FwdParamsE --------------------------
	.section	.text._ZN10layer_norm13ln_fwd_kernelINS_13Kernel_traitsI6__halffS2_fjLj8192ELj1ELj1ELj4ELj16ENS_18Kernel_traits_baseILj8192ES2_fS2_fjLj128EEEEEEEvNS_9FwdParamsE,"ax",@progbits
	.align	128
        .global         _ZN10layer_norm13ln_fwd_kernelINS_13Kernel_traitsI6__halffS2_fjLj8192ELj1ELj1ELj4ELj16ENS_18Kernel_traits_baseILj8192ES2_fS2_fjLj128EEEEEEEvNS_9FwdParamsE
        .type           _ZN10layer_norm13ln_fwd_kernelINS_13Kernel_traitsI6__halffS2_fjLj8192ELj1ELj1ELj4ELj16ENS_18Kernel_traits_baseILj8192ES2_fS2_fjLj128EEEEEEEvNS_9FwdParamsE,@function
        .size           _ZN10layer_norm13ln_fwd_kernelINS_13Kernel_traitsI6__halffS2_fjLj8192ELj1ELj1ELj4ELj16ENS_18Kernel_traits_baseILj8192ES2_fS2_fjLj128EEEEEEEvNS_9FwdParamsE,(.L_x_1074 - _ZN10layer_norm13ln_fwd_kernelINS_13Kernel_traitsI6__halffS2_fjLj8192ELj1ELj1ELj4ELj16ENS_18Kernel_traits_baseILj8192ES2_fS2_fjLj128EEEEEEEvNS_9FwdParamsE)
        .other          _ZN10layer_norm13ln_fwd_kernelINS_13Kernel_traitsI6__halffS2_fjLj8192ELj1ELj1ELj4ELj16ENS_18Kernel_traits_baseILj8192ES2_fS2_fjLj128EEEEEEEvNS_9FwdParamsE,@"STO_CUDA_ENTRY STV_DEFAULT"
_ZN10layer_norm13ln_fwd_kernelINS_13Kernel_traitsI6__halffS2_fjLj8192ELj1ELj1ELj4ELj16ENS_18Kernel_traits_baseILj8192ES2_fS2_fjLj128EEEEEEEvNS_9FwdParamsE:
.text._ZN10layer_norm13ln_fwd_kernelINS_13Kernel_traitsI6__halffS2_fjLj8192ELj1ELj1ELj4ELj16ENS_18Kernel_traits_baseILj8192ES2_fS2_fjLj128EEEEEEEvNS_9FwdParamsE:
        /* <DEDUP_REMOVED lines=177> */
.L_x_520:
        /* <DEDUP_REMOVED lines=259> */
.L_x_519:
[----:B------:R-:W-:Y:S05]  /*1b40*/  BSYNC.RECONVERGENT B0 ;  /* 0x0000000000007941 */ /* 0x000fea0003800200 */
.L_x_518:
        /* <DEDUP_REMOVED lines=127> */
[C---:B------:R-:W-:Y:S01]  /*2340*/  FMUL.FTZ R7, R42.reuse, R209 ;  /* 0x000000d12a077220 */ /* 0x040fe20000410000 */
[C---:B------:R-:W-:Y:S01]  /*2350*/  FMUL.FTZ R19, R42.reuse, R29 ;  /* 0x0000001d2a137220 */ /* 0x040fe20000410000 */
[C---:B------:R-:W-:Y:S01]  /*2360*/  FMUL.FTZ R24, R42.reuse, R203 ;  /* 0x000000cb2a187220 */ /* 0x040fe20000410000 */
[C---:B------:R-:W-:Y:S01]  /*2370*/  FMUL.FTZ R56, R42.reuse, R45 ;  /* 0x0000002d2a387220 */ /* 0x040fe20000410000 */
[----:B------:R-:W-:Y:S01]  /*2380*/  FMUL.FTZ R45, R42, R241 ;  /* 0x000000f12a2d7220 */ /* 0x000fe20000410000 */
[----:B------:R-:W-:Y:S01]  /*2390*/  PRMT R8, R8, 0x5410, R6 ;  /* 0x0000541008087816 */ /* 0x000fe20000000006 */
[C---:B------:R-:W-:Y:S01]  /*23a0*/  FMUL.FTZ R63, R42.reuse, R63 ;  /* 0x0000003f2a3f7220 */ /* 0x040fe20000410000 */
[----:B------:R-:W-:Y:S01]  /*23b0*/  F2FP.F16.F32.PACK_AB R29, RZ, R27 ;  /* 0x0000001bff1d723e */ /* 0x000fe200000000ff */
[C---:B------:R-:W-:Y:S01]  /*23c0*/  FMUL.FTZ R67, R42.reuse, R67 ;  /* 0x000000432a437220 */ /* 0x040fe20000410000 */
        /* <DEDUP_REMOVED lines=19> */
[----:B------:R-:W-:Y:S01]  /*2500*/  F2FP.F16.F32.PACK_AB R64, RZ, R19 ;  /* 0x00000013ff40723e */ /* 0x000fe200000000ff */
[----:B------:R-:W-:-:S02]  /*2510*/  HFMA2 R19, R136.H1_H1, R24.H0_H0, R138.H1_H1 ;  /* 0x2000001888137231 */ /* 0x000fc40000060c8a */
[C---:B------:R-:W-:Y:S01]  /*2520*/  FMUL.FTZ R28, R42.reuse, R229 ;  /* 0x000000e52a1c7220 */ /* 0x040fe20000410000 */
[----:B------:R-:W-:Y:S01]  /*2530*/  FMUL.FTZ R50, R42, R33 ;  /* 0x000000212a327220 */ /* 0x000fe20000410000 */
[----:B------:R-:W-:Y:S02]  /*2540*/  HFMA2 R24, R89.H0_H0, R45.H0_H0, R87.H0_H0 ;  /* 0x2000002d59187231 */ /* 0x000fe40000040857 */
[----:B------:R-:W-:Y:S01]  /*2550*/  FADD.FTZ R62, R62, -R0 ;  /* 0x800000003e3e7221 */ /* 0x000fe20000010000 */
[C---:B------:R-:W-:Y:S01]  /*2560*/  FMUL.FTZ R26, R42.reuse, R133 ;  /* 0x000000852a1a7220 */ /* 0x040fe20000410000 */
[----:B------:R-:W-:Y:S01]  /*2570*/  F2FP.F16.F32.PACK_AB R16, RZ, R16 ;  /* 0x00000010ff10723e */ /* 0x000fe200000000ff */
[C---:B------:R-:W-:Y:S01]  /*2580*/  FMUL.FTZ R43, R42.reuse, R43 ;  /* 0x0000002b2a2b7220 */ /* 0x040fe20000410000 */
[----:B------:R-:W-:Y:S01]  /*2590*/  F2FP.F16.F32.PACK_AB R14, RZ, R14 ;  /* 0x0000000eff0e723e */ /* 0x000fe200000000ff */
[C---:B------:R-:W-:Y:S01]  /*25a0*/  FMUL.FTZ R47, R42.reuse, R47 ;  /* 0x0000002f2a2f7220 */ /* 0x040fe20000410000 */
[C---:B------:R-:W-:Y:S01]  /*25b0*/  FMUL.FTZ R130, R42.reuse, R49 ;  /* 0x000000312a827220 */ /* 0x040fe20000410000 */
[----:B------:R-:W-:Y:S01]  /*25c0*/  FMUL.FTZ R51, R42, R51 ;  /* 0x000000332a337220 */ /* 0x000fe20000410000 */
[----:B------:R-:W-:Y:S01]  /*25d0*/  HFMA2 R45, R192.H1_H1, R67.H0_H0, R196.H1_H1 ;  /* 0x20000043c02d7231 */ /* 0x000fe20000060cc4 */
        /* <DEDUP_REMOVED lines=15> */
[----:B------:R-:W-:Y:S01]  /*26d0*/  FADD.FTZ R18, R57, -R0 ;  /* 0x8000000039127221 */ /* 0x000fe20000010000 */
[----:B------:R-:W-:Y:S01]  /*26e0*/  PRMT R16, R16, 0x5410, R14 ;  /* 0x0000541010107816 */ /* 0x000fe2000000000e */
[----:B------:R-:W-:Y:S01]  /*26f0*/  FMUL.FTZ R32, R42, R207 ;  /* 0x000000cf2a207220 */ /* 0x000fe20000410000 */
[----:B------:R-:W-:Y:S01]  /*2700*/  LOP3.LUT R4, R4, 0xffff, RZ, 0xc0, !PT ;  /* 0x0000ffff04047812 */ /* 0x000fe200078ec0ff */
[--C-:B------:R-:W-:Y:S01]  /*2710*/  FADD.FTZ R57, R58, -R0.reuse ;  /* 0x800000003a397221 */ /* 0x100fe20000010000 */
[----:B------:R-:W-:Y:S01]  /*2720*/  F2FP.F16.F32.PACK_AB R26, RZ, R26 ;  /* 0x0000001aff1a723e */ /* 0x000fe200000000ff */
[----:B------:R-:W-:Y:S01]  /*2730*/  FMUL.FTZ R30, R42, R205 ;  /* 0x000000cd2a1e7220 */ /* 0x000fe20000410000 */
[----:B------:R-:W-:Y:S01]  /*2740*/  F2FP.F16.F32.PACK_AB R43, RZ, R43 ;  /* 0x0000002bff2b723e */ /* 0x000fe200000000ff */
[--C-:B------:R-:W-:Y:S01]  /*2750*/  FADD.FTZ R60, R60, -R0.reuse ;  /* 0x800000003c3c7221 */ /* 0x100fe20000010000 */
[----:B------:R-:W-:Y:S01]  /*2760*/  F2FP.F16.F32.PACK_AB R49, RZ, R47 ;  /* 0x0000002fff31723e */ /* 0x000fe200000000ff */
[----:B------:R-:W-:Y:S01]  /*2770*/  FADD.FTZ R61, R61, -R0 ;  /* 0x800000003d3d7221 */ /* 0x000fe20000010000 */
[----:B------:R-:W-:Y:S01]  /*2780*/  F2FP.F16.F32.PACK_AB R130, RZ, R130 ;  /* 0x00000082ff82723e */ /* 0x000fe200000000ff */
[----:B------:R-:W-:Y:S01]  /*2790*/  IMAD.WIDE.U32 R4, R4, 0x10000, RZ ;  /* 0x0001000004047825 */ /* 0x000fe200078e00ff */
[----:B------:R-:W-:-:S03]  /*27a0*/  F2FP.F16.F32.PACK_AB R206, RZ, R51 ;  /* 0x00000033ffce723e */ /* 0x000fc600000000ff */
[----:B------:R-:W-:Y:S01]  /*27b0*/  HFMA2 R51, R113.H0_H0, R34.H0_H0, R111.H0_H0 ;  /* 0x2000002271337231 */ /* 0x000fe2000004086f */
[----:B------:R-:W-:Y:S01]  /*27c0*/  PRMT R9, R9, 0x5410, R12 ;  /* 0x0000541009097816 */ /* 0x000fe2000000000c */
[----:B------:R-:W-:Y:S01]  /*27d0*/  HFMA2 R34, R73.H0_H0, R66.H0_H0, R69.H0_H0 ;  /* 0x2000004249227231 */ /* 0x000fe20000040845 */
[----:B------:R-:W-:Y:S01]  /*27e0*/  F2FP.F16.F32.PACK_AB R207, RZ, R55 ;  /* 0x00000037ffcf723e */ /* 0x000fe200000000ff */
[----:B------:R-:W-:Y:S01]  /*27f0*/  HFMA2 R66, R139, R8, R141 ;  /* 0x000000088b427231 */ /* 0x000fe2000000008d */
[----:B------:R-:W-:Y:S01]  /*2800*/  PRMT R28, R28, 0x5410, R50 ;  /* 0x000054101c1c7816 */ /* 0x000fe20000000032 */
[----:B------:R-:W-:Y:S01]  /*2810*/  HFMA2 R55, R109.H0_H0, R38.H0_H0, R107.H0_H0 ;  /* 0x200000266d377231 */ /* 0x000fe2000004086b */
[----:B------:R-:W-:Y:S01]  /*2820*/  F2FP.F16.F32.PACK_AB R20, RZ, R20 ;  /* 0x00000014ff14723e */ /* 0x000fe200000000ff */
[----:B------:R-:W-:Y:S01]  /*2830*/  FADD.FTZ R59, R59, -R0 ;  /* 0x800000003b3b7221 */ /* 0x000fe20000010000 */
[----:B------:R-:W-:Y:S01]  /*2840*/  F2FP.F16.F32.PACK_AB R22, RZ, R22 ;  /* 0x00000016ff16723e */ /* 0x000fe200000000ff */
[----:B------:R-:W-:Y:S01]  /*2850*/  HFMA2 R38, R172.H1_H1, R43.H0_H0, R174.H1_H1 ;  /* 0x2000002bac267231 */ /* 0x000fe20000060cae */
[----:B------:R-:W-:Y:S01]  /*2860*/  F2FP.F16.F32.PACK_AB R210, RZ, R62 ;  /* 0x0000003effd2723e */ /* 0x000fe200000000ff */
[----:B------:R-:W-:Y:S01]  /*2870*/  HFMA2 R62, R129.H0_H0, R26.H0_H0, R127.H0_H0 ;  /* 0x2000001a813e7231 */ /* 0x000fe2000004087f */
[----:B------:R-:W-:Y:S01]  /*2880*/  PRMT R49, R49, 0x5410, R130 ;  /* 0x0000541031317816 */ /* 0x000fe20000000082 */
[----:B------:R-:W-:Y:S01]  /*2890*/  HFMA2 R14, R151, R16, R153 ;  /* 0x00000010970e7231 */ /* 0x000fe20000000099 */
[----:B------:R-:W-:Y:S01]  /*28a0*/  PRMT R7, R6, 0x7610, R7 ;  /* 0x0000761006077816 */ /* 0x000fe20000000007 */
[--C-:B------:R-:W-:Y:S01]  /*28b0*/  FADD.FTZ R239, R44, -R0.reuse ;  /* 0x800000002cef7221 */ /* 0x100fe20000010000 */
[--C-:B------:R-:W-:Y:S01]  /*28c0*/  FADD.FTZ R249, R52, -R0.reuse ;  /* 0x8000000034f97221 */ /* 0x100fe20000010000 */
[----:B------:R-:W-:Y:S01]  /*28d0*/  FADD.FTZ R53, R53, -R0 ;  /* 0x8000000035357221 */ /* 0x000fe20000010000 */
[----:B------:R-:W-:Y:S01]  /*28e0*/  HFMA2 R43, R194.H1_H1, R65.H0_H0, R198.H1_H1 ;  /* 0x20000041c22b7231 */ /* 0x000fe20000060cc6 */
[----:B------:R-:W-:Y:S01]  /*28f0*/  PRMT R16, R67, 0x7632, R16 ;  /* 0x0000763243107816 */ /* 0x000fe20000000010 */
[----:B------:R-:W-:Y:S01]  /*2900*/  FMUL.FTZ R57, R42, R57 ;  /* 0x000000392a397220 */ /* 0x000fe20000410000 */
[----:B------:R-:W-:-:S02]  /*2910*/  HFMA2 R65, R147, R9, R149 ;  /* 0x0000000993417231 */ /* 0x000fc40000000095 */
[--C-:B------:R-:W-:Y:S01]  /*2920*/  FADD.FTZ R235, R40, -R0.reuse ;  /* 0x8000000028eb7221 */ /* 0x100fe20000010000 */
[----:B------:R-:W-:Y:S01]  /*2930*/  FADD.FTZ R41, R41, -R0 ;  /* 0x8000000029297221 */ /* 0x000fe20000010000 */
[----:B------:R-:W-:Y:S01]  /*2940*/  F2FP.F16.F32.PACK_AB R30, RZ, R30 ;  /* 0x0000001eff1e723e */ /* 0x000fe200000000ff */
[C---:B------:R-:W-:Y:S01]  /*2950*/  FMUL.FTZ R60, R42.reuse, R60 ;  /* 0x0000003c2a3c7220 */ /* 0x040fe20000410000 */
[----:B------:R-:W-:Y:S01]  /*2960*/  FMUL.FTZ R61, R42, R61 ;  /* 0x0000003d2a3d7220 */ /* 0x000fe20000410000 */
[----:B------:R-:W-:Y:S01]  /*2970*/  PRMT R20, R20, 0x5410, R22 ;  /* 0x0000541014147816 */ /* 0x000fe20000000016 */
[----:B------:R-:W-:Y:S01]  /*2980*/  HFMA2 R8, R163, R28, R165 ;  /* 0x0000001ca3087231 */ /* 0x000fe200000000a5 */
[----:B------:R-:W-:Y:S01]  /*2990*/  PRMT R6, R66, 0x7632, R6 ;  /* 0x0000763242067816 */ /* 0x000fe20000000006 */
[----:B------:R-:W-:Y:S01]  /*29a0*/  FMUL.FTZ R59, R42, R59 ;  /* 0x0000003b2a3b7220 */ /* 0x000fe20000410000 */
[----:B------:R-:W-:Y:S01]  /*29b0*/  HFMA2 R28, R179, R49, R181 ;  /* 0x00000031b31c7231 */ /* 0x000fe200000000b5 */
[----:B------:R-:W-:Y:S01]  /*29c0*/  LOP3.LUT R22, R4, 0xffff, R7, 0xf8, !PT ;  /* 0x0000ffff04167812 */ /* 0x000fe200078ef807 */
[C---:B------:R-:W-:Y:S01]  /*29d0*/  FMUL.FTZ R58, R42.reuse, R239 ;  /* 0x000000ef2a3a7220 */ /* 0x040fe20000410000 */
[----:B------:R-:W-:Y:S01]  /*29e0*/  F2FP.F16.F32.PACK_AB R13, RZ, R13 ;  /* 0x0000000dff0d723e */ /* 0x000fe200000000ff */
        /* <DEDUP_REMOVED lines=8> */
[----:B------:R-:W-:Y:S01]  /*2a70*/  F2FP.F16.F32.PACK_AB R208, RZ, R57 ;  /* 0x00000039ffd0723e */ /* 0x000fe200000000ff */
[----:B------:R-:W-:Y:S01]  /*2a80*/  HFMA2 R57, R125.H0_H0, R30.H0_H0, R123.H0_H0 ;  /* 0x2000001e7d397231 */ /* 0x000fe2000004087b */
[----:B------:R-:W-:Y:S01]  /*2a90*/  LOP3.LUT R6, R6, 0xffff, RZ, 0xc0, !PT ;  /* 0x0000ffff06067812 */ /* 0x000fe200078ec0ff */
[C---:B------:R-:W-:Y:S01]  /*2aa0*/  FMUL.FTZ R202, R42.reuse, R18 ;  /* 0x000000122aca7220 */ /* 0x040fe20000410000 */
        /* <DEDUP_REMOVED lines=8> */
[----:B------:R-:W-:Y:S01]  /*2b30*/  PRMT R29, R29, 0x5410, R27 ;  /* 0x000054101d1d7816 */ /* 0x000fe2000000001b */
[----:B------:R-:W-:Y:S01]  /*2b40*/  IMAD.WIDE.U32 R6, R6, 0x10000, RZ ;  /* 0x0001000006067825 */ /* 0x000fe200078e00ff */
[----:B------:R-:W-:-:S03]  /*2b50*/  LOP3.LUT R49, R5, 0xffff, R49, 0xf8, !PT ;  /* 0x0000ffff05317812 */ /* 0x000fc600078ef831 */
[----:B------:R-:W-:Y:S01]  /*2b60*/  HFMA2 R12, R155, R20, R157 ;  /* 0x000000149b0c7231 */ /* 0x000fe2000000009d */
[----:B------:R-:W-:Y:S01]  /*2b70*/  F2FP.F16.F32.PACK_AB R58, RZ, R58 ;  /* 0x0000003aff3a723e */ /* 0x000fe200000000ff */
[----:B------:R-:W-:Y:S01]  /*2b80*/  IMAD.WIDE.U32 R4, R4, 0x10000, RZ ;  /* 0x0001000004047825 */ /* 0x000fe200078e00ff */
[----:B------:R-:W-:-:S03]  /*2b90*/  F2FP.F16.F32.PACK_AB R56, RZ, R56 ;  /* 0x00000038ff38723e */ /* 0x000fc600000000ff */
[----:B------:R-:W-:Y:S01]  /*2ba0*/  HFMA2 R10, R159, R29, R161 ;  /* 0x0000001d9f0a7231 */ /* 0x000fe200000000a1 */
[----:B------:R-:W-:Y:S01]  /*2bb0*/  F2FP.F16.F32.PACK_AB R131, RZ, R131 ;  /* 0x00000083ff83723e */ /* 0x000fe200000000ff */
[C---:B------:R-:W-:Y:S01]  /*2bc0*/  FMUL.FTZ R46, R42.reuse, R227 ;  /* 0x000000e32a2e7220 */ /* 0x040fe20000410000 */
[----:B------:R-:W-:Y:S01]  /*2bd0*/  F2FP.F16.F32.PACK_AB R18, RZ, R53 ;  /* 0x00000035ff12723e */ /* 0x000fe200000000ff */
[----:B------:R-:W-:Y:S01]  /*2be0*/  FMUL.FTZ R44, R42, R225 ;  /* 0x000000e12a2c7220 */ /* 0x000fe20000410000 */
[----:B------:R-:W-:Y:S01]  /*2bf0*/  LOP3.LUT R16, R16, 0xffff, RZ, 0xc0, !PT ;  /* 0x0000ffff10107812 */ /* 0x000fe200078ec0ff */
[C---:B------:R-:W-:Y:S01]  /*2c00*/  FMUL.FTZ R35, R42.reuse, R35 ;  /* 0x000000232a237220 */ /* 0x040fe20000410000 */
[----:B------:R-:W-:Y:S01]  /*2c10*/  F2FP.F16.F32.PACK_AB R52, RZ, R52 ;  /* 0x00000034ff34723e */ /* 0x000fe200000000ff */
[--C-:B------:R-:W-:Y:S01]  /*2c20*/  FADD.FTZ R39, R39, -R0.reuse ;  /* 0x8000000027277221 */ /* 0x100fe20000010000 */
[----:B------:R-:W-:Y:S01]  /*2c30*/  F2FP.F16.F32.PACK_AB R54, RZ, R54 ;  /* 0x00000036ff36723e */ /* 0x000fe200000000ff */
        /* <DEDUP_REMOVED lines=12> */
[----:B------:R-:W-:Y:S01]  /*2d00*/  HFMA2 R27, R175, R58, R177 ;  /* 0x0000003aaf1b7231 */ /* 0x000fe200000000b1 */
[----:B------:R-:W-:Y:S01]  /*2d10*/  LOP3.LUT R56, R5, 0xffff, R59, 0xf8, !PT ;  /* 0x0000ffff05387812 */ /* 0x000fe200078ef83b */
[----:B------:R-:W-:Y:S01]  /*2d20*/  IMAD.WIDE.U32 R4, R16, 0x10000, RZ ;  /* 0x0001000010047825 */ /* 0x000fe200078e00ff */
[----:B------:R-:W-:-:S03]  /*2d30*/  F2FP.F16.F32.PACK_AB R17, RZ, R17 ;  /* 0x00000011ff11723e */ /* 0x000fc600000000ff */
[----:B------:R-:W-:Y:S01]  /*2d40*/  FADD.FTZ R31, R31, -R0 ;  /* 0x800000001f1f7221 */ /* 0x000fe20000010000 */
[----:B------:R-:W-:Y:S01]  /*2d50*/  F2FP.F16.F32.PACK_AB R40, RZ, R40 ;  /* 0x00000028ff28723e */ /* 0x000fe200000000ff */
[----:B------:R-:W-:Y:S01]  /*2d60*/  HFMA2 R50, R193, R60, R197 ;  /* 0x0000003cc1327231 */ /* 0x000fe200000000c5 */
[----:B------:R-:W-:Y:S01]  /*2d70*/  F2FP.F16.F32.PACK_AB R33, RZ, R33 ;  /* 0x00000021ff21723e */ /* 0x000fe200000000ff */
[----:B------:R-:W-:Y:S01]  /*2d80*/  HFMA2 R53, R117.H0_H0, R17.H0_H0, R115.H0_H0 ;  /* 0x2000001175357231 */ /* 0x000fe20000040873 */
[----:B------:R-:W-:Y:S01]  /*2d90*/  PRMT R52, R52, 0x5410, R54 ;  /* 0x0000541034347816 */ /* 0x000fe20000000036 */
[----:B------:R-:W-:Y:S01]  /*2da0*/  FMUL.FTZ R31, R42, R31 ;  /* 0x0000001f2a1f7220 */ /* 0x000fe20000410000 */
[----:B------:R-:W-:Y:S01]  /*2db0*/  LOP3.LUT R54, R7, 0xffff, R61, 0xf8, !PT ;  /* 0x0000ffff07367812 */ /* 0x000fe200078ef83d */
[----:B------:R-:W-:Y:S01]  /*2dc0*/  HFMA2 R30, R71.H0_H0, R210.H0_H0, R3.H0_H0 ;  /* 0x200000d2471e7231 */ /* 0x000fe20000040803 */
[----:B------:R-:W-:Y:S01]  /*2dd0*/  LOP3.LUT R20, R6, 0xffff, R57, 0xf8, !PT ;  /* 0x0000ffff06147812 */ /* 0x000fe200078ef839 */
[----:B------:R-:W-:Y:S01]  /*2de0*/  HFMA2 R29, R171, R52, R173 ;  /* 0x00000034ab1d7231 */ /* 0x000fe200000000ad */
[----:B------:R-:W-:Y:S01]  /*2df0*/  PRMT R7, R12, 0x7632, R7 ;  /* 0x000076320c077816 */ /* 0x000fe20000000007 */
[----:B------:R-:W-:Y:S01]  /*2e00*/  HFMA2 R52, R183, R131, R185 ;  /* 0x00000083b7347231 */ /* 0x000fe200000000b9 */
        /* <DEDUP_REMOVED lines=9> */
[----:B------:R-:W-:Y:S01]  /*2ea0*/  HFMA2 R9, R167, R40, R169 ;  /* 0x00000028a7097231 */ /* 0x000fe200000000a9 */
        /* <DEDUP_REMOVED lines=10> */
[----:B------:R-:W-:Y:S02]  /*2f50*/  F2FP.F16.F32.PACK_AB R46, RZ, R46 ;  /* 0x0000002eff2e723e */ /* 0x000fe400000000ff */
[----:B------:R-:W-:Y:S02]  /*2f60*/  LOP3.LUT R14, R6, 0xffff, R51, 0xf8, !PT ;  /* 0x0000ffff060e7812 */ /* 0x000fe400078ef833 */
[----:B------:R-:W-:Y:S01]  /*2f70*/  LOP3.LUT R55, R5, 0xffff, R59, 0xf8, !PT ;  /* 0x0000ffff05377812 */ /* 0x000fe200078ef83b */
[----:B------:R-:W-:Y:S01]  /*2f80*/  IMAD.WIDE.U32 R4, R58, 0x10000, RZ ;  /* 0x000100003a047825 */ /* 0x000fe200078e00ff */
[----:B------:R-:W-:Y:S02]  /*2f90*/  F2FP.F16.F32.PACK_AB R44, RZ, R44 ;  /* 0x0000002cff2c723e */ /* 0x000fe400000000ff */
[----:B------:R-:W-:-:S02]  /*2fa0*/  LOP3.LUT R51, R7, 0xffff, R57, 0xf8, !PT ;  /* 0x0000ffff07337812 */ /* 0x000fc400078ef839 */
[----:B------:R-:W-:Y:S01]  /*2fb0*/  PRMT R6, R8, 0x7632, R6 ;  /* 0x0000763208067816 */ /* 0x000fe20000000006 */
[----:B------:R-:W-:Y:S01]  /*2fc0*/  HFMA2 R39, R105.H0_H0, R44.H0_H0, R103.H0_H0 ;  /* 0x2000002c69277231 */ /* 0x000fe20000040867 */
[----:B------:R-:W-:Y:S01]  /*2fd0*/  PRMT R7, R10, 0x7610, R7 ;  /* 0x000076100a077816 */ /* 0x000fe20000000007 */
[----:B------:R-:W-:Y:S01]  /*2fe0*/  HFMA2 R44, R188.H1_H1, R209.H0_H0, R190.H1_H1 ;  /* 0x200000d1bc2c7231 */ /* 0x000fe20000060cbe */
[----:B------:R-:W-:Y:S02]  /*2ff0*/  PRMT R58, R9, 0x7632, R58 ;  /* 0x00007632093a7816 */ /* 0x000fe4000000003a */
[----:B------:R-:W-:Y:S01]  /*3000*/  F2FP.F16.F32.PACK_AB R41, RZ, R35 ;  /* 0x00000023ff29723e */ /* 0x000fe200000000ff */
[----:B------:R-:W-:Y:S01]  /*3010*/  HFMA2 R35, R101.H0_H0, R46.H0_H0, R99.H0_H0 ;  /* 0x2000002e65237231 */ /* 0x000fe20000040863 */
[----:B------:R-:W-:Y:S01]  /*3020*/  LOP3.LUT R6, R6, 0xffff, RZ, 0xc0, !PT ;  /* 0x0000ffff06067812 */ /* 0x000fe200078ec0ff */
[----:B------:R-:W-:Y:S01]  /*3030*/  HFMA2 R46, R184.H1_H1, R207.H0_H0, R186.H1_H1 ;  /* 0x200000cfb82e7231 */ /* 0x000fe20000060cba */
[----:B------:R-:W-:Y:S01]  /*3040*/  F2FP.F16.F32.PACK_AB R132, RZ, R132 ;  /* 0x00000084ff84723e */ /* 0x000fe200000000ff */
[----:B------:R-:W-:Y:S01]  /*3050*/  HFMA2 R41, R97.H0_H0, R41.H0_H0, R95.H0_H0 ;  /* 0x2000002961297231 */ /* 0x000fe2000004085f */
[----:B------:R-:W-:Y:S01]  /*3060*/  LOP3.LUT R10, R4, 0xffff, R7, 0xf8, !PT ;  /* 0x0000ffff040a7812 */ /* 0x000fe200078ef807 */
[----:B------:R-:W-:Y:S01]  /*3070*/  IMAD.WIDE.U32 R6, R6, 0x10000, RZ ;  /* 0x0001000006067825 */ /* 0x000fe200078e00ff */
[----:B------:R-:W-:-:S03]  /*3080*/  LOP3.LUT R4, R58, 0xffff, RZ, 0xc0, !PT ;  /* 0x0000ffff3a047812 */ /* 0x000fc600078ec0ff */
[----:B------:R-:W-:Y:S01]  /*3090*/  HFMA2 R26, R93.H0_H0, R132.H0_H0, R91.H0_H0 ;  /* 0x200000845d1a7231 */ /* 0x000fe2000004085b */
[----:B------:R-:W-:Y:S02]  /*30a0*/  PRMT R57, R35, 0x7610, R57 ;  /* 0x0000761023397816 */ /* 0x000fe40000000039 */
[----:B------:R-:W-:Y:S02]  /*30b0*/  PRMT R58, R29, 0x7632, R58 ;  /* 0x000076321d3a7816 */ /* 0x000fe4000000003a */
[----:B------:R-:W-:Y:S01]  /*30c0*/  LOP3.LUT R39, R5, 0xffff, R39, 0xf8, !PT ;  /* 0x0000ffff05277812 */ /* 0x000fe200078ef827 */
[----:B------:R-:W-:Y:S01]  /*30d0*/  IMAD.WIDE.U32 R4, R4, 0x10000, RZ ;  /* 0x0001000004047825 */ /* 0x000fe200078e00ff */
[----:B------:R-:W-:Y:S02]  /*30e0*/  PRMT R35, R8, 0x7610, R35 ;  /* 0x0000761008237816 */ /* 0x000fe40000000023 */
[----:B------:R-:W-:Y:S02]  /*30f0*/  F2FP.F16.F32.PACK_AB R25, RZ, R23 ;  /* 0x00000017ff19723e */ /* 0x000fe400000000ff */
[----:B------:R-:W-:-:S02]  /*3100*/  LOP3.LUT R8, R58, 0xffff, RZ, 0xc0, !PT ;  /* 0x0000ffff3a087812 */ /* 0x000fc400078ec0ff */
[----:B------:R-:W-:Y:S01]  /*3110*/  F2FP.F16.F32.PACK_AB R205, RZ, R205 ;  /* 0x000000cdffcd723e */ /* 0x000fe200000000ff */
[----:B------:R-:W-:Y:S01]  /*3120*/  HFMA2 R13, R152.H1_H1, R25.H0_H0, R154.H1_H1 ;  /* 0x20000019980d7231 */ /* 0x000fe20000060c9a */
[--C-:B------:R-:W-:Y:S02]  /*3130*/  LOP3.LUT R6, R6, 0xffff, R35.reuse, 0xf8, !PT ;  /* 0x0000ffff06067812 */ /* 0x100fe400078ef823 */
[----:B------:R-:W-:Y:S01]  /*3140*/  PRMT R35, R26, 0x7610, R35 ;  /* 0x000076101a237816 */ /* 0x000fe20000000023 */
[----:B------:R-:W-:Y:S01]  /*3150*/  HFMA2 R25, R85.H0_H0, R205.H0_H0, R83.H0_H0 ;  /* 0x200000cd55197231 */ /* 0x000fe20000040853 */
[----:B------:R-:W-:Y:S02]  /*3160*/  LOP3.LUT R5, R5, 0xffff, R41, 0xf8, !PT ;  /* 0x0000ffff05057812 */ /* 0x000fe400078ef829 */
[----:B------:R-:W-:Y:S02]  /*3170*/  PRMT R26, R27, 0x7632, R26 ;  /* 0x000076321b1a7816 */ /* 0x000fe4000000001a */
[----:B------:R-:W-:Y:S01]  /*3180*/  LOP3.LUT R4, R4, 0xffff, R9, 0xf8, !PT ;  /* 0x0000ffff04047812 */ /* 0x000fe200078ef809 */
[----:B------:R-:W-:Y:S01]  /*3190*/  IMAD.WIDE.U32 R8, R8, 0x10000, RZ ;  /* 0x0001000008087825 */ /* 0x000fe200078e00ff */
[----:B------:R-:W-:-:S02]  /*31a0*/  PRMT R41, R28, 0x7632, R41 ;  /* 0x000076321c297816 */ /* 0x000fc40000000029 */
[----:B------:R-:W-:Y:S02]  /*31b0*/  F2FP.F16.F32.PACK_AB R133, RZ, R133 ;  /* 0x00000085ff85723e */ /* 0x000fe400000000ff */
[----:B------:R-:W-:Y:S02]  /*31c0*/  F2FP.F16.F32.PACK_AB R202, RZ, R202 ;  /* 0x000000caffca723e */ /* 0x000fe400000000ff */
[----:B------:R-:W-:Y:S02]  /*31d0*/  LOP3.LUT R26, R26, 0xffff, RZ, 0xc0, !PT ;  /* 0x0000ffff1a1a7812 */ /* 0x000fe400078ec0ff */
[----:B------:R-:W-:Y:S02]  /*31e0*/  LOP3.LUT R41, R41, 0xffff, RZ, 0xc0, !PT ;  /* 0x0000ffff29297812 */ /* 0x000fe400078ec0ff */
[----:B------:R-:W-:Y:S02]  /*31f0*/  PRMT R133, R133, 0x5410, R202 ;  /* 0x0000541085857816 */ /* 0x000fe400000000ca */
[----:B------:R-:W-:-:S02]  /*3200*/  LOP3.LUT R7, R7, 0xffff, R57, 0xf8, !PT ;  /* 0x0000ffff07077812 */ /* 0x000fc400078ef839 */
[----:B------:R-:W-:Y:S01]  /*3210*/  LOP3.LUT R9, R9, 0xffff, R35, 0xf8, !PT ;  /* 0x0000ffff09097812 */ /* 0x000fe200078ef823 */
[----:B------:R-:W-:Y:S01]  /*3220*/  HFMA2 R33, R187, R133, R189 ;  /* 0x00000085bb217231 */ /* 0x000fe200000000bd */
[----:B------:R-:W-:Y:S02]  /*3230*/  F2FP.F16.F32.PACK_AB R32, RZ, R32 ;  /* 0x00000020ff20723e */ /* 0x000fe400000000ff */
[----:B------:R-:W-:Y:S02]  /*3240*/  LOP3.LUT R8, R8, 0xffff, R29, 0xf8, !PT ;  /* 0x0000ffff08087812 */ /* 0x000fe400078ef81d */
[----:B------:R-:W-:Y:S01]  /*3250*/  PRMT R35, R24, 0x7610, R35 ;  /* 0x0000761018237816 */ /* 0x000fe20000000023 */
[----:B------:R-:W-:Y:S01]  /*3260*/  HFMA2 R23, R140.H1_H1, R32.H0_H0, R142.H1_H1 ;  /* 0x200000208c177231 */ /* 0x000fe20000060c8e */
[----:B------:R-:W-:Y:S01]  /*3270*/  PRMT R57, R25, 0x7610, R57 ;  /* 0x0000761019397816 */ /* 0x000fe20000000039 */
[----:B------:R-:W-:Y:S01]  /*3280*/  IMAD.WIDE.U32 R24, R26, 0x10000, RZ ;  /* 0x000100001a187825 */ /* 0x000fe200078e00ff */
[----:B------:R-:W-:-:S03]  /*3290*/  PRMT R58, R52, 0x7632, R58 ;  /* 0x00007632343a7816 */ /* 0x000fc6000000003a */
[----:B------:R-:W-:Y:S01]  /*32a0*/  HFMA2 R32, R81.H0_H0, R206.H0_H0, R79.H0_H0 ;  /* 0x200000ce51207231 */ /* 0x000fe2000004084f */
[----:B------:R-:W-:Y:S01]  /*32b0*/  PRMT R29, R27, 0x7610, R29 ;  /* 0x000076101b1d7816 */ /* 0x000fe2000000001d */
[----:B------:R-:W-:Y:S01]  /*32c0*/  IMAD.WIDE.U32 R26, R41, 0x10000, RZ ;  /* 0x00010000291a7825 */ /* 0x000fe200078e00ff */
[----:B------:R-:W-:Y:S02]  /*32d0*/  PRMT R41, R28, 0x7610, R41 ;  /* 0x000076101c297816 */ /* 0x000fe40000000029 */
[----:B------:R-:W-:Y:S02]  /*32e0*/  F2FP.F16.F32.PACK_AB R31, RZ, R31 ;  /* 0x0000001fff1f723e */ /* 0x000fe400000000ff */
[----:B------:R-:W-:Y:S02]  /*32f0*/  LOP3.LUT R28, R58, 0xffff, RZ, 0xc0, !PT ;  /* 0x0000ffff3a1c7812 */ /* 0x000fe400078ec0ff */
[--C-:B------:R-:W-:Y:S01]  /*3300*/  LOP3.LUT R27, R27, 0xffff, R57.reuse, 0xf8, !PT ;  /* 0x0000ffff1b1b7812 */ /* 0x100fe200078ef839 */
[----:B------:R-:W-:Y:S01]  /*3310*/  HFMA2 R17, R160.H1_H1, R31.H0_H0, R162.H1_H1 ;  /* 0x2000001fa0117231 */ /* 0x000fe20000060ca2 */
[----:B------:R-:W-:Y:S01]  /*3320*/  PRMT R57, R33, 0x7632, R57 ;  /* 0x0000763221397816 */ /* 0x000fe20000000039 */
[----:B------:R-:W-:Y:S01]  /*3330*/  HFMA2 R31, R77.H0_H0, R208.H0_H0, R75.H0_H0 ;  /* 0x200000d04d1f7231 */ /* 0x000fe2000004084b */
[----:B------:R-:W-:-:S02]  /*3340*/  PRMT R63, R63, 0x5410, R64 ;  /* 0x000054103f3f7816 */ /* 0x000fc40000000040 */
[----:B------:R-:W-:Y:S01]  /*3350*/  LOP3.LUT R24, R24, 0xffff, R29, 0xf8, !PT ;  /* 0x0000ffff18187812 */ /* 0x000fe200078ef81d */
[----:B------:R-:W-:Y:S01]  /*3360*/  IMAD.WIDE.U32 R28, R28, 0x10000, RZ ;  /* 0x000100001c1c7825 */ /* 0x000fe200078e00ff */
[----:B------:R-:W-:-:S03]  /*3370*/  LOP3.LUT R26, R26, 0xffff, R41, 0xf8, !PT ;  /* 0x0000ffff1a1a7812 */ /* 0x000fc600078ef829 */
[----:B------:R-:W-:Y:S01]  /*3380*/  HFMA2 R40, R191, R63, R195 ;  /* 0x0000003fbf287231 */ /* 0x000fe200000000c3 */
        /* <DEDUP_REMOVED lines=15> */
[----:B------:R-:W-:Y:S02]  /*3480*/  F2FP.F16.F32.PACK_AB R11, RZ, R11 ;  /* 0x0000000bff0b723e */ /* 0x000fe400000000ff */
[----:B------:R-:W-:Y:S02]  /*3490*/  F2FP.F16.F32.PACK_AB R15, RZ, R15 ;  /* 0x0000000fff0f723e */ /* 0x000fe400000000ff */
[----:B------:R-:W-:Y:S01]  /*34a0*/  LOP3.LUT R30, R30, 0xffff, R35, 0xf8, !PT ;  /* 0x0000ffff1e1e7812 */ /* 0x000fe200078ef823 */
[----:B------:R-:W-:Y:S01]  /*34b0*/  HFMA2 R21, R144.H1_H1, R11.H0_H0, R146.H1_H1 ;  /* 0x2000000b90157231 */ /* 0x000fe20000060c92 */
[----:B------:R-:W-:Y:S01]  /*34c0*/  F2FP.F16.F32.PACK_AB R36, RZ, R36 ;  /* 0x00000024ff24723e */ /* 0x000fe200000000ff */
[----:B------:R-:W-:Y:S01]  /*34d0*/  HFMA2 R11, R148.H1_H1, R15.H0_H0, R150.H1_H1 ;  /* 0x2000000f940b7231 */ /* 0x000fe20000060c96 */
[----:B------:R-:W-:-:S02]  /*34e0*/  LOP3.LUT R35, R50, 0xffff, RZ, 0xc0, !PT ;  /* 0x0000ffff32237812 */ /* 0x000fc400078ec0ff */
[----:B------:R-:W-:Y:S01]  /*34f0*/  F2FP.F16.F32.PACK_AB R37, RZ, R231 ;  /* 0x000000e7ff25723e */ /* 0x000fe200000000ff */
[----:B------:R-:W-:Y:S01]  /*3500*/  HFMA2 R15, R156.H1_H1, R36.H0_H0, R158.H1_H1 ;  /* 0x200000249c0f7231 */ /* 0x000fe20000060c9e */
[----:B------:R-:W-:Y:S02]  /*3510*/  LOP3.LUT R61, R31, 0xffff, R41, 0xf8, !PT ;  /* 0x0000ffff1f3d7812 */ /* 0x000fe400078ef829 */
[----:B------:R-:W-:Y:S01]  /*3520*/  F2FP.F16.F32.PACK_AB R48, RZ, R48 ;  /* 0x00000030ff30723e */ /* 0x000fe200000000ff */
[----:B------:R-:W-:Y:S01]  /*3530*/  HFMA2 R36, R164.H1_H1, R37.H0_H0, R166.H1_H1 ;  /* 0x20000025a4247231 */ /* 0x000fe20000060ca6 */
[----:B------:R-:W-:Y:S02]  /*3540*/  LOP3.LUT R60, R33, 0xffff, R59, 0xf8, !PT ;  /* 0x0000ffff213c7812 */ /* 0x000fe400078ef83b */
[----:B------:R-:W-:Y:S01]  /*3550*/  PRMT R31, R40, 0x7610, R31 ;  /* 0x00007610281f7816 */ /* 0x000fe2000000001f */
[----:B------:R-:W-:Y:S01]  /*3560*/  HFMA2 R37, R168.H1_H1, R48.H0_H0, R170.H1_H1 ;  /* 0x20000030a8257231 */ /* 0x000fe20000060caa */
        /* <DEDUP_REMOVED lines=30> */
[----:B------:R-:W-:Y:S01]  /*3750*/  F2FP.F16.F32.PACK_AB R203, RZ, R203 ;  /* 0x000000cbffcb723e */ /* 0x000fe200000000ff */
[----:B------:R-:W3:Y:S01]  /*3760*/  LDC.64 R44, c[0x0][0x380] ;  /* 0x0000e000ff2c7b82 */ /* 0x000ee20000000a00 */
[----:B------:R-:W-:Y:S01]  /*3770*/  F2FP.F16.F32.PACK_AB R204, RZ, R204 ;  /* 0x000000ccffcc723e */ /* 0x000fe200000000ff */
[----:B0-----:R-:W-:Y:S01]  /*3780*/  @!P1 IMAD.WIDE R36, R200, 0x4, R36 ;  /* 0x00000004c8249825 */ /* 0x001fe200078e0224 */
[----:B------:R-:W-:-:S03]  /*3790*/  LOP3.LUT R13, R55, R52, RZ, 0xfc, !PT ;  /* 0x00000034370d7212 */ /* 0x000fc600078efcff */
[----:B------:R-:W-:Y:S01]  /*37a0*/  HFMA2 R47, R176.H1_H1, R203.H0_H0, R178.H1_H1 ;  /* 0x200000cbb02f7231 */ /* 0x000fe20000060cb2 */
[----:B------:R-:W-:Y:S01]  /*37b0*/  LOP3.LUT R9, R9, R50, RZ, 0xfc, !PT ;  /* 0x0000003209097212 */ /* 0x000fe200078efcff */
[----:B------:R-:W-:Y:S01]  /*37c0*/  HFMA2 R48, R180.H1_H1, R204.H0_H0, R182.H1_H1 ;  /* 0x200000ccb4307231 */ /* 0x000fe20000060cb6 */
        /* <DEDUP_REMOVED lines=35> */
.L_x_521:
        /* <DEDUP_REMOVED lines=16> */
.L_x_1074:


//--------------------- .text._ZN10layer_norm13ln_fwd_kernelINS_13Kernel_traitsI6__halfS2_S2_fjLj8192ELj1ELj1ELj4ELj16ENS_18Kernel_traits_baseILj8192ES2_S2_S2_fjLj128EEEEEEEvNS_9FwdParamsE --------------------------
	.section	.text._ZN10layer_norm13ln_fwd_kernelINS_13Kernel_traitsI6__halfS2_S2_fjLj8192ELj1ELj1ELj4ELj16ENS_18Kernel_traits_baseILj8192ES2_S2_S2_fjLj128EEEEEEEvNS_9FwdParamsE,"ax",@progbits
	.align	128
        .global         _ZN10layer_norm13ln_fwd_kernelINS_13Kernel_traitsI6__halfS2_S2_fjLj8192ELj1ELj1ELj4ELj16ENS_18Kernel_traits_baseILj8192ES2_S2_S2_fjLj128EEEEEEEvNS_9FwdParamsE
        .type           _ZN10layer_norm13ln_fwd_kernelINS_13Kernel_traitsI6__halfS2_S2_fjLj8192ELj1ELj1ELj4ELj16ENS_18Kernel_traits_baseILj8192ES2_S2_S2_fjLj128EEEEEEEvNS_9FwdParamsE,@function
        .size           _ZN10layer_norm13ln_fwd_kernelINS_13Kernel_traitsI6__halfS2_S2_fjLj8192ELj1ELj1ELj4ELj16ENS_18Kernel_traits_baseILj8192ES2_S2_S2_fjLj128EEEEEEEvNS_9FwdParamsE,(.L_x_1075 - _ZN10layer_norm13ln_fwd_kernelINS_13Kernel_traitsI6__halfS2_S2_fjLj8192ELj1ELj1ELj4ELj16ENS_18Kernel_traits_baseILj8192ES2_S2_S2_fjLj128EEEEEEEvNS_9FwdParamsE)
        .other          _ZN10layer_norm13ln_fwd_kernelINS_13Kernel_traitsI6__halfS2_S2_fjLj8192ELj1ELj1ELj4ELj16ENS_18Kernel_traits_baseILj8192ES2_S2_S2_fjLj128EEEEEEEvNS_9FwdParamsE,@"STO_CUDA_ENTRY STV_DEFAULT"
_ZN10layer_norm13ln_fwd_kernelINS_13Kernel_traitsI6__halfS2_S2_fjLj8192ELj1ELj1ELj4ELj16ENS_18Kernel_traits_baseILj8192ES2_S2_S2_fjLj128EEEEEEEvNS_9FwdParamsE:
.text._ZN10layer_norm13ln_fwd_kernelINS_13Kernel_traitsI6__halfS2_S2_fjLj8192ELj1ELj1ELj4ELj16ENS_18Kernel_traits_baseILj8192ES2_S2_S2_fjLj128EEEEEEEvNS_9FwdParamsE:
        /* <DEDUP_REMOVED lines=33> */
.L_x_524:
        /* <DEDUP_REMOVED lines=11> */
[----:B------:R-:W4:Y:S01]  /*02c0*/  LDG.E.128 R92, desc[UR6][R2.64+0x3800] ;  /* 0x00380006025c7981 */ /* 0x000f22000c1e1d00 */
[----:B------:R-:W-:Y:S01]  /*02d0*/  LOP3.LUT P1, RZ, R98, 0x1f, RZ, 0xc0, !PT ;  /* 0x0000001f62ff7812 */ /* 0x000fe2000782c0ff */
[----:B------:R-:W-:-:S12]  /*02e0*/  BSSY.RECONVERGENT B0, `(.L_x_522) ;  /* 0x000012e000007945 */ /* 0x000fd80003800200 */
[----:B------:R-:W-:Y:S02]  /*02f0*/  @!P1 SHF.R.U32.HI R114, RZ, 0x2, R98 ;  /* 0x00000002ff729819 */ /* 0x000fe40000011662 */
        /* <DEDUP_REMOVED lines=274> */
[----:B------:R-:W-:-:S04]  /*1420*/  @!P1 LOP3.LUT R3, R114, 0x18, RZ, 0xc0, !PT ;  /* 0x0000001872039812 */ /* 0x000fc800078ec0ff */
[----:B------:R-:W1:Y:S01]  /*1430*/  SHFL.BFLY PT, R69, R68, 0x4, 0x1f ;  /* 0x0c801f0044457f89 */ /* 0x000e6200000e0000 */
[----:B------:R-:W-:Y:S01]  /*1440*/  @!P1 IADD3 R112, PT, PT, R112, R3, RZ ;  /* 0x0000000370709210 */ /* 0x000fe20007ffe0ff */
[----:B-1----:R-:W-:Y:S01]  /*1450*/  FADD.FTZ R69, R68, R69 ;  /* 0x0000004544457221 */ /* 0x002fe20000010000 */
[----:B0-----:R-:W-:-:S04]  /*1460*/  LOP3.LUT R68, R98, 0x1f, RZ, 0xc0, !PT ;  /* 0x0000001f62447812 */ /* 0x001fc800078ec0ff */
        /* <DEDUP_REMOVED lines=21> */
.L_x_523:
[----:B------:R-:W-:Y:S05]  /*15c0*/  BSYNC.RECONVERGENT B0 ;  /* 0x0000000000007941 */ /* 0x000fea0003800200 */
.L_x_522:
        /* <DEDUP_REMOVED lines=39> */
[--C-:B------:R-:W-:Y:S01]  /*1840*/  FADD.FTZ R113, R113, -R110.reuse ;  /* 0x8000006e71717221 */ /* 0x100fe20000010000 */
[----:B------:R-:W-:Y:S01]  /*1850*/  FADD.FTZ R111, R111, -R110 ;  /* 0x8000006e6f6f7221 */ /* 0x000fe20000010000 */
[----:B--2---:R-:W-:-:S04]  /*1860*/  @!P1 IMAD.WIDE R68, R117, 0x4, R68 ;  /* 0x0000000475449825 */ /* 0x004fc800078e0244 */
[--C-:B------:R-:W-:Y:S01]  /*1870*/  FADD.FTZ R109, R109, -R110.reuse ;  /* 0x8000006e6d6d7221 */ /* 0x100fe20000010000 */
[--C-:B------:R-:W-:Y:S01]  /*1880*/  FADD.FTZ R107, R107, -R110.reuse ;  /* 0x8000006e6b6b7221 */ /* 0x100fe20000010000 */
[----:B------:R-:W0:Y:S01]  /*1890*/  MUFU.RSQ R0, R0 ;  /* 0x0000000000007308 */ /* 0x000e220000001400 */
        /* <DEDUP_REMOVED lines=17> */
[C---:B-1----:R-:W-:Y:S01]  /*19b0*/  FMUL.FTZ R68, R0.reuse, R103 ;  /* 0x0000006700447220 */ /* 0x042fe20000410000 */
        /* <DEDUP_REMOVED lines=43> */
[----:B------:R-:W0:Y:S01]  /*1c70*/  LDC.64 R2, c[0x0][0x398] ;  /* 0x0000e600ff027b82 */ /* 0x000e220000000a00 */
[----:B------:R-:W-:Y:S01]  /*1c80*/  F2FP.F16.F32.PACK_AB R99, RZ, R101 ;  /* 0x00000065ff63723e */ /* 0x000fe200000000ff */
[C---:B------:R-:W-:Y:S01]  /*1c90*/  FMUL.FTZ R113, R0.reuse, R113 ;  /* 0x0000007100717220 */ /* 0x040fe20000410000 */
[----:B------:R-:W-:Y:S01]  /*1ca0*/  F2FP.F16.F32.PACK_AB R97, RZ, R68 ;  /* 0x00000044ff61723e */ /* 0x000fe200000000ff */
[C---:B------:R-:W-:Y:S01]  /*1cb0*/  FMUL.FTZ R109, R0.reuse, R109 ;  /* 0x0000006d006d7220 */ /* 0x040fe20000410000 */
[----:B------:R-:W-:Y:S01]  /*1cc0*/  F2FP.F16.F32.PACK_AB R101, RZ, R69 ;  /* 0x00000045ff65723e */ /* 0x000fe200000000ff */
[C---:B------:R-:W-:Y:S01]  /*1cd0*/  FMUL.FTZ R112, R0.reuse, R107 ;  /* 0x0000006b00707220 */ /* 0x040fe20000410000 */
[----:B------:R-:W-:Y:S01]  /*1ce0*/  F2FP.F16.F32.PACK_AB R107, RZ, R113 ;  /* 0x00000071ff6b723e */ /* 0x000fe200000000ff */
[----:B------:R-:W1:Y:S01]  /*1cf0*/  @!P1 LDC.64 R68, c[0x0][0x3a8] ;  /* 0x0000ea00ff449b82 */ /* 0x000e620000000a00 */
        /* <DEDUP_REMOVED lines=20> */
[C---:B------:R-:W-:Y:S01]  /*1e40*/  FMUL.FTZ R124, R0.reuse, R75 ;  /* 0x0000004b007c7220 */ /* 0x040fe20000410000 */
[----:B------:R-:W-:Y:S01]  /*1e50*/  F2FP.F16.F32.PACK_AB R111, RZ, R111 ;  /* 0x0000006fff6f723e */ /* 0x000fe200000000ff */
[----:B------:R-:W-:Y:S01]  /*1e60*/  FMUL.FTZ R143, R0, R143 ;  /* 0x0000008f008f7220 */ /* 0x000fe20000410000 */
[----:B-1----:R-:W-:Y:S01]  /*1e70*/  @!P1 IMAD.WIDE R68, R117, 0x4, R68 ;  /* 0x0000000475449825 */ /* 0x002fe200078e0244 */
[----:B------:R-:W-:-:S03]  /*1e80*/  F2FP.F16.F32.PACK_AB R112, RZ, R112 ;  /* 0x00000070ff70723e */ /* 0x000fc600000000ff */
[C---:B------:R-:W-:Y:S01]  /*1e90*/  FMUL.FTZ R145, R0.reuse, R145 ;  /* 0x0000009100917220 */ /* 0x040fe20000410000 */
[----:B------:R-:W-:Y:S01]  /*1ea0*/  F2FP.F16.F32.PACK_AB R113, RZ, R113 ;  /* 0x00000071ff71723e */ /* 0x000fe200000000ff */
[C---:B------:R-:W-:Y:S01]  /*1eb0*/  FMUL.FTZ R71, R0.reuse, R77 ;  /* 0x0000004d00477220 */ /* 0x040fe20000410000 */
[----:B------:R-:W-:Y:S01]  /*1ec0*/  F2FP.F16.F32.PACK_AB R115, RZ, R115 ;  /* 0x00000073ff73723e */ /* 0x000fe200000000ff */
[----:B------:R0:W-:Y:S01]  /*1ed0*/  @!P1 STG.E desc[UR6][R68.64], R0 ;  /* 0x0000000044009986 */ /* 0x0001e2000c101906 */
        /* <DEDUP_REMOVED lines=11> */
[----:B0-----:R-:W0:Y:S01]  /*1f90*/  LDC.64 R68, c[0x0][0x380] ;  /* 0x0000e000ff447b82 */ /* 0x001e220000000a00 */
        /* <DEDUP_REMOVED lines=75> */
[----:B------:R-:W-:Y:S01]  /*2450*/  F2FP.F16.F32.PACK_AB R130, RZ, R130 ;  /* 0x00000082ff82723e */ /* 0x000fe200000000ff */
[----:B------:R3:W-:Y:S01]  /*2460*/  STG.E.128 desc[UR6][R2.64+0x1000], R80 ;  /* 0x0010005002007986 */ /* 0x0007e2000c101d06 */
        /* <DEDUP_REMOVED lines=29> */
[----:B------:R-:W-:Y:S02]  /*2640*/  PRMT R143, R143, 0x5410, R145 ;  /* 0x000054108f8f7816 */ /* 0x000fe40000000091 */
[----:B------:R-:W-:Y:S02]  /*2650*/  PRMT R71, R71, 0x5410, R151 ;  /* 0x0000541047477816 */ /* 0x000fe40000000097 */
[----:B------:R-:W-:Y:S02]  /*2660*/  PRMT R155, R155, 0x5410, R157 ;  /* 0x000054109b9b7816 */ /* 0x000fe4000000009d */
[----:B------:R-:W-:Y:S01]  /*2670*/  PRMT R161, R161, 0x5410, R163 ;  /* 0x00005410a1a17816 */ /* 0x000fe200000000a3 */
[----:B-1----:R-:W-:Y:S01]  /*2680*/  HFMA2 R72, R48, R143, R16 ;  /* 0x0000008f30487231 */ /* 0x002fe20000000010 */
[----:B------:R-:W-:Y:S01]  /*2690*/  PRMT R70, R70, 0x5410, R84 ;  /* 0x0000541046467816 */ /* 0x000fe20000000054 */
[----:B------:R-:W-:Y:S01]  /*26a0*/  HFMA2 R74, R50, R71, R18 ;  /* 0x00000047324a7231 */ /* 0x000fe20000000012 */
[----:B------:R-:W-:Y:S01]  /*26b0*/  PRMT R130, R130, 0x5410, R86 ;  /* 0x0000541082827816 */ /* 0x000fe20000000056 */
[----:B--2---:R-:W-:Y:S01]  /*26c0*/  HFMA2 R76, R52, R155, R20 ;  /* 0x0000009b344c7231 */ /* 0x004fe20000000014 */
[----:B------:R-:W-:Y:S01]  /*26d0*/  PRMT R132, R132, 0x5410, R88 ;  /* 0x0000541084847816 */ /* 0x000fe20000000058 */
[----:B------:R-:W-:Y:S01]  /*26e0*/  HFMA2 R78, R54, R161, R22 ;  /* 0x000000a1364e7231 */ /* 0x000fe20000000016 */
[----:B------:R-:W-:Y:S01]  /*26f0*/  PRMT R134, R134, 0x5410, R90 ;  /* 0x0000541086867816 */ /* 0x000fe2000000005a */
[----:B---3--:R-:W-:Y:S01]  /*2700*/  HFMA2 R80, R56, R70, R24 ;  /* 0x0000004638507231 */ /* 0x008fe20000000018 */
        /* <DEDUP_REMOVED lines=36> */
.L_x_525:
        /* <DEDUP_REMOVED lines=11> */
.L_x_1075:


//--------------------- .text._ZN10layer_norm13ln_fwd_kernelINS_13Kernel_traitsIffffjLj8192ELj1ELj1ELj4ELj16ENS_18Kernel_traits_baseILj8192EffffjLj128EEEEEEEvNS_9FwdParamsE --------------------------
	.section	.text._ZN10layer_norm13ln_fwd_kernelINS_13Kernel_traitsIffffjLj8192ELj1ELj1ELj4ELj16ENS_18Kernel_traits_baseILj8192EffffjLj128EEEEEEEvNS_9FwdParamsE,"ax",@progbits
	.align	128
        .global         _ZN10layer_norm13ln_fwd_kernelINS_13Kernel_traitsIffffjLj8192ELj1ELj1ELj4ELj16ENS_18Kernel_traits_baseILj8192EffffjLj128EEEEEEEvNS_9FwdParamsE
        .type           _ZN10layer_norm13ln_fwd_kernelINS_13Kernel_traitsIffffjLj8192ELj1ELj1ELj4ELj16ENS_18Kernel_traits_baseILj8192EffffjLj128EEEEEEEvNS_9FwdParamsE,@function
        .size           _ZN10layer_norm13ln_fwd_kernelINS_13Kernel_traitsIffffjLj8192ELj1ELj1ELj4ELj16ENS_18Kernel_traits_baseILj8192EffffjLj128EEEEEEEvNS_9FwdParamsE,(.L_x_1076 - _ZN10layer_norm13ln_fwd_kernelINS_13Kernel_traitsIffffjLj8192ELj1ELj1ELj4ELj16ENS_18Kernel_traits_baseILj8192EffffjLj128EEEEEEEvNS_9FwdParamsE)
        .other          _ZN10layer_norm13ln_fwd_kernelINS_13Kernel_traitsIffffjLj8192ELj1ELj1ELj4ELj16ENS_18Kernel_traits_baseILj8192EffffjLj128EEEEEEEvNS_9FwdParamsE,@"STO_CUDA_ENTRY STV_DEFAULT"
_ZN10layer_norm13ln_fwd_kernelINS_13Kernel_traitsIffffjLj8192ELj1ELj1ELj4ELj16ENS_18Kernel_traits_baseILj8192EffffjLj128EEEEEEEvNS_9FwdParamsE:
.text._ZN10layer_norm13ln_fwd_kernelINS_13Kernel_traitsIffffjLj8192ELj1ELj1ELj4ELj16ENS_18Kernel_traits_baseILj8192EffffjLj128EEEEEEEvNS_9FwdParamsE:
        /* <DEDUP_REMOVED lines=49> */
.L_x_528:
[----:B0-----:R-:W0:Y:S01]  /*0310*/  LDC.64 R2, c[0x0][0x390] ;  /* 0x0000e400ff027b82 */ /* 0x001e220000000a00 */
        /* <DEDUP_REMOVED lines=239> */
[----:B0-----:R-:W-:-:S05]  /*1210*/  FADD.FTZ R192, R193, R192 ;  /* 0x000000c0c1c07221 */ /* 0x001fca0000010000 */
[----:B------:R-:W0:Y:S02]  /*1220*/  SHFL.BFLY PT, R195, R192, 0x10, 0x1f ;  /* 0x0e001f00c0c37f89 */ /* 0x000e2400000e0000 */
[----:B0-----:R-:W-:Y:S01]  /*1230*/  FADD.FTZ R3, R192, R195 ;  /* 0x000000c3c0037221 */ /* 0x001fe20000010000 */
[----:B------:R-:W-:Y:S01]  /*1240*/  HFMA2 R195, -RZ, RZ, 0, 0 ;  /* 0x00000000ffc37431 */ /* 0x000fe200000001ff */
[----:B------:R-:W-:-:S03]  /*1250*/  CS2R R192, SRZ ;  /* 0x0000000000c07805 */ /* 0x000fc6000001ff00 */
        /* <DEDUP_REMOVED lines=14> */
.L_x_527:
[----:B------:R-:W-:Y:S05]  /*1340*/  BSYNC.RECONVERGENT B0 ;  /* 0x0000000000007941 */ /* 0x000fea0003800200 */
.L_x_526:
[----:B01----:R-:W0:Y:S01]  /*1350*/  SHFL.DOWN PT, R0, R195, 0x2, 0x1f ;  /* 0x08401f00c3007f89 */ /* 0x003e2200000e0000 */
[----:B------:R-:W-:Y:S02]  /*1360*/  ISETP.NE.AND P1, PT, R188, RZ, PT ;  /* 0x000000ffbc00720c */ /* 0x000fe40003f25270 */
[----:B------:R-:W-:Y:S01]  /*1370*/  PLOP3.LUT P0, PT, P0, PT, PT, 0x8, 0x80 ;  /* 0x000000000080781c */ /* 0x000fe2000070e170 */
[----:B--2---:R-:W1:Y:S01]  /*1380*/  SHFL.DOWN PT, R3, R192, 0x2, 0x1f ;  /* 0x08401f00c0037f89 */ /* 0x004e6200000e0000 */
[----:B0-----:R-:W-:-:S04]  /*1390*/  FADD.FTZ R190, R0, R195 ;  /* 0x000000c300be7221 */ /* 0x001fc80000010000 */
[----:B------:R-:W0:Y:S01]  /*13a0*/  MUFU.RCP R194, R190 ;  /* 0x000000be00c27308 */ /* 0x000e220000001000 */
[----:B------:R-:W2:Y:S01]  /*13b0*/  SHFL.DOWN PT, R203, R190, 0x1, 0x1f ;  /* 0x08201f00becb7f89 */ /* 0x000ea200000e0000 */
[----:B-1----:R-:W-:Y:S01]  /*13c0*/  FMUL.FTZ R2, R0, R3 ;  /* 0x0000000300027220 */ /* 0x002fe20000410000 */
[----:B------:R-:W-:-:S03]  /*13d0*/  FADD.FTZ R3, -R3, R192 ;  /* 0x000000c003037221 */ /* 0x000fc60000010100 */
[----:B------:R-:W-:Y:S01]  /*13e0*/  FFMA.FTZ R197, R195, R192, R2 ;  /* 0x000000c0c3c57223 */ /* 0x000fe20000010002 */
[----:B------:R-:W-:Y:S01]  /*13f0*/  FMUL.FTZ R192, R3, R3 ;  /* 0x0000000303c07220 */ /* 0x000fe20000410000 */
[----:B------:R-:W1:Y:S03]  /*1400*/  SHFL.DOWN PT, R2, R193, 0x2, 0x1f ;  /* 0x08401f00c1027f89 */ /* 0x000e6600000e0000 */
[----:B------:R-:W-:-:S04]  /*1410*/  FMUL.FTZ R195, R192, R195 ;  /* 0x000000c3c0c37220 */ /* 0x000fc80000410000 */
[----:B------:R-:W-:Y:S01]  /*1420*/  FMUL.FTZ R195, R0, R195 ;  /* 0x000000c300c37220 */ /* 0x000fe20000410000 */
[----:B0-----:R-:W-:-:S05]  /*1430*/  FMUL.FTZ R197, R194, R197 ;  /* 0x000000c5c2c57220 */ /* 0x001fca0000410000 */
[----:B------:R-:W0:Y:S01]  /*1440*/  SHFL.DOWN PT, R196, R197, 0x1, 0x1f ;  /* 0x08201f00c5c47f89 */ /* 0x000e2200000e0000 */
[----:B--2---:R-:W-:-:S06]  /*1450*/  FADD.FTZ R198, R190, R203 ;  /* 0x000000cbbec67221 */ /* 0x004fcc0000010000 */
[----:B------:R-:W2:Y:S01]  /*1460*/  MUFU.RCP R198, R198 ;  /* 0x000000c600c67308 */ /* 0x000ea20000001000 */
[----:B-1----:R-:W-:-:S04]  /*1470*/  FADD.FTZ R3, R2, R193 ;  /* 0x000000c102037221 */ /* 0x002fc80000010000 */
[----:B------:R-:W-:-:S05]  /*1480*/  FFMA.FTZ R3, R194, R195, R3 ;  /* 0x000000c3c2037223 */ /* 0x000fca0000010003 */
[----:B------:R-:W1:Y:S01]  /*1490*/  SHFL.DOWN PT, R0, R3, 0x1, 0x1f ;  /* 0x08201f0003007f89 */ /* 0x000e6200000e0000 */
[----:B0-----:R-:W-:Y:S01]  /*14a0*/  FMUL.FTZ R201, R203, R196 ;  /* 0x000000c4cbc97220 */ /* 0x001fe20000410000 */
[----:B------:R-:W-:-:S03]  /*14b0*/  FADD.FTZ R196, R197, -R196 ;  /* 0x800000c4c5c47221 */ /* 0x000fc60000010000 */
[----:B------:R-:W-:Y:S01]  /*14c0*/  FFMA.FTZ R201, R190, R197, R201 ;  /* 0x000000c5bec97223 */ /* 0x000fe200000100c9 */
[----:B------:R-:W-:-:S03]  /*14d0*/  FMUL.FTZ R193, R196, R196 ;  /* 0x000000c4c4c17220 */ /* 0x000fc60000410000 */
[----:B--2---:R-:W-:Y:S01]  /*14e0*/  FMUL.FTZ R201, R198, R201 ;  /* 0x000000c9c6c97220 */ /* 0x004fe20000410000 */
[----:B------:R-:W-:-:S04]  /*14f0*/  FMUL.FTZ R190, R190, R193 ;  /* 0x000000c1bebe7220 */ /* 0x000fc80000410000 */
[----:B------:R-:W-:Y:S01]  /*1500*/  FMUL.FTZ R190, R203, R190 ;  /* 0x000000becbbe7220 */ /* 0x000fe20000410000 */
[----:B------:R-:W0:Y:S01]  /*1510*/  SHFL.IDX PT, R201, R201, RZ, 0x1f ;  /* 0x00001fffc9c97589 */ /* 0x000e2200000e0000 */
[----:B-1----:R-:W-:-:S04]  /*1520*/  FADD.FTZ R193, R3, R0 ;  /* 0x0000000003c17221 */ /* 0x002fc80000010000 */
[----:B------:R-:W-:Y:S01]  /*1530*/  FFMA.FTZ R2, R198, R190, R193 ;  /* 0x000000bec6027223 */ /* 0x000fe200000100c1 */
[--C-:B0-----:R-:W-:Y:S01]  /*1540*/  FADD.FTZ R197, R204, -R201.reuse ;  /* 0x800000c9ccc57221 */ /* 0x101fe20000010000 */
[----:B------:R-:W-:-:S03]  /*1550*/  FADD.FTZ R194, R205, -R201 ;  /* 0x800000c9cdc27221 */ /* 0x000fc60000010000 */
[----:B------:R0:W1:Y:S01]  /*1560*/  SHFL.IDX PT, R204, R2, RZ, 0x1f ;  /* 0x00001fff02cc7589 */ /* 0x00006200000e0000 */
        /* <DEDUP_REMOVED lines=8> */
[----:B0-----:R-:W0:Y:S01]  /*15f0*/  @!P1 LDC.64 R2, c[0x0][0x3a0] ;  /* 0x0000e800ff029b82 */ /* 0x001e220000000a00 */
[--C-:B------:R-:W-:Y:S01]  /*1600*/  FADD.FTZ R156, R152, -R201.reuse ;  /* 0x800000c9989c7221 */ /* 0x100fe20000010000 */
[--C-:B------:R-:W-:Y:S01]  /*1610*/  FADD.FTZ R157, R153, -R201.reuse ;  /* 0x800000c9999d7221 */ /* 0x100fe20000010000 */
[--C-:B------:R-:W-:Y:S01]  /*1620*/  FADD.FTZ R202, R154, -R201.reuse ;  /* 0x800000c99aca7221 */ /* 0x100fe20000010000 */
[--C-:B------:R-:W-:Y:S01]  /*1630*/  FADD.FTZ R203, R155, -R201.reuse ;  /* 0x800000c99bcb7221 */ /* 0x100fe20000010000 */
[--C-:B------:R-:W-:Y:S01]  /*1640*/  FADD.FTZ R0, R208, -R201.reuse ;  /* 0x800000c9d0007221 */ /* 0x100fe20000010000 */
[--C-:B------:R-:W-:Y:S01]  /*1650*/  FADD.FTZ R190, R209, -R201.reuse ;  /* 0x800000c9d1be7221 */ /* 0x100fe20000010000 */
[--C-:B------:R-:W-:Y:S01]  /*1660*/  FADD.FTZ R195, R210, -R201.reuse ;  /* 0x800000c9d2c37221 */ /* 0x100fe20000010000 */
[----:B------:R-:W2:Y:S01]  /*1670*/  @!P1 LDC.64 R152, c[0x0][0x3a8] ;  /* 0x0000ea00ff989b82 */ /* 0x000ea20000000a00 */
        /* <DEDUP_REMOVED lines=8> */
[----:B------:R-:W1:Y:S01]  /*1700*/  LDC.64 R154, c[0x0][0x398] ;  /* 0x0000e600ff9a7b82 */ /* 0x000e620000000a00 */
        /* <DEDUP_REMOVED lines=9> */
[----:B------:R-:W-:Y:S01]  /*17a0*/  FADD.FTZ R206, R143, -R201 ;  /* 0x800000c98fce7221 */ /* 0x000fe20000010000 */
[----:B0-----:R-:W-:-:S04]  /*17b0*/  @!P1 IMAD.WIDE R2, R191, 0x4, R2 ;  /* 0x00000004bf029825 */ /* 0x001fc800078e0202 */
[--C-:B------:R-:W-:Y:S01]  /*17c0*/  FADD.FTZ R220, R135, -R201.reuse ;  /* 0x800000c987dc7221 */ /* 0x100fe20000010000 */
[--C-:B------:R-:W-:Y:S01]  /*17d0*/  FADD.FTZ R208, R149, -R201.reuse ;  /* 0x800000c995d07221 */ /* 0x100fe20000010000 */
[----:B------:R-:W-:Y:S01]  /*17e0*/  FADD.FTZ R158, R158, -R201 ;  /* 0x800000c99e9e7221 */ /* 0x000fe20000010000 */
[----:B--2---:R-:W-:-:S04]  /*17f0*/  @!P1 IMAD.WIDE R152, R191, 0x4, R152 ;  /* 0x00000004bf989825 */ /* 0x004fc800078e0298 */
[--C-:B------:R-:W-:Y:S01]  /*1800*/  FADD.FTZ R159, R159, -R201.reuse ;  /* 0x800000c99f9f7221 */ /* 0x100fe20000010000 */
[----:B------:R0:W-:Y:S01]  /*1810*/  @!P1 STG.E desc[UR6][R2.64], R201 ;  /* 0x000000c902009986 */ /* 0x0001e2000c101906 */
[--C-:B------:R-:W-:Y:S01]  /*1820*/  FADD.FTZ R184, R184, -R201.reuse ;  /* 0x800000c9b8b87221 */ /* 0x100fe20000010000 */
[--C-:B------:R-:W-:Y:S01]  /*1830*/  FADD.FTZ R193, R207, -R201.reuse ;  /* 0x800000c9cfc17221 */ /* 0x100fe20000010000 */
[--C-:B------:R-:W-:Y:S01]  /*1840*/  FADD.FTZ R140, R140, -R201.reuse ;  /* 0x800000c98c8c7221 */ /* 0x100fe20000010000 */
[----:B------:R-:W-:Y:S01]  /*1850*/  FADD.FTZ R204, R141, -R201 ;  /* 0x800000c98dcc7221 */ /* 0x000fe20000010000 */
[C---:B---3--:R-:W-:Y:S01]  /*1860*/  FMUL.FTZ R133, R205.reuse, R0 ;  /* 0x00000000cd857220 */ /* 0x048fe20000410000 */
[C---:B------:R-:W-:Y:S01]  /*1870*/  FMUL.FTZ R134, R205.reuse, R190 ;  /* 0x000000becd867220 */ /* 0x040fe20000410000 */
[C---:B------:R-:W-:Y:S01]  /*1880*/  FMUL.FTZ R195, R205.reuse, R195 ;  /* 0x000000c3cdc37220 */ /* 0x040fe20000410000 */
[C---:B------:R-:W-:Y:S01]  /*1890*/  FMUL.FTZ R196, R205.reuse, R196 ;  /* 0x000000c4cdc47220 */ /* 0x040fe20000410000 */
[C---:B------:R-:W-:Y:S01]  /*18a0*/  FMUL.FTZ R217, R205.reuse, R132 ;  /* 0x00000084cdd97220 */ /* 0x040fe20000410000 */
[----:B-----5:R-:W-:Y:S01]  /*18b0*/  FFMA.FTZ R132, R4, R133, R68 ;  /* 0x0000008504847223 */ /* 0x020fe20000010044 */
[C---:B------:R-:W-:Y:S01]  /*18c0*/  FMUL.FTZ R190, R205.reuse, R185 ;  /* 0x000000b9cdbe7220 */ /* 0x040fe20000410000 */
[----:B------:R-:W-:Y:S01]  /*18d0*/  FMUL.FTZ R143, R205, R186 ;  /* 0x000000bacd8f7220 */ /* 0x000fe20000410000 */
[----:B------:R-:W-:Y:S01]  /*18e0*/  FFMA.FTZ R133, R5, R134, R69 ;  /* 0x0000008605857223 */ /* 0x000fe20000010045 */
[----:B-1----:R-:W-:-:S04]  /*18f0*/  IMAD.WIDE.U32 R154, R199, 0x10, R154 ;  /* 0x00000010c79a7825 */ /* 0x002fc800078e009a */
[C---:B------:R-:W-:Y:S01]  /*1900*/  FMUL.FTZ R186, R205.reuse, R187 ;  /* 0x000000bbcdba7220 */ /* 0x040fe20000410000 */
[----:B------:R-:W-:Y:S01]  /*1910*/  FMUL.FTZ R185, R205, R182 ;  /* 0x000000b6cdb97220 */ /* 0x000fe20000410000 */
        /* <DEDUP_REMOVED lines=8> */
[----:B------:R-:W-:Y:S01]  /*19a0*/  @!P1 STG.E desc[UR6][R152.64], R205 ;  /* 0x000000cd98009986 */ /* 0x000fe2000c101906 */
[C---:B0-----:R-:W-:Y:S01]  /*19b0*/  FMUL.FTZ R3, R205.reuse, R158 ;  /* 0x0000009ecd037220 */ /* 0x041fe20000410000 */
[----:B------:R-:W-:Y:S01]  /*19c0*/  FMUL.FTZ R2, R205, R159 ;  /* 0x0000009fcd027220 */ /* 0x000fe20000410000 */
[--C-:B------:R-:W-:Y:S01]  /*19d0*/  FADD.FTZ R142, R142, -R201.reuse ;  /* 0x800000c98e8e7221 */ /* 0x100fe20000010000 */
[----:B------:R0:W-:Y:S01]  /*19e0*/  STG.E.128 desc[UR6][R154.64], R132 ;  /* 0x000000849a007986 */ /* 0x0001e2000c101d06 */
        /* <DEDUP_REMOVED lines=16> */
[----:B------:R-:W-:Y:S01]  /*1af0*/  FADD.FTZ R171, R171, -R201 ;  /* 0x800000c9abab7221 */ /* 0x000fe20000010000 */
[----:B0-----:R-:W-:Y:S01]  /*1b00*/  FFMA.FTZ R132, R20, R183, R84 ;  /* 0x000000b714847223 */ /* 0x001fe20000010054 */
[----:B------:R-:W-:Y:S01]  /*1b10*/  FFMA.FTZ R133, R21, R180, R85 ;  /* 0x000000b415857223 */ /* 0x000fe20000010055 */
[----:B------:R-:W-:Y:S01]  /*1b20*/  FFMA.FTZ R134, R22, R149, R86 ;  /* 0x0000009516867223 */ /* 0x000fe20000010056 */
[----:B------:R-:W-:Y:S01]  /*1b30*/  FFMA.FTZ R135, R23, R178, R87 ;  /* 0x000000b217877223 */ /* 0x000fe20000010057 */
[--C-:B------:R-:W-:Y:S01]  /*1b40*/  FADD.FTZ R165, R165, -R201.reuse ;  /* 0x800000c9a5a57221 */ /* 0x100fe20000010000 */
[--C-:B------:R-:W-:Y:S01]  /*1b50*/  FADD.FTZ R167, R167, -R201.reuse ;  /* 0x800000c9a7a77221 */ /* 0x100fe20000010000 */
[----:B------:R-:W-:Y:S01]  /*1b60*/  FMUL.FTZ R200, R205, R203 ;  /* 0x000000cbcdc87220 */ /* 0x000fe20000410000 */
[--C-:B------:R-:W-:Y:S01]  /*1b70*/  FADD.FTZ R162, R162, -R201.reuse ;  /* 0x800000c9a2a27221 */ /* 0x100fe20000010000 */
[----:B------:R0:W-:Y:S01]  /*1b80*/  STG.E.128 desc[UR6][R154.64+0x2000], R132 ;  /* 0x002000849a007986 */ /* 0x0001e2000c101d06 */
[--C-:B------:R-:W-:Y:S01]  /*1b90*/  FADD.FTZ R163, R163, -R201.reuse ;  /* 0x800000c9a3a37221 */ /* 0x100fe20000010000 */
        /* <DEDUP_REMOVED lines=8> */
[C---:B------:R-:W-:Y:S01]  /*1c20*/  FMUL.FTZ R213, R205.reuse, R136 ;  /* 0x00000088cdd57220 */ /* 0x040fe20000410000 */
[----:B------:R-:W-:Y:S01]  /*1c30*/  FFMA.FTZ R138, R10, R139, R74 ;  /* 0x0000008b0a8a7223 */ /* 0x000fe2000001004a */
[----:B------:R-:W-:Y:S01]  /*1c40*/  FFMA.FTZ R140, R12, R141, R76 ;  /* 0x0000008d0c8c7223 */ /* 0x000fe2000001004c */
[----:B------:R-:W-:Y:S01]  /*1c50*/  FFMA.FTZ R142, R14, R143, R78 ;  /* 0x0000008f0e8e7223 */ /* 0x000fe2000001004e */
[----:B------:R-:W-:Y:S01]  /*1c60*/  FADD.FTZ R150, R150, -R201 ;  /* 0x800000c996967221 */ /* 0x000fe20000010000 */
[C---:B------:R-:W-:Y:S01]  /*1c70*/  FMUL.FTZ R181, R205.reuse, R172 ;  /* 0x000000accdb57220 */ /* 0x040fe20000410000 */
[C---:B------:R-:W-:Y:S01]  /*1c80*/  FMUL.FTZ R174, R205.reuse, R175 ;  /* 0x000000afcdae7220 */ /* 0x040fe20000410000 */
[----:B------:R-:W-:Y:S01]  /*1c90*/  FMUL.FTZ R177, R205, R170 ;  /* 0x000000aacdb17220 */ /* 0x000fe20000410000 */
[----:B0-----:R-:W-:Y:S01]  /*1ca0*/  FFMA.FTZ R134, R42, R3, R106 ;  /* 0x000000032a867223 */ /* 0x001fe2000001006a */
[----:B------:R-:W-:Y:S01]  /*1cb0*/  FFMA.FTZ R135, R43, R2, R107 ;  /* 0x000000022b877223 */ /* 0x000fe2000001006b */
[----:B------:R-:W-:Y:S01]  /*1cc0*/  FMUL.FTZ R173, R205, R166 ;  /* 0x000000a6cdad7220 */ /* 0x000fe20000410000 */
[----:B------:R-:W0:Y:S01]  /*1cd0*/  LDC.64 R2, c[0x0][0x380] ;  /* 0x0000e000ff027b82 */ /* 0x000e220000000a00 */
[----:B------:R-:W-:Y:S01]  /*1ce0*/  FFMA.FTZ R136, R8, R197, R72 ;  /* 0x000000c508887223 */ /* 0x000fe20000010048 */
        /* <DEDUP_REMOVED lines=45> */
[----:B------:R-:W-:Y:S01]  /*1fc0*/  FMUL.FTZ R212, R205, R212 ;  /* 0x000000d4cdd47220 */ /* 0x000fe20000410000 */
        /* <DEDUP_REMOVED lines=23> */
[----:B0-----:R-:W-:Y:S01]  /*2140*/  IADD3 R191, PT, PT, R191, R2, RZ ;  /* 0x00000002bfbf7210 */ /* 0x001fe20007ffe0ff */
[----:B------:R0:W-:Y:S03]  /*2150*/  STG.E.128 desc[UR6][R154.64+0x4800], R132 ;  /* 0x004800849a007986 */ /* 0x0001e6000c101d06 */
[----:B------:R-:W-:Y:S01]  /*2160*/  ISETP.GE.AND P1, PT, R191, R3, PT ;  /* 0x00000003bf00720c */ /* 0x000fe20003f26270 */
[----:B------:R4:W-:Y:S01]  /*2170*/  STG.E.128 desc[UR6][R154.64+0x5000], R140 ;  /* 0x0050008c9a007986 */ /* 0x0009e2000c101d06 */
        /* <DEDUP_REMOVED lines=12> */
[----:B0-----:R-:W-:Y:S01]  /*2240*/  FFMA.FTZ R132, R56, R209, R120 ;  /* 0x000000d138847223 */ /* 0x001fe20000010078 */
        /* <DEDUP_REMOVED lines=16> */
.L_x_529:
        /* <DEDUP_REMOVED lines=11> */
.L_x_1076:


//--------------------- .text._ZN10layer_norm13ln_fwd_kernelINS_13Kernel_traitsI13__nv_bfloat16fS2_fjLj6144ELj1ELj1ELj4ELj16ENS_18Kernel_traits_baseILj6144ES2_fS2_fjLj128EEEEEEEvNS_9FwdParamsE --------------------------
	.section	.text._ZN10layer_norm13ln_fwd_kernelINS_13Kernel_traitsI13__nv_bfloat16fS2_fjLj6144ELj1ELj1ELj4ELj16ENS_18Kernel_traits_baseILj6144ES2_fS2_fjLj128EEEEEEEvNS_9FwdParamsE,"ax",@progbits
	.align	128
        .global         _ZN10layer_norm13ln_fwd_kernelINS_13Kernel_traitsI13__nv_bfloat16fS2_fjLj6144ELj1ELj1ELj4ELj16ENS_18Kernel_traits_baseILj6144ES2_fS2_fjLj128EEEEEEEvNS_9FwdParamsE
        .type           _ZN10layer_norm13ln_fwd_kernelINS_13Kernel_traitsI13__nv_bfloat16fS2_fjLj6144ELj1ELj1ELj4ELj16ENS_18Kernel_traits_baseILj6144ES2_fS2_fjLj128EEEEEEEvNS_9FwdParamsE,@function
        .size           _ZN10layer_norm13ln_fwd_kernelINS_13Kernel_traitsI13__nv_bfloat16fS2_fjLj6144ELj1ELj1ELj4ELj16ENS_18Kernel_traits_baseILj6144ES2_fS2_fjLj128EEEEEEEvNS_9FwdParamsE,(.L_x_1077 - _ZN10layer_norm13ln_fwd_kernelINS_13Kernel_traitsI13__nv_bfloat16fS2_fjLj6144ELj1ELj1ELj4ELj16ENS_18Kernel_traits_baseILj6144ES2_fS2_fjLj128EEEEEEEvNS_9FwdParamsE)
        .other          _ZN10layer_norm13ln_fwd_kernelINS_13Kernel_traitsI13__nv_bfloat16fS2_fjLj6144ELj1ELj1ELj4ELj16ENS_18Kernel_traits_baseILj6144ES2_fS2_fjLj128EEEEEEEvNS_9FwdParamsE,@"STO_CUDA_ENTRY STV_DEFAULT"
_ZN10layer_norm13ln_fwd_kernelINS_13Kernel_traitsI13__nv_bfloat16fS2_fjLj6144ELj1ELj1ELj4ELj16ENS_18Kernel_traits_baseILj6144ES2_fS2_fjLj128EEEEEEEvNS_9FwdParamsE:
.text._ZN10layer_norm13ln_fwd_kernelINS_13Kernel_traitsI13__nv_bfloat16fS2_fjLj6144ELj1ELj1ELj4ELj16ENS_18Kernel_traits_baseILj6144ES2_fS2_fjLj128EEEEEEEvNS_9FwdParamsE:
        /* <DEDUP_REMOVED lines=10> */
[C---:B--2---:R-:W-:Y:S01]  /*00a0*/  IMAD.WIDE.U32 R4, R0.reuse, 0x8, R4 ;  /* 0x0000000800047825 */ /* 0x044fe200078e0004 */
[----:B-1----:R-:W2:Y:S04]  /*00b0*/  LDG.E.64 R126, desc[UR6][R2.64] ;  /* 0x00000006027e7981 */ /* 0x002ea8000c1e1b00 */
        /* <DEDUP_REMOVED lines=20> */
[----:B------:R0:W5:Y:S04]  /*0200*/  LDG.E.64 R84, desc[UR6][R2.64+0x2000] ;  /* 0x0020000602547981 */ /* 0x000168000c1e1b00 */
[----:B------:R-:W5:Y:S04]  /*0210*/  LDG.E.64 R82, desc[UR6][R4.64+0x2400] ;  /* 0x0024000604527981 */ /* 0x000f68000c1e1b00 */
[----:B------:R1:W5:Y:S01]  /*0220*/  LDG.E.64 R80, desc[UR6][R4.64+0x2000] ;  /* 0x0020000604507981 */ /* 0x000362000c1e1b00 */
[----:B------:R-:W-:Y:S01]  /*0230*/  UPLOP3.LUT UP0, UPT, UPT, UPT, UPT, 0x40, 0x4 ;  /* 0x000000000004789c */ /* 0x000fe20003f0e870 */
[----:B0-----:R-:W-:-:S02]  /*0240*/  LOP3.LUT R3, R0, 0x60, RZ, 0xc0, !PT ;  /* 0x0000006000037812 */ /* 0x001fc400078ec0ff */
[----:B------:R-:W-:Y:S02]  /*0250*/  LOP3.LUT R2, R0, 0x1f, RZ, 0xc0, !PT ;  /* 0x0000001f00027812 */ /* 0x000fe400078ec0ff */
[----:B------:R-:W-:Y:S02]  /*0260*/  LOP3.LUT R3, R3, 0x1f, R0, 0xf8, !PT ;  /* 0x0000001f03037812 */ /* 0x000fe400078ef800 */
[----:B-1----:R-:W-:Y:S02]  /*0270*/  MOV R4, UR4 ;  /* 0x0000000400047c02 */ /* 0x002fe40008000f00 */
[--C-:B--2---:R-:W-:Y:S02]  /*0280*/  SHF.R.U64 R14, R126, 0x10, R127.reuse ;  /* 0x000000107e0e7819 */ /* 0x104fe4000000127f */
[----:B------:R-:W-:Y:S02]  /*0290*/  SHF.R.U32.HI R15, RZ, 0x10, R127 ;  /* 0x00000010ff0f7819 */ /* 0x000fe4000001167f */
[----:B---3--:R-:W-:-:S02]  /*02a0*/  SHF.R.U64 R16, R124, 0x10, R125 ;  /* 0x000000107c107819 */ /* 0x008fc4000000127d */
[----:B------:R-:W-:Y:S02]  /*02b0*/  PRMT R14, R14, 0x5410, R14 ;  /* 0x000054100e0e7816 */ /* 0x000fe4000000000e */
[----:B------:R-:W-:Y:S02]  /*02c0*/  SHF.R.U32.HI R6, RZ, 0x10, R125 ;  /* 0x00000010ff067819 */ /* 0x000fe4000001167d */
[--C-:B----4-:R-:W-:Y:S02]  /*02d0*/  SHF.R.U64 R17, R122, 0x10, R123.reuse ;  /* 0x000000107a117819 */ /* 0x110fe4000000127b */
        /* <DEDUP_REMOVED lines=74> */
.L_x_532:
[----:B0-----:R-:W0:Y:S01]  /*0780*/  LDC.64 R72, c[0x0][0x390] ;  /* 0x0000e400ff487b82 */ /* 0x001e220000000a00 */
        /* <DEDUP_REMOVED lines=215> */
.L_x_531:
[----:B------:R-:W-:Y:S05]  /*1500*/  BSYNC.RECONVERGENT B0 ;  /* 0x0000000000007941 */ /* 0x000fea0003800200 */
.L_x_530:
[----:B------:R-:W-:Y:S01]  /*1510*/  BAR.SYNC.DEFER_BLOCKING 0x0 ;  /* 0x0000000000007b1d */ /* 0x000fe20000010000 */
[----:B------:R-:W-:Y:S01]  /*1520*/  HFMA2 R159, -RZ, RZ, 0, 0 ;  /* 0x00000000ff9f7431 */ /* 0x000fe200000001ff */
[----:B------:R-:W-:Y:S01]  /*1530*/  PRMT R16, R124, 0x7610, R16 ;  /* 0x000076107c107816 */ /* 0x000fe20000000010 */
[----:B------:R-:W-:Y:S01]  /*1540*/  UPLOP3.LUT UP0, UPT, UPT, UPT, UP0, 0x40, 0x4 ;  /* 0x000000000004789c */ /* 0x000fe20003f0e800 */
[----:B------:R-:W-:Y:S02]  /*1550*/  PRMT R25, R114, 0x7610, R25 ;  /* 0x0000761072197816 */ /* 0x000fe40000000019 */
[----:B------:R-:W-:Y:S02]  /*1560*/  PRMT R27, R112, 0x7610, R27 ;  /* 0x00007610701b7816 */ /* 0x000fe4000000001b */
[----:B------:R-:W-:Y:S02]  /*1570*/  @!P0 MOV R159, 0x44c00000 ;  /* 0x44c00000009f8802 */ /* 0x000fe40000000f00 */
[----:B------:R-:W-:-:S02]  /*1580*/  PRMT R137, R102, 0x7610, R137 ;  /* 0x0000761066897816 */ /* 0x000fc40000000089 */
[----:B------:R-:W-:Y:S01]  /*1590*/  PRMT R139, R100, 0x7610, R139 ;  /* 0x00007610648b7816 */ /* 0x000fe2000000008b */
[----:B------:R-:W1:Y:S01]  /*15a0*/  SHFL.DOWN PT, R156, R159, 0x2, 0x1f ;  /* 0x08401f009f9c7f89 */ /* 0x000e6200000e0000 */
[----:B------:R-:W-:Y:S02]  /*15b0*/  PRMT R17, R122, 0x7610, R17 ;  /* 0x000076107a117816 */ /* 0x000fe40000000011 */
[----:B------:R-:W-:Y:S02]  /*15c0*/  PRMT R19, R120, 0x7610, R19 ;  /* 0x0000761078137816 */ /* 0x000fe40000000013 */
[----:B------:R-:W-:Y:S02]  /*15d0*/  PRMT R21, R118, 0x7610, R21 ;  /* 0x0000761076157816 */ /* 0x000fe40000000015 */
[----:B------:R-:W-:Y:S02]  /*15e0*/  PRMT R23, R116, 0x7610, R23 ;  /* 0x0000761074177816 */ /* 0x000fe40000000017 */
[----:B------:R-:W-:Y:S01]  /*15f0*/  PRMT R77, R110, 0x7610, R77 ;  /* 0x000076106e4d7816 */ /* 0x000fe2000000004d */
[----:B------:R-:W2:Y:S01]  /*1600*/  @!P0 LDS.64 R128, [R157] ;  /* 0x000000009d808984 */ /* 0x000ea20000000a00 */
        /* <DEDUP_REMOVED lines=10> */
[----:B0-----:R-:W0:Y:S01]  /*16b0*/  SHFL.DOWN PT, R153, R154, 0x1, 0x1f ;  /* 0x08201f009a997f89 */ /* 0x001e2200000e0000 */
[----:B------:R-:W-:Y:S02]  /*16c0*/  PRMT R151, R88, 0x7610, R151 ;  /* 0x0000761058977816 */ /* 0x000fe40000000097 */
[----:B------:R-:W-:Y:S01]  /*16d0*/  ISETP.NE.AND P0, PT, R0, RZ, PT ;  /* 0x000000ff0000720c */ /* 0x000fe20003f05270 */
[----:B--2---:R-:W2:Y:S01]  /*16e0*/  SHFL.DOWN PT, R161, R128, 0x2, 0x1f ;  /* 0x08401f0080a17f89 */ /* 0x004ea200000e0000 */
[----:B0-----:R-:W-:-:S03]  /*16f0*/  FADD.FTZ R157, R154, R153 ;  /* 0x000000999a9d7221 */ /* 0x001fc60000010000 */
[----:B------:R-:W0:Y:S03]  /*1700*/  SHFL.DOWN PT, R158, R129, 0x2, 0x1f ;  /* 0x08401f00819e7f89 */ /* 0x000e2600000e0000 */
[----:B------:R-:W3:Y:S01]  /*1710*/  MUFU.RCP R157, R157 ;  /* 0x0000009d009d7308 */ /* 0x000ee20000001000 */
[----:B--2---:R-:W-:Y:S01]  /*1720*/  FMUL.FTZ R130, R156, R161 ;  /* 0x000000a19c827220 */ /* 0x004fe20000410000 */
[----:B------:R-:W-:-:S03]  /*1730*/  FADD.FTZ R161, -R161, R128 ;  /* 0x00000080a1a17221 */ /* 0x000fc60000010100 */
[----:B------:R-:W-:Y:S01]  /*1740*/  FFMA.FTZ R130, R159, R128, R130 ;  /* 0x000000809f827223 */ /* 0x000fe20000010082 */
[----:B------:R-:W-:Y:S01]  /*1750*/  FMUL.FTZ R128, R161, R161 ;  /* 0x000000a1a1807220 */ /* 0x000fe20000410000 */
[----:B0-----:R-:W-:Y:S02]  /*1760*/  FADD.FTZ R158, R158, R129 ;  /* 0x000000819e9e7221 */ /* 0x001fe40000010000 */
        /* <DEDUP_REMOVED lines=12> */
[----:B-1----:R-:W-:Y:S02]  /*1830*/  FADD.FTZ R130, R158, R129 ;  /* 0x000000819e827221 */ /* 0x002fe40000010000 */
[----:B------:R-:W0:Y:S01]  /*1840*/  LDC R129, c[0x0][0x3d0] ;  /* 0x0000f400ff817b82 */ /* 0x000e220000000800 */
[----:B------:R-:W-:Y:S01]  /*1850*/  FMUL.FTZ R154, R153, R154 ;  /* 0x0000009a999a7220 */ /* 0x000fe20000410000 */
[----:B------:R-:W1:Y:S03]  /*1860*/  SHFL.IDX PT, R128, R128, RZ, 0x1f ;  /* 0x00001fff80807589 */ /* 0x000e6600000e0000 */
[----:B------:R-:W-:Y:S01]  /*1870*/  FFMA.FTZ R130, R157, R154, R130 ;  /* 0x0000009a9d827223 */ /* 0x000fe20000010082 */
[----:B-----5:R-:W-:-:S05]  /*1880*/  SHF.R.U32.HI R154, RZ, 0x10, R87 ;  /* 0x00000010ff9a7819 */ /* 0x020fca0000011657 */
        /* <DEDUP_REMOVED lines=10> */
[----:B0-----:R-:W-:Y:S01]  /*1930*/  FFMA.FTZ R50, R130, 0.00016276042151730507612, R129 ;  /* 0x392aaaab82327823 */ /* 0x001fe20000010081 */
        /* <DEDUP_REMOVED lines=60> */
[--C-:B------:R-:W-:Y:S01]  /*1d00*/  FADD.FTZ R33, R33, -R128.reuse ;  /* 0x8000008021217221 */ /* 0x100fe20000010000 */
[C---:B------:R-:W-:Y:S01]  /*1d10*/  FMUL.FTZ R58, R50.reuse, R63 ;  /* 0x0000003f323a7220 */ /* 0x040fe20000410000 */
[----:B------:R-:W-:Y:S01]  /*1d20*/  FMUL.FTZ R30, R50, R30 ;  /* 0x0000001e321e7220 */ /* 0x000fe20000410000 */
[--C-:B------:R-:W-:Y:S01]  /*1d30*/  FADD.FTZ R43, R43, -R128.reuse ;  /* 0x800000802b2b7221 */ /* 0x100fe20000010000 */
[--C-:B------:R-:W-:Y:S01]  /*1d40*/  FADD.FTZ R44, R44, -R128.reuse ;  /* 0x800000802c2c7221 */ /* 0x100fe20000010000 */
        /* <DEDUP_REMOVED lines=10> */
[----:B------:R-:W-:Y:S01]  /*1df0*/  FADD.FTZ R165, R66, -R128 ;  /* 0x8000008042a57221 */ /* 0x000fe20000010000 */
[----:B------:R-:W-:Y:S01]  /*1e00*/  SHF.R.U32.HI R131, RZ, 0x10, R85 ;  /* 0x00000010ff837819 */ /* 0x000fe20000011655 */
[C---:B------:R-:W-:Y:S01]  /*1e10*/  FMUL.FTZ R43, R50.reuse, R43 ;  /* 0x0000002b322b7220 */ /* 0x040fe20000410000 */
[----:B------:R-:W-:Y:S01]  /*1e20*/  SHF.R.U32.HI R68, RZ, 0x10, R81 ;  /* 0x00000010ff447819 */ /* 0x000fe20000011651 */
[C---:B------:R-:W-:Y:S01]  /*1e30*/  FMUL.FTZ R44, R50.reuse, R44 ;  /* 0x0000002c322c7220 */ /* 0x040fe20000410000 */
[----:B------:R-:W-:Y:S01]  /*1e40*/  PRMT R29, R29, 0x5410, R28 ;  /* 0x000054101d1d7816 */ /* 0x000fe2000000001c */
[----:B------:R-:W-:Y:S01]  /*1e50*/  FMUL.FTZ R66, R50, R47 ;  /* 0x0000002f32427220 */ /* 0x000fe20000410000 */
[----:B------:R-:W-:Y:S01]  /*1e60*/  F2FP.BF16.F32.PACK_AB R31, RZ, R30 ;  /* 0x0000001eff1f723e */ /* 0x000fe200000010ff */
[----:B------:R-:W-:Y:S01]  /*1e70*/  FADD.FTZ R37, R37, -R128 ;  /* 0x8000008025257221 */ /* 0x000fe20000010000 */
[----:B------:R-:W-:Y:S01]  /*1e80*/  PRMT R28, R126, 0x7610, R14 ;  /* 0x000076107e1c7816 */ /* 0x000fe2000000000e */
[----:B------:R-:W-:Y:S01]  /*1e90*/  FADD.FTZ R161, R62, -R128 ;  /* 0x800000803ea17221 */ /* 0x000fe20000010000 */
[----:B------:R-:W-:Y:S01]  /*1ea0*/  F2FP.BF16.F32.PACK_AB R30, RZ, R56 ;  /* 0x00000038ff1e723e */ /* 0x000fe200000010ff */
[C---:B------:R-:W-:Y:S01]  /*1eb0*/  FMUL.FTZ R47, R50.reuse, R51 ;  /* 0x00000033322f7220 */ /* 0x040fe20000410000 */
[C---:B------:R-:W-:Y:S01]  /*1ec0*/  FMUL.FTZ R56, R50.reuse, R129 ;  /* 0x0000008132387220 */ /* 0x040fe20000410000 */
[----:B------:R-:W-:Y:S01]  /*1ed0*/  F2FP.BF16.F32.PACK_AB R33, RZ, R33 ;  /* 0x00000021ff21723e */ /* 0x000fe200000010ff */
[C---:B------:R-:W-:Y:S01]  /*1ee0*/  FMUL.FTZ R51, R50.reuse, R153 ;  /* 0x0000009932337220 */ /* 0x040fe20000410000 */
[C---:B------:R-:W-:Y:S01]  /*1ef0*/  FMUL.FTZ R129, R50.reuse, R159 ;  /* 0x0000009f32817220 */ /* 0x040fe20000410000 */
[----:B------:R-:W-:Y:S01]  /*1f00*/  FMUL.FTZ R62, R50, R61 ;  /* 0x0000003d323e7220 */ /* 0x000fe20000410000 */
[----:B------:R-:W-:Y:S01]  /*1f10*/  HFMA2.BF16_V2 R58, R131.H0_H0, R58.H0_H0, R68.H0_H0 ;  /* 0x2000003a833a7231 */ /* 0x000fe20000240844 */
[----:B------:R-:W-:Y:S01]  /*1f20*/  F2FP.BF16.F32.PACK_AB R45, RZ, R43 ;  /* 0x0000002bff2d723e */ /* 0x000fe200000010ff */
[----:B------:R-:W-:-:S02]  /*1f30*/  HFMA2.BF16_V2 R68, R22.H1_H1, R38.H0_H0, R24.H1_H1 ;  /* 0x2000002616447231 */ /* 0x000fc40000260c18 */
[----:B------:R-:W-:Y:S01]  /*1f40*/  FMUL.FTZ R37, R50, R37 ;  /* 0x0000002532257220 */ /* 0x000fe20000410000 */
[----:B------:R-:W-:Y:S01]  /*1f50*/  F2FP.BF16.F32.PACK_AB R43, RZ, R44 ;  /* 0x0000002cff2b723e */ /* 0x000fe200000010ff */
[----:B------:R-:W-:Y:S01]  /*1f60*/  HFMA2.BF16_V2 R38, R28, R29, R16 ;  /* 0x0000001d1c267231 */ /* 0x000fe20000200010 */
[----:B------:R-:W-:Y:S01]  /*1f70*/  PRMT R30, R30, 0x5410, R33 ;  /* 0x000054101e1e7816 */ /* 0x000fe20000000021 */
[--C-:B------:R-:W-:Y:S01]  /*1f80*/  FADD.FTZ R59, R59, -R128.reuse ;  /* 0x800000803b3b7221 */ /* 0x100fe20000010000 */
[----:B------:R-:W-:Y:S01]  /*1f90*/  SHF.R.U64 R29, R84, 0x10, R85 ;  /* 0x00000010541d7819 */ /* 0x000fe20000001255 */
[--C-:B------:R-:W-:Y:S01]  /*1fa0*/  FADD.FTZ R163, R64, -R128.reuse ;  /* 0x8000008040a37221 */ /* 0x100fe20000010000 */
[----:B------:R-:W-:Y:S01]  /*1fb0*/  F2FP.BF16.F32.PACK_AB R51, RZ, R51 ;  /* 0x00000033ff33723e */ /* 0x000fe200000010ff */
[--C-:B------:R-:W-:Y:S01]  /*1fc0*/  FADD.FTZ R65, R65, -R128.reuse ;  /* 0x8000008041417221 */ /* 0x100fe20000010000 */
[----:B------:R-:W-:Y:S01]  /*1fd0*/  F2FP.BF16.F32.PACK_AB R129, RZ, R129 ;  /* 0x00000081ff81723e */ /* 0x000fe200000010ff */
[----:B------:R-:W-:Y:S01]  /*1fe0*/  FMUL.FTZ R59, R50, R59 ;  /* 0x0000003b323b7220 */ /* 0x000fe20000410000 */
[----:B------:R-:W-:Y:S01]  /*1ff0*/  F2FP.BF16.F32.PACK_AB R62, RZ, R62 ;  /* 0x0000003eff3e723e */ /* 0x000fe200000010ff */
[----:B------:R-:W-:Y:S01]  /*2000*/  HFMA2.BF16_V2 R131, R127.H0_H0, R31.H0_H0, R125.H0_H0 ;  /* 0x2000001f7f837231 */ /* 0x000fe2000024087d */
[----:B------:R-:W-:Y:S01]  /*2010*/  SHF.R.U64 R33, R80, 0x10, R81 ;  /* 0x0000001050217819 */ /* 0x000fe20000001251 */
[----:B------:R-:W-:Y:S01]  /*2020*/  FADD.FTZ R67, R67, -R128 ;  /* 0x8000008043437221 */ /* 0x000fe20000010000 */
[----:B------:R-:W-:Y:S01]  /*2030*/  PRMT R43, R43, 0x5410, R46 ;  /* 0x000054102b2b7816 */ /* 0x000fe2000000002e */
[C---:B------:R-:W-:Y:S01]  /*2040*/  FMUL.FTZ R163, R50.reuse, R163 ;  /* 0x000000a332a37220 */ /* 0x040fe20000410000 */
[----:B------:R-:W-:Y:S01]  /*2050*/  F2FP.BF16.F32.PACK_AB R37, RZ, R37 ;  /* 0x00000025ff25723e */ /* 0x000fe200000010ff */
[----:B------:R-:W-:Y:S01]  /*2060*/  FMUL.FTZ R65, R50, R65 ;  /* 0x0000004132417220 */ /* 0x000fe20000410000 */
[----:B------:R-:W-:Y:S01]  /*2070*/  PRMT R46, R84, 0x5410, R29 ;  /* 0x00005410542e7816 */ /* 0x000fe2000000001d */
[----:B------:R-:W-:Y:S01]  /*2080*/  HFMA2.BF16_V2 R31, R15.H1_H1, R32.H0_H0, R14.H0_H0 ;  /* 0x200000200f1f7231 */ /* 0x000fe20000240c0e */
[----:B------:R-:W-:Y:S01]  /*2090*/  PRMT R42, R42, 0x5410, R40 ;  /* 0x000054102a2a7816 */ /* 0x000fe20000000028 */
[----:B------:R-:W-:Y:S01]  /*20a0*/  HFMA2.BF16_V2 R32, R123.H0_H0, R35.H0_H0, R121.H0_H0 ;  /* 0x200000237b207231 */ /* 0x000fe20000240879 */
[----:B------:R-:W-:Y:S01]  /*20b0*/  PRMT R51, R51, 0x5410, R57 ;  /* 0x0000541033337816 */ /* 0x000fe20000000039 */
[----:B------:R-:W-:Y:S01]  /*20c0*/  HFMA2.BF16_V2 R35, R18.H1_H1, R36.H0_H0, R20.H1_H1 ;  /* 0x2000002412237231 */ /* 0x000fe20000260c14 */
[----:B------:R-:W-:Y:S01]  /*20d0*/  PRMT R129, R129, 0x5410, R62 ;  /* 0x0000541081817816 */ /* 0x000fe2000000003e */
[----:B------:R-:W-:Y:S01]  /*20e0*/  HFMA2.BF16_V2 R36, R25, R42, R27 ;  /* 0x0000002a19247231 */ /* 0x000fe2000020001b */
[----:B------:R-:W-:Y:S01]  /*20f0*/  PRMT R29, R80, 0x5410, R33 ;  /* 0x00005410501d7816 */ /* 0x000fe20000000021 */
[----:B------:R-:W-:Y:S01]  /*2100*/  HFMA2.BF16_V2 R30, R17, R30, R19 ;  /* 0x0000001e111e7231 */ /* 0x000fe20000200013 */
[----:B------:R-:W-:Y:S01]  /*2110*/  PRMT R34, R34, 0x5410, R37 ;  /* 0x0000541022227816 */ /* 0x000fe20000000025 */
[----:B------:R-:W-:Y:S01]  /*2120*/  HFMA2.BF16_V2 R42, R137, R51, R139 ;  /* 0x00000033892a7231 */ /* 0x000fe2000020008b */
[----:B------:R-:W-:Y:S01]  /*2130*/  F2FP.BF16.F32.PACK_AB R61, RZ, R59 ;  /* 0x0000003bff3d723e */ /* 0x000fe200000010ff */
[----:B------:R-:W-:Y:S01]  /*2140*/  FMUL.FTZ R59, R50, R67 ;  /* 0x00000043323b7220 */ /* 0x000fe20000410000 */
[----:B------:R-:W-:Y:S01]  /*2150*/  HFMA2.BF16_V2 R46, R46, R129, R29 ;  /* 0x000000812e2e7231 */ /* 0x000fe2000020001d */
[----:B------:R-:W-:Y:S01]  /*2160*/  F2FP.BF16.F32.PACK_AB R67, RZ, R163 ;  /* 0x000000a3ff43723e */ /* 0x000fe200000010ff */
[----:B------:R-:W-:Y:S01]  /*2170*/  HFMA2.BF16_V2 R37, R21, R34, R23 ;  /* 0x0000002215257231 */ /* 0x000fe20000200017 */
[----:B------:R-:W-:Y:S01]  /*2180*/  F2FP.BF16.F32.PACK_AB R65, RZ, R65 ;  /* 0x00000041ff41723e */ /* 0x000fe200000010ff */
[----:B------:R-:W-:Y:S01]  /*2190*/  HFMA2.BF16_V2 R34, R77, R43, R79 ;  /* 0x0000002b4d227231 */ /* 0x000fe2000020004f */
[----:B------:R-:W-:Y:S01]  /*21a0*/  SHF.R.U64 R51, R86, 0x10, R87 ;  /* 0x0000001056337819 */ /* 0x000fe20000001257 */
[----:B------:R-:W-:Y:S01]  /*21b0*/  HFMA2.BF16_V2 R39, R119.H0_H0, R39.H0_H0, R117.H0_H0 ;  /* 0x2000002777277231 */ /* 0x000fe20000240875 */
[----:B------:R-:W-:Y:S01]  /*21c0*/  SHF.R.U64 R29, R82, 0x10, R83 ;  /* 0x00000010521d7819 */ /* 0x000fe20000001253 */
[--C-:B------:R-:W-:Y:S01]  /*21d0*/  FADD.FTZ R72, R72, -R128.reuse ;  /* 0x8000008048487221 */ /* 0x100fe20000010000 */
[----:B------:R-:W-:Y:S01]  /*21e0*/  PRMT R67, R67, 0x5410, R65 ;  /* 0x0000541043437816 */ /* 0x000fe20000000041 */
[----:B------:R-:W-:Y:S01]  /*21f0*/  FADD.FTZ R73, R73, -R128 ;  /* 0x8000008049497221 */ /* 0x000fe20000010000 */
[----:B------:R-:W-:Y:S01]  /*2200*/  PRMT R51, R86, 0x5410, R51 ;  /* 0x0000541056337816 */ /* 0x000fe20000000033 */
[----:B------:R-:W-:Y:S01]  /*2210*/  HFMA2.BF16_V2 R41, R115.H0_H0, R41.H0_H0, R113.H0_H0 ;  /* 0x2000002973297231 */ /* 0x000fe20000240871 */
[----:B------:R-:W-:Y:S01]  /*2220*/  PRMT R28, R82, 0x5410, R29 ;  /* 0x00005410521c7816 */ /* 0x000fe2000000001d */
[----:B------:R-:W-:Y:S01]  /*2230*/  FMUL.FTZ R72, R50, R72 ;  /* 0x0000004832487220 */ /* 0x000fe20000410000 */
[----:B------:R-:W-:Y:S01]  /*2240*/  PRMT R15, R38, 0x7632, R15 ;  /* 0x00007632260f7816 */ /* 0x000fe2000000000f */
[----:B------:R-:W-:Y:S01]  /*2250*/  FMUL.FTZ R73, R50, R73 ;  /* 0x0000004932497220 */ /* 0x000fe20000410000 */
[----:B------:R-:W-:Y:S01]  /*2260*/  PRMT R16, R30, 0x7632, R16 ;  /* 0x000076321e107816 */ /* 0x000fe20000000010 */
[----:B------:R-:W-:Y:S01]  /*2270*/  HFMA2.BF16_V2 R51, R51, R67, R28 ;  /* 0x0000004333337231 */ /* 0x000fe2000020001c */
[----:B------:R-:W-:Y:S01]  /*2280*/  F2FP.BF16.F32.PACK_AB R56, RZ, R56 ;  /* 0x00000038ff38723e */ /* 0x000fe200000010ff */
[C---:B------:R-:W-:Y:S01]  /*2290*/  FMUL.FTZ R60, R50.reuse, R161 ;  /* 0x000000a1323c7220 */ /* 0x040fe20000410000 */
[----:B------:R-:W-:Y:S01]  /*22a0*/  LOP3.LUT R28, R15, 0xffff, RZ, 0xc0, !PT ;  /* 0x0000ffff0f1c7812 */ /* 0x000fe200078ec0ff */
[----:B------:R-:W-:Y:S01]  /*22b0*/  FMUL.FTZ R63, R50, R165 ;  /* 0x000000a5323f7220 */ /* 0x000fe20000410000 */
[----:B------:R-:W-:Y:S01]  /*22c0*/  LOP3.LUT R33, R16, 0xffff, RZ, 0xc0, !PT ;  /* 0x0000ffff10217812 */ /* 0x000fe200078ec0ff */
[----:B------:R-:W-:Y:S01]  /*22d0*/  FADD.FTZ R74, R74, -R128 ;  /* 0x800000804a4a7221 */ /* 0x000fe20000010000 */
[----:B------:R-:W-:Y:S01]  /*22e0*/  PRMT R16, R37, 0x7632, R16 ;  /* 0x0000763225107816 */ /* 0x000fe20000000010 */
[----:B------:R-:W-:Y:S01]  /*22f0*/  IMAD.WIDE.U32 R28, R28, 0x10000, RZ ;  /* 0x000100001c1c7825 */ /* 0x000fe200078e00ff */
[----:B------:R-:W-:-:S03]  /*2300*/  F2FP.BF16.F32.PACK_AB R52, RZ, R52 ;  /* 0x00000034ff34723e */ /* 0x000fc600000010ff */
[----:B------:R-:W-:Y:S01]  /*2310*/  FMUL.FTZ R74, R50, R74 ;  /* 0x0000004a324a7220 */ /* 0x000fe20000410000 */
[----:B------:R-:W-:Y:S01]  /*2320*/  F2FP.BF16.F32.PACK_AB R48, RZ, R48 ;  /* 0x00000030ff30723e */ /* 0x000fe200000010ff */
[----:B------:R-:W-:Y:S01]  /*2330*/  HFMA2.BF16_V2 R45, R26.H1_H1, R45.H0_H0, R76.H1_H1 ;  /* 0x2000002d1a2d7231 */ /* 0x000fe20000260c4c */
[----:B------:R-:W-:Y:S01]  /*2340*/  PRMT R56, R56, 0x5410, R55 ;  /* 0x0000541038387816 */ /* 0x000fe20000000037 */
[----:B------:R-:W-:Y:S01]  /*2350*/  FMUL.FTZ R64, R50, R157 ;  /* 0x0000009d32407220 */ /* 0x000fe20000410000 */
[----:B------:R-:W-:Y:S01]  /*2360*/  PRMT R19, R32, 0x7610, R19 ;  /* 0x0000761020137816 */ /* 0x000fe20000000013 */
[----:B------:R-:W-:Y:S01]  /*2370*/  IMAD.WIDE.U32 R32, R33, 0x10000, RZ ;  /* 0x0001000021207825 */ /* 0x000fe200078e00ff */
[----:B------:R-:W-:-:S03]  /*2380*/  PRMT R15, R38, 0x7610, R15 ;  /* 0x00007610260f7816 */ /* 0x000fc6000000000f */
[----:B------:R-:W-:Y:S01]  /*2390*/  HFMA2.BF16_V2 R71, R95.H0_H0, R71.H0_H0, R93.H0_H0 ;  /* 0x200000475f477231 */ /* 0x000fe2000024085d */
[----:B------:R-:W-:Y:S01]  /*23a0*/  PRMT R17, R30, 0x7610, R17 ;  /* 0x000076101e117816 */ /* 0x000fe20000000011 */
[----:B------:R-:W-:Y:S01]  /*23b0*/  FADD.FTZ R75, R75, -R128 ;  /* 0x800000804b4b7221 */ /* 0x000fe20000010000 */
[----:B------:R-:W-:Y:S01]  /*23c0*/  LOP3.LUT R38, R16, 0xffff, RZ, 0xc0, !PT ;  /* 0x0000ffff10267812 */ /* 0x000fe200078ec0ff */
[----:B------:R-:W-:Y:S01]  /*23d0*/  HFMA2.BF16_V2 R53, R138.H1_H1, R53.H0_H0, R140.H1_H1 ;  /* 0x200000358a357231 */ /* 0x000fe20000260c8c */
[----:B------:R-:W-:Y:S01]  /*23e0*/  PRMT R52, R52, 0x5410, R48 ;  /* 0x0000541034347816 */ /* 0x000fe20000000030 */
[----:B------:R-:W-:Y:S01]  /*23f0*/  HFMA2.BF16_V2 R48, R141, R56, R143 ;  /* 0x000000388d307231 */ /* 0x000fe2000020008f */
[----:B------:R-:W-:Y:S01]  /*2400*/  LOP3.LUT R28, R28, 0xffff, R15, 0xf8, !PT ;  /* 0x0000ffff1c1c7812 */ /* 0x000fe200078ef80f */
[----:B------:R-:W-:Y:S01]  /*2410*/  HFMA2.BF16_V2 R70, R146.H1_H1, R70.H0_H0, R148.H1_H1 ;  /* 0x2000004692467231 */ /* 0x000fe20000260c94 */
[----:B------:R-:W-:Y:S01]  /*2420*/  LOP3.LUT R30, R32, 0xffff, R17, 0xf8, !PT ;  /* 0x0000ffff201e7812 */ /* 0x000fe200078ef811 */
[----:B------:R-:W-:Y:S01]  /*2430*/  HFMA2.BF16_V2 R40, R133, R52, R135 ;  /* 0x0000003485287231 */ /* 0x000fe20000200087 */
[----:B------:R-:W-:Y:S01]  /*2440*/  LOP3.LUT R56, R33, 0xffff, R19, 0xf8, !PT ;  /* 0x0000ffff21387812 */ /* 0x000fe200078ef813 */
[----:B------:R-:W-:Y:S01]  /*2450*/  IMAD.WIDE.U32 R32, R38, 0x10000, RZ ;  /* 0x0001000026207825 */ /* 0x000fe200078e00ff */
[----:B------:R-:W-:-:S03]  /*2460*/  PRMT R15, R36, 0x7632, R15 ;  /* 0x00007632240f7816 */ /* 0x000fc6000000000f */
[----:B------:R-:W-:Y:S01]  /*2470*/  FMUL.FTZ R75, R50, R75 ;  /* 0x0000004b324b7220 */ /* 0x000fe20000410000 */
[----:B------:R-:W-:Y:S01]  /*2480*/  PRMT R16, R34, 0x7632, R16 ;  /* 0x0000763222107816 */ /* 0x000fe20000000010 */
[----:B------:R-:W-:Y:S01]  /*2490*/  HFMA2.BF16_V2 R61, R142.H1_H1, R61.H0_H0, R144.H1_H1 ;  /* 0x2000003d8e3d7231 */ /* 0x000fe20000260c90 */
[----:B------:R-:W-:Y:S02]  /*24a0*/  LOP3.LUT R38, R15, 0xffff, RZ, 0xc0, !PT ;  /* 0x0000ffff0f267812 */ /* 0x000fe400078ec0ff */
[----:B------:R-:W-:Y:S02]  /*24b0*/  F2FP.BF16.F32.PACK_AB R130, RZ, R130 ;  /* 0x00000082ff82723e */ /* 0x000fe400000010ff */
[----:B------:R-:W-:Y:S02]  /*24c0*/  LOP3.LUT R32, R32, 0xffff, R37, 0xf8, !PT ;  /* 0x0000ffff20207812 */ /* 0x000fe400078ef825 */
[----:B------:R-:W-:Y:S01]  /*24d0*/  F2FP.BF16.F32.PACK_AB R44, RZ, R54 ;  /* 0x00000036ff2c723e */ /* 0x000fe200000010ff */
[----:B------:R-:W-:Y:S01]  /*24e0*/  FMUL.FTZ R54, R50, R155 ;  /* 0x0000009b32367220 */ /* 0x000fe20000410000 */
[----:B------:R-:W-:-:S02]  /*24f0*/  LOP3.LUT R37, R16, 0xffff, RZ, 0xc0, !PT ;  /* 0x0000ffff10257812 */ /* 0x000fc400078ec0ff */
[----:B------:R-:W-:Y:S01]  /*2500*/  PRMT R16, R40, 0x7632, R16 ;  /* 0x0000763228107816 */ /* 0x000fe20000000010 */
[----:B------:R-:W-:Y:S01]  /*2510*/  HFMA2.BF16_V2 R44, R111.H0_H0, R44.H0_H0, R109.H0_H0 ;  /* 0x2000002c6f2c7231 */ /* 0x000fe2000024086d */
[----:B------:R-:W-:Y:S01]  /*2520*/  LOP3.LUT R33, R33, 0xffff, R39, 0xf8, !PT ;  /* 0x0000ffff21217812 */ /* 0x000fe200078ef827 */
[----:B------:R-:W-:Y:S01]  /*2530*/  IMAD.WIDE.U32 R38, R38, 0x10000, RZ ;  /* 0x0001000026267825 */ /* 0x000fe200078e00ff */
[----:B------:R-:W-:Y:S02]  /*2540*/  PRMT R69, R69, 0x5410, R130 ;  /* 0x0000541045457816 */ /* 0x000fe40000000082 */
[----:B------:R-:W-:Y:S01]  /*2550*/  PRMT R15, R36, 0x7610, R15 ;  /* 0x00007610240f7816 */ /* 0x000fe2000000000f */
[----:B------:R-:W-:Y:S01]  /*2560*/  IMAD.WIDE.U32 R36, R37, 0x10000, RZ ;  /* 0x0001000025247825 */ /* 0x000fe200078e00ff */
[----:B------:R-:W-:Y:S02]  /*2570*/  LOP3.LUT R43, R16, 0xffff, RZ, 0xc0, !PT ;  /* 0x0000ffff102b7812 */ /* 0x000fe400078ec0ff */
[----:B------:R-:W-:Y:S01]  /*2580*/  PRMT R16, R42, 0x7632, R16 ;  /* 0x000076322a107816 */ /* 0x000fe20000000010 */
[----:B------:R-:W-:Y:S01]  /*2590*/  HFMA2.BF16_V2 R52, R145, R69, R147 ;  /* 0x0000004591347231 */ /* 0x000fe20000200093 */
[----:B------:R-:W-:-:S02]  /*25a0*/  F2FP.BF16.F32.PACK_AB R54, RZ, R54 ;  /* 0x00000036ff36723e */ /* 0x000fc400000010ff */
[----:B------:R-:W-:Y:S02]  /*25b0*/  PRMT R17, R34, 0x7610, R17 ;  /* 0x0000761022117816 */ /* 0x000fe40000000011 */
[----:B------:R-:W-:Y:S01]  /*25c0*/  LOP3.LUT R34, R38, 0xffff, R15, 0xf8, !PT ;  /* 0x0000ffff26227812 */ /* 0x000fe200078ef80f */
[----:B------:R-:W-:Y:S01]  /*25d0*/  HFMA2.BF16_V2 R54, R103.H0_H0, R54.H0_H0, R101.H0_H0 ;  /* 0x2000003667367231 */ /* 0x000fe20000240865 */
[----:B------:R-:W-:Y:S01]  /*25e0*/  LOP3.LUT R57, R39, 0xffff, R41, 0xf8, !PT ;  /* 0x0000ffff27397812 */ /* 0x000fe200078ef829 */
[----:B------:R-:W-:Y:S01]  /*25f0*/  IMAD.WIDE.U32 R38, R43, 0x10000, RZ ;  /* 0x000100002b267825 */ /* 0x000fe200078e00ff */
[----:B------:R-:W-:Y:S02]  /*2600*/  PRMT R15, R40, 0x7610, R15 ;  /* 0x00007610280f7816 */ /* 0x000fe4000000000f */
[----:B------:R-:W-:Y:S02]  /*2610*/  F2FP.BF16.F32.PACK_AB R49, RZ, R49 ;  /* 0x00000031ff31723e */ /* 0x000fe400000010ff */
[----:B------:R-:W-:-:S02]  /*2620*/  PRMT R19, R44, 0x7610, R19 ;  /* 0x000076102c137816 */ /* 0x000fc40000000013 */
[----:B------:R-:W-:Y:S01]  /*2630*/  LOP3.LUT R40, R16, 0xffff, RZ, 0xc0, !PT ;  /* 0x0000ffff10287812 */ /* 0x000fe200078ec0ff */
[----:B------:R-:W-:Y:S01]  /*2640*/  HFMA2.BF16_V2 R49, R107.H0_H0, R49.H0_H0, R105.H0_H0 ;  /* 0x200000316b317231 */ /* 0x000fe20000240869 */
[----:B------:R-:W-:Y:S02]  /*2650*/  F2FP.BF16.F32.PACK_AB R72, RZ, R72 ;  /* 0x00000048ff48723e */ /* 0x000fe400000010ff */
[----:B------:R-:W-:Y:S01]  /*2660*/  F2FP.BF16.F32.PACK_AB R73, RZ, R73 ;  /* 0x00000049ff49723e */ /* 0x000fe200000010ff */
[----:B------:R-:W-:Y:S01]  /*2670*/  IMAD.WIDE.U32 R40, R40, 0x10000, RZ ;  /* 0x0001000028287825 */ /* 0x000fe200078e00ff */
[----:B------:R-:W-:Y:S02]  /*2680*/  F2FP.BF16.F32.PACK_AB R60, RZ, R60 ;  /* 0x0000003cff3c723e */ /* 0x000fe400000010ff */
[----:B------:R-:W-:Y:S02]  /*2690*/  PRMT R16, R46, 0x7632, R16 ;  /* 0x000076322e107816 */ /* 0x000fe40000000010 */
[----:B------:R-:W-:Y:S01]  /*26a0*/  LOP3.LUT R37, R37, 0xffff, R19, 0xf8, !PT ;  /* 0x0000ffff25257812 */ /* 0x000fe200078ef813 */
[----:B------:R-:W-:Y:S01]  /*26b0*/  HFMA2.BF16_V2 R60, R85.H0_H0, R60.H0_H0, R81.H0_H0 ;  /* 0x2000003c553c7231 */ /* 0x000fe20000240851 */
[----:B------:R-:W-:-:S02]  /*26c0*/  PRMT R18, R48, 0x7632, R18 ;  /* 0x0000763230127816 */ /* 0x000fc40000000012 */
[----:B------:R-:W-:Y:S02]  /*26d0*/  PRMT R72, R72, 0x5410, R73 ;  /* 0x0000541048487816 */ /* 0x000fe40000000049 */
[----:B------:R-:W-:Y:S02]  /*26e0*/  LOP3.LUT R38, R38, 0xffff, R15, 0xf8, !PT ;  /* 0x0000ffff26267812 */ /* 0x000fe400078ef80f */
[----:B------:R-:W-:Y:S01]  /*26f0*/  PRMT R19, R48, 0x7610, R19 ;  /* 0x0000761030137816 */ /* 0x000fe20000000013 */
[----:B------:R-:W-:Y:S01]  /*2700*/  HFMA2.BF16_V2 R55, R149, R72, R151 ;  /* 0x0000004895377231 */ /* 0x000fe20000200097 */
[----:B------:R-:W-:Y:S02]  /*2710*/  LOP3.LUT R36, R36, 0xffff, R17, 0xf8, !PT ;  /* 0x0000ffff24247812 */ /* 0x000fe400078ef811 */
[----:B------:R-:W-:Y:S02]  /*2720*/  PRMT R15, R42, 0x7610, R15 ;  /* 0x000076102a0f7816 */ /* 0x000fe4000000000f */
[----:B------:R-:W-:-:S02]  /*2730*/  LOP3.LUT R48, R16, 0xffff, RZ, 0xc0, !PT ;  /* 0x0000ffff10307812 */ /* 0x000fc400078ec0ff */
[----:B------:R-:W-:Y:S02]  /*2740*/  F2FP.BF16.F32.PACK_AB R63, RZ, R63 ;  /* 0x0000003fff3f723e */ /* 0x000fe400000010ff */
[----:B------:R-:W-:Y:S02]  /*2750*/  PRMT R17, R54, 0x7610, R17 ;  /* 0x0000761036117816 */ /* 0x000fe40000000011 */
[----:B------:R-:W-:Y:S01]  /*2760*/  LOP3.LUT R43, R18, 0xffff, RZ, 0xc0, !PT ;  /* 0x0000ffff122b7812 */ /* 0x000fe200078ec0ff */
[----:B------:R-:W-:Y:S01]  /*2770*/  HFMA2.BF16_V2 R63, R87.H0_H0, R63.H0_H0, R83.H0_H0 ;  /* 0x2000003f573f7231 */ /* 0x000fe20000240853 */
[----:B------:R-:W-:Y:S02]  /*2780*/  PRMT R16, R51, 0x7632, R16 ;  /* 0x0000763233107816 */ /* 0x000fe40000000010 */
[----:B------:R-:W-:Y:S01]  /*2790*/  PRMT R18, R52, 0x7632, R18 ;  /* 0x0000763234127816 */ /* 0x000fe20000000012 */
[----:B------:R-:W-:Y:S01]  /*27a0*/  IMAD.WIDE.U32 R42, R43, 0x10000, RZ ;  /* 0x000100002b2a7825 */ /* 0x000fe200078e00ff */
[----:B------:R-:W-:-:S02]  /*27b0*/  LOP3.LUT R39, R39, 0xffff, R49, 0xf8, !PT ;  /* 0x0000ffff27277812 */ /* 0x000fc400078ef831 */
[----:B------:R-:W-:Y:S01]  /*27c0*/  LOP3.LUT R40, R40, 0xffff, R15, 0xf8, !PT ;  /* 0x0000ffff28287812 */ /* 0x000fe200078ef80f */
[----:B------:R-:W-:Y:S01]  /*27d0*/  IMAD.WIDE.U32 R48, R48, 0x10000, RZ ;  /* 0x0001000030307825 */ /* 0x000fe200078e00ff */
[----:B------:R-:W-:Y:S02]  /*27e0*/  SHF.L.U32 R35, R35, 0x10, RZ ;  /* 0x0000001023237819 */ /* 0x000fe400000006ff */
[----:B------:R-:W-:Y:S02]  /*27f0*/  LOP3.LUT R41, R41, 0xffff, R17, 0xf8, !PT ;  /* 0x0000ffff29297812 */ /* 0x000fe400078ef811 */
[----:B------:R-:W-:Y:S02]  /*2800*/  PRMT R15, R46, 0x7610, R15 ;  /* 0x000076102e0f7816 */ /* 0x000fe4000000000f */
[----:B------:R-:W-:Y:S02]  /*2810*/  PRMT R17, R60, 0x7610, R17 ;  /* 0x000076103c117816 */ /* 0x000fe40000000011 */
[----:B------:R-:W-:-:S02]  /*2820*/  LOP3.LUT R46, R16, 0xffff, RZ, 0xc0, !PT ;  /* 0x0000ffff102e7812 */ /* 0x000fc400078ec0ff */
[----:B------:R-:W-:Y:S02]  /*2830*/  LOP3.LUT R62, R18, 0xffff, RZ, 0xc0, !PT ;  /* 0x0000ffff123e7812 */ /* 0x000fe400078ec0ff */
[----:B------:R-:W-:Y:S02]  /*2840*/  SHF.L.U32 R54, R31, 0x10, RZ ;  /* 0x000000101f367819 */ /* 0x000fe400000006ff */
[----:B------:R-:W-:Y:S02]  /*2850*/  LOP3.LUT R31, R56, R35, RZ, 0xfc, !PT ;  /* 0x00000023381f7212 */ /* 0x000fe400078efcff */
[----:B------:R-:W-:Y:S02]  /*2860*/  F2FP.BF16.F32.PACK_AB R74, RZ, R74 ;  /* 0x0000004aff4a723e */ /* 0x000fe400000010ff */
[----:B------:R-:W-:Y:S02]  /*2870*/  PRMT R16, R55, 0x7632, R16 ;  /* 0x0000763237107816 */ /* 0x000fe40000000010 */
[----:B------:R-:W-:Y:S01]  /*2880*/  SHF.L.U32 R56, R45, 0x10, RZ ;  /* 0x000000102d387819 */ /* 0x000fe200000006ff */
[----:B------:R-:W-:Y:S01]  /*2890*/  HFMA2.BF16_V2 R74, R91.H0_H0, R74.H0_H0, R89.H0_H0 ;  /* 0x2000004a5b4a7231 */ /* 0x000fe20000240859 */
[----:B------:R-:W-:-:S02]  /*28a0*/  LOP3.LUT R44, R48, 0xffff, R15, 0xf8, !PT ;  /* 0x0000ffff302c7812 */ /* 0x000fc400078ef80f */
[----:B------:R-:W-:Y:S01]  /*28b0*/  LOP3.LUT R60, R49, 0xffff, R17, 0xf8, !PT ;  /* 0x0000ffff313c7812 */ /* 0x000fe200078ef811 */
[----:B------:R-:W-:Y:S01]  /*28c0*/  IMAD.WIDE.U32 R48, R46, 0x10000, RZ ;  /* 0x000100002e307825 */ /* 0x000fe200078e00ff */
[----:B------:R-:W-:Y:S02]  /*28d0*/  PRMT R15, R63, 0x7610, R15 ;  /* 0x000076103f0f7816 */ /* 0x000fe4000000000f */
[----:B------:R-:W-:Y:S01]  /*28e0*/  F2FP.BF16.F32.PACK_AB R64, RZ, R64 ;  /* 0x00000040ff40723e */ /* 0x000fe200000010ff */
[----:B------:R-:W-:Y:S01]  /*28f0*/  IMAD.WIDE.U32 R62, R62, 0x10000, RZ ;  /* 0x000100003e3e7825 */ /* 0x000fe200078e00ff */
[----:B------:R-:W-:Y:S02]  /*2900*/  PRMT R17, R52, 0x7610, R17 ;  /* 0x0000761034117816 */ /* 0x000fe40000000011 */
[----:B------:R-:W-:Y:S01]  /*2910*/  LOP3.LUT R52, R16, 0xffff, RZ, 0xc0, !PT ;  /* 0x0000ffff10347812 */ /* 0x000fe200078ec0ff */
[----:B------:R-:W-:Y:S01]  /*2920*/  HFMA2.BF16_V2 R64, R99.H0_H0, R64.H0_H0, R97.H0_H0 ;  /* 0x2000004063407231 */ /* 0x000fe20000240861 */
[----:B------:R-:W-:-:S02]  /*2930*/  LOP3.LUT R35, R57, R56, RZ, 0xfc, !PT ;  /* 0x0000003839237212 */ /* 0x000fc400078efcff */
[----:B------:R-:W0:Y:S01]  /*2940*/  LDC.64 R56, c[0x0][0x398] ;  /* 0x0000e600ff387b82 */ /* 0x000e220000000a00 */
[----:B------:R-:W-:Y:S02]  /*2950*/  LOP3.LUT R46, R48, 0xffff, R51, 0xf8, !PT ;  /* 0x0000ffff302e7812 */ /* 0x000fe400078ef833 */
[----:B------:R-:W-:Y:S02]  /*2960*/  LOP3.LUT R48, R62, 0xffff, R17, 0xf8, !PT ;  /* 0x0000ffff3e307812 */ /* 0x000fe400078ef811 */
[----:B------:R-:W-:Y:S01]  /*2970*/  LOP3.LUT R51, R63, 0xffff, R71, 0xf8, !PT ;  /* 0x0000ffff3f337812 */ /* 0x000fe200078ef847 */
[----:B------:R-:W-:Y:S01]  /*2980*/  IMAD.WIDE.U32 R62, R52, 0x10000, RZ ;  /* 0x00010000343e7825 */ /* 0x000fe200078e00ff */
[--C-:B------:R-:W-:Y:S02]  /*2990*/  LOP3.LUT R49, R49, 0xffff, R15.reuse, 0xf8, !PT ;  /* 0x0000ffff31317812 */ /* 0x100fe400078ef80f */
[----:B------:R-:W-:Y:S02]  /*29a0*/  PRMT R15, R74, 0x7610, R15 ;  /* 0x000076104a0f7816 */ /* 0x000fe4000000000f */
[----:B------:R-:W-:-:S02]  /*29b0*/  LOP3.LUT R29, R29, 0xffff, R131, 0xf8, !PT ;  /* 0x0000ffff1d1d7812 */ /* 0x000fc400078ef883 */
[----:B------:R-:W-:Y:S02]  /*29c0*/  F2FP.BF16.F32.PACK_AB R66, RZ, R66 ;  /* 0x00000042ff42723e */ /* 0x000fe400000010ff */
[----:B------:R-:W-:Y:S02]  /*29d0*/  PRMT R21, R64, 0x7610, R21 ;  /* 0x0000761040157816 */ /* 0x000fe40000000015 */
[----:B------:R-:W-:Y:S01]  /*29e0*/  F2FP.BF16.F32.PACK_AB R59, RZ, R59 ;  /* 0x0000003bff3b723e */ /* 0x000fe200000010ff */
[----:B------:R-:W-:Y:S01]  /*29f0*/  HFMA2.BF16_V2 R66, R78.H1_H1, R66.H0_H0, R132.H1_H1 ;  /* 0x200000424e427231 */ /* 0x000fe20000260c84 */
[----:B------:R-:W-:Y:S02]  /*2a00*/  SHF.R.U32.HI R153, RZ, 0x10, R83 ;  /* 0x00000010ff997819 */ /* 0x000fe40000011653 */
[----:B------:R-:W-:Y:S02]  /*2a10*/  LOP3.LUT R52, R62, 0xffff, R55, 0xf8, !PT ;  /* 0x0000ffff3e347812 */ /* 0x000fe400078ef837 */
[----:B------:R-:W-:Y:S01]  /*2a20*/  LOP3.LUT R64, R63, 0xffff, R15, 0xf8, !PT ;  /* 0x0000ffff3f407812 */ /* 0x000fe200078ef80f */
[----:B------:R-:W-:Y:S01]  /*2a30*/  HFMA2.BF16_V2 R59, R154.H0_H0, R59.H0_H0, R153.H0_H0 ;  /* 0x2000003b9a3b7231 */ /* 0x000fe20000240899 */
[----:B------:R-:W-:Y:S01]  /*2a40*/  LOP3.LUT R29, R29, R54, RZ, 0xfc, !PT ;  /* 0x000000361d1d7212 */ /* 0x000fe200078efcff */
[----:B------:R-:W1:Y:S01]  /*2a50*/  @!P0 LDC.64 R62, c[0x0][0x3a0] ;  /* 0x0000e800ff3e8b82 */ /* 0x000e620000000a00 */
[----:B------:R-:W-:-:S02]  /*2a60*/  F2FP.BF16.F32.PACK_AB R47, RZ, R47 ;  /* 0x0000002fff2f723e */ /* 0x000fc400000010ff */
[----:B------:R-:W-:Y:S02]  /*2a70*/  SHF.L.U32 R68, R68, 0x10, RZ ;  /* 0x0000001044447819 */ /* 0x000fe400000006ff */
[----:B------:R-:W-:Y:S01]  /*2a80*/  SHF.L.U32 R66, R66, 0x10, RZ ;  /* 0x0000001042427819 */ /* 0x000fe200000006ff */
[----:B------:R-:W-:Y:S01]  /*2a90*/  HFMA2.BF16_V2 R47, R134.H1_H1, R47.H0_H0, R136.H1_H1 ;  /* 0x2000002f862f7231 */ /* 0x000fe20000260c88 */
[----:B------:R-:W-:Y:S01]  /*2aa0*/  SHF.L.U32 R45, R58, 0x10, RZ ;  /* 0x000000103a2d7819 */ /* 0x000fe200000006ff */
[----:B------:R-:W2:Y:S01]  /*2ab0*/  @!P0 LDC.64 R54, c[0x0][0x3a8] ;  /* 0x0000ea00ff368b82 */ /* 0x000ea20000000a00 */
[----:B------:R-:W-:Y:S02]  /*2ac0*/  LOP3.LUT R33, R33, R68, RZ, 0xfc, !PT ;  /* 0x0000004421217212 */ /* 0x000fe400078efcff */
[----:B------:R-:W-:Y:S02]  /*2ad0*/  SHF.L.U32 R58, R59, 0x10, RZ ;  /* 0x000000103b3a7819 */ /* 0x000fe400000006ff */
[----:B------:R-:W-:-:S02]  /*2ae0*/  SHF.L.U32 R68, R53, 0x10, RZ ;  /* 0x0000001035447819 */ /* 0x000fc400000006ff */
[----:B------:R-:W-:Y:S02]  /*2af0*/  SHF.L.U32 R70, R70, 0x10, RZ ;  /* 0x0000001046467819 */ /* 0x000fe400000006ff */
[----:B------:R-:W-:Y:S02]  /*2b00*/  LOP3.LUT R37, R37, R66, RZ, 0xfc, !PT ;  /* 0x0000004225257212 */ /* 0x000fe400078efcff */
[----:B------:R-:W-:Y:S02]  /*2b10*/  SHF.L.U32 R66, R47, 0x10, RZ ;  /* 0x000000102f427819 */ /* 0x000fe400000006ff */
[----:B------:R-:W-:Y:S02]  /*2b20*/  F2FP.BF16.F32.PACK_AB R75, RZ, R75 ;  /* 0x0000004bff4b723e */ /* 0x000fe400000010ff */
[----:B------:R-:W-:Y:S01]  /*2b30*/  LOP3.LUT R47, R49, R58, RZ, 0xfc, !PT ;  /* 0x0000003a312f7212 */ /* 0x000fe200078efcff */
[----:B-1----:R-:W-:Y:S01]  /*2b40*/  @!P0 IMAD.WIDE R62, R4, 0x4, R62 ;  /* 0x00000004043e8825 */ /* 0x002fe200078e023e */
[----:B------:R-:W-:-:S03]  /*2b50*/  LOP3.LUT R41, R41, R68, RZ, 0xfc, !PT ;  /* 0x0000004429297212 */ /* 0x000fc600078efcff */
[----:B------:R-:W-:Y:S01]  /*2b60*/  HFMA2.BF16_V2 R75, R150.H1_H1, R75.H0_H0, R152.H1_H1 ;  /* 0x2000004b964b7231 */ /* 0x000fe20000260c98 */
[----:B------:R-:W-:Y:S01]  /*2b70*/  LOP3.LUT R49, R51, R70, RZ, 0xfc, !PT ;  /* 0x0000004633317212 */ /* 0x000fe200078efcff */
[----:B0-----:R-:W-:Y:S01]  /*2b80*/  IMAD.WIDE.U32 R68, R7, 0x8, R56 ;  /* 0x0000000807447825 */ /* 0x001fe200078e0038 */
[----:B------:R-:W-:Y:S01]  /*2b90*/  LOP3.LUT R43, R43, 0xffff, R21, 0xf8, !PT ;  /* 0x0000ffff2b2b7812 */ /* 0x000fe200078ef815 */
[----:B------:R0:W-:Y:S01]  /*2ba0*/  @!P0 STG.E desc[UR6][R62.64], R128 ;  /* 0x000000803e008986 */ /* 0x0001e2000c101906 */
[----:B------:R-:W-:Y:S01]  /*2bb0*/  SHF.L.U32 R75, R75, 0x10, RZ ;  /* 0x000000104b4b7819 */ /* 0x000fe200000006ff */
[----:B------:R-:W-:Y:S01]  /*2bc0*/  IMAD.WIDE.U32 R70, R6, 0x8, R56 ;  /* 0x0000000806467825 */ /* 0x000fe200078e0038 */
[----:B------:R-:W-:Y:S01]  /*2bd0*/  SHF.L.U32 R72, R61, 0x10, RZ ;  /* 0x000000103d487819 */ /* 0x000fe200000006ff */
[----:B------:R-:W1:Y:S01]  /*2be0*/  LDC.64 R6, c[0x0][0x380] ;  /* 0x0000e000ff067b82 */ /* 0x000e620000000a00 */
[----:B------:R-:W-:Y:S01]  /*2bf0*/  LOP3.LUT R45, R60, R45, RZ, 0xfc, !PT ;  /* 0x0000002d3c2d7212 */ /* 0x000fe200078efcff */
[----:B--2---:R-:W-:Y:S01]  /*2c00*/  @!P0 IMAD.WIDE R54, R4, 0x4, R54 ;  /* 0x0000000404368825 */ /* 0x004fe200078e0236 */
[----:B------:R-:W-:-:S02]  /*2c10*/  LOP3.LUT R53, R64, R75, RZ, 0xfc, !PT ;  /* 0x0000004b40357212 */ /* 0x000fc400078efcff */
[----:B------:R-:W-:Y:S01]  /*2c20*/  LOP3.LUT R39, R39, R66, RZ, 0xfc, !PT ;  /* 0x0000004227277212 */ /* 0x000fe200078efcff */
[----:B------:R-:W-:Y:S01]  /*2c30*/  IMAD.WIDE.U32 R58, R13, 0x8, R56 ;  /* 0x000000080d3a7825 */ /* 0x000fe200078e0038 */
[----:B------:R-:W-:Y:S01]  /*2c40*/  LOP3.LUT R42, R42, 0xffff, R19, 0xf8, !PT ;  /* 0x0000ffff2a2a7812 */ /* 0x000fe200078ef813 */
[----:B------:R0:W-:Y:S01]  /*2c50*/  @!P0 STG.E desc[UR6][R54.64], R50 ;  /* 0x0000003236008986 */ /* 0x0001e2000c101906 */
[----:B------:R-:W-:Y:S01]  /*2c60*/  LOP3.LUT R43, R43, R72, RZ, 0xfc, !PT ;  /* 0x000000482b2b7212 */ /* 0x000fe200078efcff */
[--C-:B------:R-:W-:Y:S02]  /*2c70*/  IMAD.WIDE.U32 R60, R5, 0x8, R56.reuse ;  /* 0x00000008053c7825 */ /* 0x100fe400078e0038 */
[----:B------:R0:W-:Y:S02]  /*2c80*/  STG.E.64 desc[UR6][R58.64], R28 ;  /* 0x0000001c3a007986 */ /* 0x0001e4000c101b06 */
[--C-:B------:R-:W-:Y:S02]  /*2c90*/  IMAD.WIDE.U32 R64, R11, 0x8, R56.reuse ;  /* 0x000000080b407825 */ /* 0x100fe400078e0038 */
[----:B------:R0:W-:Y:S02]  /*2ca0*/  STG.E.64 desc[UR6][R58.64+0x400], R30 ;  /* 0x0004001e3a007986 */ /* 0x0001e4000c101b06 */
[----:B------:R-:W-:-:S02]  /*2cb0*/  IMAD.WIDE.U32 R10, R10, 0x8, R56 ;  /* 0x000000080a0a7825 */ /* 0x000fc400078e0038 */
[----:B------:R0:W-:Y:S02]  /*2cc0*/  STG.E.64 desc[UR6][R58.64+0x800], R32 ;  /* 0x000800203a007986 */ /* 0x0001e4000c101b06 */
[--C-:B------:R-:W-:Y:S02]  /*2cd0*/  IMAD.WIDE.U32 R66, R9, 0x8, R56.reuse ;  /* 0x0000000809427825 */ /* 0x100fe400078e0038 */
[----:B------:R0:W-:Y:S01]  /*2ce0*/  STG.E.64 desc[UR6][R58.64+0xc00], R34 ;  /* 0x000c00223a007986 */ /* 0x0001e2000c101b06 */
[----:B-1----:R-:W-:Y:S01]  /*2cf0*/  IADD3 R4, PT, PT, R4, R6, RZ ;  /* 0x0000000604047210 */ /* 0x002fe20007ffe0ff */
[--C-:B------:R-:W-:Y:S02]  /*2d00*/  IMAD.WIDE.U32 R8, R8, 0x8, R56.reuse ;  /* 0x0000000808087825 */ /* 0x100fe400078e0038 */
[----:B------:R0:W-:Y:S01]  /*2d10*/  STG.E.64 desc[UR6][R60.64], R36 ;  /* 0x000000243c007986 */ /* 0x0001e2000c101b06 */
[----:B------:R-:W-:Y:S01]  /*2d20*/  ISETP.GE.AND P0, PT, R4, R7, PT ;  /* 0x000000070400720c */ /* 0x000fe20003f06270 */
[----:B------:R-:W-:-:S02]  /*2d30*/  IMAD.WIDE.U32 R12, R12, 0x8, R56 ;  /* 0x000000080c0c7825 */ /* 0x000fc400078e0038 */
        /* <DEDUP_REMOVED lines=9> */
.L_x_533:
        /* <DEDUP_REMOVED lines=11> */
.L_x_1077:


//--------------------- .text._ZN10layer_norm13ln_fwd_kernelINS_13Kernel_traitsI13__nv_bfloat16S2_S2_fjLj6144ELj1ELj1ELj4ELj16ENS_18Kernel_traits_baseILj6144ES2_S2_S2_fjLj128EEEEEEEvNS_9FwdParamsE --------------------------
	.section	.text._ZN10layer_norm13ln_fwd_kernelINS_13Kernel_traitsI13__nv_bfloat16S2_S2_fjLj6144ELj1ELj1ELj4ELj16ENS_18Kernel_traits_baseILj6144ES2_S2_S2_fjLj128EEEEEEEvNS_9FwdParamsE,"ax",@progbits
	.align	128
        .global         _ZN10layer_norm13ln_fwd_kernelINS_13Kernel_traitsI13__nv_bfloat16S2_S2_fjLj6144ELj1ELj1ELj4ELj16ENS_18Kernel_traits_baseILj6144ES2_S2_S2_fjLj128EEEEEEEvNS_9FwdParamsE
        .type           _ZN10layer_norm13ln_fwd_kernelINS_13Kernel_traitsI13__nv_bfloat16S2_S2_fjLj6144ELj1ELj1ELj4ELj16ENS_18Kernel_traits_baseILj6144ES2_S2_S2_fjLj128EEEEEEEvNS_9FwdParamsE,@function
        .size           _ZN10layer_norm13ln_fwd_kernelINS_13Kernel_traitsI13__nv_bfloat16S2_S2_fjLj6144ELj1ELj1ELj4ELj16ENS_18Kernel_traits_baseILj6144ES2_S2_S2_fjLj128EEEEEEEvNS_9FwdParamsE,(.L_x_1078 - _ZN10layer_norm13ln_fwd_kernelINS_13Kernel_traitsI13__nv_bfloat16S2_S2_fjLj6144ELj1ELj1ELj4ELj16ENS_18Kernel_traits_baseILj6144ES2_S2_S2_fjLj128EEEEEEEvNS_9FwdParamsE)
        .other          _ZN10layer_norm13ln_fwd_kernelINS_13Kernel_traitsI13__nv_bfloat16S2_S2_fjLj6144ELj1ELj1ELj4ELj16ENS_18Kernel_traits_baseILj6144ES2_S2_S2_fjLj128EEEEEEEvNS_9FwdParamsE,@"STO_CUDA_ENTRY STV_DEFAULT"
_ZN10layer_norm13ln_fwd_kernelINS_13Kernel_traitsI13__nv_bfloat16S2_S2_fjLj6144ELj1ELj1ELj4ELj16ENS_18Kernel_traits_baseILj6144ES2_S2_S2_fjLj128EEEEEEEvNS_9FwdParamsE:
.text._ZN10layer_norm13ln_fwd_kernelINS_13Kernel_traitsI13__nv_bfloat16S2_S2_fjLj6144ELj1ELj1ELj4ELj16ENS_18Kernel_traits_baseILj6144ES2_S2_S2_fjLj128EEEEEEEvNS_9FwdParamsE:
        /* <DEDUP_REMOVED lines=23> */
[----:B------:R-:W-:Y:S01]  /*0170*/  MOV R79, UR4 ;  /* 0x00000004004f7c02 */ /* 0x000fe20008000f00 */
[----:B------:R-:W-:Y:S01]  /*0180*/  UPLOP3.LUT UP0, UPT, UPT, UPT, UPT, 0x40, 0x4 ;  /* 0x000000000004789c */ /* 0x000fe20003f0e870 */
[----:B------:R-:W-:-:S02]  /*0190*/  LOP3.LUT R77, R76, 0x1f, RZ, 0xc0, !PT ;  /* 0x0000001f4c4d7812 */ /* 0x000fc400078ec0ff */
[----:B------:R-:W-:-:S08]  /*01a0*/  SHF.R.U32.HI R78, RZ, 0x5, R76 ;  /* 0x00000005ff4e7819 */ /* 0x000fd0000001164c */
.L_x_534:
[----:B-1----:R-:W1:Y:S01]  /*01b0*/  LDC.64 R56, c[0x0][0x390] ;  /* 0x0000e400ff387b82 */ /* 0x002e620000000a00 */
[----:B0-----:R-:W-:-:S05]  /*01c0*/  IMAD R3, R79, 0x300, RZ ;  /* 0x000003004f037824 */ /* 0x001fca00078e02ff */
[----:B------:R-:W-:-:S05]  /*01d0*/  LOP3.LUT R84, R3, R76, RZ, 0xfc, !PT ;  /* 0x0000004c03547212 */ /* 0x000fca00078efcff */
[----:B-1----:R-:W-:-:S05]  /*01e0*/  IMAD.WIDE.U32 R2, R84, 0x10, R56 ;  /* 0x0000001054027825 */ /* 0x002fca00078e0038 */
        /* <DEDUP_REMOVED lines=14> */
[----:B------:R-:W0:Y:S01]  /*02d0*/  S2UR UR5, SR_CgaCtaId ;  /* 0x00000000000579c3 */ /* 0x000e220000008800 */
[C---:B------:R-:W-:Y:S01]  /*02e0*/  ISETP.NE.AND P0, PT, R77.reuse, RZ, PT ;  /* 0x000000ff4d00720c */ /* 0x040fe20003f05270 */
[----:B------:R-:W-:Y:S01]  /*02f0*/  UMOV UR4, 0x400 ;  /* 0x0000040000047882 */ /* 0x000fe20000000000 */
[----:B------:R-:W-:Y:S01]  /*0300*/  ISETP.GT.U32.AND P1, PT, R77, 0x3, PT ;  /* 0x000000034d00780c */ /* 0x000fe20003f24070 */
[----:B0-----:R-:W-:-:S04]  /*0310*/  ULEA UR4, UR5, UR4, 0x18 ;  /* 0x0000000405047291 */ /* 0x001fc8000f8ec0ff */
[----:B------:R-:W-:Y:S02]  /*0320*/  @UP0 UIADD3 UR4, UPT, UPT, UR4, 0x20, URZ ;  /* 0x0000002004040890 */ /* 0x000fe4000fffe0ff */
[----:B------:R-:W-:-:S06]  /*0330*/  UPLOP3.LUT UP0, UPT, UPT, UPT, UP0, 0x40, 0x4 ;  /* 0x000000000004789c */ /* 0x000fcc0003f0e800 */
[----:B------:R-:W-:Y:S02]  /*0340*/  @!P1 LEA R100, R77, UR4, 0x3 ;  /* 0x000000044d649c11 */ /* 0x000fe4000f8e18ff */
        /* <DEDUP_REMOVED lines=28> */
[--C-:B------:R-:W-:Y:S01]  /*0510*/  FADD.FTZ R2, R99, R0.reuse ;  /* 0x0000000063027221 */ /* 0x100fe20000010000 */
[----:B------:R-:W-:Y:S02]  /*0520*/  PRMT R0, R73, 0x7632, R0 ;  /* 0x0000763249007816 */ /* 0x000fe40000000000 */
[----:B----4-:R-:W-:Y:S01]  /*0530*/  PRMT R111, R68, 0x7632, R111 ;  /* 0x00007632446f7816 */ /* 0x010fe2000000006f */
[----:B------:R-:W-:Y:S01]  /*0540*/  FADD.FTZ R2, R101, R2 ;  /* 0x0000000265027221 */ /* 0x000fe20000010000 */
[----:B------:R-:W-:-:S02]  /*0550*/  SHF.L.U32 R73, R0, 0x10, RZ ;  /* 0x0000001000497819 */ /* 0x000fc400000006ff */
        /* <DEDUP_REMOVED lines=101> */
[--C-:B------:R-:W-:Y:S01]  /*0bb0*/  FADD.FTZ R52, R91, -R2.reuse ;  /* 0x800000025b347221 */ /* 0x100fe20000010000 */
[----:B------:R-:W-:Y:S01]  /*0bc0*/  FFMA.FTZ R0, R0, R0, RZ ;  /* 0x0000000000007223 */ /* 0x000fe200000100ff */
[----:B------:R-:W-:-:S03]  /*0bd0*/  FADD.FTZ R53, R93, -R2 ;  /* 0x800000025d357221 */ /* 0x000fc60000010000 */
[----:B------:R-:W-:-:S04]  /*0be0*/  FFMA.FTZ R0, R98, R98, R0 ;  /* 0x0000006262007223 */ /* 0x000fc80000010000 */
        /* <DEDUP_REMOVED lines=100> */
[----:B------:R-:W-:Y:S01]  /*1230*/  CS2R R52, SRZ ;  /* 0x0000000000347805 */ /* 0x000fe2000001ff00 */
[----:B------:R-:W-:-:S03]  /*1240*/  HFMA2 R98, -RZ, RZ, 0, 0 ;  /* 0x00000000ff627431 */ /* 0x000fc600000001ff */
[----:B------:R-:W-:Y:S01]  /*1250*/  @!P0 STS.64 [R96], R2 ;  /* 0x0000000260008388 */ /* 0x000fe20000000a00 */
[----:B------:R-:W-:Y:S01]  /*1260*/  BAR.SYNC.DEFER_BLOCKING 0x0 ;  /* 0x0000000000007b1d */ /* 0x000fe20000010000 */
[----:B------:R-:W-:Y:S02]  /*1270*/  @!P1 MOV R98, 0x44c00000 ;  /* 0x44c0000000629802 */ /* 0x000fe40000000f00 */
[----:B------:R-:W-:-:S03]  /*1280*/  ISETP.NE.AND P0, PT, R76, RZ, PT ;  /* 0x000000ff4c00720c */ /* 0x000fc60003f05270 */
[----:B------:R-:W0:Y:S04]  /*1290*/  SHFL.DOWN PT, R102, R98, 0x2, 0x1f ;  /* 0x08401f0062667f89 */ /* 0x000e2800000e0000 */
[----:B------:R-:W1:Y:S01]  /*12a0*/  @!P1 LDS.64 R52, [R100] ;  /* 0x0000000064349984 */ /* 0x000e620000000a00 */
[----:B0-----:R-:W-:-:S04]  /*12b0*/  FADD.FTZ R0, R102, R98 ;  /* 0x0000006266007221 */ /* 0x001fc80000010000 */
[----:B------:R-:W0:Y:S01]  /*12c0*/  MUFU.RCP R108, R0 ;  /* 0x00000000006c7308 */ /* 0x000e220000001000 */
[----:B------:R-:W-:Y:S04]  /*12d0*/  SHFL.DOWN PT, R2, R0, 0x1, 0x1f ;  /* 0x08201f0000027f89 */ /* 0x000fe800000e0000 */
[----:B-1----:R-:W1:Y:S04]  /*12e0*/  SHFL.DOWN PT, R104, R52, 0x2, 0x1f ;  /* 0x08401f0034687f89 */ /* 0x002e6800000e0000 */
[----:B------:R-:W2:Y:S01]  /*12f0*/  SHFL.DOWN PT, R106, R53, 0x2, 0x1f ;  /* 0x08401f00356a7f89 */ /* 0x000ea200000e0000 */
[----:B-1----:R-:W-:Y:S01]  /*1300*/  FADD.FTZ R110, -R104, R52 ;  /* 0x00000034686e7221 */ /* 0x002fe20000010100 */
[----:B------:R-:W-:-:S03]  /*1310*/  FMUL.FTZ R104, R102, R104 ;  /* 0x0000006866687220 */ /* 0x000fc60000410000 */
[----:B------:R-:W-:Y:S01]  /*1320*/  FMUL.FTZ R3, R110, R110 ;  /* 0x0000006e6e037220 */ /* 0x000fe20000410000 */
[----:B------:R-:W-:Y:S01]  /*1330*/  FFMA.FTZ R104, R98, R52, R104 ;  /* 0x0000003462687223 */ /* 0x000fe20000010068 */
[----:B--2---:R-:W-:Y:S02]  /*1340*/  FADD.FTZ R106, R106, R53 ;  /* 0x000000356a6a7221 */ /* 0x004fe40000010000 */
[----:B------:R-:W-:Y:S01]  /*1350*/  FMUL.FTZ R96, R3, R98 ;  /* 0x0000006203607220 */ /* 0x000fe20000410000 */
[----:B0-----:R-:W-:Y:S01]  /*1360*/  FMUL.FTZ R3, R108, R104 ;  /* 0x000000686c037220 */ /* 0x001fe20000410000 */
[----:B------:R-:W-:Y:S02]  /*1370*/  FADD.FTZ R98, R0, R2 ;  /* 0x0000000200627221 */ /* 0x000fe40000010000 */
[----:B------:R-:W-:Y:S02]  /*1380*/  FMUL.FTZ R96, R102, R96 ;  /* 0x0000006066607220 */ /* 0x000fe40000410000 */
[----:B------:R-:W0:Y:S02]  /*1390*/  SHFL.DOWN PT, R52, R3, 0x1, 0x1f ;  /* 0x08201f0003347f89 */ /* 0x000e2400000e0000 */
[----:B------:R-:W-:Y:S01]  /*13a0*/  FFMA.FTZ R96, R108, R96, R106 ;  /* 0x000000606c607223 */ /* 0x000fe2000001006a */
[----:B------:R-:W1:Y:S04]  /*13b0*/  MUFU.RCP R98, R98 ;  /* 0x0000006200627308 */ /* 0x000e680000001000 */
[----:B------:R-:W2:Y:S01]  /*13c0*/  SHFL.DOWN PT, R53, R96, 0x1, 0x1f ;  /* 0x08201f0060357f89 */ /* 0x000ea200000e0000 */
[----:B0-----:R-:W-:Y:S01]  /*13d0*/  FADD.FTZ R100, R3, -R52 ;  /* 0x8000003403647221 */ /* 0x001fe20000010000 */
[----:B------:R-:W-:-:S03]  /*13e0*/  FMUL.FTZ R52, R2, R52 ;  /* 0x0000003402347220 */ /* 0x000fc60000410000 */
[----:B------:R-:W-:Y:S01]  /*13f0*/  FMUL.FTZ R100, R100, R100 ;  /* 0x0000006464647220 */ /* 0x000fe20000410000 */
[----:B------:R-:W-:Y:S01]  /*1400*/  FFMA.FTZ R3, R0, R3, R52 ;  /* 0x0000000300037223 */ /* 0x000fe20000010034 */
[----:B--2---:R-:W-:Y:S02]  /*1410*/  FADD.FTZ R53, R96, R53 ;  /* 0x0000003560357221 */ /* 0x004fe40000010000 */
[----:B------:R-:W-:Y:S01]  /*1420*/  FMUL.FTZ R100, R0, R100 ;  /* 0x0000006400647220 */ /* 0x000fe20000410000 */
[----:B-1----:R-:W-:Y:S01]  /*1430*/  FMUL.FTZ R96, R98, R3 ;  /* 0x0000000362607220 */ /* 0x002fe20000410000 */
[----:B------:R-:W0:Y:S02]  /*1440*/  LDC R0, c[0x0][0x3d0] ;  /* 0x0000f400ff007b82 */ /* 0x000e240000000800 */
[----:B------:R-:W-:-:S03]  /*1450*/  FMUL.FTZ R100, R2, R100 ;  /* 0x0000006402647220 */ /* 0x000fc60000410000 */
[----:B------:R-:W1:Y:S01]  /*1460*/  SHFL.IDX PT, R96, R96, RZ, 0x1f ;  /* 0x00001fff60607589 */ /* 0x000e6200000e0000 */
[----:B------:R-:W-:Y:S02]  /*1470*/  FFMA.FTZ R100, R98, R100, R53 ;  /* 0x0000006462647223 */ /* 0x000fe40000010035 */
[----:B------:R-:W2:Y:S03]  /*1480*/  @!P0 LDC.64 R52, c[0x0][0x3a0] ;  /* 0x0000e800ff348b82 */ /* 0x000ea60000000a00 */
[----:B------:R3:W0:Y:S01]  /*1490*/  SHFL.IDX PT, R3, R100, RZ, 0x1f ;  /* 0x00001fff64037589 */ /* 0x00062200000e0000 */
[--C-:B-1----:R-:W-:Y:S01]  /*14a0*/  FADD.FTZ R98, R56, -R96.reuse ;  /* 0x8000006038627221 */ /* 0x102fe20000010000 */
[--C-:B---3--:R-:W-:Y:S01]  /*14b0*/  FADD.FTZ R100, R57, -R96.reuse ;  /* 0x8000006039647221 */ /* 0x108fe20000010000 */
[--C-:B------:R-:W-:Y:S02]  /*14c0*/  FADD.FTZ R87, R87, -R96.reuse ;  /* 0x8000006057577221 */ /* 0x100fe40000010000 */
[----:B------:R-:W1:Y:S01]  /*14d0*/  LDC.64 R56, c[0x0][0x398] ;  /* 0x0000e600ff387b82 */ /* 0x000e620000000a00 */
[--C-:B------:R-:W-:Y:S01]  /*14e0*/  FADD.FTZ R85, R85, -R96.reuse ;  /* 0x8000006055557221 */ /* 0x100fe20000010000 */
[----:B------:R-:W-:Y:S01]  /*14f0*/  FADD.FTZ R95, R95, -R96 ;  /* 0x800000605f5f7221 */ /* 0x000fe20000010000 */
[----:B0-----:R-:W-:Y:S01]  /*1500*/  FFMA.FTZ R0, R3, 0.00016276042151730507612, R0 ;  /* 0x392aaaab03007823 */ /* 0x001fe20000010000 */
[--C-:B------:R-:W-:Y:S01]  /*1510*/  FADD.FTZ R93, R93, -R96.reuse ;  /* 0x800000605d5d7221 */ /* 0x100fe20000010000 */
[--C-:B------:R-:W-:Y:S01]  /*1520*/  FADD.FTZ R89, R89, -R96.reuse ;  /* 0x8000006059597221 */ /* 0x100fe20000010000 */
[--C-:B------:R-:W-:Y:S01]  /*1530*/  FADD.FTZ R91, R91, -R96.reuse ;  /* 0x800000605b5b7221 */ /* 0x100fe20000010000 */
[--C-:B------:R-:W-:Y:S01]  /*1540*/  FADD.FTZ R55, R55, -R96.reuse ;  /* 0x8000006037377221 */ /* 0x100fe20000010000 */
[----:B------:R-:W0:Y:S01]  /*1550*/  @!P0 LDC.64 R2, c[0x0][0x3a8] ;  /* 0x0000ea00ff028b82 */ /* 0x000e220000000a00 */
[----:B------:R-:W3:Y:S01]  /*1560*/  MUFU.RSQ R0, R0 ;  /* 0x0000000000007308 */ /* 0x000ee20000001400 */
[----:B------:R-:W-:Y:S01]  /*1570*/  FADD.FTZ R97, R97, -R96 ;  /* 0x8000006061617221 */ /* 0x000fe20000010000 */
[----:B--2---:R-:W-:-:S04]  /*1580*/  @!P0 IMAD.WIDE R52, R79, 0x4, R52 ;  /* 0x000000044f348825 */ /* 0x004fc800078e0234 */
[--C-:B------:R-:W-:Y:S01]  /*1590*/  FADD.FTZ R54, R54, -R96.reuse ;  /* 0x8000006036367221 */ /* 0x100fe20000010000 */
[--C-:B------:R-:W-:Y:S01]  /*15a0*/  FADD.FTZ R99, R99, -R96.reuse ;  /* 0x8000006063637221 */ /* 0x100fe20000010000 */
[--C-:B------:R-:W-:Y:S01]  /*15b0*/  FADD.FTZ R101, R101, -R96.reuse ;  /* 0x8000006065657221 */ /* 0x100fe20000010000 */
        /* <DEDUP_REMOVED lines=56> */
[----:B--2--5:R-:W-:-:S02]  /*1940*/  HFMA2.BF16_V2 R52, R24, R87, R48 ;  /* 0x0000005718347231 */ /* 0x024fc40000200030 */
[----:B------:R-:W-:Y:S01]  /*1950*/  FMUL.FTZ R96, R0, R54 ;  /* 0x0000003600607220 */ /* 0x000fe20000410000 */
[----:B------:R-:W-:Y:S02]  /*1960*/  HFMA2.BF16_V2 R54, R26, R95, R50 ;  /* 0x0000005f1a367231 */ /* 0x000fe40000200032 */
[----:B0-----:R-:W-:-:S04]  /*1970*/  @!P0 IMAD.WIDE R2, R79, 0x4, R2 ;  /* 0x000000044f028825 */ /* 0x001fc800078e0202 */
[----:B------:R-:W-:Y:S02]  /*1980*/  HFMA2.BF16_V2 R53, R25, R89, R49 ;  /* 0x0000005919357231 */ /* 0x000fe40000200031 */
[----:B------:R-:W-:Y:S01]  /*1990*/  FMUL.FTZ R99, R0, R99 ;  /* 0x0000006300637220 */ /* 0x000fe20000410000 */
[----:B------:R-:W-:Y:S02]  /*19a0*/  HFMA2.BF16_V2 R55, R27, R55, R51 ;  /* 0x000000371b377231 */ /* 0x000fe40000200033 */
[--C-:B-1----:R-:W-:Y:S01]  /*19b0*/  IMAD.WIDE.U32 R84, R84, 0x10, R56.reuse ;  /* 0x0000001054547825 */ /* 0x102fe200078e0038 */
[----:B------:R-:W-:Y:S03]  /*19c0*/  @!P0 STG.E desc[UR6][R2.64], R0 ;  /* 0x0000000002008986 */ /* 0x000fe6000c101906 */
        /* <DEDUP_REMOVED lines=21> */
[----:B0-----:R-:W0:Y:S01]  /*1b20*/  LDC.64 R52, c[0x0][0x380] ;  /* 0x0000e000ff347b82 */ /* 0x001e220000000a00 */
        /* <DEDUP_REMOVED lines=55> */
[----:B------:R-:W-:Y:S02]  /*1ea0*/  F2FP.BF16.F32.PACK_AB R65, RZ, R65 ;  /* 0x00000041ff41723e */ /* 0x000fe400000010ff */
[----:B------:R-:W-:Y:S02]  /*1eb0*/  F2FP.BF16.F32.PACK_AB R68, RZ, R68 ;  /* 0x00000044ff44723e */ /* 0x000fe400000010ff */
[----:B------:R-:W-:Y:S02]  /*1ec0*/  F2FP.BF16.F32.PACK_AB R67, RZ, R67 ;  /* 0x00000043ff43723e */ /* 0x000fe400000010ff */
[----:B------:R-:W-:Y:S02]  /*1ed0*/  PRMT R113, R113, 0x5410, R111 ;  /* 0x0000541071717816 */ /* 0x000fe4000000006f */
[----:B------:R-:W-:-:S02]  /*1ee0*/  PRMT R119, R119, 0x5410, R117 ;  /* 0x0000541077777816 */ /* 0x000fc40000000075 */
[----:B0-----:R-:W-:Y:S02]  /*1ef0*/  IADD3 R79, PT, PT, R79, R52, RZ ;  /* 0x000000344f4f7210 */ /* 0x001fe40007ffe0ff */
[----:B------:R-:W-:Y:S02]  /*1f00*/  F2FP.BF16.F32.PACK_AB R104, RZ, R104 ;  /* 0x00000068ff68723e */ /* 0x000fe400000010ff */
[----:B------:R-:W-:Y:S02]  /*1f10*/  F2FP.BF16.F32.PACK_AB R72, RZ, R72 ;  /* 0x00000048ff48723e */ /* 0x000fe400000010ff */
[----:B------:R-:W-:Y:S02]  /*1f20*/  F2FP.BF16.F32.PACK_AB R86, RZ, R86 ;  /* 0x00000056ff56723e */ /* 0x000fe400000010ff */
[----:B------:R-:W-:Y:S02]  /*1f30*/  F2FP.BF16.F32.PACK_AB R63, RZ, R63 ;  /* 0x0000003fff3f723e */ /* 0x000fe400000010ff */
[----:B------:R-:W-:-:S02]  /*1f40*/  PRMT R125, R125, 0x5410, R123 ;  /* 0x000054107d7d7816 */ /* 0x000fc4000000007b */
[----:B------:R-:W-:Y:S01]  /*1f50*/  PRMT R0, R66, 0x5410, R64 ;  /* 0x0000541042007816 */ /* 0x000fe20000000040 */
[----:B------:R-:W-:Y:S01]  /*1f60*/  HFMA2.BF16_V2 R64, R20, R99, R44 ;  /* 0x0000006314407231 */ /* 0x000fe2000020002c */
[----:B------:R-:W-:Y:S01]  /*1f70*/  F2FP.BF16.F32.PACK_AB R94, RZ, R94 ;  /* 0x0000005eff5e723e */ /* 0x000fe200000010ff */
[----:B------:R-:W-:Y:S01]  /*1f80*/  HFMA2.BF16_V2 R66, R22, R105, R46 ;  /* 0x0000006916427231 */ /* 0x000fe2000020002e */
[----:B------:R-:W-:Y:S02]  /*1f90*/  F2FP.BF16.F32.PACK_AB R108, RZ, R108 ;  /* 0x0000006cff6c723e */ /* 0x000fe400000010ff */
[----:B------:R-:W-:Y:S02]  /*1fa0*/  PRMT R103, R103, 0x5410, R73 ;  /* 0x0000541067677816 */ /* 0x000fe40000000049 */
[----:B------:R-:W-:Y:S02]  /*1fb0*/  PRMT R109, R109, 0x5410, R75 ;  /* 0x000054106d6d7816 */ /* 0x000fe4000000004b */
        /* <DEDUP_REMOVED lines=17> */
[----:B------:R-:W-:Y:S01]  /*20d0*/  ISETP.GE.AND P0, PT, R79, R53, PT ;  /* 0x000000354f00720c */ /* 0x000fe20003f06270 */
[----:B------:R-:W-:Y:S01]  /*20e0*/  HFMA2.BF16_V2 R67, R23, R109, R47 ;  /* 0x0000006d17437231 */ /* 0x000fe2000020002f */
[----:B------:R-:W-:Y:S01]  /*20f0*/  PRMT R104, R104, 0x5410, R72 ;  /* 0x0000541068687816 */ /* 0x000fe20000000048 */
[----:B------:R-:W-:Y:S01]  /*2100*/  HFMA2.BF16_V2 R72, R12, R125, R36 ;  /* 0x0000007d0c487231 */ /* 0x000fe20000200024 */
[----:B------:R-:W-:Y:S01]  /*2110*/  PRMT R86, R86, 0x5410, R63 ;  /* 0x0000541056567816 */ /* 0x000fe2000000003f */
[----:B------:R-:W-:Y:S01]  /*2120*/  HFMA2.BF16_V2 R89, R5, R90, R29 ;  /* 0x0000005a05597231 */ /* 0x000fe2000020001d */
[----:B------:R-:W-:Y:S01]  /*2130*/  PRMT R94, R94, 0x5410, R108 ;  /* 0x000054105e5e7816 */ /* 0x000fe2000000006c */
[----:B------:R-:W-:-:S02]  /*2140*/  HFMA2.BF16_V2 R73, R13, R96, R37 ;  /* 0x000000600d497231 */ /* 0x000fc40000200025 */
[----:B------:R-:W-:Y:S02]  /*2150*/  HFMA2.BF16_V2 R88, R4, R88, R28 ;  /* 0x0000005804587231 */ /* 0x000fe4000020001c */
[----:B------:R-:W-:Y:S02]  /*2160*/  HFMA2.BF16_V2 R75, R15, R75, R39 ;  /* 0x0000004b0f4b7231 */ /* 0x000fe40000200027 */
[----:B------:R-:W-:Y:S02]  /*2170*/  HFMA2.BF16_V2 R90, R6, R92, R30 ;  /* 0x0000005c065a7231 */ /* 0x000fe4000020001e */
[----:B------:R-:W-:Y:S01]  /*2180*/  HFMA2.BF16_V2 R81, R9, R104, R33 ;  /* 0x0000006809517231 */ /* 0x000fe20000200021 */
[----:B------:R1:W-:Y:S01]  /*2190*/  STG.E.128 desc[UR6][R84.64+0x800], R64 ;  /* 0x0008004054007986 */ /* 0x0003e2000c101d06 */
[----:B------:R-:W-:Y:S02]  /*21a0*/  HFMA2.BF16_V2 R83, R11, R86, R35 ;  /* 0x000000560b537231 */ /* 0x000fe40000200023 */
[----:B------:R-:W-:Y:S01]  /*21b0*/  HFMA2.BF16_V2 R91, R7, R94, R31 ;  /* 0x0000005e075b7231 */ /* 0x000fe2000020001f */
[----:B------:R1:W-:Y:S04]  /*21c0*/  STG.E.128 desc[UR6][R2.64], R68 ;  /* 0x0000004402007986 */ /* 0x0003e8000c101d06 */
[----:B------:R1:W-:Y:S04]  /*21d0*/  STG.E.128 desc[UR6][R58.64], R72 ;  /* 0x000000483a007986 */ /* 0x0003e8000c101d06 */
[----:B------:R1:W-:Y:S04]  /*21e0*/  STG.E.128 desc[UR6][R60.64], R80 ;  /* 0x000000503c007986 */ /* 0x0003e8000c101d06 */
[----:B------:R1:W-:Y:S01]  /*21f0*/  STG.E.128 desc[UR6][R56.64], R88 ;  /* 0x0000005838007986 */ /* 0x0003e2000c101d06 */
[----:B------:R-:W-:Y:S05]  /*2200*/  @!P0 BRA `(.L_x_534) ;  /* 0xffffffdc00e88947 */ /* 0x000fea000383ffff */
[----:B------:R-:W-:Y:S05]  /*2210*/  EXIT ;  /* 0x000000000000794d */ /* 0x000fea0003800000 */
.L_x_535:
        /* <DEDUP_REMOVED lines=14> */
.L_x_1078:


//--------------------- .text._ZN10layer_norm13ln_fwd_kernelINS_13Kernel_traitsI6__halffS2_fjLj6144ELj1ELj1ELj4ELj16ENS_18Kernel_traits_baseILj6144ES2_fS2_fjLj128EEEEEEEvNS_9FwdParamsE --------------------------
	.section	.text._ZN10layer_norm13ln_fwd_kernelINS_13Kernel_traitsI6__halffS2_fjLj6144ELj1ELj1ELj4ELj16ENS_18Kernel_traits_baseILj6144ES2_fS2_fjLj128EEEEEEEvNS_9FwdParamsE,"ax",@progbits
	.align	128
        .global         _ZN10layer_norm13ln_fwd_kernelINS_13Kernel_traitsI6__halffS2_fjLj6144ELj1ELj1ELj4ELj16ENS_18Kernel_traits_baseILj6144ES2_fS2_fjLj128EEEEEEEvNS_9FwdParamsE
        .type           _ZN10layer_norm13ln_fwd_kernelINS_13Kernel_traitsI6__halffS2_fjLj6144ELj1ELj1ELj4ELj16ENS_18Kernel_traits_baseILj6144ES2_fS2_fjLj128EEEEEEEvNS_9FwdParamsE,@function
        .size           _ZN10layer_norm13ln_fwd_kernelINS_13Kernel_traitsI6__halffS2_fjLj6144ELj1ELj1ELj4ELj16ENS_18Kernel_traits_baseILj6144ES2_fS2_fjLj128EEEEEEEvNS_9FwdParamsE,(.L_x_1079 - _ZN10layer_norm13ln_fwd_kernelINS_13Kernel_traitsI6__halffS2_fjLj6144ELj1ELj1ELj4ELj16ENS_18Kernel_traits_baseILj6144ES2_fS2_fjLj128EEEEEEEvNS_9FwdParamsE)
        .other          _ZN10layer_norm13ln_fwd_kernelINS_13Kernel_traitsI6__halffS2_fjLj6144ELj1ELj1ELj4ELj16ENS_18Kernel_traits_baseILj6144ES2_fS2_fjLj128EEEEEEEvNS_9FwdParamsE,@"STO_CUDA_ENTRY STV_DEFAULT"
_ZN10layer_norm13ln_fwd_kernelINS_13Kernel_traitsI6__halffS2_fjLj6144ELj1ELj1ELj4ELj16ENS_18Kernel_traits_baseILj6144ES2_fS2_fjLj128EEEEEEEvNS_9FwdParamsE:
.text._ZN10layer_norm13ln_fwd_kernelINS_13Kernel_traitsI6__halffS2_fjLj6144ELj1ELj1ELj4ELj16ENS_18Kernel_traits_baseILj6144ES2_fS2_fjLj128EEEEEEEvNS_9FwdParamsE:
        /* <DEDUP_REMOVED lines=120> */
.L_x_538:
        /* <DEDUP_REMOVED lines=216> */
.L_x_537:
[----:B------:R-:W-:Y:S05]  /*1500*/  BSYNC.RECONVERGENT B0 ;  /* 0x0000000000007941 */ /* 0x000fea0003800200 */
.L_x_536:
        /* <DEDUP_REMOVED lines=134> */
[----:B------:R-:W-:Y:S01]  /*1d70*/  F2FP.F16.F32.PACK_AB R71, RZ, R70 ;  /* 0x00000046ff47723e */ /* 0x000fe200000000ff */
[--C-:B------:R-:W-:Y:S01]  /*1d80*/  FADD.FTZ R51, R51, -R128.reuse ;  /* 0x8000008033337221 */ /* 0x100fe20000010000 */
[----:B------:R-:W-:Y:S01]  /*1d90*/  FMUL.FTZ R33, R50, R33 ;  /* 0x0000002132217220 */ /* 0x000fe20000410000 */
[----:B------:R-:W-:Y:S01]  /*1da0*/  F2FP.F16.F32.PACK_AB R69, RZ, R68 ;  /* 0x00000044ff45723e */ /* 0x000fe200000000ff */
[--C-:B------:R-:W-:Y:S01]  /*1db0*/  FADD.FTZ R159, R60, -R128.reuse ;  /* 0x800000803c9f7221 */ /* 0x100fe20000010000 */
[----:B------:R-:W-:Y:S01]  /*1dc0*/  F2FP.F16.F32.PACK_AB R70, RZ, R131 ;  /* 0x00000083ff46723e */ /* 0x000fe200000000ff */
[--C-:B------:R-:W-:Y:S01]  /*1dd0*/  FADD.FTZ R61, R61, -R128.reuse ;  /* 0x800000803d3d7221 */ /* 0x100fe20000010000 */
[----:B------:R-:W-:Y:S01]  /*1de0*/  F2FP.F16.F32.PACK_AB R58, RZ, R58 ;  /* 0x0000003aff3a723e */ /* 0x000fe200000000ff */
[----:B------:R-:W-:Y:S01]  /*1df0*/  FADD.FTZ R165, R66, -R128 ;  /* 0x8000008042a57221 */ /* 0x000fe20000010000 */
[----:B------:R-:W-:Y:S01]  /*1e00*/  SHF.R.U32.HI R131, RZ, 0x10, R85 ;  /* 0x00000010ff837819 */ /* 0x000fe20000011655 */
[C---:B------:R-:W-:Y:S01]  /*1e10*/  FMUL.FTZ R43, R50.reuse, R43 ;  /* 0x0000002b322b7220 */ /* 0x040fe20000410000 */
[----:B------:R-:W-:Y:S01]  /*1e20*/  SHF.R.U32.HI R68, RZ, 0x10, R81 ;  /* 0x00000010ff447819 */ /* 0x000fe20000011651 */
[C---:B------:R-:W-:Y:S01]  /*1e30*/  FMUL.FTZ R44, R50.reuse, R44 ;  /* 0x0000002c322c7220 */ /* 0x040fe20000410000 */
[----:B------:R-:W-:Y:S01]  /*1e40*/  PRMT R29, R29, 0x5410, R28 ;  /* 0x000054101d1d7816 */ /* 0x000fe2000000001c */
[----:B------:R-:W-:Y:S01]  /*1e50*/  FMUL.FTZ R66, R50, R47 ;  /* 0x0000002f32427220 */ /* 0x000fe20000410000 */
[----:B------:R-:W-:Y:S01]  /*1e60*/  F2FP.F16.F32.PACK_AB R31, RZ, R30 ;  /* 0x0000001eff1f723e */ /* 0x000fe200000000ff */
[----:B------:R-:W-:Y:S01]  /*1e70*/  FADD.FTZ R37, R37, -R128 ;  /* 0x8000008025257221 */ /* 0x000fe20000010000 */
[----:B------:R-:W-:Y:S01]  /*1e80*/  PRMT R28, R126, 0x7610, R14 ;  /* 0x000076107e1c7816 */ /* 0x000fe2000000000e */
[----:B------:R-:W-:Y:S01]  /*1e90*/  FADD.FTZ R161, R62, -R128 ;  /* 0x800000803ea17221 */ /* 0x000fe20000010000 */
[----:B------:R-:W-:Y:S01]  /*1ea0*/  F2FP.F16.F32.PACK_AB R30, RZ, R56 ;  /* 0x00000038ff1e723e */ /* 0x000fe200000000ff */
[C---:B------:R-:W-:Y:S01]  /*1eb0*/  FMUL.FTZ R47, R50.reuse, R51 ;  /* 0x00000033322f7220 */ /* 0x040fe20000410000 */
[C---:B------:R-:W-:Y:S01]  /*1ec0*/  FMUL.FTZ R56, R50.reuse, R129 ;  /* 0x0000008132387220 */ /* 0x040fe20000410000 */
[----:B------:R-:W-:Y:S01]  /*1ed0*/  F2FP.F16.F32.PACK_AB R33, RZ, R33 ;  /* 0x00000021ff21723e */ /* 0x000fe200000000ff */
[C---:B------:R-:W-:Y:S01]  /*1ee0*/  FMUL.FTZ R51, R50.reuse, R153 ;  /* 0x0000009932337220 */ /* 0x040fe20000410000 */
[C---:B------:R-:W-:Y:S01]  /*1ef0*/  FMUL.FTZ R129, R50.reuse, R159 ;  /* 0x0000009f32817220 */ /* 0x040fe20000410000 */
[----:B------:R-:W-:Y:S01]  /*1f00*/  FMUL.FTZ R62, R50, R61 ;  /* 0x0000003d323e7220 */ /* 0x000fe20000410000 */
[----:B------:R-:W-:Y:S01]  /*1f10*/  HFMA2 R58, R131.H0_H0, R58.H0_H0, R68.H0_H0 ;  /* 0x2000003a833a7231 */ /* 0x000fe20000040844 */
[----:B------:R-:W-:Y:S01]  /*1f20*/  F2FP.F16.F32.PACK_AB R45, RZ, R43 ;  /* 0x0000002bff2d723e */ /* 0x000fe200000000ff */
[----:B------:R-:W-:-:S02]  /*1f30*/  HFMA2 R68, R22.H1_H1, R38.H0_H0, R24.H1_H1 ;  /* 0x2000002616447231 */ /* 0x000fc40000060c18 */
[----:B------:R-:W-:Y:S01]  /*1f40*/  FMUL.FTZ R37, R50, R37 ;  /* 0x0000002532257220 */ /* 0x000fe20000410000 */
[----:B------:R-:W-:Y:S01]  /*1f50*/  F2FP.F16.F32.PACK_AB R43, RZ, R44 ;  /* 0x0000002cff2b723e */ /* 0x000fe200000000ff */
[----:B------:R-:W-:Y:S01]  /*1f60*/  HFMA2 R38, R28, R29, R16 ;  /* 0x0000001d1c267231 */ /* 0x000fe20000000010 */
[----:B------:R-:W-:Y:S01]  /*1f70*/  PRMT R30, R30, 0x5410, R33 ;  /* 0x000054101e1e7816 */ /* 0x000fe20000000021 */
[--C-:B------:R-:W-:Y:S01]  /*1f80*/  FADD.FTZ R59, R59, -R128.reuse ;  /* 0x800000803b3b7221 */ /* 0x100fe20000010000 */
[----:B------:R-:W-:Y:S01]  /*1f90*/  SHF.R.U64 R29, R84, 0x10, R85 ;  /* 0x00000010541d7819 */ /* 0x000fe20000001255 */
[--C-:B------:R-:W-:Y:S01]  /*1fa0*/  FADD.FTZ R163, R64, -R128.reuse ;  /* 0x8000008040a37221 */ /* 0x100fe20000010000 */
[----:B------:R-:W-:Y:S01]  /*1fb0*/  F2FP.F16.F32.PACK_AB R51, RZ, R51 ;  /* 0x00000033ff33723e */ /* 0x000fe200000000ff */
[--C-:B------:R-:W-:Y:S01]  /*1fc0*/  FADD.FTZ R65, R65, -R128.reuse ;  /* 0x8000008041417221 */ /* 0x100fe20000010000 */
[----:B------:R-:W-:Y:S01]  /*1fd0*/  F2FP.F16.F32.PACK_AB R129, RZ, R129 ;  /* 0x00000081ff81723e */ /* 0x000fe200000000ff */
[----:B------:R-:W-:Y:S01]  /*1fe0*/  FMUL.FTZ R59, R50, R59 ;  /* 0x0000003b323b7220 */ /* 0x000fe20000410000 */
[----:B------:R-:W-:Y:S01]  /*1ff0*/  F2FP.F16.F32.PACK_AB R62, RZ, R62 ;  /* 0x0000003eff3e723e */ /* 0x000fe200000000ff */
[----:B------:R-:W-:Y:S01]  /*2000*/  HFMA2 R131, R127.H0_H0, R31.H0_H0, R125.H0_H0 ;  /* 0x2000001f7f837231 */ /* 0x000fe2000004087d */
[----:B------:R-:W-:Y:S01]  /*2010*/  SHF.R.U64 R33, R80, 0x10, R81 ;  /* 0x0000001050217819 */ /* 0x000fe20000001251 */
[----:B------:R-:W-:Y:S01]  /*2020*/  FADD.FTZ R67, R67, -R128 ;  /* 0x8000008043437221 */ /* 0x000fe20000010000 */
[----:B------:R-:W-:Y:S01]  /*2030*/  PRMT R43, R43, 0x5410, R46 ;  /* 0x000054102b2b7816 */ /* 0x000fe2000000002e */
[C---:B------:R-:W-:Y:S01]  /*2040*/  FMUL.FTZ R163, R50.reuse, R163 ;  /* 0x000000a332a37220 */ /* 0x040fe20000410000 */
[----:B------:R-:W-:Y:S01]  /*2050*/  F2FP.F16.F32.PACK_AB R37, RZ, R37 ;  /* 0x00000025ff25723e */ /* 0x000fe200000000ff */
[----:B------:R-:W-:Y:S01]  /*2060*/  FMUL.FTZ R65, R50, R65 ;  /* 0x0000004132417220 */ /* 0x000fe20000410000 */
[----:B------:R-:W-:Y:S01]  /*2070*/  PRMT R46, R84, 0x5410, R29 ;  /* 0x00005410542e7816 */ /* 0x000fe2000000001d */
[----:B------:R-:W-:Y:S01]  /*2080*/  HFMA2 R31, R15.H1_H1, R32.H0_H0, R14.H0_H0 ;  /* 0x200000200f1f7231 */ /* 0x000fe20000040c0e */
[----:B------:R-:W-:Y:S01]  /*2090*/  PRMT R42, R42, 0x5410, R40 ;  /* 0x000054102a2a7816 */ /* 0x000fe20000000028 */
[----:B------:R-:W-:Y:S01]  /*20a0*/  HFMA2 R32, R123.H0_H0, R35.H0_H0, R121.H0_H0 ;  /* 0x200000237b207231 */ /* 0x000fe20000040879 */
[----:B------:R-:W-:Y:S01]  /*20b0*/  PRMT R51, R51, 0x5410, R57 ;  /* 0x0000541033337816 */ /* 0x000fe20000000039 */
[----:B------:R-:W-:Y:S01]  /*20c0*/  HFMA2 R35, R18.H1_H1, R36.H0_H0, R20.H1_H1 ;  /* 0x2000002412237231 */ /* 0x000fe20000060c14 */
[----:B------:R-:W-:Y:S01]  /*20d0*/  PRMT R129, R129, 0x5410, R62 ;  /* 0x0000541081817816 */ /* 0x000fe2000000003e */
[----:B------:R-:W-:Y:S01]  /*20e0*/  HFMA2 R36, R25, R42, R27 ;  /* 0x0000002a19247231 */ /* 0x000fe2000000001b */
[----:B------:R-:W-:Y:S01]  /*20f0*/  PRMT R29, R80, 0x5410, R33 ;  /* 0x00005410501d7816 */ /* 0x000fe20000000021 */
[----:B------:R-:W-:Y:S01]  /*2100*/  HFMA2 R30, R17, R30, R19 ;  /* 0x0000001e111e7231 */ /* 0x000fe20000000013 */
[----:B------:R-:W-:Y:S01]  /*2110*/  PRMT R34, R34, 0x5410, R37 ;  /* 0x0000541022227816 */ /* 0x000fe20000000025 */
[----:B------:R-:W-:Y:S01]  /*2120*/  HFMA2 R42, R137, R51, R139 ;  /* 0x00000033892a7231 */ /* 0x000fe2000000008b */
[----:B------:R-:W-:Y:S01]  /*2130*/  F2FP.F16.F32.PACK_AB R61, RZ, R59 ;  /* 0x0000003bff3d723e */ /* 0x000fe200000000ff */
[----:B------:R-:W-:Y:S01]  /*2140*/  FMUL.FTZ R59, R50, R67 ;  /* 0x00000043323b7220 */ /* 0x000fe20000410000 */
[----:B------:R-:W-:Y:S01]  /*2150*/  HFMA2 R46, R46, R129, R29 ;  /* 0x000000812e2e7231 */ /* 0x000fe2000000001d */
[----:B------:R-:W-:Y:S01]  /*2160*/  F2FP.F16.F32.PACK_AB R67, RZ, R163 ;  /* 0x000000a3ff43723e */ /* 0x000fe200000000ff */
[----:B------:R-:W-:Y:S01]  /*2170*/  HFMA2 R37, R21, R34, R23 ;  /* 0x0000002215257231 */ /* 0x000fe20000000017 */
[----:B------:R-:W-:Y:S01]  /*2180*/  F2FP.F16.F32.PACK_AB R65, RZ, R65 ;  /* 0x00000041ff41723e */ /* 0x000fe200000000ff */
[----:B------:R-:W-:Y:S01]  /*2190*/  HFMA2 R34, R77, R43, R79 ;  /* 0x0000002b4d227231 */ /* 0x000fe2000000004f */
[----:B------:R-:W-:Y:S01]  /*21a0*/  SHF.R.U64 R51, R86, 0x10, R87 ;  /* 0x0000001056337819 */ /* 0x000fe20000001257 */
[----:B------:R-:W-:Y:S01]  /*21b0*/  HFMA2 R39, R119.H0_H0, R39.H0_H0, R117.H0_H0 ;  /* 0x2000002777277231 */ /* 0x000fe20000040875 */
[----:B------:R-:W-:Y:S01]  /*21c0*/  SHF.R.U64 R29, R82, 0x10, R83 ;  /* 0x00000010521d7819 */ /* 0x000fe20000001253 */
[--C-:B------:R-:W-:Y:S01]  /*21d0*/  FADD.FTZ R72, R72, -R128.reuse ;  /* 0x8000008048487221 */ /* 0x100fe20000010000 */
[----:B------:R-:W-:Y:S01]  /*21e0*/  PRMT R67, R67, 0x5410, R65 ;  /* 0x0000541043437816 */ /* 0x000fe20000000041 */
[----:B------:R-:W-:Y:S01]  /*21f0*/  FADD.FTZ R73, R73, -R128 ;  /* 0x8000008049497221 */ /* 0x000fe20000010000 */
[----:B------:R-:W-:Y:S01]  /*2200*/  PRMT R51, R86, 0x5410, R51 ;  /* 0x0000541056337816 */ /* 0x000fe20000000033 */
[----:B------:R-:W-:Y:S01]  /*2210*/  HFMA2 R41, R115.H0_H0, R41.H0_H0, R113.H0_H0 ;  /* 0x2000002973297231 */ /* 0x000fe20000040871 */
[----:B------:R-:W-:Y:S01]  /*2220*/  PRMT R28, R82, 0x5410, R29 ;  /* 0x00005410521c7816 */ /* 0x000fe2000000001d */
[----:B------:R-:W-:Y:S01]  /*2230*/  FMUL.FTZ R72, R50, R72 ;  /* 0x0000004832487220 */ /* 0x000fe20000410000 */
[----:B------:R-:W-:Y:S01]  /*2240*/  PRMT R15, R38, 0x7632, R15 ;  /* 0x00007632260f7816 */ /* 0x000fe2000000000f */
[----:B------:R-:W-:Y:S01]  /*2250*/  FMUL.FTZ R73, R50, R73 ;  /* 0x0000004932497220 */ /* 0x000fe20000410000 */
[----:B------:R-:W-:Y:S01]  /*2260*/  PRMT R16, R30, 0x7632, R16 ;  /* 0x000076321e107816 */ /* 0x000fe20000000010 */
[----:B------:R-:W-:Y:S01]  /*2270*/  HFMA2 R51, R51, R67, R28 ;  /* 0x0000004333337231 */ /* 0x000fe2000000001c */
[----:B------:R-:W-:Y:S01]  /*2280*/  F2FP.F16.F32.PACK_AB R56, RZ, R56 ;  /* 0x00000038ff38723e */ /* 0x000fe200000000ff */
[C---:B------:R-:W-:Y:S01]  /*2290*/  FMUL.FTZ R60, R50.reuse, R161 ;  /* 0x000000a1323c7220 */ /* 0x040fe20000410000 */
[----:B------:R-:W-:Y:S01]  /*22a0*/  LOP3.LUT R28, R15, 0xffff, RZ, 0xc0, !PT ;  /* 0x0000ffff0f1c7812 */ /* 0x000fe200078ec0ff */
[----:B------:R-:W-:Y:S01]  /*22b0*/  FMUL.FTZ R63, R50, R165 ;  /* 0x000000a5323f7220 */ /* 0x000fe20000410000 */
[----:B------:R-:W-:Y:S01]  /*22c0*/  LOP3.LUT R33, R16, 0xffff, RZ, 0xc0, !PT ;  /* 0x0000ffff10217812 */ /* 0x000fe200078ec0ff */
[----:B------:R-:W-:Y:S01]  /*22d0*/  FADD.FTZ R74, R74, -R128 ;  /* 0x800000804a4a7221 */ /* 0x000fe20000010000 */
[----:B------:R-:W-:Y:S01]  /*22e0*/  PRMT R16, R37, 0x7632, R16 ;  /* 0x0000763225107816 */ /* 0x000fe20000000010 */
[----:B------:R-:W-:Y:S01]  /*22f0*/  IMAD.WIDE.U32 R28, R28, 0x10000, RZ ;  /* 0x000100001c1c7825 */ /* 0x000fe200078e00ff */
[----:B------:R-:W-:-:S03]  /*2300*/  F2FP.F16.F32.PACK_AB R52, RZ, R52 ;  /* 0x00000034ff34723e */ /* 0x000fc600000000ff */
[----:B------:R-:W-:Y:S01]  /*2310*/  FMUL.FTZ R74, R50, R74 ;  /* 0x0000004a324a7220 */ /* 0x000fe20000410000 */
[----:B------:R-:W-:Y:S01]  /*2320*/  F2FP.F16.F32.PACK_AB R48, RZ, R48 ;  /* 0x00000030ff30723e */ /* 0x000fe200000000ff */
[----:B------:R-:W-:Y:S01]  /*2330*/  HFMA2 R45, R26.H1_H1, R45.H0_H0, R76.H1_H1 ;  /* 0x2000002d1a2d7231 */ /* 0x000fe20000060c4c */
[----:B------:R-:W-:Y:S01]  /*2340*/  PRMT R56, R56, 0x5410, R55 ;  /* 0x0000541038387816 */ /* 0x000fe20000000037 */
[----:B------:R-:W-:Y:S01]  /*2350*/  FMUL.FTZ R64, R50, R157 ;  /* 0x0000009d32407220 */ /* 0x000fe20000410000 */
[----:B------:R-:W-:Y:S01]  /*2360*/  PRMT R19, R32, 0x7610, R19 ;  /* 0x0000761020137816 */ /* 0x000fe20000000013 */
[----:B------:R-:W-:Y:S01]  /*2370*/  IMAD.WIDE.U32 R32, R33, 0x10000, RZ ;  /* 0x0001000021207825 */ /* 0x000fe200078e00ff */
[----:B------:R-:W-:-:S03]  /*2380*/  PRMT R15, R38, 0x7610, R15 ;  /* 0x00007610260f7816 */ /* 0x000fc6000000000f */
[----:B------:R-:W-:Y:S01]  /*2390*/  HFMA2 R71, R95.H0_H0, R71.H0_H0, R93.H0_H0 ;  /* 0x200000475f477231 */ /* 0x000fe2000004085d */
[----:B------:R-:W-:Y:S01]  /*23a0*/  PRMT R17, R30, 0x7610, R17 ;  /* 0x000076101e117816 */ /* 0x000fe20000000011 */
[----:B------:R-:W-:Y:S01]  /*23b0*/  FADD.FTZ R75, R75, -R128 ;  /* 0x800000804b4b7221 */ /* 0x000fe20000010000 */
[----:B------:R-:W-:Y:S01]  /*23c0*/  LOP3.LUT R38, R16, 0xffff, RZ, 0xc0, !PT ;  /* 0x0000ffff10267812 */ /* 0x000fe200078ec0ff */
[----:B------:R-:W-:Y:S01]  /*23d0*/  HFMA2 R53, R138.H1_H1, R53.H0_H0, R140.H1_H1 ;  /* 0x200000358a357231 */ /* 0x000fe20000060c8c */
[----:B------:R-:W-:Y:S01]  /*23e0*/  PRMT R52, R52, 0x5410, R48 ;  /* 0x0000541034347816 */ /* 0x000fe20000000030 */
[----:B------:R-:W-:Y:S01]  /*23f0*/  HFMA2 R48, R141, R56, R143 ;  /* 0x000000388d307231 */ /* 0x000fe2000000008f */
[----:B------:R-:W-:Y:S01]  /*2400*/  LOP3.LUT R28, R28, 0xffff, R15, 0xf8, !PT ;  /* 0x0000ffff1c1c7812 */ /* 0x000fe200078ef80f */
[----:B------:R-:W-:Y:S01]  /*2410*/  HFMA2 R70, R146.H1_H1, R70.H0_H0, R148.H1_H1 ;  /* 0x2000004692467231 */ /* 0x000fe20000060c94 */
[----:B------:R-:W-:Y:S01]  /*2420*/  LOP3.LUT R30, R32, 0xffff, R17, 0xf8, !PT ;  /* 0x0000ffff201e7812 */ /* 0x000fe200078ef811 */
[----:B------:R-:W-:Y:S01]  /*2430*/  HFMA2 R40, R133, R52, R135 ;  /* 0x0000003485287231 */ /* 0x000fe20000000087 */
[----:B------:R-:W-:Y:S01]  /*2440*/  LOP3.LUT R56, R33, 0xffff, R19, 0xf8, !PT ;  /* 0x0000ffff21387812 */ /* 0x000fe200078ef813 */
[----:B------:R-:W-:Y:S01]  /*2450*/  IMAD.WIDE.U32 R32, R38, 0x10000, RZ ;  /* 0x0001000026207825 */ /* 0x000fe200078e00ff */
[----:B------:R-:W-:-:S03]  /*2460*/  PRMT R15, R36, 0x7632, R15 ;  /* 0x00007632240f7816 */ /* 0x000fc6000000000f */
[----:B------:R-:W-:Y:S01]  /*2470*/  FMUL.FTZ R75, R50, R75 ;  /* 0x0000004b324b7220 */ /* 0x000fe20000410000 */
[----:B------:R-:W-:Y:S01]  /*2480*/  PRMT R16, R34, 0x7632, R16 ;  /* 0x0000763222107816 */ /* 0x000fe20000000010 */
[----:B------:R-:W-:Y:S01]  /*2490*/  HFMA2 R61, R142.H1_H1, R61.H0_H0, R144.H1_H1 ;  /* 0x2000003d8e3d7231 */ /* 0x000fe20000060c90 */
[----:B------:R-:W-:Y:S02]  /*24a0*/  LOP3.LUT R38, R15, 0xffff, RZ, 0xc0, !PT ;  /* 0x0000ffff0f267812 */ /* 0x000fe400078ec0ff */
[----:B------:R-:W-:Y:S02]  /*24b0*/  F2FP.F16.F32.PACK_AB R130, RZ, R130 ;  /* 0x00000082ff82723e */ /* 0x000fe400000000ff */
[----:B------:R-:W-:Y:S02]  /*24c0*/  LOP3.LUT R32, R32, 0xffff, R37, 0xf8, !PT ;  /* 0x0000ffff20207812 */ /* 0x000fe400078ef825 */
[----:B------:R-:W-:Y:S01]  /*24d0*/  F2FP.F16.F32.PACK_AB R44, RZ, R54 ;  /* 0x00000036ff2c723e */ /* 0x000fe200000000ff */
[----:B------:R-:W-:Y:S01]  /*24e0*/  FMUL.FTZ R54, R50, R155 ;  /* 0x0000009b32367220 */ /* 0x000fe20000410000 */
[----:B------:R-:W-:-:S02]  /*24f0*/  LOP3.LUT R37, R16, 0xffff, RZ, 0xc0, !PT ;  /* 0x0000ffff10257812 */ /* 0x000fc400078ec0ff */
[----:B------:R-:W-:Y:S01]  /*2500*/  PRMT R16, R40, 0x7632, R16 ;  /* 0x0000763228107816 */ /* 0x000fe20000000010 */
[----:B------:R-:W-:Y:S01]  /*2510*/  HFMA2 R44, R111.H0_H0, R44.H0_H0, R109.H0_H0 ;  /* 0x2000002c6f2c7231 */ /* 0x000fe2000004086d */
[----:B------:R-:W-:Y:S01]  /*2520*/  LOP3.LUT R33, R33, 0xffff, R39, 0xf8, !PT ;  /* 0x0000ffff21217812 */ /* 0x000fe200078ef827 */
[----:B------:R-:W-:Y:S01]  /*2530*/  IMAD.WIDE.U32 R38, R38, 0x10000, RZ ;  /* 0x0001000026267825 */ /* 0x000fe200078e00ff */
[----:B------:R-:W-:Y:S02]  /*2540*/  PRMT R69, R69, 0x5410, R130 ;  /* 0x0000541045457816 */ /* 0x000fe40000000082 */
[----:B------:R-:W-:Y:S01]  /*2550*/  PRMT R15, R36, 0x7610, R15 ;  /* 0x00007610240f7816 */ /* 0x000fe2000000000f */
[----:B------:R-:W-:Y:S01]  /*2560*/  IMAD.WIDE.U32 R36, R37, 0x10000, RZ ;  /* 0x0001000025247825 */ /* 0x000fe200078e00ff */
[----:B------:R-:W-:Y:S02]  /*2570*/  LOP3.LUT R43, R16, 0xffff, RZ, 0xc0, !PT ;  /* 0x0000ffff102b7812 */ /* 0x000fe400078ec0ff */
[----:B------:R-:W-:Y:S01]  /*2580*/  PRMT R16, R42, 0x7632, R16 ;  /* 0x000076322a107816 */ /* 0x000fe20000000010 */
[----:B------:R-:W-:Y:S01]  /*2590*/  HFMA2 R52, R145, R69, R147 ;  /* 0x0000004591347231 */ /* 0x000fe20000000093 */
[----:B------:R-:W-:-:S02]  /*25a0*/  F2FP.F16.F32.PACK_AB R54, RZ, R54 ;  /* 0x00000036ff36723e */ /* 0x000fc400000000ff */
[----:B------:R-:W-:Y:S02]  /*25b0*/  PRMT R17, R34, 0x7610, R17 ;  /* 0x0000761022117816 */ /* 0x000fe40000000011 */
[----:B------:R-:W-:Y:S01]  /*25c0*/  LOP3.LUT R34, R38, 0xffff, R15, 0xf8, !PT ;  /* 0x0000ffff26227812 */ /* 0x000fe200078ef80f */
[----:B------:R-:W-:Y:S01]  /*25d0*/  HFMA2 R54, R103.H0_H0, R54.H0_H0, R101.H0_H0 ;  /* 0x2000003667367231 */ /* 0x000fe20000040865 */
[----:B------:R-:W-:Y:S01]  /*25e0*/  LOP3.LUT R57, R39, 0xffff, R41, 0xf8, !PT ;  /* 0x0000ffff27397812 */ /* 0x000fe200078ef829 */
[----:B------:R-:W-:Y:S01]  /*25f0*/  IMAD.WIDE.U32 R38, R43, 0x10000, RZ ;  /* 0x000100002b267825 */ /* 0x000fe200078e00ff */
[----:B------:R-:W-:Y:S02]  /*2600*/  PRMT R15, R40, 0x7610, R15 ;  /* 0x00007610280f7816 */ /* 0x000fe4000000000f */
[----:B------:R-:W-:Y:S02]  /*2610*/  F2FP.F16.F32.PACK_AB R49, RZ, R49 ;  /* 0x00000031ff31723e */ /* 0x000fe400000000ff */
[----:B------:R-:W-:-:S02]  /*2620*/  PRMT R19, R44, 0x7610, R19 ;  /* 0x000076102c137816 */ /* 0x000fc40000000013 */
[----:B------:R-:W-:Y:S01]  /*2630*/  LOP3.LUT R40, R16, 0xffff, RZ, 0xc0, !PT ;  /* 0x0000ffff10287812 */ /* 0x000fe200078ec0ff */
[----:B------:R-:W-:Y:S01]  /*2640*/  HFMA2 R49, R107.H0_H0, R49.H0_H0, R105.H0_H0 ;  /* 0x200000316b317231 */ /* 0x000fe20000040869 */
[----:B------:R-:W-:Y:S02]  /*2650*/  F2FP.F16.F32.PACK_AB R72, RZ, R72 ;  /* 0x00000048ff48723e */ /* 0x000fe400000000ff */
[----:B------:R-:W-:Y:S01]  /*2660*/  F2FP.F16.F32.PACK_AB R73, RZ, R73 ;  /* 0x00000049ff49723e */ /* 0x000fe200000000ff */
[----:B------:R-:W-:Y:S01]  /*2670*/  IMAD.WIDE.U32 R40, R40, 0x10000, RZ ;  /* 0x0001000028287825 */ /* 0x000fe200078e00ff */
[----:B------:R-:W-:Y:S02]  /*2680*/  F2FP.F16.F32.PACK_AB R60, RZ, R60 ;  /* 0x0000003cff3c723e */ /* 0x000fe400000000ff */
[----:B------:R-:W-:Y:S02]  /*2690*/  PRMT R16, R46, 0x7632, R16 ;  /* 0x000076322e107816 */ /* 0x000fe40000000010 */
[----:B------:R-:W-:Y:S01]  /*26a0*/  LOP3.LUT R37, R37, 0xffff, R19, 0xf8, !PT ;  /* 0x0000ffff25257812 */ /* 0x000fe200078ef813 */
[----:B------:R-:W-:Y:S01]  /*26b0*/  HFMA2 R60, R85.H0_H0, R60.H0_H0, R81.H0_H0 ;  /* 0x2000003c553c7231 */ /* 0x000fe20000040851 */
[----:B------:R-:W-:-:S02]  /*26c0*/  PRMT R18, R48, 0x7632, R18 ;  /* 0x0000763230127816 */ /* 0x000fc40000000012 */
[----:B------:R-:W-:Y:S02]  /*26d0*/  PRMT R72, R72, 0x5410, R73 ;  /* 0x0000541048487816 */ /* 0x000fe40000000049 */
[----:B------:R-:W-:Y:S02]  /*26e0*/  LOP3.LUT R38, R38, 0xffff, R15, 0xf8, !PT ;  /* 0x0000ffff26267812 */ /* 0x000fe400078ef80f */
[----:B------:R-:W-:Y:S01]  /*26f0*/  PRMT R19, R48, 0x7610, R19 ;  /* 0x0000761030137816 */ /* 0x000fe20000000013 */
[----:B------:R-:W-:Y:S01]  /*2700*/  HFMA2 R55, R149, R72, R151 ;  /* 0x0000004895377231 */ /* 0x000fe20000000097 */
[----:B------:R-:W-:Y:S02]  /*2710*/  LOP3.LUT R36, R36, 0xffff, R17, 0xf8, !PT ;  /* 0x0000ffff24247812 */ /* 0x000fe400078ef811 */
[----:B------:R-:W-:Y:S02]  /*2720*/  PRMT R15, R42, 0x7610, R15 ;  /* 0x000076102a0f7816 */ /* 0x000fe4000000000f */
[----:B------:R-:W-:-:S02]  /*2730*/  LOP3.LUT R48, R16, 0xffff, RZ, 0xc0, !PT ;  /* 0x0000ffff10307812 */ /* 0x000fc400078ec0ff */
[----:B------:R-:W-:Y:S02]  /*2740*/  F2FP.F16.F32.PACK_AB R63, RZ, R63 ;  /* 0x0000003fff3f723e */ /* 0x000fe400000000ff */
[----:B------:R-:W-:Y:S02]  /*2750*/  PRMT R17, R54, 0x7610, R17 ;  /* 0x0000761036117816 */ /* 0x000fe40000000011 */
[----:B------:R-:W-:Y:S01]  /*2760*/  LOP3.LUT R43, R18, 0xffff, RZ, 0xc0, !PT ;  /* 0x0000ffff122b7812 */ /* 0x000fe200078ec0ff */
[----:B------:R-:W-:Y:S01]  /*2770*/  HFMA2 R63, R87.H0_H0, R63.H0_H0, R83.H0_H0 ;  /* 0x2000003f573f7231 */ /* 0x000fe20000040853 */
        /* <DEDUP_REMOVED lines=14> */
[----:B------:R-:W-:Y:S02]  /*2860*/  F2FP.F16.F32.PACK_AB R74, RZ, R74 ;  /* 0x0000004aff4a723e */ /* 0x000fe400000000ff */
[----:B------:R-:W-:Y:S02]  /*2870*/  PRMT R16, R55, 0x7632, R16 ;  /* 0x0000763237107816 */ /* 0x000fe40000000010 */
[----:B------:R-:W-:Y:S01]  /*2880*/  SHF.L.U32 R56, R45, 0x10, RZ ;  /* 0x000000102d387819 */ /* 0x000fe200000006ff */
[----:B------:R-:W-:Y:S01]  /*2890*/  HFMA2 R74, R91.H0_H0, R74.H0_H0, R89.H0_H0 ;  /* 0x2000004a5b4a7231 */ /* 0x000fe20000040859 */
[----:B------:R-:W-:-:S02]  /*28a0*/  LOP3.LUT R44, R48, 0xffff, R15, 0xf8, !PT ;  /* 0x0000ffff302c7812 */ /* 0x000fc400078ef80f */
[----:B------:R-:W-:Y:S01]  /*28b0*/  LOP3.LUT R60, R49, 0xffff, R17, 0xf8, !PT ;  /* 0x0000ffff313c7812 */ /* 0x000fe200078ef811 */
[----:B------:R-:W-:Y:S01]  /*28c0*/  IMAD.WIDE.U32 R48, R46, 0x10000, RZ ;  /* 0x000100002e307825 */ /* 0x000fe200078e00ff */
[----:B------:R-:W-:Y:S02]  /*28d0*/  PRMT R15, R63, 0x7610, R15 ;  /* 0x000076103f0f7816 */ /* 0x000fe4000000000f */
[----:B------:R-:W-:Y:S01]  /*28e0*/  F2FP.F16.F32.PACK_AB R64, RZ, R64 ;  /* 0x00000040ff40723e */ /* 0x000fe200000000ff */
[----:B------:R-:W-:Y:S01]  /*28f0*/  IMAD.WIDE.U32 R62, R62, 0x10000, RZ ;  /* 0x000100003e3e7825 */ /* 0x000fe200078e00ff */
[----:B------:R-:W-:Y:S02]  /*2900*/  PRMT R17, R52, 0x7610, R17 ;  /* 0x0000761034117816 */ /* 0x000fe40000000011 */
[----:B------:R-:W-:Y:S01]  /*2910*/  LOP3.LUT R52, R16, 0xffff, RZ, 0xc0, !PT ;  /* 0x0000ffff10347812 */ /* 0x000fe200078ec0ff */
[----:B------:R-:W-:Y:S01]  /*2920*/  HFMA2 R64, R99.H0_H0, R64.H0_H0, R97.H0_H0 ;  /* 0x2000004063407231 */ /* 0x000fe20000040861 */
        /* <DEDUP_REMOVED lines=9> */
[----:B------:R-:W-:Y:S02]  /*29c0*/  F2FP.F16.F32.PACK_AB R66, RZ, R66 ;  /* 0x00000042ff42723e */ /* 0x000fe400000000ff */
[----:B------:R-:W-:Y:S02]  /*29d0*/  PRMT R21, R64, 0x7610, R21 ;  /* 0x0000761040157816 */ /* 0x000fe40000000015 */
[----:B------:R-:W-:Y:S01]  /*29e0*/  F2FP.F16.F32.PACK_AB R59, RZ, R59 ;  /* 0x0000003bff3b723e */ /* 0x000fe200000000ff */
[----:B------:R-:W-:Y:S01]  /*29f0*/  HFMA2 R66, R78.H1_H1, R66.H0_H0, R132.H1_H1 ;  /* 0x200000424e427231 */ /* 0x000fe20000060c84 */
[----:B------:R-:W-:Y:S02]  /*2a00*/  SHF.R.U32.HI R153, RZ, 0x10, R83 ;  /* 0x00000010ff997819 */ /* 0x000fe40000011653 */
[----:B------:R-:W-:Y:S02]  /*2a10*/  LOP3.LUT R52, R62, 0xffff, R55, 0xf8, !PT ;  /* 0x0000ffff3e347812 */ /* 0x000fe400078ef837 */
[----:B------:R-:W-:Y:S01]  /*2a20*/  LOP3.LUT R64, R63, 0xffff, R15, 0xf8, !PT ;  /* 0x0000ffff3f407812 */ /* 0x000fe200078ef80f */
[----:B------:R-:W-:Y:S01]  /*2a30*/  HFMA2 R59, R154.H0_H0, R59.H0_H0, R153.H0_H0 ;  /* 0x2000003b9a3b7231 */ /* 0x000fe20000040899 */
[----:B------:R-:W-:Y:S01]  /*2a40*/  LOP3.LUT R29, R29, R54, RZ, 0xfc, !PT ;  /* 0x000000361d1d7212 */ /* 0x000fe200078efcff */
[----:B------:R-:W1:Y:S01]  /*2a50*/  @!P0 LDC.64 R62, c[0x0][0x3a0] ;  /* 0x0000e800ff3e8b82 */ /* 0x000e620000000a00 */
[----:B------:R-:W-:-:S02]  /*2a60*/  F2FP.F16.F32.PACK_AB R47, RZ, R47 ;  /* 0x0000002fff2f723e */ /* 0x000fc400000000ff */
[----:B------:R-:W-:Y:S02]  /*2a70*/  SHF.L.U32 R68, R68, 0x10, RZ ;  /* 0x0000001044447819 */ /* 0x000fe400000006ff */
[----:B------:R-:W-:Y:S01]  /*2a80*/  SHF.L.U32 R66, R66, 0x10, RZ ;  /* 0x0000001042427819 */ /* 0x000fe200000006ff */
[----:B------:R-:W-:Y:S01]  /*2a90*/  HFMA2 R47, R134.H1_H1, R47.H0_H0, R136.H1_H1 ;  /* 0x2000002f862f7231 */ /* 0x000fe20000060c88 */
        /* <DEDUP_REMOVED lines=8> */
[----:B------:R-:W-:Y:S02]  /*2b20*/  F2FP.F16.F32.PACK_AB R75, RZ, R75 ;  /* 0x0000004bff4b723e */ /* 0x000fe400000000ff */
[----:B------:R-:W-:Y:S01]  /*2b30*/  LOP3.LUT R47, R49, R58, RZ, 0xfc, !PT ;  /* 0x0000003a312f7212 */ /* 0x000fe200078efcff */
[----:B-1----:R-:W-:Y:S01]  /*2b40*/  @!P0 IMAD.WIDE R62, R4, 0x4, R62 ;  /* 0x00000004043e8825 */ /* 0x002fe200078e023e */
[----:B------:R-:W-:-:S03]  /*2b50*/  LOP3.LUT R41, R41, R68, RZ, 0xfc, !PT ;  /* 0x0000004429297212 */ /* 0x000fc600078efcff */
[----:B------:R-:W-:Y:S01]  /*2b60*/  HFMA2 R75, R150.H1_H1, R75.H0_H0, R152.H1_H1 ;  /* 0x2000004b964b7231 */ /* 0x000fe20000060c98 */
        /* <DEDUP_REMOVED lines=38> */
.L_x_539:
        /* <DEDUP_REMOVED lines=11> */
.L_x_1079:


//--------------------- .text._ZN10layer_norm13ln_fwd_kernelINS_13Kernel_traitsI6__halfS2_S2_fjLj6144ELj1ELj1ELj4ELj16ENS_18Kernel_traits_baseILj6144ES2_S2_S2_fjLj128EEEEEEEvNS_9FwdParamsE --------------------------
	.section	.text._ZN10layer_norm13ln_fwd_kernelINS_13Kernel_traitsI6__halfS2_S2_fjLj6144ELj1ELj1ELj4ELj16ENS_18Kernel_traits_baseILj6144ES2_S2_S2_fjLj128EEEEEEEvNS_9FwdParamsE,"ax",@progbits
	.align	128
        .global         _ZN10layer_norm13ln_fwd_kernelINS_13Kernel_traitsI6__halfS2_S2_fjLj6144ELj1ELj1ELj4ELj16ENS_18Kernel_traits_baseILj6144ES2_S2_S2_fjLj128EEEEEEEvNS_9FwdParamsE
        .type           _ZN10layer_norm13ln_fwd_kernelINS_13Kernel_traitsI6__halfS2_S2_fjLj6144ELj1ELj1ELj4ELj16ENS_18Kernel_traits_baseILj6144ES2_S2_S2_fjLj128EEEEEEEvNS_9FwdParamsE,@function
        .size           _ZN10layer_norm13ln_fwd_kernelINS_13Kernel_traitsI6__halfS2_S2_fjLj6144ELj1ELj1ELj4ELj16ENS_18Kernel_traits_baseILj6144ES2_S2_S2_fjLj128EEEEEEEvNS_9FwdParamsE,(.L_x_1080 - _ZN10layer_norm13ln_fwd_kernelINS_13Kernel_traitsI6__halfS2_S2_fjLj6144ELj1ELj1ELj4ELj16ENS_18Kernel_traits_baseILj6144ES2_S2_S2_fjLj128EEEEEEEvNS_9FwdParamsE)
        .other          _ZN10layer_norm13ln_fwd_kernelINS_13Kernel_traitsI6__halfS2_S2_fjLj6144ELj1ELj1ELj4ELj16ENS_18Kernel_traits_baseILj6144ES2_S2_S2_fjLj128EEEEEEEvNS_9FwdParamsE,@"STO_CUDA_ENTRY STV_DEFAULT"
_ZN10layer_norm13ln_fwd_kernelINS_13Kernel_traitsI6__halfS2_S2_fjLj6144ELj1ELj1ELj4ELj16ENS_18Kernel_traits_baseILj6144ES2_S2_S2_fjLj128EEEEEEEvNS_9FwdParamsE:
.text._ZN10layer_norm13ln_fwd_kernelINS_13Kernel_traitsI6__halfS2_S2_fjLj6144ELj1ELj1ELj4ELj16ENS_18Kernel_traits_baseILj6144ES2_S2_S2_fjLj128EEEEEEEvNS_9FwdParamsE:
        /* <DEDUP_REMOVED lines=27> */
.L_x_540:
[----:B-1----:R-:W0:Y:S01]  /*01b0*/  LDC.64 R56, c[0x0][0x390] ;  /* 0x0000e400ff387b82 */ /* 0x002e220000000a00 */
[----:B------:R-:W-:-:S05]  /*01c0*/  IMAD R85, R79, 0x300, RZ ;  /* 0x000003004f557824 */ /* 0x000fca00078e02ff */
[----:B------:R-:W-:-:S05]  /*01d0*/  LOP3.LUT R85, R85, R76, RZ, 0xfc, !PT ;  /* 0x0000004c55557212 */ /* 0x000fca00078efcff */
        /* <DEDUP_REMOVED lines=22> */
[----:B------:R-:W-:Y:S01]  /*0340*/  @!P1 LEA R100, R77, UR4, 0x3 ;  /* 0x000000044d649c11 */ /* 0x000fe2000f8e18ff */
        /* <DEDUP_REMOVED lines=291> */
[----:B0-----:R-:W-:Y:S01]  /*1580*/  @!P0 IMAD.WIDE R2, R79, 0x4, R2 ;  /* 0x000000044f028825 */ /* 0x001fe200078e0202 */
[----:B------:R-:W-:-:S03]  /*1590*/  F2FP.F16.F32.PACK_AB R87, RZ, R87 ;  /* 0x00000057ff57723e */ /* 0x000fc600000000ff */
[--C-:B------:R-:W-:Y:S01]  /*15a0*/  FADD.FTZ R117, R117, -R96.reuse ;  /* 0x8000006075757221 */ /* 0x100fe20000010000 */
[----:B------:R-:W-:Y:S01]  /*15b0*/  F2FP.F16.F32.PACK_AB R102, RZ, R102 ;  /* 0x00000066ff66723e */ /* 0x000fe200000000ff */
[--C-:B------:R-:W-:Y:S01]  /*15c0*/  FADD.FTZ R119, R119, -R96.reuse ;  /* 0x8000006077777221 */ /* 0x100fe20000010000 */
[----:B------:R-:W-:Y:S01]  /*15d0*/  F2FP.F16.F32.PACK_AB R95, RZ, R95 ;  /* 0x0000005fff5f723e */ /* 0x000fe200000000ff */
[--C-:B------:R-:W-:Y:S01]  /*15e0*/  FADD.FTZ R121, R121, -R96.reuse ;  /* 0x8000006079797221 */ /* 0x100fe20000010000 */
[----:B------:R-:W-:Y:S01]  /*15f0*/  PRMT R83, R83, 0x5410, R87 ;  /* 0x0000541053537816 */ /* 0x000fe20000000057 */
        /* <DEDUP_REMOVED lines=29> */
[----:B--2--5:R-:W-:-:S02]  /*17d0*/  HFMA2 R52, R24, R83, R48 ;  /* 0x0000005318347231 */ /* 0x024fc40000000030 */
[C---:B------:R-:W-:Y:S01]  /*17e0*/  FMUL.FTZ R96, R0.reuse, R54 ;  /* 0x0000003600607220 */ /* 0x040fe20000410000 */
[----:B------:R-:W-:Y:S02]  /*17f0*/  HFMA2 R54, R26, R102, R50 ;  /* 0x000000661a367231 */ /* 0x000fe40000000032 */
[C---:B------:R-:W-:Y:S01]  /*1800*/  FMUL.FTZ R91, R0.reuse, R55 ;  /* 0x00000037005b7220 */ /* 0x040fe20000410000 */
[----:B------:R1:W-:Y:S01]  /*1810*/  @!P0 STG.E desc[UR6][R2.64], R0 ;  /* 0x0000000002008986 */ /* 0x0003e2000c101906 */
[----:B------:R-:W-:Y:S02]  /*1820*/  HFMA2 R53, R25, R89, R49 ;  /* 0x0000005919357231 */ /* 0x000fe40000000031 */
[C---:B------:R-:W-:Y:S01]  /*1830*/  FMUL.FTZ R103, R0.reuse, R103 ;  /* 0x0000006700677220 */ /* 0x040fe20000410000 */
[----:B------:R-:W-:Y:S02]  /*1840*/  HFMA2 R55, R27, R97, R51 ;  /* 0x000000611b377231 */ /* 0x000fe40000000033 */
        /* <DEDUP_REMOVED lines=77> */
[----:B------:R-:W-:Y:S02]  /*1d20*/  F2FP.F16.F32.PACK_AB R65, RZ, R65 ;  /* 0x00000041ff41723e */ /* 0x000fe400000000ff */
[----:B------:R-:W-:Y:S02]  /*1d30*/  F2FP.F16.F32.PACK_AB R68, RZ, R68 ;  /* 0x00000044ff44723e */ /* 0x000fe400000000ff */
[----:B------:R-:W-:Y:S02]  /*1d40*/  F2FP.F16.F32.PACK_AB R67, RZ, R67 ;  /* 0x00000043ff43723e */ /* 0x000fe400000000ff */
[----:B------:R-:W-:Y:S02]  /*1d50*/  PRMT R111, R111, 0x5410, R113 ;  /* 0x000054106f6f7816 */ /* 0x000fe40000000071 */
[----:B------:R-:W-:-:S02]  /*1d60*/  PRMT R117, R117, 0x5410, R119 ;  /* 0x0000541075757816 */ /* 0x000fc40000000077 */
[----:B0-----:R-:W-:Y:S02]  /*1d70*/  IADD3 R79, PT, PT, R79, R52, RZ ;  /* 0x000000344f4f7210 */ /* 0x001fe40007ffe0ff */
[----:B------:R-:W-:Y:S02]  /*1d80*/  F2FP.F16.F32.PACK_AB R72, RZ, R72 ;  /* 0x00000048ff48723e */ /* 0x000fe400000000ff */
[----:B------:R-:W-:Y:S02]  /*1d90*/  F2FP.F16.F32.PACK_AB R74, RZ, R74 ;  /* 0x0000004aff4a723e */ /* 0x000fe400000000ff */
[----:B------:R-:W-:Y:S02]  /*1da0*/  F2FP.F16.F32.PACK_AB R86, RZ, R86 ;  /* 0x00000056ff56723e */ /* 0x000fe400000000ff */
[----:B------:R-:W-:Y:S02]  /*1db0*/  F2FP.F16.F32.PACK_AB R63, RZ, R63 ;  /* 0x0000003fff3f723e */ /* 0x000fe400000000ff */
[----:B------:R-:W-:-:S02]  /*1dc0*/  PRMT R123, R123, 0x5410, R125 ;  /* 0x000054107b7b7816 */ /* 0x000fc4000000007d */
[----:B------:R-:W-:Y:S01]  /*1dd0*/  PRMT R0, R64, 0x5410, R66 ;  /* 0x0000541040007816 */ /* 0x000fe20000000042 */
[----:B------:R-:W-:Y:S01]  /*1de0*/  HFMA2 R64, R20, R91, R44 ;  /* 0x0000005b14407231 */ /* 0x000fe2000000002c */
[----:B------:R-:W-:Y:S01]  /*1df0*/  F2FP.F16.F32.PACK_AB R94, RZ, R94 ;  /* 0x0000005eff5e723e */ /* 0x000fe200000000ff */
[----:B------:R-:W-:Y:S01]  /*1e00*/  HFMA2 R66, R22, R73, R46 ;  /* 0x0000004916427231 */ /* 0x000fe2000000002e */
[----:B------:R-:W-:Y:S02]  /*1e10*/  F2FP.F16.F32.PACK_AB R110, RZ, R110 ;  /* 0x0000006eff6e723e */ /* 0x000fe400000000ff */
[----:B------:R-:W-:Y:S02]  /*1e20*/  PRMT R101, R101, 0x5410, R105 ;  /* 0x0000541065657816 */ /* 0x000fe40000000069 */
[----:B------:R-:W-:Y:S02]  /*1e30*/  PRMT R109, R109, 0x5410, R75 ;  /* 0x000054106d6d7816 */ /* 0x000fe4000000004b */
[----:B------:R-:W-:Y:S01]  /*1e40*/  PRMT R84, R70, 0x5410, R104 ;  /* 0x0000541046547816 */ /* 0x000fe20000000068 */
[----:B------:R-:W-:Y:S01]  /*1e50*/  HFMA2 R70, R18, R117, R42 ;  /* 0x0000007512467231 */ /* 0x000fe2000000002a */
[----:B------:R-:W-:-:S02]  /*1e60*/  PRMT R106, R106, 0x5410, R62 ;  /* 0x000054106a6a7816 */ /* 0x000fc4000000003e */
[----:B------:R-:W-:Y:S02]  /*1e70*/  PRMT R115, R115, 0x5410, R69 ;  /* 0x0000541073737816 */ /* 0x000fe40000000045 */
[----:B------:R-:W-:Y:S01]  /*1e80*/  PRMT R121, R121, 0x5410, R71 ;  /* 0x0000541079797816 */ /* 0x000fe20000000047 */
[----:B------:R-:W-:Y:S01]  /*1e90*/  HFMA2 R84, R8, R84, R32 ;  /* 0x0000005408547231 */ /* 0x000fe20000000020 */
        /* <DEDUP_REMOVED lines=9> */
[----:B------:R-:W-:Y:S01]  /*1f30*/  ISETP.GE.AND P0, PT, R79, R53, PT ;  /* 0x000000354f00720c */ /* 0x000fe20003f06270 */
[----:B------:R-:W-:Y:S01]  /*1f40*/  HFMA2 R67, R23, R109, R47 ;  /* 0x0000006d17437231 */ /* 0x000fe2000000002f */
[----:B------:R-:W-:Y:S01]  /*1f50*/  PRMT R85, R72, 0x5410, R74 ;  /* 0x0000541048557816 */ /* 0x000fe2000000004a */
[----:B------:R-:W-:Y:S01]  /*1f60*/  HFMA2 R72, R12, R123, R36 ;  /* 0x0000007b0c487231 */ /* 0x000fe20000000024 */
[----:B------:R-:W-:Y:S01]  /*1f70*/  PRMT R87, R86, 0x5410, R63 ;  /* 0x0000541056577816 */ /* 0x000fe2000000003f */
[----:B------:R-:W-:Y:S01]  /*1f80*/  HFMA2 R74, R14, R0, R38 ;  /* 0x000000000e4a7231 */ /* 0x000fe20000000026 */
[----:B------:R-:W-:Y:S01]  /*1f90*/  PRMT R94, R94, 0x5410, R110 ;  /* 0x000054105e5e7816 */ /* 0x000fe2000000006e */
[----:B------:R-:W-:-:S02]  /*1fa0*/  HFMA2 R86, R10, R106, R34 ;  /* 0x0000006a0a567231 */ /* 0x000fc40000000022 */
[----:B------:R-:W-:Y:S02]  /*1fb0*/  HFMA2 R89, R5, R90, R29 ;  /* 0x0000005a05597231 */ /* 0x000fe4000000001d */
[----:B------:R-:W-:Y:S02]  /*1fc0*/  HFMA2 R88, R4, R88, R28 ;  /* 0x0000005804587231 */ /* 0x000fe4000000001c */
[----:B------:R-:W-:Y:S02]  /*1fd0*/  HFMA2 R73, R13, R96, R37 ;  /* 0x000000600d497231 */ /* 0x000fe40000000025 */
[----:B------:R-:W-:Y:S02]  /*1fe0*/  HFMA2 R90, R6, R92, R30 ;  /* 0x0000005c065a7231 */ /* 0x000fe4000000001e */
        /* <DEDUP_REMOVED lines=9> */
[----:B------:R-:W-:Y:S05]  /*2080*/  @!P0 BRA `(.L_x_540) ;  /* 0xffffffe000488947 */ /* 0x000fea000383ffff */
[----:B------:R-:W-:Y:S05]  /*2090*/  EXIT ;  /* 0x000000000000794d */ /* 0x000fea0003800000 */
.L_x_541:
        /* <DEDUP_REMOVED lines=14> */
.L_x_1080:


//--------------------- .text._ZN10layer_norm13ln_fwd_kernelINS_13Kernel_traitsIffffjLj6144ELj1ELj1ELj4ELj16ENS_18Kernel_traits_baseILj6144EffffjLj128EEEEEEEvNS_9FwdParamsE --------------------------
	.section	.text._ZN10layer_norm13ln_fwd_kernelINS_13Kernel_traitsIffffjLj6144ELj1ELj1ELj4ELj16ENS_18Kernel_traits_baseILj6144EffffjLj128EEEEEEEvNS_9FwdParamsE,"ax",@progbits
	.align	128
        .global         _ZN10layer_norm13ln_fwd_kernelINS_13Kernel_traitsIffffjLj6144ELj1ELj1ELj4ELj16ENS_18Kernel_traits_baseILj6144EffffjLj128EEEEEEEvNS_9FwdParamsE
        .type           _ZN10layer_norm13ln_fwd_kernelINS_13Kernel_traitsIffffjLj6144ELj1ELj1ELj4ELj16ENS_18Kernel_traits_baseILj6144EffffjLj128EEEEEEEvNS_9FwdParamsE,@function
        .size           _ZN10layer_norm13ln_fwd_kernelINS_13Kernel_traitsIffffjLj6144ELj1ELj1ELj4ELj16ENS_18Kernel_traits_baseILj6144EffffjLj128EEEEEEEvNS_9FwdParamsE,(.L_x_1081 - _ZN10layer_norm13ln_fwd_kernelINS_13Kernel_traitsIffffjLj6144ELj1ELj1ELj4ELj16ENS_18Kernel_traits_baseILj6144EffffjLj128EEEEEEEvNS_9FwdParamsE)
        .other          _ZN10layer_norm13ln_fwd_kernelINS_13Kernel_traitsIffffjLj6144ELj1ELj1ELj4ELj16ENS_18Kernel_traits_baseILj6144EffffjLj128EEEEEEEvNS_9FwdParamsE,@"STO_CUDA_ENTRY STV_DEFAULT"
_ZN10layer_norm13ln_fwd_kernelINS_13Kernel_traitsIffffjLj6144ELj1ELj1ELj4ELj16ENS_18Kernel_traits_baseILj6144EffffjLj128EEEEEEEvNS_9FwdParamsE:
.text._ZN10layer_norm13ln_fwd_kernelINS_13Kernel_traitsIffffjLj6144ELj1ELj1ELj4ELj16ENS_18Kernel_traits_baseILj6144EffffjLj128EEEEEEEvNS_9FwdParamsE:
        /* <DEDUP_REMOVED lines=36> */
[----:B------:R-:W-:Y:S01]  /*0240*/  UPLOP3.LUT UP0, UPT, UPT, UPT, UPT, 0x40, 0x4 ;  /* 0x000000000004789c */ /* 0x000fe20003f0e870 */
[----:B------:R-:W-:-:S02]  /*0250*/  MOV R156, UR4 ;  /* 0x00000004009c7c02 */ /* 0x000fc40008000f00 */
[----:B------:R-:W-:-:S08]  /*0260*/  LOP3.LUT R152, R152, 0x1f, R153, 0xf8, !PT ;  /* 0x0000001f98987812 */ /* 0x000fd000078ef899 */
.L_x_544:
[----:B-1----:R-:W0:Y:S01]  /*0270*/  LDC.64 R104, c[0x0][0x390] ;  /* 0x0000e400ff687b82 */ /* 0x002e220000000a00 */
        /* <DEDUP_REMOVED lines=30> */
[----:B------:R-:W-:Y:S01]  /*0460*/  PLOP3.LUT P3, PT, PT, PT, UP0, 0x80, 0x8 ;  /* 0x000000000008781c */ /* 0x000fe20003f6f008 */
[----:B------:R-:W-:Y:S01]  /*0470*/  BSSY.RECONVERGENT B0, `(.L_x_542) ;  /* 0x00000b6000007945 */ /* 0x000fe20003800200 */
[----:B------:R-:W-:Y:S01]  /*0480*/  PLOP3.LUT P2, PT, PT, PT, PT, 0x8, 0x80 ;  /* 0x000000000080781c */ /* 0x000fe20003f4e170 */
        /* <DEDUP_REMOVED lines=61> */
[----:B------:R-:W-:Y:S02]  /*0860*/  FADD.FTZ R158, R150, -R154 ;  /* 0x8000009a969e7221 */ /* 0x000fe40000010000 */
[----:B------:R-:W-:-:S04]  /*0870*/  FFMA.FTZ R155, R155, R155, RZ ;  /* 0x0000009b9b9b7223 */ /* 0x000fc800000100ff */
[----:B------:R-:W-:-:S04]  /*0880*/  FFMA.FTZ R155, R162, R162, R155 ;  /* 0x000000a2a29b7223 */ /* 0x000fc8000001009b */
        /* <DEDUP_REMOVED lines=94> */
[----:B0-----:R-:W-:Y:S01]  /*0e70*/  FADD.FTZ R159, R158, R157 ;  /* 0x0000009d9e9f7221 */ /* 0x001fe20000010000 */
[----:B------:R-:W-:-:S04]  /*0e80*/  LOP3.LUT R157, R153, 0x1f, RZ, 0xc0, !PT ;  /* 0x0000001f999d7812 */ /* 0x000fc800078ec0ff */
[----:B------:R-:W0:Y:S01]  /*0e90*/  SHFL.BFLY PT, R160, R159, 0x4, 0x1f ;  /* 0x0c801f009fa07f89 */ /* 0x000e2200000e0000 */
[C---:B------:R-:W-:Y:S02]  /*0ea0*/  ISETP.GT.U32.AND P1, PT, R157.reuse, 0x3, PT ;  /* 0x000000039d00780c */ /* 0x040fe40003f24070 */
[----:B------:R-:W-:-:S11]  /*0eb0*/  ISETP.NE.AND P0, PT, R157, RZ, PT ;  /* 0x000000ff9d00720c */ /* 0x000fd60003f05270 */
[----:B------:R-:W1:Y:S01]  /*0ec0*/  @!P1 S2R R164, SR_CgaCtaId ;  /* 0x0000000000a49919 */ /* 0x000e620000008800 */
[----:B------:R-:W-:Y:S02]  /*0ed0*/  @!P1 MOV R155, 0x400 ;  /* 0x00000400009b9802 */ /* 0x000fe40000000f00 */
[----:B------:R-:W-:Y:S01]  /*0ee0*/  @!P1 PLOP3.LUT P2, PT, P3, PT, PT, 0x80, 0x8 ;  /* 0x000000000008981c */ /* 0x000fe20001f4f070 */
[----:B0-----:R-:W-:-:S05]  /*0ef0*/  FADD.FTZ R160, R159, R160 ;  /* 0x000000a09fa07221 */ /* 0x001fca0000010000 */
[----:B------:R-:W0:Y:S01]  /*0f00*/  SHFL.BFLY PT, R161, R160, 0x8, 0x1f ;  /* 0x0d001f00a0a17f89 */ /* 0x000e2200000e0000 */
[----:B-1----:R-:W-:Y:S01]  /*0f10*/  @!P1 LEA R164, R164, R155, 0x18 ;  /* 0x0000009ba4a49211 */ /* 0x002fe200078ec0ff */
        /* <DEDUP_REMOVED lines=11> */
.L_x_543:
[----:B------:R-:W-:Y:S05]  /*0fd0*/  BSYNC.RECONVERGENT B0 ;  /* 0x0000000000007941 */ /* 0x000fea0003800200 */
.L_x_542:
[----:B------:R-:W-:Y:S01]  /*0fe0*/  BAR.SYNC.DEFER_BLOCKING 0x0 ;  /* 0x0000000000007b1d */ /* 0x000fe20000010000 */
[----:B------:R-:W-:Y:S02]  /*0ff0*/  @P2 IADD3 R164, PT, PT, R164, 0x20, RZ ;  /* 0x00000020a4a42810 */ /* 0x000fe40007ffe0ff */
[----:B0-----:R-:W-:Y:S01]  /*1000*/  CS2R R154, SRZ ;  /* 0x00000000009a7805 */ /* 0x001fe2000001ff00 */
[----:B------:R-:W-:Y:S01]  /*1010*/  HFMA2 R159, -RZ, RZ, 0, 0 ;  /* 0x00000000ff9f7431 */ /* 0x000fe200000001ff */
[----:B------:R-:W-:Y:S01]  /*1020*/  ISETP.NE.AND P0, PT, R153, RZ, PT ;  /* 0x000000ff9900720c */ /* 0x000fe20003f05270 */
[----:B------:R-:W-:Y:S01]  /*1030*/  UPLOP3.LUT UP0, UPT, UPT, UPT, UP0, 0x40, 0x4 ;  /* 0x000000000004789c */ /* 0x000fe20003f0e800 */
[----:B------:R-:W-:Y:S02]  /*1040*/  @!P1 LEA R157, R157, R164, 0x3 ;  /* 0x000000a49d9d9211 */ /* 0x000fe400078e18ff */
[----:B------:R-:W-:-:S05]  /*1050*/  @!P1 MOV R159, 0x44c00000 ;  /* 0x44c00000009f9802 */ /* 0x000fca0000000f00 */
[----:B------:R-:W0:Y:S04]  /*1060*/  SHFL.DOWN PT, R158, R159, 0x2, 0x1f ;  /* 0x08401f009f9e7f89 */ /* 0x000e2800000e0000 */
[----:B------:R0:W1:Y:S02]  /*1070*/  @!P1 LDS.64 R154, [R157] ;  /* 0x000000009d9a9984 */ /* 0x0000640000000a00 */
[C---:B0-----:R-:W-:Y:S02]  /*1080*/  FADD.FTZ R157, R158.reuse, R159 ;  /* 0x0000009f9e9d7221 */ /* 0x041fe40000010000 */
[----:B-1----:R-:W0:Y:S02]  /*1090*/  SHFL.DOWN PT, R161, R154, 0x2, 0x1f ;  /* 0x08401f009aa17f89 */ /* 0x002e2400000e0000 */
[----:B0-----:R-:W-:Y:S01]  /*10a0*/  FADD.FTZ R160, -R161, R154 ;  /* 0x0000009aa1a07221 */ /* 0x001fe20000010100 */
[----:B------:R-:W-:-:S03]  /*10b0*/  FMUL.FTZ R162, R158, R161 ;  /* 0x000000a19ea27220 */ /* 0x000fc60000410000 */
[----:B------:R-:W-:Y:S01]  /*10c0*/  FMUL.FTZ R160, R160, R160 ;  /* 0x000000a0a0a07220 */ /* 0x000fe20000410000 */
[----:B------:R-:W-:Y:S02]  /*10d0*/  FFMA.FTZ R163, R159, R154, R162 ;  /* 0x0000009a9fa37223 */ /* 0x000fe400000100a2 */
[----:B------:R-:W0:Y:S01]  /*10e0*/  MUFU.RCP R154, R157 ;  /* 0x0000009d009a7308 */ /* 0x000e220000001000 */
[----:B------:R-:W-:-:S04]  /*10f0*/  FMUL.FTZ R161, R160, R159 ;  /* 0x0000009fa0a17220 */ /* 0x000fc80000410000 */
[----:B------:R-:W-:Y:S02]  /*1100*/  FMUL.FTZ R160, R158, R161 ;  /* 0x000000a19ea07220 */ /* 0x000fe40000410000 */
[----:B------:R-:W1:Y:S01]  /*1110*/  SHFL.DOWN PT, R158, R155, 0x2, 0x1f ;  /* 0x08401f009b9e7f89 */ /* 0x000e6200000e0000 */
[----:B0-----:R-:W-:-:S05]  /*1120*/  FMUL.FTZ R162, R154, R163 ;  /* 0x000000a39aa27220 */ /* 0x001fca0000410000 */
[----:B------:R-:W-:Y:S01]  /*1130*/  SHFL.DOWN PT, R159, R162, 0x1, 0x1f ;  /* 0x08201f00a29f7f89 */ /* 0x000fe200000e0000 */
[----:B-1----:R-:W-:-:S04]  /*1140*/  FADD.FTZ R161, R158, R155 ;  /* 0x0000009b9ea17221 */ /* 0x002fc80000010000 */
[----:B------:R-:W-:Y:S02]  /*1150*/  FFMA.FTZ R154, R154, R160, R161 ;  /* 0x000000a09a9a7223 */ /* 0x000fe400000100a1 */
[----:B------:R-:W0:Y:S04]  /*1160*/  SHFL.DOWN PT, R160, R157, 0x1, 0x1f ;  /* 0x08201f009da07f89 */ /* 0x000e2800000e0000 */
[----:B------:R-:W1:Y:S01]  /*1170*/  SHFL.DOWN PT, R155, R154, 0x1, 0x1f ;  /* 0x08201f009a9b7f89 */ /* 0x000e6200000e0000 */
[----:B0-----:R-:W-:Y:S01]  /*1180*/  FADD.FTZ R163, R157, R160 ;  /* 0x000000a09da37221 */ /* 0x001fe20000010000 */
[----:B------:R-:W-:Y:S01]  /*1190*/  FMUL.FTZ R158, R160, R159 ;  /* 0x0000009fa09e7220 */ /* 0x000fe20000410000 */
[----:B------:R-:W-:-:S03]  /*11a0*/  FADD.FTZ R159, R162, -R159 ;  /* 0x8000009fa29f7221 */ /* 0x000fc60000010000 */
[----:B------:R-:W-:Y:S01]  /*11b0*/  FFMA.FTZ R158, R157, R162, R158 ;  /* 0x000000a29d9e7223 */ /* 0x000fe2000001009e */
[----:B------:R-:W0:Y:S01]  /*11c0*/  MUFU.RCP R163, R163 ;  /* 0x000000a300a37308 */ /* 0x000e220000001000 */
[----:B------:R-:W-:-:S04]  /*11d0*/  FMUL.FTZ R164, R159, R159 ;  /* 0x0000009f9fa47220 */ /* 0x000fc80000410000 */
[----:B------:R-:W-:-:S04]  /*11e0*/  FMUL.FTZ R159, R157, R164 ;  /* 0x000000a49d9f7220 */ /* 0x000fc80000410000 */
[----:B------:R-:W-:Y:S01]  /*11f0*/  FMUL.FTZ R159, R160, R159 ;  /* 0x0000009fa09f7220 */ /* 0x000fe20000410000 */
[----:B-1----:R-:W-:-:S04]  /*1200*/  FADD.FTZ R160, R154, R155 ;  /* 0x0000009b9aa07221 */ /* 0x002fc80000010000 */
[C---:B0-----:R-:W-:Y:S01]  /*1210*/  FFMA.FTZ R157, R163.reuse, R159, R160 ;  /* 0x0000009fa39d7223 */ /* 0x041fe200000100a0 */
[----:B------:R-:W-:Y:S01]  /*1220*/  FMUL.FTZ R155, R163, R158 ;  /* 0x0000009ea39b7220 */ /* 0x000fe20000410000 */
[----:B------:R-:W0:Y:S04]  /*1230*/  LDC R160, c[0x0][0x3d0] ;  /* 0x0000f400ffa07b82 */ /* 0x000e280000000800 */
[----:B------:R-:W0:Y:S04]  /*1240*/  SHFL.IDX PT, R157, R157, RZ, 0x1f ;  /* 0x00001fff9d9d7589 */ /* 0x000e2800000e0000 */
[----:B------:R-:W1:Y:S01]  /*1250*/  @!P0 LDC.64 R158, c[0x0][0x3a0] ;  /* 0x0000e800ff9e8b82 */ /* 0x000e620000000a00 */
[----:B------:R-:W2:Y:S01]  /*1260*/  SHFL.IDX PT, R155, R155, RZ, 0x1f ;  /* 0x00001fff9b9b7589 */ /* 0x000ea200000e0000 */
[----:B0-----:R-:W-:-:S06]  /*1270*/  FFMA.FTZ R154, R157, 0.00016276042151730507612, R160 ;  /* 0x392aaaab9d9a7823 */ /* 0x001fcc00000100a0 */
[----:B------:R-:W0:Y:S01]  /*1280*/  @!P0 LDC.64 R160, c[0x0][0x3a8] ;  /* 0x0000ea00ffa08b82 */ /* 0x000e220000000a00 */
[----:B-1----:R-:W-:-:S04]  /*1290*/  @!P0 IMAD.WIDE R162, R156, 0x4, R158 ;  /* 0x000000049ca28825 */ /* 0x002fc800078e029e */
[--C-:B--2---:R-:W-:Y:S01]  /*12a0*/  FADD.FTZ R157, R148, -R155.reuse ;  /* 0x8000009b949d7221 */ /* 0x104fe20000010000 */
[----:B------:R-:W1:Y:S01]  /*12b0*/  MUFU.RSQ R154, R154 ;  /* 0x0000009a009a7308 */ /* 0x000e620000001400 */
[--C-:B------:R-:W-:Y:S01]  /*12c0*/  FADD.FTZ R149, R149, -R155.reuse ;  /* 0x8000009b95957221 */ /* 0x100fe20000010000 */
[--C-:B------:R-:W-:Y:S01]  /*12d0*/  FADD.FTZ R165, R150, -R155.reuse ;  /* 0x8000009b96a57221 */ /* 0x100fe20000010000 */
[--C-:B------:R-:W-:Y:S01]  /*12e0*/  FADD.FTZ R151, R151, -R155.reuse ;  /* 0x8000009b97977221 */ /* 0x100fe20000010000 */
[----:B------:R-:W2:Y:S01]  /*12f0*/  LDC.64 R158, c[0x0][0x398] ;  /* 0x0000e600ff9e7b82 */ /* 0x000ea20000000a00 */
        /* <DEDUP_REMOVED lines=15> */
[----:B0-----:R-:W-:-:S04]  /*13f0*/  @!P0 IMAD.WIDE R160, R156, 0x4, R160 ;  /* 0x000000049ca08825 */ /* 0x001fc800078e02a0 */
[----:B-----5:R-:W-:Y:S01]  /*1400*/  FFMA.FTZ R148, R8, R157, R56 ;  /* 0x0000009d08947223 */ /* 0x020fe20000010038 */
[----:B---3--:R-:W-:Y:S01]  /*1410*/  FMUL.FTZ R162, R154, R151 ;  /* 0x000000979aa27220 */ /* 0x008fe20000410000 */
[----:B------:R-:W-:Y:S01]  /*1420*/  FFMA.FTZ R149, R9, R150, R57 ;  /* 0x0000009609957223 */ /* 0x000fe20000010039 */
[----:B------:R-:W-:Y:S01]  /*1430*/  IMAD R157, R156, 0x600, R152 ;  /* 0x000006009c9d7824 */ /* 0x000fe200078e0298 */
[----:B------:R2:W-:Y:S01]  /*1440*/  @!P0 STG.E desc[UR6][R160.64], R154 ;  /* 0x0000009aa0008986 */ /* 0x0005e2000c101906 */
[----:B------:R-:W-:Y:S01]  /*1450*/  FFMA.FTZ R150, R10, R165, R58 ;  /* 0x000000a50a967223 */ /* 0x000fe2000001003a */
[----:B------:R-:W-:Y:S01]  /*1460*/  FFMA.FTZ R151, R11, R162, R59 ;  /* 0x000000a20b977223 */ /* 0x000fe2000001003b */
[--C-:B------:R-:W-:Y:S01]  /*1470*/  FADD.FTZ R163, R144, -R155.reuse ;  /* 0x8000009b90a37221 */ /* 0x100fe20000010000 */
[--C-:B------:R-:W-:Y:S01]  /*1480*/  FADD.FTZ R165, R146, -R155.reuse ;  /* 0x8000009b92a57221 */ /* 0x100fe20000010000 */
[C---:B------:R-:W-:Y:S01]  /*1490*/  FMUL.FTZ R146, R154.reuse, R145 ;  /* 0x000000919a927220 */ /* 0x040fe20000410000 */
[----:B------:R-:W-:Y:S01]  /*14a0*/  FADD.FTZ R111, R111, -R155 ;  /* 0x8000009b6f6f7221 */ /* 0x000fe20000010000 */
[C---:B------:R-:W-:Y:S01]  /*14b0*/  FMUL.FTZ R163, R154.reuse, R163 ;  /* 0x000000a39aa37220 */ /* 0x040fe20000410000 */
[C---:B------:R-:W-:Y:S01]  /*14c0*/  FMUL.FTZ R165, R154.reuse, R165 ;  /* 0x000000a59aa57220 */ /* 0x040fe20000410000 */
[C---:B------:R-:W-:Y:S01]  /*14d0*/  FMUL.FTZ R162, R154.reuse, R147 ;  /* 0x000000939aa27220 */ /* 0x040fe20000410000 */
[C---:B------:R-:W-:Y:S01]  /*14e0*/  FMUL.FTZ R136, R154.reuse, R136 ;  /* 0x000000889a887220 */ /* 0x040fe20000410000 */
[----:B------:R-:W-:Y:S01]  /*14f0*/  FMUL.FTZ R137, R154, R137 ;  /* 0x000000899a897220 */ /* 0x000fe20000410000 */
[----:B--2---:R-:W-:-:S04]  /*1500*/  IMAD.WIDE.U32 R160, R157, 0x10, R158 ;  /* 0x000000109da07825 */ /* 0x004fc800078e009e */
[C---:B------:R-:W-:Y:S01]  /*1510*/  FMUL.FTZ R138, R154.reuse, R138 ;  /* 0x0000008a9a8a7220 */ /* 0x040fe20000410000 */
[----:B------:R-:W-:Y:S01]  /*1520*/  FMUL.FTZ R139, R154, R139 ;  /* 0x0000008b9a8b7220 */ /* 0x000fe20000410000 */
[----:B------:R-:W-:Y:S01]  /*1530*/  FFMA.FTZ R145, R13, R146, R61 ;  /* 0x000000920d917223 */ /* 0x000fe2000001003d */
[----:B------:R-:W-:Y:S01]  /*1540*/  FFMA.FTZ R144, R12, R163, R60 ;  /* 0x000000a30c907223 */ /* 0x000fe2000001003c */
[----:B------:R0:W-:Y:S01]  /*1550*/  STG.E.128 desc[UR6][R160.64], R148 ;  /* 0x00000094a0007986 */ /* 0x0001e2000c101d06 */
[----:B------:R-:W-:Y:S01]  /*1560*/  FFMA.FTZ R146, R14, R165, R62 ;  /* 0x000000a50e927223 */ /* 0x000fe2000001003e */
[----:B------:R-:W-:Y:S01]  /*1570*/  FFMA.FTZ R147, R15, R162, R63 ;  /* 0x000000a20f937223 */ /* 0x000fe2000001003f */
[--C-:B------:R-:W-:Y:S01]  /*1580*/  FADD.FTZ R132, R132, -R155.reuse ;  /* 0x8000009b84847221 */ /* 0x100fe20000010000 */
[--C-:B------:R-:W-:Y:S01]  /*1590*/  FADD.FTZ R133, R133, -R155.reuse ;  /* 0x8000009b85857221 */ /* 0x100fe20000010000 */
[--C-:B------:R-:W-:Y:S01]  /*15a0*/  FADD.FTZ R134, R134, -R155.reuse ;  /* 0x8000009b86867221 */ /* 0x100fe20000010000 */
        /* <DEDUP_REMOVED lines=22> */
[----:B-1----:R-:W-:-:S04]  /*1710*/  IMAD.WIDE.U32 R144, R2, 0x10, R158 ;  /* 0x0000001002907825 */ /* 0x002fc800078e009e */
[--C-:B------:R-:W-:Y:S01]  /*1720*/  FADD.FTZ R122, R122, -R155.reuse ;  /* 0x8000009b7a7a7221 */ /* 0x100fe20000010000 */
[--C-:B------:R-:W-:Y:S01]  /*1730*/  FADD.FTZ R123, R123, -R155.reuse ;  /* 0x8000009b7b7b7221 */ /* 0x100fe20000010000 */
[----:B------:R-:W-:Y:S01]  /*1740*/  IADD3 R157, PT, PT, R157, 0x200, RZ ;  /* 0x000002009d9d7810 */ /* 0x000fe20007ffe0ff */
[----:B------:R0:W-:Y:S01]  /*1750*/  STG.E.128 desc[UR6][R160.64+0x1000], R140 ;  /* 0x0010008ca0007986 */ /* 0x0001e2000c101d06 */
        /* <DEDUP_REMOVED lines=27> */
[----:B------:R-:W-:Y:S01]  /*1910*/  FMUL.FTZ R127, R154, R127 ;  /* 0x0000007f9a7f7220 */ /* 0x000fe20000410000 */
[--C-:B------:R-:W-:Y:S01]  /*1920*/  FADD.FTZ R104, R104, -R155.reuse ;  /* 0x8000009b68687221 */ /* 0x100fe20000010000 */
[----:B------:R0:W-:Y:S01]  /*1930*/  STG.E.128 desc[UR6][R160.64+0x1800], R108 ;  /* 0x0018006ca0007986 */ /* 0x0001e2000c101d06 */
        /* <DEDUP_REMOVED lines=16> */
[----:B------:R-:W-:Y:S01]  /*1a40*/  FMUL.FTZ R113, R154, R113 ;  /* 0x000000719a717220 */ /* 0x000fe20000410000 */
[----:B0-----:R-:W-:-:S04]  /*1a50*/  IMAD.WIDE.U32 R108, R3, 0x10, R158 ;  /* 0x00000010036c7825 */ /* 0x001fc800078e009e */
[C---:B------:R-:W-:Y:S01]  /*1a60*/  FMUL.FTZ R114, R154.reuse, R114 ;  /* 0x000000729a727220 */ /* 0x040fe20000410000 */
[----:B------:R-:W0:Y:S01]  /*1a70*/  LDC.64 R2, c[0x0][0x380] ;  /* 0x0000e000ff027b82 */ /* 0x000e220000000a00 */
        /* <DEDUP_REMOVED lines=41> */
[----:B------:R-:W-:Y:S01]  /*1d10*/  FFMA.FTZ R107, R55, R107, R103 ;  /* 0x0000006b376b7223 */ /* 0x000fe20000010067 */
[----:B------:R1:W-:Y:S01]  /*1d20*/  STG.E.128 desc[UR6][R6.64], R120 ;  /* 0x0000007806007986 */ /* 0x0003e2000c101d06 */
[----:B0-----:R-:W-:-:S03]  /*1d30*/  IADD3 R156, PT, PT, R156, R2, RZ ;  /* 0x000000029c9c7210 */ /* 0x001fc60007ffe0ff */
[----:B------:R1:W-:Y:S01]  /*1d40*/  STG.E.128 desc[UR6][R4.64], R116 ;  /* 0x0000007404007986 */ /* 0x0003e2000c101d06 */
[----:B------:R-:W-:-:S03]  /*1d50*/  ISETP.GE.AND P0, PT, R156, R3, PT ;  /* 0x000000039c00720c */ /* 0x000fc60003f06270 */
[----:B------:R1:W-:Y:S04]  /*1d60*/  STG.E.128 desc[UR6][R108.64], R112 ;  /* 0x000000706c007986 */ /* 0x0003e8000c101d06 */
[----:B------:R1:W-:Y:S04]  /*1d70*/  STG.E.128 desc[UR6][R144.64], R140 ;  /* 0x0000008c90007986 */ /* 0x0003e8000c101d06 */
[----:B------:R1:W-:Y:S02]  /*1d80*/  STG.E.128 desc[UR6][R158.64], R104 ;  /* 0x000000689e007986 */ /* 0x0003e4000c101d06 */
[----:B------:R-:W-:Y:S05]  /*1d90*/  @!P0 BRA `(.L_x_544) ;  /* 0xffffffe400348947 */ /* 0x000fea000383ffff */
[----:B------:R-:W-:Y:S05]  /*1da0*/  EXIT ;  /* 0x000000000000794d */ /* 0x000fea0003800000 */
.L_x_545:
        /* <DEDUP_REMOVED lines=13> */
.L_x_1081:


//--------------------- .text._ZN10layer_norm13ln_fwd_kernelINS_13Kernel_traitsI13__nv_bfloat16fS2_fjLj5120ELj1ELj1ELj4ELj16ENS_18Kernel_traits_baseILj5120ES2_fS2_fjLj128EEEEEEEvNS_9FwdParamsE --------------------------
	.section	.text._ZN10layer_norm13ln_fwd_kernelINS_13Kernel_traitsI13__nv_bfloat16fS2_fjLj5120ELj1ELj1ELj4ELj16ENS_18Kernel_traits_baseILj5120ES2_fS2_fjLj128EEEEEEEvNS_9FwdParamsE,"ax",@progbits
	.align	128
        .global         _ZN10layer_norm13ln_fwd_kernelINS_13Kernel_traitsI13__nv_bfloat16fS2_fjLj5120ELj1ELj1ELj4ELj16ENS_18Kernel_traits_baseILj5120ES2_fS2_fjLj128EEEEEEEvNS_9FwdParamsE
        .type           _ZN10layer_norm13ln_fwd_kernelINS_13Kernel_traitsI13__nv_bfloat16fS2_fjLj5120ELj1ELj1ELj4ELj16ENS_18Kernel_traits_baseILj5120ES2_fS2_fjLj128EEEEEEEvNS_9FwdParamsE,@function
        .size           _ZN10layer_norm13ln_fwd_kernelINS_13Kernel_traitsI13__nv_bfloat16fS2_fjLj5120ELj1ELj1ELj4ELj16ENS_18Kernel_traits_baseILj5120ES2_fS2_fjLj128EEEEEEEvNS_9FwdParamsE,(.L_x_1082 - _ZN10layer_norm13ln_fwd_kernelINS_13Kernel_traitsI13__nv_bfloat16fS2_fjLj5120ELj1ELj1ELj4ELj16ENS_18Kernel_traits_baseILj5120ES2_fS2_fjLj128EEEEEEEvNS_9FwdParamsE)
        .other          _ZN10layer_norm13ln_fwd_kernelINS_13Kernel_traitsI13__nv_bfloat16fS2_fjLj5120ELj1ELj1ELj4ELj16ENS_18Kernel_traits_baseILj5120ES2_fS2_fjLj128EEEEEEEvNS_9FwdParamsE,@"STO_CUDA_ENTRY STV_DEFAULT"
_ZN10layer_norm13ln_fwd_kernelINS_13Kernel_traitsI13__nv_bfloat16fS2_fjLj5120ELj1ELj1ELj4ELj16ENS_18Kernel_traits_baseILj5120ES2_fS2_fjLj128EEEEEEEvNS_9FwdParamsE:
.text._ZN10layer_norm13ln_fwd_kernelINS_13Kernel_traitsI13__nv_bfloat16fS2_fjLj5120ELj1ELj1ELj4ELj16ENS_18Kernel_traits_baseILj5120ES2_fS2_fjLj128EEEEEEEvNS_9FwdParamsE:
        /* <DEDUP_REMOVED lines=9> */
[----:B0-----:R-:W-:-:S05]  /*0090*/  IMAD.WIDE.U32 R2, R121, 0x8, R2 ;  /* 0x0000000879027825 */ /* 0x001fca00078e0002 */
[----:B-1----:R-:W3:Y:S04]  /*00a0*/  LDG.E.64 R92, desc[UR6][R2.64+0x2400] ;  /* 0x00240006025c7981 */ /* 0x002ee8000c1e1b00 */
[----:B------:R-:W4:Y:S01]  /*00b0*/  LDG.E.64 R90, desc[UR6][R2.64+0x2000] ;  /* 0x00200006025a7981 */ /* 0x000f22000c1e1b00 */
[----:B--2---:R-:W-:-:S03]  /*00c0*/  IMAD.WIDE.U32 R4, R121, 0x8, R4 ;  /* 0x0000000879047825 */ /* 0x004fc600078e0004 */
        /* <DEDUP_REMOVED lines=16> */
[----:B------:R-:W5:Y:S04]  /*01d0*/  LDG.E.64 R58, desc[UR6][R4.64+0x800] ;  /* 0x00080006043a7981 */ /* 0x000f68000c1e1b00 */
[----:B------:R5:W5:Y:S01]  /*01e0*/  LDG.E.64 R14, desc[UR6][R4.64] ;  /* 0x00000006040e7981 */ /* 0x000b62000c1e1b00 */
[----:B------:R-:W-:Y:S01]  /*01f0*/  UPLOP3.LUT UP0, UPT, UPT, UPT, UPT, 0x40, 0x4 ;  /* 0x000000000004789c */ /* 0x000fe20003f0e870 */
[----:B---3--:R-:W-:-:S02]  /*0200*/  SHF.R.U64 R0, R92, 0x10, R93 ;  /* 0x000000105c007819 */ /* 0x008fc4000000125d */
[----:B----4-:R-:W-:Y:S02]  /*0210*/  SHF.R.U64 R3, R90, 0x10, R91 ;  /* 0x000000105a037819 */ /* 0x010fe4000000125b */
[----:B------:R-:W-:Y:S02]  /*0220*/  SHF.R.U32.HI R111, RZ, 0x10, R93 ;  /* 0x00000010ff6f7819 */ /* 0x000fe4000001165d */
[----:B------:R-:W-:Y:S02]  /*0230*/  PRMT R0, R0, 0x5410, R3 ;  /* 0x0000541000007816 */ /* 0x000fe40000000003 */
[----:B--2---:R-:W-:Y:S02]  /*0240*/  SHF.R.U64 R2, R88, 0x10, R89 ;  /* 0x0000001058027819 */ /* 0x004fe40000001259 */
[----:B-----5:R-:W-:Y:S02]  /*0250*/  SHF.R.U64 R4, R86, 0x10, R87 ;  /* 0x0000001056047819 */ /* 0x020fe40000001257 */
[----:B------:R-:W-:-:S02]  /*0260*/  SHF.R.U64 R3, R84, 0x10, R85 ;  /* 0x0000001054037819 */ /* 0x000fc40000001255 */
[----:B------:R-:W-:Y:S02]  /*0270*/  SHF.R.U64 R5, R82, 0x10, R83 ;  /* 0x0000001052057819 */ /* 0x000fe40000001253 */
[----:B------:R-:W-:Y:S02]  /*0280*/  PRMT R2, R2, 0x5410, R4 ;  /* 0x0000541002027816 */ /* 0x000fe40000000004 */
[----:B------:R-:W-:Y:S02]  /*0290*/  PRMT R3, R3, 0x5410, R5 ;  /* 0x0000541003037816 */ /* 0x000fe40000000005 */
[----:B------:R-:W-:Y:S02]  /*02a0*/  PRMT R111, R111, 0x5410, R111 ;  /* 0x000054106f6f7816 */ /* 0x000fe4000000006f */
[----:B------:R-:W-:Y:S02]  /*02b0*/  SHF.R.U64 R4, R80, 0x10, R81 ;  /* 0x0000001050047819 */ /* 0x000fe40000001251 */
[----:B------:R-:W-:-:S02]  /*02c0*/  SHF.R.U64 R5, R78, 0x10, R79 ;  /* 0x000000104e057819 */ /* 0x000fc4000000124f */
[----:B------:R-:W-:Y:S02]  /*02d0*/  SHF.R.U32.HI R9, RZ, 0x10, R73 ;  /* 0x00000010ff097819 */ /* 0x000fe40000011649 */
[----:B------:R-:W-:Y:S02]  /*02e0*/  SHF.R.U32.HI R114, RZ, 0x10, R87 ;  /* 0x00000010ff727819 */ /* 0x000fe40000011657 */
[----:B------:R-:W-:Y:S02]  /*02f0*/  SHF.R.U32.HI R112, RZ, 0x10, R91 ;  /* 0x00000010ff707819 */ /* 0x000fe4000001165b */
[----:B------:R-:W-:Y:S02]  /*0300*/  SHF.R.U32.HI R113, RZ, 0x10, R89 ;  /* 0x00000010ff717819 */ /* 0x000fe40000011659 */
[----:B------:R-:W-:Y:S02]  /*0310*/  PRMT R4, R4, 0x5410, R5 ;  /* 0x0000541004047816 */ /* 0x000fe40000000005 */
[----:B------:R-:W-:-:S02]  /*0320*/  PRMT R111, R9, 0x7610, R111 ;  /* 0x00007610096f7816 */ /* 0x000fc4000000006f */
[----:B------:R-:W-:Y:S02]  /*0330*/  PRMT R114, R114, 0x5410, R114 ;  /* 0x0000541072727816 */ /* 0x000fe40000000072 */
[----:B------:R-:W-:Y:S02]  /*0340*/  SHF.R.U64 R5, R72, 0x10, R73 ;  /* 0x0000001048057819 */ /* 0x000fe40000001249 */
[----:B------:R-:W-:Y:S02]  /*0350*/  SHF.R.U64 R7, R70, 0x10, R71 ;  /* 0x0000001046077819 */ /* 0x000fe40000001247 */
[----:B------:R-:W-:Y:S02]  /*0360*/  SHF.R.U32.HI R9, RZ, 0x10, R67 ;  /* 0x00000010ff097819 */ /* 0x000fe40000011643 */
[----:B------:R-:W-:Y:S02]  /*0370*/  PRMT R112, R112, 0x5410, R112 ;  /* 0x0000541070707816 */ /* 0x000fe40000000070 */
[----:B------:R-:W-:-:S02]  /*0380*/  PRMT R113, R113, 0x5410, R113 ;  /* 0x0000541071717816 */ /* 0x000fc40000000071 */
        /* <DEDUP_REMOVED lines=8> */
[----:B------:R-:W-:Y:S02]  /*0410*/  PRMT R113, R10, 0x7610, R113 ;  /* 0x000076100a717816 */ /* 0x000fe40000000071 */
[----:B------:R-:W-:Y:S02]  /*0420*/  SHF.R.U64 R9, R62, 0x10, R63 ;  /* 0x000000103e097819 */ /* 0x000fe4000000123f */
[----:B------:R-:W-:Y:S02]  /*0430*/  PRMT R115, R115, 0x5410, R115 ;  /* 0x0000541073737816 */ /* 0x000fe40000000073 */
[----:B------:R-:W-:-:S02]  /*0440*/  PRMT R116, R116, 0x5410, R116 ;  /* 0x0000541074747816 */ /* 0x000fc40000000074 */
[----:B------:R-:W-:Y:S02]  /*0450*/  SHF.R.U64 R109, R76, 0x10, R77 ;  /* 0x000000104c6d7819 */ /* 0x000fe4000000124d */
[----:B------:R-:W-:Y:S02]  /*0460*/  SHF.R.U64 R6, R68, 0x10, R69 ;  /* 0x0000001044067819 */ /* 0x000fe40000001245 */
[----:B------:R-:W-:Y:S02]  /*0470*/  SHF.R.U64 R8, R66, 0x10, R67 ;  /* 0x0000001042087819 */ /* 0x000fe40000001243 */
[----:B------:R-:W-:Y:S02]  /*0480*/  SHF.R.U32.HI R11, RZ, 0x10, R65 ;  /* 0x00000010ff0b7819 */ /* 0x000fe40000011641 */
[----:B------:R-:W-:Y:S02]  /*0490*/  SHF.R.U32.HI R10, RZ, 0x10, R63 ;  /* 0x00000010ff0a7819 */ /* 0x000fe4000001163f */
[----:B------:R-:W-:-:S02]  /*04a0*/  SHF.R.U32.HI R118, RZ, 0x10, R79 ;  /* 0x00000010ff767819 */ /* 0x000fc4000001164f */
[----:B------:R-:W-:Y:S02]  /*04b0*/  PRMT R7, R7, 0x5410, R9 ;  /* 0x0000541007077816 */ /* 0x000fe40000000009 */
[----:B------:R-:W-:Y:S02]  /*04c0*/  PRMT R109, R109, 0x5410, R109 ;  /* 0x000054106d6d7816 */ /* 0x000fe4000000006d */
[----:B------:R-:W-:Y:S02]  /*04d0*/  PRMT R6, R6, 0x5410, R8 ;  /* 0x0000541006067816 */ /* 0x000fe40000000008 */
[----:B------:R-:W-:Y:S02]  /*04e0*/  PRMT R115, R11, 0x7610, R115 ;  /* 0x000076100b737816 */ /* 0x000fe40000000073 */
[----:B------:R-:W-:Y:S02]  /*04f0*/  PRMT R116, R10, 0x7610, R116 ;  /* 0x000076100a747816 */ /* 0x000fe40000000074 */
[----:B------:R-:W-:-:S02]  /*0500*/  SHF.R.U64 R9, R56, 0x10, R57 ;  /* 0x0000001038097819 */ /* 0x000fc40000001239 */
[----:B------:R-:W-:Y:S02]  /*0510*/  PRMT R118, R118, 0x5410, R118 ;  /* 0x0000541076767816 */ /* 0x000fe40000000076 */
[----:B------:R-:W-:Y:S02]  /*0520*/  SHF.R.U64 R110, R74, 0x10, R75 ;  /* 0x000000104a6e7819 */ /* 0x000fe4000000124b */
[----:B------:R-:W-:Y:S02]  /*0530*/  SHF.R.U64 R8, R60, 0x10, R61 ;  /* 0x000000103c087819 */ /* 0x000fe4000000123d */
[--C-:B------:R-:W-:Y:S02]  /*0540*/  SHF.R.U64 R10, R58, 0x10, R59.reuse ;  /* 0x000000103a0a7819 */ /* 0x100fe4000000123b */
[----:B------:R-:W-:Y:S02]  /*0550*/  SHF.R.U32.HI R11, RZ, 0x10, R59 ;  /* 0x00000010ff0b7819 */ /* 0x000fe4000001163b */
[----:B------:R-:W-:-:S02]  /*0560*/  SHF.R.U32.HI R117, RZ, 0x10, R81 ;  /* 0x00000010ff757819 */ /* 0x000fc40000011651 */
[----:B------:R-:W-:Y:S02]  /*0570*/  SHF.R.U32.HI R119, RZ, 0x10, R77 ;  /* 0x00000010ff777819 */ /* 0x000fe4000001164d */
[----:B------:R-:W-:Y:S02]  /*0580*/  SHF.R.U32.HI R120, RZ, 0x10, R75 ;  /* 0x00000010ff787819 */ /* 0x000fe4000001164b */
[----:B------:R-:W-:Y:S02]  /*0590*/  PRMT R109, R9, 0x7610, R109 ;  /* 0x00007610096d7816 */ /* 0x000fe4000000006d */
[----:B------:R-:W-:Y:S02]  /*05a0*/  PRMT R110, R110, 0x5410, R110 ;  /* 0x000054106e6e7816 */ /* 0x000fe4000000006e */
[----:B------:R-:W-:Y:S02]  /*05b0*/  PRMT R8, R8, 0x5410, R10 ;  /* 0x0000541008087816 */ /* 0x000fe4000000000a */
[----:B------:R-:W-:-:S02]  /*05c0*/  PRMT R118, R11, 0x7610, R118 ;  /* 0x000076100b767816 */ /* 0x000fc40000000076 */
[----:B------:R-:W-:Y:S02]  /*05d0*/  SHF.R.U64 R9, R14, 0x10, R15 ;  /* 0x000000100e097819 */ /* 0x000fe4000000120f */
[----:B------:R-:W-:Y:S02]  /*05e0*/  PRMT R117, R117, 0x5410, R117 ;  /* 0x0000541075757816 */ /* 0x000fe40000000075 */
[----:B------:R-:W-:Y:S02]  /*05f0*/  PRMT R119, R119, 0x5410, R119 ;  /* 0x0000541077777816 */ /* 0x000fe40000000077 */
[----:B------:R-:W-:Y:S02]  /*0600*/  PRMT R120, R120, 0x5410, R120 ;  /* 0x0000541078787816 */ /* 0x000fe40000000078 */
[----:B------:R-:W-:Y:S02]  /*0610*/  SHF.R.U32.HI R12, RZ, 0x10, R61 ;  /* 0x00000010ff0c7819 */ /* 0x000fe4000001163d */
[----:B------:R-:W-:-:S02]  /*0620*/  SHF.R.U32.HI R11, RZ, 0x10, R57 ;  /* 0x00000010ff0b7819 */ /* 0x000fc40000011639 */
[----:B------:R-:W-:Y:S02]  /*0630*/  SHF.R.U32.HI R10, RZ, 0x10, R15 ;  /* 0x00000010ff0a7819 */ /* 0x000fe4000001160f */
[----:B------:R-:W-:Y:S02]  /*0640*/  PRMT R110, R9, 0x7610, R110 ;  /* 0x00007610096e7816 */ /* 0x000fe4000000006e */
[----:B------:R-:W-:Y:S02]  /*0650*/  PRMT R117, R12, 0x7610, R117 ;  /* 0x000076100c757816 */ /* 0x000fe40000000075 */
[----:B------:R-:W-:Y:S02]  /*0660*/  PRMT R119, R11, 0x7610, R119 ;  /* 0x000076100b777816 */ /* 0x000fe40000000077 */
[----:B------:R-:W-:Y:S02]  /*0670*/  PRMT R120, R10, 0x7610, R120 ;  /* 0x000076100a787816 */ /* 0x000fe40000000078 */
[----:B------:R-:W-:-:S07]  /*0680*/  MOV R9, UR4 ;  /* 0x0000000400097c02 */ /* 0x000fce0008000f00 */
.L_x_550:
[----:B------:R-:W0:Y:S01]  /*0690*/  LDC.64 R52, c[0x0][0x390] ;  /* 0x0000e400ff347b82 */ /* 0x000e220000000a00 */
[----:B------:R-:W-:-:S05]  /*06a0*/  IMAD R10, R9, 0x500, RZ ;  /* 0x00000500090a7824 */ /* 0x000fca00078e02ff */
[----:B------:R-:W-:-:S05]  /*06b0*/  LOP3.LUT R99, R10, R121, RZ, 0xfc, !PT ;  /* 0x000000790a637212 */ /* 0x000fca00078efcff */
[----:B0-----:R-:W-:-:S05]  /*06c0*/  IMAD.WIDE.U32 R32, R99, 0x10, R52 ;  /* 0x0000001063207825 */ /* 0x001fca00078e0034 */
[----:B------:R-:W2:Y:S01]  /*06d0*/  LDG.E.128 R36, desc[UR6][R32.64] ;  /* 0x0000000620247981 */ /* 0x000ea2000c1e1d00 */
[----:B------:R-:W-:-:S03]  /*06e0*/  IADD3 R10, PT, PT, R99, 0x100, RZ ;  /* 0x00000100630a7810 */ /* 0x000fc60007ffe0ff */
[----:B------:R-:W3:Y:S02]  /*06f0*/  LDG.E.128 R32, desc[UR6][R32.64+0x800] ;  /* 0x0008000620207981 */ /* 0x000ee4000c1e1d00 */
        /* <DEDUP_REMOVED lines=167> */
[----:B0-----:R-:W-:Y:S06]  /*1170*/  @P0 BRA `(.L_x_547) ;  /* 0x0000000000200947 */ /* 0x001fec0003800000 */
        /* <DEDUP_REMOVED lines=8> */
.L_x_547:
[----:B------:R-:W-:Y:S05]  /*1200*/  BSYNC.RECONVERGENT B0 ;  /* 0x0000000000007941 */ /* 0x000fea0003800200 */
.L_x_546:
        /* <DEDUP_REMOVED lines=15> */
.L_x_549:
[----:B------:R-:W-:Y:S05]  /*1300*/  BSYNC.RECONVERGENT B0 ;  /* 0x0000000000007941 */ /* 0x000fea0003800200 */
.L_x_548:
[----:B------:R-:W1:Y:S01]  /*1310*/  SHFL.DOWN PT, R102, R101, 0x2, 0x1f ;  /* 0x08401f0065667f89 */ /* 0x000e6200000e0000 */
[----:B------:R-:W-:Y:S01]  /*1320*/  ISETP.NE.AND P0, PT, R121, RZ, PT ;  /* 0x000000ff7900720c */ /* 0x000fe20003f05270 */
[----:B------:R-:W-:Y:S02]  /*1330*/  UPLOP3.LUT UP0, UPT, UPT, UPT, UP0, 0x40, 0x4 ;  /* 0x000000000004789c */ /* 0x000fe40003f0e800 */
[----:B0-----:R-:W0:Y:S04]  /*1340*/  SHFL.DOWN PT, R107, R94, 0x2, 0x1f ;  /* 0x08401f005e6b7f89 */ /* 0x001e2800000e0000 */
[----:B------:R-:W2:Y:S01]  /*1350*/  SHFL.DOWN PT, R105, R95, 0x2, 0x1f ;  /* 0x08401f005f697f89 */ /* 0x000ea200000e0000 */
[----:B-1----:R-:W-:-:S04]  /*1360*/  FADD.FTZ R103, R102, R101 ;  /* 0x0000006566677221 */ /* 0x002fc80000010000 */
[----:B------:R-:W1:Y:S01]  /*1370*/  MUFU.RCP R104, R103 ;  /* 0x0000006700687308 */ /* 0x000e620000001000 */
[----:B0-----:R-:W-:Y:S01]  /*1380*/  FADD.FTZ R106, -R107, R94 ;  /* 0x0000005e6b6a7221 */ /* 0x001fe20000010100 */
[----:B------:R-:W-:Y:S01]  /*1390*/  FMUL.FTZ R107, R102, R107 ;  /* 0x0000006b666b7220 */ /* 0x000fe20000410000 */
[----:B--2---:R-:W-:Y:S02]  /*13a0*/  FADD.FTZ R105, R105, R95 ;  /* 0x0000005f69697221 */ /* 0x004fe40000010000 */
[----:B------:R-:W-:Y:S01]  /*13b0*/  FMUL.FTZ R106, R106, R106 ;  /* 0x0000006a6a6a7220 */ /* 0x000fe20000410000 */
[----:B------:R-:W-:-:S03]  /*13c0*/  FFMA.FTZ R107, R101, R94, R107 ;  /* 0x0000005e656b7223 */ /* 0x000fc6000001006b */
[----:B------:R-:W-:Y:S02]  /*13d0*/  FMUL.FTZ R106, R106, R101 ;  /* 0x000000656a6a7220 */ /* 0x000fe40000410000 */
[----:B------:R-:W0:Y:S02]  /*13e0*/  SHFL.DOWN PT, R101, R103, 0x1, 0x1f ;  /* 0x08201f0067657f89 */ /* 0x000e2400000e0000 */
[----:B------:R-:W-:Y:S01]  /*13f0*/  FMUL.FTZ R102, R102, R106 ;  /* 0x0000006a66667220 */ /* 0x000fe20000410000 */
[----:B-1----:R-:W-:-:S03]  /*1400*/  FMUL.FTZ R107, R104, R107 ;  /* 0x0000006b686b7220 */ /* 0x002fc60000410000 */
        /* <DEDUP_REMOVED lines=8> */
[----:B--2---:R-:W-:Y:S01]  /*1490*/  FADD.FTZ R102, R104, R102 ;  /* 0x0000006668667221 */ /* 0x004fe20000010000 */
[C---:B------:R-:W-:Y:S01]  /*14a0*/  FFMA.FTZ R94, R103.reuse, R107, R94 ;  /* 0x0000006b675e7223 */ /* 0x040fe2000001005e */
[----:B------:R-:W1:Y:S01]  /*14b0*/  LDC R104, c[0x0][0x3d0] ;  /* 0x0000f400ff687b82 */ /* 0x000e620000000800 */
[----:B------:R-:W-:-:S04]  /*14c0*/  FMUL.FTZ R105, R103, R105 ;  /* 0x0000006967697220 */ /* 0x000fc80000410000 */
[----:B------:R-:W-:Y:S01]  /*14d0*/  FMUL.FTZ R105, R101, R105 ;  /* 0x0000006965697220 */ /* 0x000fe20000410000 */
[----:B0-----:R-:W-:-:S03]  /*14e0*/  FMUL.FTZ R94, R95, R94 ;  /* 0x0000005e5f5e7220 */ /* 0x001fc60000410000 */
[----:B------:R-:W-:-:S03]  /*14f0*/  FFMA.FTZ R102, R95, R105, R102 ;  /* 0x000000695f667223 */ /* 0x000fc60000010066 */
[----:B------:R-:W0:Y:S04]  /*1500*/  SHFL.IDX PT, R94, R94, RZ, 0x1f ;  /* 0x00001fff5e5e7589 */ /* 0x000e2800000e0000 */
[----:B------:R-:W1:Y:S01]  /*1510*/  SHFL.IDX PT, R95, R102, RZ, 0x1f ;  /* 0x00001fff665f7589 */ /* 0x000e6200000e0000 */
[--C-:B0-----:R-:W-:Y:S01]  /*1520*/  FADD.FTZ R101, R16, -R94.reuse ;  /* 0x8000005e10657221 */ /* 0x101fe20000010000 */
[--C-:B------:R-:W-:Y:S01]  /*1530*/  FADD.FTZ R37, R37, -R94.reuse ;  /* 0x8000005e25257221 */ /* 0x100fe20000010000 */
[--C-:B------:R-:W-:Y:S01]  /*1540*/  FADD.FTZ R39, R39, -R94.reuse ;  /* 0x8000005e27277221 */ /* 0x100fe20000010000 */
[----:B------:R-:W-:Y:S01]  /*1550*/  FADD.FTZ R36, R36, -R94 ;  /* 0x8000005e24247221 */ /* 0x000fe20000010000 */
[----:B-1----:R-:W-:Y:S01]  /*1560*/  FFMA.FTZ R95, R95, 0.00019531250291038304567, R104 ;  /* 0x394ccccd5f5f7823 */ /* 0x002fe20000010068 */
[--C-:B------:R-:W-:Y:S01]  /*1570*/  FADD.FTZ R34, R34, -R94.reuse ;  /* 0x8000005e22227221 */ /* 0x100fe20000010000 */
[--C-:B------:R-:W-:Y:S01]  /*1580*/  FADD.FTZ R38, R38, -R94.reuse ;  /* 0x8000005e26267221 */ /* 0x100fe20000010000 */
[--C-:B------:R-:W-:Y:S01]  /*1590*/  FADD.FTZ R35, R35, -R94.reuse ;  /* 0x8000005e23237221 */ /* 0x100fe20000010000 */
[----:B------:R0:W1:Y:S01]  /*15a0*/  MUFU.RSQ R16, R95 ;  /* 0x0000005f00107308 */ /* 0x0000620000001400 */
        /* <DEDUP_REMOVED lines=29> */
[--C-:B------:R-:W-:Y:S01]  /*1780*/  FADD.FTZ R31, R31, -R94.reuse ;  /* 0x8000005e1f1f7221 */ /* 0x100fe20000010000 */
[--C-:B------:R-:W-:Y:S01]  /*1790*/  FADD.FTZ R45, R45, -R94.reuse ;  /* 0x8000005e2d2d7221 */ /* 0x100fe20000010000 */
[C---:B------:R-:W-:Y:S01]  /*17a0*/  FMUL.FTZ R51, R16.reuse, R29 ;  /* 0x0000001d10337220 */ /* 0x040fe20000410000 */
[C---:B------:R-:W-:Y:S01]  /*17b0*/  FMUL.FTZ R39, R16.reuse, R30 ;  /* 0x0000001e10277220 */ /* 0x040fe20000410000 */
[C---:B------:R-:W-:Y:S01]  /*17c0*/  FMUL.FTZ R48, R16.reuse, R48 ;  /* 0x0000003010307220 */ /* 0x040fe20000410000 */
[--C-:B------:R-:W-:Y:S01]  /*17d0*/  FADD.FTZ R17, R17, -R94.reuse ;  /* 0x8000005e11117221 */ /* 0x100fe20000010000 */
[----:B------:R-:W-:Y:S01]  /*17e0*/  F2FP.BF16.F32.PACK_AB R29, RZ, R34 ;  /* 0x00000022ff1d723e */ /* 0x000fe200000010ff */
        /* <DEDUP_REMOVED lines=19> */
[----:B------:R-:W-:Y:S01]  /*1920*/  F2FP.BF16.F32.PACK_AB R49, RZ, R47 ;  /* 0x0000002fff31723e */ /* 0x000fe200000010ff */
[----:B------:R-:W-:Y:S01]  /*1930*/  FADD.FTZ R44, R44, -R94 ;  /* 0x8000005e2c2c7221 */ /* 0x000fe20000010000 */
        /* <DEDUP_REMOVED lines=15> */
[----:B------:R-:W-:Y:S01]  /*1a30*/  FADD.FTZ R32, R32, -R94 ;  /* 0x8000005e20207221 */ /* 0x000fe20000010000 */
[----:B------:R-:W-:Y:S01]  /*1a40*/  PRMT R26, R80, 0x5410, R4 ;  /* 0x00005410501a7816 */ /* 0x000fe20000000004 */
[----:B------:R-:W-:Y:S01]  /*1a50*/  FADD.FTZ R33, R33, -R94 ;  /* 0x8000005e21217221 */ /* 0x000fe20000010000 */
[----:B------:R-:W-:Y:S01]  /*1a60*/  PRMT R22, R60, 0x5410, R8 ;  /* 0x000054103c167816 */ /* 0x000fe20000000008 */
[----:B------:R-:W-:Y:S01]  /*1a70*/  FMUL.FTZ R30, R16, R101 ;  /* 0x00000065101e7220 */ /* 0x000fe20000410000 */
[----:B------:R-:W-:Y:S01]  /*1a80*/  F2FP.BF16.F32.PACK_AB R42, RZ, R45 ;  /* 0x0000002dff2a723e */ /* 0x000fe200000010ff */
[----:B------:R-:W-:Y:S01]  /*1a90*/  HFMA2.BF16_V2 R45, R79.H0_H0, R39.H0_H0, R59.H0_H0 ;  /* 0x200000274f2d7231 */ /* 0x000fe2000024083b */
[----:B------:R-:W-:Y:S01]  /*1aa0*/  F2FP.BF16.F32.PACK_AB R18, RZ, R18 ;  /* 0x00000012ff12723e */ /* 0x000fe200000010ff */
[----:B------:R-:W-:Y:S01]  /*1ab0*/  HFMA2.BF16_V2 R39, R91.H0_H0, R48.H0_H0, R71.H0_H0 ;  /* 0x200000305b277231 */ /* 0x000fe20000240847 */
[----:B------:R-:W-:Y:S01]  /*1ac0*/  PRMT R46, R46, 0x5410, R38 ;  /* 0x000054102e2e7816 */ /* 0x000fe20000000026 */
[----:B------:R-:W-:Y:S01]  /*1ad0*/  HFMA2.BF16_V2 R24, R26, R24, R22 ;  /* 0x000000181a187231 */ /* 0x000fe20000200016 */
[----:B------:R-:W-:Y:S01]  /*1ae0*/  F2FP.BF16.F32.PACK_AB R103, RZ, R103 ;  /* 0x00000067ff67723e */ /* 0x000fe200000010ff */
[----:B------:R-:W-:Y:S01]  /*1af0*/  FADD.FTZ R40, R40, -R94 ;  /* 0x8000005e28287221 */ /* 0x000fe20000010000 */
[--C-:B------:R-:W-:Y:S01]  /*1b00*/  PRMT R38, R74, 0x7610, R110.reuse ;  /* 0x000076104a267816 */ /* 0x100fe2000000006e */
[----:B------:R-:W-:Y:S01]  /*1b10*/  FMUL.FTZ R32, R16, R32 ;  /* 0x0000002010207220 */ /* 0x000fe20000410000 */
[----:B------:R-:W-:Y:S01]  /*1b20*/  PRMT R48, R14, 0x5410, R110 ;  /* 0x000054100e307816 */ /* 0x000fe2000000006e */
[----:B------:R-:W-:Y:S01]  /*1b30*/  FMUL.FTZ R33, R16, R33 ;  /* 0x0000002110217220 */ /* 0x000fe20000410000 */
[----:B------:R-:W-:Y:S01]  /*1b40*/  F2FP.BF16.F32.PACK_AB R44, RZ, R41 ;  /* 0x00000029ff2c723e */ /* 0x000fe200000010ff */
[--C-:B------:R-:W-:Y:S01]  /*1b50*/  FADD.FTZ R27, R27, -R94.reuse ;  /* 0x8000005e1b1b7221 */ /* 0x100fe20000010000 */
[----:B------:R-:W-:Y:S01]  /*1b60*/  F2FP.BF16.F32.PACK_AB R41, RZ, R21 ;  /* 0x00000015ff29723e */ /* 0x000fe200000010ff */
[----:B------:R-:W-:Y:S01]  /*1b70*/  HFMA2.BF16_V2 R21, R120.H1_H1, R37.H0_H0, R120.H0_H0 ;  /* 0x2000002578157231 */ /* 0x000fe20000240c78 */
[----:B------:R-:W-:Y:S01]  /*1b80*/  PRMT R22, R82, 0x7610, R3 ;  /* 0x0000761052167816 */ /* 0x000fe20000000003 */
[----:B------:R-:W-:Y:S01]  /*1b90*/  HFMA2.BF16_V2 R37, R85.H0_H0, R18.H0_H0, R65.H0_H0 ;  /* 0x2000001255257231 */ /* 0x000fe20000240841 */
[----:B------:R-:W-:Y:S01]  /*1ba0*/  PRMT R26, R62, 0x7610, R7 ;  /* 0x000076103e1a7816 */ /* 0x000fe20000000007 */
[----:B------:R-:W-:Y:S01]  /*1bb0*/  HFMA2.BF16_V2 R18, R111.H1_H1, R103.H0_H0, R111.H0_H0 ;  /* 0x200000676f127231 */ /* 0x000fe20000240c6f */
[----:B------:R-:W-:Y:S01]  /*1bc0*/  F2FP.BF16.F32.PACK_AB R50, RZ, R50 ;  /* 0x00000032ff32723e */ /* 0x000fe200000010ff */
[C---:B------:R-:W-:Y:S01]  /*1bd0*/  FMUL.FTZ R101, R16.reuse, R40 ;  /* 0x0000002810657220 */ /* 0x040fe20000410000 */
[----:B------:R-:W-:Y:S01]  /*1be0*/  F2FP.BF16.F32.PACK_AB R51, RZ, R51 ;  /* 0x00000033ff33723e */ /* 0x000fe200000010ff */
[----:B------:R-:W-:Y:S01]  /*1bf0*/  HFMA2.BF16_V2 R103, R38, R46, R48 ;  /* 0x0000002e26677231 */ /* 0x000fe20000200030 */
[----:B------:R-:W-:Y:S01]  /*1c00*/  F2FP.BF16.F32.PACK_AB R30, RZ, R30 ;  /* 0x0000001eff1e723e */ /* 0x000fe200000010ff */
[--C-:B------:R-:W-:Y:S01]  /*1c10*/  FADD.FTZ R23, R23, -R94.reuse ;  /* 0x8000005e17177221 */ /* 0x100fe20000010000 */
[----:B------:R-:W-:Y:S01]  /*1c20*/  F2FP.BF16.F32.PACK_AB R31, RZ, R31 ;  /* 0x0000001fff1f723e */ /* 0x000fe200000010ff */
[C---:B------:R-:W-:Y:S01]  /*1c30*/  FMUL.FTZ R105, R16.reuse, R27 ;  /* 0x0000001b10697220 */ /* 0x040fe20000410000 */
[----:B------:R-:W-:Y:S01]  /*1c40*/  F2FP.BF16.F32.PACK_AB R35, RZ, R35 ;  /* 0x00000023ff23723e */ /* 0x000fe200000010ff */
[----:B------:R-:W-:Y:S01]  /*1c50*/  FMUL.FTZ R27, R16, R23 ;  /* 0x00000017101b7220 */ /* 0x000fe20000410000 */
[----:B------:R-:W-:Y:S01]  /*1c60*/  PRMT R46, R50, 0x5410, R51 ;  /* 0x00005410322e7816 */ /* 0x000fe20000000033 */
[----:B------:R-:W-:Y:S01]  /*1c70*/  HFMA2.BF16_V2 R50, R22, R20, R26 ;  /* 0x0000001416327231 */ /* 0x000fe2000020001a */
[----:B------:R-:W-:Y:S01]  /*1c80*/  F2FP.BF16.F32.PACK_AB R32, RZ, R32 ;  /* 0x00000020ff20723e */ /* 0x000fe200000010ff */
[----:B------:R-:W-:Y:S01]  /*1c90*/  HFMA2.BF16_V2 R23, R118.H1_H1, R35.H0_H0, R118.H0_H0 ;  /* 0x2000002376177231 */ /* 0x000fe20000240c76 */
[----:B------:R-:W-:Y:S01]  /*1ca0*/  F2FP.BF16.F32.PACK_AB R33, RZ, R33 ;  /* 0x00000021ff21723e */ /* 0x000fe200000010ff */
[----:B------:R-:W-:Y:S01]  /*1cb0*/  HFMA2.BF16_V2 R35, R113.H1_H1, R49.H0_H0, R113.H0_H0 ;  /* 0x2000003171237231 */ /* 0x000fe20000240c71 */
[----:B------:R-:W-:Y:S01]  /*1cc0*/  PRMT R30, R30, 0x5410, R31 ;  /* 0x000054101e1e7816 */ /* 0x000fe2000000001f */
[--C-:B------:R-:W-:Y:S01]  /*1cd0*/  FADD.FTZ R52, R52, -R94.reuse ;  /* 0x8000005e34347221 */ /* 0x100fe20000010000 */
[----:B------:R-:W-:Y:S01]  /*1ce0*/  PRMT R20, R84, 0x5410, R3 ;  /* 0x0000541054147816 */ /* 0x000fe20000000003 */
[--C-:B------:R-:W-:Y:S01]  /*1cf0*/  FADD.FTZ R53, R53, -R94.reuse ;  /* 0x8000005e35357221 */ /* 0x100fe20000010000 */
[----:B------:R-:W-:Y:S01]  /*1d00*/  PRMT R22, R64, 0x5410, R7 ;  /* 0x0000541040167816 */ /* 0x000fe20000000007 */
[----:B------:R-:W-:Y:S01]  /*1d10*/  FADD.FTZ R54, R54, -R94 ;  /* 0x8000005e36367221 */ /* 0x000fe20000010000 */
[----:B------:R-:W-:Y:S01]  /*1d20*/  F2FP.BF16.F32.PACK_AB R101, RZ, R101 ;  /* 0x00000065ff65723e */ /* 0x000fe200000010ff */
[----:B------:R-:W-:Y:S01]  /*1d30*/  FMUL.FTZ R52, R16, R52 ;  /* 0x0000003410347220 */ /* 0x000fe20000410000 */
[----:B------:R-:W-:Y:S01]  /*1d40*/  PRMT R32, R32, 0x5410, R33 ;  /* 0x0000541020207816 */ /* 0x000fe20000000021 */
[----:B------:R-:W-:Y:S01]  /*1d50*/  HFMA2.BF16_V2 R49, R20, R30, R22 ;  /* 0x0000001e14317231 */ /* 0x000fe20000200016 */
[--C-:B------:R-:W-:Y:S01]  /*1d60*/  PRMT R33, R76, 0x7610, R109.reuse ;  /* 0x000076104c217816 */ /* 0x100fe2000000006d */
[----:B------:R-:W-:Y:S01]  /*1d70*/  FMUL.FTZ R53, R16, R53 ;  /* 0x0000003510357220 */ /* 0x000fe20000410000 */
[----:B------:R-:W-:Y:S01]  /*1d80*/  PRMT R38, R56, 0x5410, R109 ;  /* 0x0000541038267816 */ /* 0x000fe2000000006d */
[----:B------:R-:W-:Y:S01]  /*1d90*/  FMUL.FTZ R107, R16, R54 ;  /* 0x00000036106b7220 */ /* 0x000fe20000410000 */
[----:B------:R-:W-:Y:S01]  /*1da0*/  PRMT R48, R101, 0x5410, R44 ;  /* 0x0000541065307816 */ /* 0x000fe2000000002c */
[----:B------:R-:W-:Y:S01]  /*1db0*/  HFMA2.BF16_V2 R25, R119.H1_H1, R28.H0_H0, R119.H0_H0 ;  /* 0x2000001c77197231 */ /* 0x000fe20000240c77 */
[----:B------:R-:W-:Y:S01]  /*1dc0*/  PRMT R20, R86, 0x7610, R2 ;  /* 0x0000761056147816 */ /* 0x000fe20000000002 */
[----:B------:R-:W-:Y:S01]  /*1dd0*/  HFMA2.BF16_V2 R32, R33, R32, R38 ;  /* 0x0000002021207231 */ /* 0x000fe20000200026 */
[----:B------:R-:W-:-:S02]  /*1de0*/  PRMT R22, R66, 0x7610, R6 ;  /* 0x0000761042167816 */ /* 0x000fc40000000006 */
[----:B------:R-:W-:Y:S02]  /*1df0*/  PRMT R33, R78, 0x7610, R4 ;  /* 0x000076104e217816 */ /* 0x000fe40000000004 */
[----:B------:R-:W-:Y:S01]  /*1e00*/  PRMT R38, R58, 0x7610, R8 ;  /* 0x000076103a267816 */ /* 0x000fe20000000008 */
[----:B------:R-:W-:Y:S01]  /*1e10*/  HFMA2.BF16_V2 R48, R20, R48, R22 ;  /* 0x0000003014307231 */ /* 0x000fe20000200016 */
[----:B------:R-:W-:Y:S02]  /*1e20*/  F2FP.BF16.F32.PACK_AB R95, RZ, R95 ;  /* 0x0000005fff5f723e */ /* 0x000fe400000010ff */
[----:B------:R-:W-:Y:S01]  /*1e30*/  PRMT R41, R41, 0x5410, R42 ;  /* 0x0000541029297816 */ /* 0x000fe2000000002a */
[----:B------:R-:W-:Y:S01]  /*1e40*/  HFMA2.BF16_V2 R46, R33, R46, R38 ;  /* 0x0000002e212e7231 */ /* 0x000fe20000200026 */
[----:B------:R-:W-:Y:S02]  /*1e50*/  PRMT R20, R88, 0x5410, R2 ;  /* 0x0000541058147816 */ /* 0x000fe40000000002 */
[----:B------:R-:W-:-:S02]  /*1e60*/  PRMT R22, R68, 0x5410, R6 ;  /* 0x0000541044167816 */ /* 0x000fc40000000006 */
[----:B------:R-:W-:Y:S02]  /*1e70*/  PRMT R38, R47, 0x5410, R95 ;  /* 0x000054102f267816 */ /* 0x000fe4000000005f */
[----:B------:R-:W-:Y:S01]  /*1e80*/  F2FP.BF16.F32.PACK_AB R36, RZ, R36 ;  /* 0x00000024ff24723e */ /* 0x000fe200000010ff */
[----:B------:R-:W-:Y:S01]  /*1e90*/  HFMA2.BF16_V2 R47, R20, R41, R22 ;  /* 0x00000029142f7231 */ /* 0x000fe20000200016 */
[----:B------:R-:W-:Y:S02]  /*1ea0*/  PRMT R20, R90, 0x7610, R0 ;  /* 0x000076105a147816 */ /* 0x000fe40000000000 */
[----:B------:R-:W-:Y:S01]  /*1eb0*/  PRMT R22, R70, 0x7610, R5 ;  /* 0x0000761046167816 */ /* 0x000fe20000000005 */
[----:B------:R-:W-:Y:S01]  /*1ec0*/  HFMA2.BF16_V2 R102, R75.H0_H0, R36.H0_H0, R15.H0_H0 ;  /* 0x200000244b667231 */ /* 0x000fe2000024080f */
[----:B------:R-:W-:Y:S01]  /*1ed0*/  PRMT R30, R103, 0x7632, R30 ;  /* 0x00007632671e7816 */ /* 0x000fe2000000001e */
[----:B------:R-:W-:Y:S01]  /*1ee0*/  HFMA2.BF16_V2 R36, R87.H0_H0, R43.H0_H0, R67.H0_H0 ;  /* 0x2000002b57247231 */ /* 0x000fe20000240843 */
[----:B------:R-:W-:Y:S01]  /*1ef0*/  F2FP.BF16.F32.PACK_AB R54, RZ, R52 ;  /* 0x00000034ff36723e */ /* 0x000fe200000010ff */
[----:B------:R-:W-:Y:S01]  /*1f00*/  HFMA2.BF16_V2 R52, R77.H0_H0, R29.H0_H0, R57.H0_H0 ;  /* 0x2000001d4d347231 */ /* 0x000fe20000240839 */
[----:B------:R-:W-:Y:S01]  /*1f10*/  F2FP.BF16.F32.PACK_AB R55, RZ, R53 ;  /* 0x00000035ff37723e */ /* 0x000fe200000010ff */
[----:B------:R-:W-:Y:S01]  /*1f20*/  HFMA2.BF16_V2 R38, R20, R38, R22 ;  /* 0x0000002614267231 */ /* 0x000fe20000200016 */
[----:B------:R-:W-:-:S02]  /*1f30*/  LOP3.LUT R30, R30, 0xffff, RZ, 0xc0, !PT ;  /* 0x0000ffff1e1e7812 */ /* 0x000fc400078ec0ff */
[----:B------:R-:W-:Y:S02]  /*1f40*/  PRMT R22, R32, 0x7632, R22 ;  /* 0x0000763220167816 */ /* 0x000fe40000000016 */
[----:B------:R-:W-:Y:S01]  /*1f50*/  PRMT R44, R54, 0x5410, R55 ;  /* 0x00005410362c7816 */ /* 0x000fe20000000037 */
[----:B------:R-:W-:Y:S01]  /*1f60*/  IMAD.WIDE.U32 R30, R30, 0x10000, RZ ;  /* 0x000100001e1e7825 */ /* 0x000fe200078e00ff */
[----:B------:R-:W-:Y:S02]  /*1f70*/  PRMT R20, R92, 0x5410, R0 ;  /* 0x000054105c147816 */ /* 0x000fe40000000000 */
[----:B------:R-:W-:Y:S02]  /*1f80*/  PRMT R26, R72, 0x5410, R5 ;  /* 0x00005410481a7816 */ /* 0x000fe40000000005 */
[----:B------:R-:W-:Y:S02]  /*1f90*/  PRMT R41, R102, 0x7610, R41 ;  /* 0x0000761066297816 */ /* 0x000fe40000000029 */
[----:B------:R-:W-:Y:S01]  /*1fa0*/  LOP3.LUT R22, R22, 0xffff, RZ, 0xc0, !PT ;  /* 0x0000ffff16167812 */ /* 0x000fe200078ec0ff */
[----:B------:R-:W-:Y:S01]  /*1fb0*/  HFMA2.BF16_V2 R44, R20, R44, R26 ;  /* 0x0000002c142c7231 */ /* 0x000fe2000020001a */
[----:B------:R-:W-:-:S02]  /*1fc0*/  LOP3.LUT R20, R30, 0xffff, R103, 0xf8, !PT ;  /* 0x0000ffff1e147812 */ /* 0x000fc400078ef867 */
[----:B------:R-:W-:Y:S01]  /*1fd0*/  LOP3.LUT R41, R31, 0xffff, R41, 0xf8, !PT ;  /* 0x0000ffff1f297812 */ /* 0x000fe200078ef829 */
[----:B------:R-:W-:Y:S01]  /*1fe0*/  IMAD.WIDE.U32 R30, R22, 0x10000, RZ ;  /* 0x00010000161e7825 */ /* 0x000fe200078e00ff */
[----:B------:R-:W-:Y:S02]  /*1ff0*/  PRMT R22, R32, 0x7610, R22 ;  /* 0x0000761020167816 */ /* 0x000fe40000000016 */
[----:B------:R-:W-:Y:S02]  /*2000*/  PRMT R32, R46, 0x7632, R32 ;  /* 0x000076322e207816 */ /* 0x000fe40000000020 */
[----:B------:R-:W-:Y:S02]  /*2010*/  PRMT R26, R24, 0x7632, R26 ;  /* 0x00007632181a7816 */ /* 0x000fe4000000001a */
[----:B------:R-:W-:Y:S02]  /*2020*/  LOP3.LUT R22, R30, 0xffff, R22, 0xf8, !PT ;  /* 0x0000ffff1e167812 */ /* 0x000fe400078ef816 */
[----:B------:R-:W-:-:S02]  /*2030*/  LOP3.LUT R32, R32, 0xffff, RZ, 0xc0, !PT ;  /* 0x0000ffff20207812 */ /* 0x000fc400078ec0ff */
[----:B------:R-:W-:Y:S02]  /*2040*/  F2FP.BF16.F32.PACK_AB R34, RZ, R34 ;  /* 0x00000022ff22723e */ /* 0x000fe400000010ff */
[----:B------:R-:W-:Y:S01]  /*2050*/  PRMT R42, R52, 0x7610, R42 ;  /* 0x00007610342a7816 */ /* 0x000fe2000000002a */
[----:B------:R-:W-:Y:S01]  /*2060*/  IMAD.WIDE.U32 R32, R32, 0x10000, RZ ;  /* 0x0001000020207825 */ /* 0x000fe200078e00ff */
[----:B------:R-:W-:-:S03]  /*2070*/  LOP3.LUT R30, R26, 0xffff, RZ, 0xc0, !PT ;  /* 0x0000ffff1a1e7812 */ /* 0x000fc600078ec0ff */
[----:B------:R-:W-:Y:S01]  /*2080*/  HFMA2.BF16_V2 R53, R81.H0_H0, R34.H0_H0, R61.H0_H0 ;  /* 0x2000002251357231 */ /* 0x000fe2000024083d */
[----:B------:R-:W-:Y:S02]  /*2090*/  PRMT R51, R50, 0x7632, R51 ;  /* 0x0000763232337816 */ /* 0x000fe40000000033 */
[----:B------:R-:W-:Y:S01]  /*20a0*/  LOP3.LUT R42, R31, 0xffff, R42, 0xf8, !PT ;  /* 0x0000ffff1f2a7812 */ /* 0x000fe200078ef82a */
[----:B------:R-:W-:Y:S01]  /*20b0*/  IMAD.WIDE.U32 R30, R30, 0x10000, RZ ;  /* 0x000100001e1e7825 */ /* 0x000fe200078e00ff */
[----:B------:R-:W-:Y:S02]  /*20c0*/  F2FP.BF16.F32.PACK_AB R104, RZ, R104 ;  /* 0x00000068ff68723e */ /* 0x000fe400000010ff */
[----:B------:R-:W-:Y:S02]  /*20d0*/  PRMT R26, R24, 0x7610, R26 ;  /* 0x00007610181a7816 */ /* 0x000fe4000000001a */
[----:B------:R-:W-:Y:S01]  /*20e0*/  LOP3.LUT R51, R51, 0xffff, RZ, 0xc0, !PT ;  /* 0x0000ffff33337812 */ /* 0x000fe200078ec0ff */
[----:B------:R-:W-:Y:S01]  /*20f0*/  HFMA2.BF16_V2 R28, R83.H0_H0, R104.H0_H0, R63.H0_H0 ;  /* 0x20000068531c7231 */ /* 0x000fe2000024083f */
[----:B------:R-:W-:-:S02]  /*2100*/  LOP3.LUT R24, R32, 0xffff, R46, 0xf8, !PT ;  /* 0x0000ffff20187812 */ /* 0x000fc400078ef82e */
[----:B------:R-:W-:Y:S02]  /*2110*/  LOP3.LUT R26, R30, 0xffff, R26, 0xf8, !PT ;  /* 0x0000ffff1e1a7812 */ /* 0x000fe400078ef81a */
[----:B------:R-:W-:Y:S01]  /*2120*/  LOP3.LUT R46, R31, 0xffff, R53, 0xf8, !PT ;  /* 0x0000ffff1f2e7812 */ /* 0x000fe200078ef835 */
[----:B------:R-:W-:Y:S01]  /*2130*/  IMAD.WIDE.U32 R30, R51, 0x10000, RZ ;  /* 0x00010000331e7825 */ /* 0x000fe200078e00ff */
[----:B------:R-:W-:Y:S01]  /*2140*/  LOP3.LUT R45, R33, 0xffff, R45, 0xf8, !PT ;  /* 0x0000ffff212d7812 */ /* 0x000fe200078ef82d */
[----:B------:R-:W0:Y:S01]  /*2150*/  @!P0 LDC.64 R52, c[0x0][0x3a8] ;  /* 0x0000ea00ff348b82 */ /* 0x000e220000000a00 */
[----:B------:R-:W-:Y:S02]  /*2160*/  PRMT R51, R50, 0x7610, R51 ;  /* 0x0000761032337816 */ /* 0x000fe40000000033 */
[----:B------:R-:W-:Y:S02]  /*2170*/  PRMT R33, R49, 0x7632, R33 ;  /* 0x0000763231217816 */ /* 0x000fe40000000021 */
[----:B------:R-:W-:-:S02]  /*2180*/  PRMT R50, R28, 0x7610, R50 ;  /* 0x000076101c327816 */ /* 0x000fc40000000032 */
[----:B------:R-:W-:Y:S02]  /*2190*/  PRMT R32, R48, 0x7632, R32 ;  /* 0x0000763230207816 */ /* 0x000fe40000000020 */
[--C-:B------:R-:W-:Y:S02]  /*21a0*/  LOP3.LUT R28, R30, 0xffff, R51.reuse, 0xf8, !PT ;  /* 0x0000ffff1e1c7812 */ /* 0x100fe400078ef833 */
[----:B------:R-:W-:Y:S02]  /*21b0*/  LOP3.LUT R30, R33, 0xffff, RZ, 0xc0, !PT ;  /* 0x0000ffff211e7812 */ /* 0x000fe400078ec0ff */
[----:B------:R-:W-:Y:S02]  /*21c0*/  LOP3.LUT R32, R32, 0xffff, RZ, 0xc0, !PT ;  /* 0x0000ffff20207812 */ /* 0x000fe400078ec0ff */
[----:B------:R-:W-:Y:S01]  /*21d0*/  LOP3.LUT R50, R31, 0xffff, R50, 0xf8, !PT ;  /* 0x0000ffff1f327812 */ /* 0x000fe200078ef832 */
[----:B------:R-:W-:Y:S01]  /*21e0*/  IMAD.WIDE.U32 R30, R30, 0x10000, RZ ;  /* 0x000100001e1e7825 */ /* 0x000fe200078e00ff */
[----:B------:R-:W-:-:S02]  /*21f0*/  PRMT R51, R37, 0x7610, R51 ;  /* 0x0000761025337816 */ /* 0x000fc40000000033 */
[----:B------:R-:W-:Y:S01]  /*2200*/  F2FP.BF16.F32.PACK_AB R106, RZ, R106 ;  /* 0x0000006aff6a723e */ /* 0x000fe200000010ff */
[----:B------:R-:W-:Y:S01]  /*2210*/  IMAD.WIDE.U32 R32, R32, 0x10000, RZ ;  /* 0x0001000020207825 */ /* 0x000fe200078e00ff */
[----:B------:R-:W-:Y:S02]  /*2220*/  PRMT R37, R47, 0x7632, R37 ;  /* 0x000076322f257816 */ /* 0x000fe40000000025 */
[--C-:B------:R-:W-:Y:S01]  /*2230*/  LOP3.LUT R30, R30, 0xffff, R49.reuse, 0xf8, !PT ;  /* 0x0000ffff1e1e7812 */ /* 0x100fe200078ef831 */
[----:B------:R-:W-:Y:S01]  /*2240*/  HFMA2.BF16_V2 R34, R89.H0_H0, R106.H0_H0, R69.H0_H0 ;  /* 0x2000006a59227231 */ /* 0x000fe20000240845 */
[----:B------:R-:W-:Y:S02]  /*2250*/  LOP3.LUT R37, R37, 0xffff, RZ, 0xc0, !PT ;  /* 0x0000ffff25257812 */ /* 0x000fe400078ec0ff */
[----:B------:R-:W-:Y:S02]  /*2260*/  PRMT R49, R38, 0x7632, R49 ;  /* 0x0000763226317816 */ /* 0x000fe40000000031 */
[----:B------:R-:W-:-:S02]  /*2270*/  LOP3.LUT R32, R32, 0xffff, R48, 0xf8, !PT ;  /* 0x0000ffff20207812 */ /* 0x000fc400078ef830 */
[----:B------:R-:W-:Y:S01]  /*2280*/  LOP3.LUT R33, R33, 0xffff, R36, 0xf8, !PT ;  /* 0x0000ffff21217812 */ /* 0x000fe200078ef824 */
[----:B------:R-:W-:Y:S01]  /*2290*/  IMAD.WIDE.U32 R36, R37, 0x10000, RZ ;  /* 0x0001000025247825 */ /* 0x000fe200078e00ff */
[----:B------:R-:W-:Y:S02]  /*22a0*/  PRMT R48, R47, 0x7610, R48 ;  /* 0x000076102f307816 */ /* 0x000fe40000000030 */
[----:B------:R-:W-:Y:S02]  /*22b0*/  LOP3.LUT R31, R31, 0xffff, R51, 0xf8, !PT ;  /* 0x0000ffff1f1f7812 */ /* 0x000fe400078ef833 */
[----:B------:R-:W-:Y:S02]  /*22c0*/  PRMT R47, R34, 0x7610, R47 ;  /* 0x00007610222f7816 */ /* 0x000fe4000000002f */
[----:B------:R-:W-:Y:S02]  /*22d0*/  LOP3.LUT R49, R49, 0xffff, RZ, 0xc0, !PT ;  /* 0x0000ffff31317812 */ /* 0x000fe400078ec0ff */
[----:B------:R-:W-:-:S02]  /*22e0*/  PRMT R51, R44, 0x7632, R51 ;  /* 0x000076322c337816 */ /* 0x000fc40000000033 */
[--C-:B------:R-:W-:Y:S02]  /*22f0*/  LOP3.LUT R34, R36, 0xffff, R48.reuse, 0xf8, !PT ;  /* 0x0000ffff24227812 */ /* 0x100fe400078ef830 */
[----:B------:R-:W-:Y:S01]  /*2300*/  LOP3.LUT R47, R37, 0xffff, R47, 0xf8, !PT ;  /* 0x0000ffff252f7812 */ /* 0x000fe200078ef82f */
[----:B------:R-:W-:Y:S01]  /*2310*/  IMAD.WIDE.U32 R36, R49, 0x10000, RZ ;  /* 0x0001000031247825 */ /* 0x000fe200078e00ff */
[----:B------:R-:W-:Y:S02]  /*2320*/  F2FP.BF16.F32.PACK_AB R107, RZ, R107 ;  /* 0x0000006bff6b723e */ /* 0x000fe400000010ff */
[----:B------:R-:W-:Y:S02]  /*2330*/  LOP3.LUT R51, R51, 0xffff, RZ, 0xc0, !PT ;  /* 0x0000ffff33337812 */ /* 0x000fe400078ec0ff */
[----:B------:R-:W-:Y:S01]  /*2340*/  PRMT R48, R39, 0x7610, R48 ;  /* 0x0000761027307816 */ /* 0x000fe20000000030 */
[----:B------:R-:W-:Y:S01]  /*2350*/  HFMA2.BF16_V2 R43, R93.H0_H0, R107.H0_H0, R73.H0_H0 ;  /* 0x2000006b5d2b7231 */ /* 0x000fe20000240849 */
[----:B------:R-:W-:Y:S01]  /*2360*/  PRMT R49, R38, 0x7610, R49 ;  /* 0x0000761026317816 */ /* 0x000fe20000000031 */
[----:B------:R-:W-:Y:S01]  /*2370*/  IMAD.WIDE.U32 R38, R51, 0x10000, RZ ;  /* 0x0001000033267825 */ /* 0x000fe200078e00ff */
[----:B------:R-:W-:-:S02]  /*2380*/  F2FP.BF16.F32.PACK_AB R105, RZ, R105 ;  /* 0x00000069ff69723e */ /* 0x000fc400000010ff */
[----:B------:R-:W-:Y:S02]  /*2390*/  LOP3.LUT R36, R36, 0xffff, R49, 0xf8, !PT ;  /* 0x0000ffff24247812 */ /* 0x000fe400078ef831 */
[----:B------:R-:W-:Y:S01]  /*23a0*/  LOP3.LUT R37, R37, 0xffff, R48, 0xf8, !PT ;  /* 0x0000ffff25257812 */ /* 0x000fe200078ef830 */
[----:B------:R-:W-:Y:S01]  /*23b0*/  HFMA2.BF16_V2 R40, R117.H1_H1, R105.H0_H0, R117.H0_H0 ;  /* 0x2000006975287231 */ /* 0x000fe20000240c75 */
[----:B------:R-:W1:Y:S01]  /*23c0*/  @!P0 LDC.64 R48, c[0x0][0x3a0] ;  /* 0x0000e800ff308b82 */ /* 0x000e620000000a00 */
[----:B------:R-:W-:Y:S02]  /*23d0*/  SHF.L.U32 R25, R25, 0x10, RZ ;  /* 0x0000001019197819 */ /* 0x000fe400000006ff */
[----:B------:R-:W-:Y:S02]  /*23e0*/  SHF.L.U32 R21, R21, 0x10, RZ ;  /* 0x0000001015157819 */ /* 0x000fe400000006ff */
[----:B------:R-:W-:Y:S02]  /*23f0*/  LOP3.LUT R39, R39, 0xffff, R43, 0xf8, !PT ;  /* 0x0000ffff27277812 */ /* 0x000fe400078ef82b */
[----:B------:R-:W-:-:S02]  /*2400*/  SHF.L.U32 R43, R23, 0x10, RZ ;  /* 0x00000010172b7819 */ /* 0x000fc400000006ff */
[----:B------:R-:W-:Y:S02]  /*2410*/  LOP3.LUT R23, R42, R25, RZ, 0xfc, !PT ;  /* 0x000000192a177212 */ /* 0x000fe400078efcff */
[----:B------:R-:W-:Y:S02]  /*2420*/  LOP3.LUT R21, R41, R21, RZ, 0xfc, !PT ;  /* 0x0000001529157212 */ /* 0x000fe400078efcff */
[----:B------:R-:W-:Y:S02]  /*2430*/  PRMT R42, R40, 0x7610, R42 ;  /* 0x00007610282a7816 */ /* 0x000fe4000000002a */
[----:B------:R-:W-:Y:S01]  /*2440*/  F2FP.BF16.F32.PACK_AB R27, RZ, R27 ;  /* 0x0000001bff1b723e */ /* 0x000fe200000010ff */
[----:B------:R-:W2:Y:S01]  /*2450*/  LDC.64 R40, c[0x0][0x398] ;  /* 0x0000e600ff287b82 */ /* 0x000ea20000000a00 */
[----:B------:R-:W-:Y:S02]  /*2460*/  F2FP.BF16.F32.PACK_AB R17, RZ, R17 ;  /* 0x00000011ff11723e */ /* 0x000fe400000010ff */
[----:B------:R-:W-:Y:S01]  /*2470*/  F2FP.BF16.F32.PACK_AB R19, RZ, R19 ;  /* 0x00000013ff13723e */ /* 0x000fe200000010ff */
[----:B------:R-:W-:Y:S01]  /*2480*/  HFMA2.BF16_V2 R29, R116.H1_H1, R27.H0_H0, R116.H0_H0 ;  /* 0x2000001b741d7231 */ /* 0x000fe20000240c74 */
[----:B------:R-:W-:Y:S01]  /*2490*/  F2FP.BF16.F32.PACK_AB R108, RZ, R108 ;  /* 0x0000006cff6c723e */ /* 0x000fe200000010ff */
[----:B------:R-:W-:Y:S01]  /*24a0*/  HFMA2.BF16_V2 R17, R115.H1_H1, R17.H0_H0, R115.H0_H0 ;  /* 0x2000001173117231 */ /* 0x000fe20000240c73 */
[----:B------:R-:W-:Y:S01]  /*24b0*/  SHF.L.U32 R42, R42, 0x10, RZ ;  /* 0x000000102a2a7819 */ /* 0x000fe200000006ff */
[----:B------:R-:W-:Y:S01]  /*24c0*/  HFMA2.BF16_V2 R27, R114.H1_H1, R19.H0_H0, R114.H0_H0 ;  /* 0x20000013721b7231 */ /* 0x000fe20000240c72 */
[----:B------:R-:W-:Y:S01]  /*24d0*/  LOP3.LUT R25, R45, R43, RZ, 0xfc, !PT ;  /* 0x0000002b2d197212 */ /* 0x000fe200078efcff */
[----:B------:R-:W-:Y:S01]  /*24e0*/  HFMA2.BF16_V2 R19, R112.H1_H1, R108.H0_H0, R112.H0_H0 ;  /* 0x2000006c70137231 */ /* 0x000fe20000240c70 */
[----:B------:R-:W-:-:S02]  /*24f0*/  SHF.L.U32 R17, R17, 0x10, RZ ;  /* 0x0000001011117819 */ /* 0x000fc400000006ff */
[----:B------:R-:W-:Y:S02]  /*2500*/  SHF.L.U32 R43, R27, 0x10, RZ ;  /* 0x000000101b2b7819 */ /* 0x000fe400000006ff */
[----:B------:R-:W-:Y:S02]  /*2510*/  LOP3.LUT R27, R46, R42, RZ, 0xfc, !PT ;  /* 0x0000002a2e1b7212 */ /* 0x000fe400078efcff */
[----:B------:R-:W-:Y:S02]  /*2520*/  PRMT R42, R18, 0x7610, R42 ;  /* 0x00007610122a7816 */ /* 0x000fe4000000002a */
[----:B------:R-:W-:Y:S02]  /*2530*/  LOP3.LUT R31, R31, R17, RZ, 0xfc, !PT ;  /* 0x000000111f1f7212 */ /* 0x000fe400078efcff */
[----:B------:R-:W-:Y:S01]  /*2540*/  PRMT R17, R19, 0x7610, R17 ;  /* 0x0000761013117816 */ /* 0x000fe20000000011 */
[----:B-1----:R-:W-:Y:S01]  /*2550*/  @!P0 IMAD.WIDE R18, R9, 0x4, R48 ;  /* 0x0000000409128825 */ /* 0x002fe200078e0230 */
[----:B------:R-:W-:-:S02]  /*2560*/  LOP3.LUT R38, R38, 0xffff, R44, 0xf8, !PT ;  /* 0x0000ffff26267812 */ /* 0x000fc400078ef82c */
[----:B------:R-:W-:Y:S02]  /*2570*/  LOP3.LUT R33, R33, R43, RZ, 0xfc, !PT ;  /* 0x0000002b21217212 */ /* 0x000fe400078efcff */
[----:B------:R-:W-:Y:S01]  /*2580*/  SHF.L.U32 R44, R42, 0x10, RZ ;  /* 0x000000102a2c7819 */ /* 0x000fe200000006ff */
[----:B0-----:R-:W-:Y:S01]  /*2590*/  @!P0 IMAD.WIDE R42, R9, 0x4, R52 ;  /* 0x00000004092a8825 */ /* 0x001fe200078e0234 */
[----:B------:R-:W-:Y:S01]  /*25a0*/  SHF.L.U32 R17, R17, 0x10, RZ ;  /* 0x0000001011117819 */ /* 0x000fe200000006ff */
[----:B------:R0:W-:Y:S01]  /*25b0*/  @!P0 STG.E desc[UR6][R18.64], R94 ;  /* 0x0000005e12008986 */ /* 0x0001e2000c101906 */
[----:B------:R-:W-:Y:S02]  /*25c0*/  SHF.L.U32 R29, R29, 0x10, RZ ;  /* 0x000000101d1d7819 */ /* 0x000fe400000006ff */
[----:B------:R-:W-:Y:S01]  /*25d0*/  LOP3.LUT R37, R37, R17, RZ, 0xfc, !PT ;  /* 0x0000001125257212 */ /* 0x000fe200078efcff */
[----:B------:R1:W-:Y:S01]  /*25e0*/  @!P0 STG.E desc[UR6][R42.64], R16 ;  /* 0x000000102a008986 */ /* 0x0003e2000c101906 */
[----:B------:R-:W-:-:S02]  /*25f0*/  SHF.L.U32 R35, R35, 0x10, RZ ;  /* 0x0000001023237819 */ /* 0x000fc400000006ff */
[----:B------:R-:W-:Y:S02]  /*2600*/  LOP3.LUT R29, R50, R29, RZ, 0xfc, !PT ;  /* 0x0000001d321d7212 */ /* 0x000fe400078efcff */
[----:B------:R-:W-:Y:S01]  /*2610*/  LOP3.LUT R39, R39, R44, RZ, 0xfc, !PT ;  /* 0x0000002c27277212 */ /* 0x000fe200078efcff */
[----:B--2---:R-:W-:Y:S01]  /*2620*/  IMAD.WIDE.U32 R44, R13, 0x8, R40 ;  /* 0x000000080d2c7825 */ /* 0x004fe200078e0028 */
[----:B------:R-:W-:-:S03]  /*2630*/  LOP3.LUT R35, R47, R35, RZ, 0xfc, !PT ;  /* 0x000000232f237212 */ /* 0x000fc600078efcff */
[----:B0-----:R-:W-:-:S04]  /*2640*/  IMAD.WIDE.U32 R18, R10, 0x8, R40 ;  /* 0x000000080a127825 */ /* 0x001fc800078e0028 */
[----:B-1----:R-:W-:-:S04]  /*2650*/  IMAD.WIDE.U32 R16, R99, 0x8, R40 ;  /* 0x0000000863107825 */ /* 0x002fc800078e0028 */
[--C-:B------:R-:W-:Y:S01]  /*2660*/  IMAD.WIDE.U32 R98, R98, 0x8, R40.reuse ;  /* 0x0000000862627825 */ /* 0x100fe200078e0028 */
[----:B------:R0:W-:Y:S03]  /*2670*/  STG.E.64 desc[UR6][R16.64], R20 ;  /* 0x0000001410007986 */ /* 0x0001e6000c101b06 */
[--C-:B------:R-:W-:Y:S01]  /*2680*/  IMAD.WIDE.U32 R42, R97, 0x8, R40.reuse ;  /* 0x00000008612a7825 */ /* 0x100fe200078e0028 */
[----:B------:R1:W-:Y:S03]  /*2690*/  STG.E.64 desc[UR6][R16.64+0x400], R22 ;  /* 0x0004001610007986 */ /* 0x0003e6000c101b06 */
[--C-:B------:R-:W-:Y:S01]  /*26a0*/  IMAD.WIDE.U32 R96, R96, 0x8, R40.reuse ;  /* 0x0000000860607825 */ /* 0x100fe200078e0028 */
[----:B------:R1:W-:Y:S03]  /*26b0*/  STG.E.64 desc[UR6][R18.64], R24 ;  /* 0x0000001812007986 */ /* 0x0003e6000c101b06 */
[--C-:B------:R-:W-:Y:S01]  /*26c0*/  IMAD.WIDE.U32 R12, R12, 0x8, R40.reuse ;  /* 0x000000080c0c7825 */ /* 0x100fe200078e0028 */
[----:B------:R1:W-:Y:S01]  /*26d0*/  STG.E.64 desc[UR6][R98.64], R26 ;  /* 0x0000001a62007986 */ /* 0x0003e2000c101b06 */
[----:B0-----:R-:W0:Y:S02]  /*26e0*/  LDC.64 R20, c[0x0][0x380] ;  /* 0x0000e000ff147b82 */ /* 0x001e240000000a00 */
[--C-:B------:R-:W-:Y:S01]  /*26f0*/  IMAD.WIDE.U32 R10, R11, 0x8, R40.reuse ;  /* 0x000000080b0a7825 */ /* 0x100fe200078e0028 */
[----:B------:R1:W-:Y:S03]  /*2700*/  STG.E.64 desc[UR6][R42.64], R28 ;  /* 0x0000001c2a007986 */ /* 0x0003e6000c101b06 */
[----:B------:R-:W-:Y:S01]  /*2710*/  IMAD.WIDE.U32 R40, R100, 0x8, R40 ;  /* 0x0000000864287825 */ /* 0x000fe200078e0028 */
[----:B------:R1:W-:Y:S04]  /*2720*/  STG.E.64 desc[UR6][R96.64], R30 ;  /* 0x0000001e60007986 */ /* 0x0003e8000c101b06 */
[----:B------:R1:W-:Y:S04]  /*2730*/  STG.E.64 desc[UR6][R44.64], R32 ;  /* 0x000000202c007986 */ /* 0x0003e8000c101b06 */
[----:B------:R1:W-:Y:S04]  /*2740*/  STG.E.64 desc[UR6][R12.64], R34 ;  /* 0x000000220c007986 */ /* 0x0003e8000c101b06 */
[----:B------:R1:W-:Y:S04]  /*2750*/  STG.E.64 desc[UR6][R10.64], R36 ;  /* 0x000000240a007986 */ /* 0x0003e8000c101b06 */
[----:B------:R1:W-:Y:S01]  /*2760*/  STG.E.64 desc[UR6][R40.64], R38 ;  /* 0x0000002628007986 */ /* 0x0003e2000c101b06 */
[----:B0-----:R-:W-:-:S04]  /*2770*/  IADD3 R9, PT, PT, R9, R20, RZ ;  /* 0x0000001409097210 */ /* 0x001fc80007ffe0ff */
[----:B------:R-:W-:-:S13]  /*2780*/  ISETP.GE.AND P0, PT, R9, R21, PT ;  /* 0x000000150900720c */ /* 0x000fda0003f06270 */
[----:B-1----:R-:W-:Y:S05]  /*2790*/  @!P0 BRA `(.L_x_550) ;  /* 0xffffffdc00bc8947 */ /* 0x002fea000383ffff */
[----:B------:R-:W-:Y:S05]  /*27a0*/  EXIT ;  /* 0x000000000000794d */ /* 0x000fea0003800000 */
.L_x_551:
        /* <DEDUP_REMOVED lines=13> */
.L_x_1082:


//--------------------- .text._ZN10layer_norm13ln_fwd_kernelINS_13Kernel_traitsI13__nv_bfloat16S2_S2_fjLj5120ELj1ELj1ELj4ELj16ENS_18Kernel_traits_baseILj5120ES2_S2_S2_fjLj128EEEEEEEvNS_9FwdParamsE --------------------------
	.section	.text._ZN10layer_norm13ln_fwd_kernelINS_13Kernel_traitsI13__nv_bfloat16S2_S2_fjLj5120ELj1ELj1ELj4ELj16ENS_18Kernel_traits_baseILj5120ES2_S2_S2_fjLj128EEEEEEEvNS_9FwdParamsE,"ax",@progbits
	.align	128
        .global         _ZN10layer_norm13ln_fwd_kernelINS_13Kernel_traitsI13__nv_bfloat16S2_S2_fjLj5120ELj1ELj1ELj4ELj16ENS_18Kernel_traits_baseILj5120ES2_S2_S2_fjLj128EEEEEEEvNS_9FwdParamsE
        .type           _ZN10layer_norm13ln_fwd_kernelINS_13Kernel_traitsI13__nv_bfloat16S2_S2_fjLj5120ELj1ELj1ELj4ELj16ENS_18Kernel_traits_baseILj5120ES2_S2_S2_fjLj128EEEEEEEvNS_9FwdParamsE,@function
        .size           _ZN10layer_norm13ln_fwd_kernelINS_13Kernel_traitsI13__nv_bfloat16S2_S2_fjLj5120ELj1ELj1ELj4ELj16ENS_18Kernel_traits_baseILj5120ES2_S2_S2_fjLj128EEEEEEEvNS_9FwdParamsE,(.L_x_1083 - _ZN10layer_norm13ln_fwd_kernelINS_13Kernel_traitsI13__nv_bfloat16S2_S2_fjLj5120ELj1ELj1ELj4ELj16ENS_18Kernel_traits_baseILj5120ES2_S2_S2_fjLj128EEEEEEEvNS_9FwdParamsE)
        .other          _ZN10layer_norm13ln_fwd_kernelINS_13Kernel_traitsI13__nv_bfloat16S2_S2_fjLj5120ELj1ELj1ELj4ELj16ENS_18Kernel_traits_baseILj5120ES2_S2_S2_fjLj128EEEEEEEvNS_9FwdParamsE,@"STO_CUDA_ENTRY STV_DEFAULT"
_ZN10layer_norm13ln_fwd_kernelINS_13Kernel_traitsI13__nv_bfloat16S2_S2_fjLj5120ELj1ELj1ELj4ELj16ENS_18Kernel_traits_baseILj5120ES2_S2_S2_fjLj128EEEEEEEvNS_9FwdParamsE:
.text._ZN10layer_norm13ln_fwd_kernelINS_13Kernel_traitsI13__nv_bfloat16S2_S2_fjLj5120ELj1ELj1ELj4ELj16ENS_18Kernel_traits_baseILj5120ES2_S2_S2_fjLj128EEEEEEEvNS_9FwdParamsE:
[----:B------:R-:W-:Y:S08]  /*0000*/  LDC R1, c[0x0][0x37c] ;  /* 0x0000df00ff017b82 */ /* 0x000ff00000000800 */
[----:B------:R-:W0:Y:S08]  /*0010*/  S2UR UR4, SR_CTAID.X ;  /* 0x00000000000479c3 */ /* 0x000e300000002500 */
[----:B------:R-:W0:Y:S02]  /*0020*/  LDC R0, c[0x0][0x384] ;  /* 0x0000e100ff007b82 */ /* 0x000e240000000800 */
[----:B0-----:R-:W-:-:S13]  /*0030*/  ISETP.LE.AND P0, PT, R0, UR4, PT ;  /* 0x0000000400007c0c */ /* 0x001fda000bf03270 */
[----:B------:R-:W-:Y:S05]  /*0040*/  @P0 EXIT ;  /* 0x000000000000094d */ /* 0x000fea0003800000 */
[----:B------:R-:W0:Y:S01]  /*0050*/  S2R R2, SR_TID.X ;  /* 0x0000000000027919 */ /* 0x000e220000002100 */
[----:B------:R-:W0:Y:S01]  /*0060*/  LDC.64 R4, c[0x0][0x3b0] ;  /* 0x0000ec00ff047b82 */ /* 0x000e220000000a00 */
[----:B------:R-:W1:Y:S01]  /*0070*/  LDCU.64 UR8, c[0x0][0x358] ;  /* 0x00006b00ff0877ac */ /* 0x000e620008000a00 */
[----:B------:R-:W2:Y:S06]  /*0080*/  LDCU.64 UR10, c[0x0][0x380] ;  /* 0x00007000ff0a77ac */ /* 0x000eac0008000a00 */
[----:B------:R-:W3:Y:S01]  /*0090*/  LDC.64 R6, c[0x0][0x3b8] ;  /* 0x0000ee00ff067b82 */ /* 0x000ee20000000a00 */
[----:B0-----:R-:W-:-:S04]  /*00a0*/  IMAD.WIDE.U32 R4, R2, 0x10, R4 ;  /* 0x0000001002047825 */ /* 0x001fc800078e0004 */
[----:B---3--:R-:W-:Y:S01]  /*00b0*/  IMAD.WIDE.U32 R6, R2, 0x10, R6 ;  /* 0x0000001002067825 */ /* 0x008fe200078e0006 */
        /* <DEDUP_REMOVED lines=10> */
[----:B--2---:R-:W-:-:S11]  /*0160*/  UPLOP3.LUT UP0, UPT, UPT, UPT, UPT, 0x40, 0x4 ;  /* 0x000000000004789c */ /* 0x004fd60003f0e870 */
.L_x_556:
[----:B-1----:R-:W1:Y:S01]  /*0170*/  LDC.64 R64, c[0x0][0x390] ;  /* 0x0000e400ff407b82 */ /* 0x002e620000000a00 */
[----:B------:R-:W-:-:S06]  /*0180*/  UIMAD UR5, UR4, 0x280, URZ ;  /* 0x00000280040578a4 */ /* 0x000fcc000f8e02ff */
[----:B------:R-:W-:-:S05]  /*0190*/  LOP3.LUT R0, R2, UR5, RZ, 0xfc, !PT ;  /* 0x0000000502007c12 */ /* 0x000fca000f8efcff */
[----:B-1----:R-:W-:-:S06]  /*01a0*/  IMAD.WIDE.U32 R48, R0, 0x10, R64 ;  /* 0x0000001000307825 */ /* 0x002fcc00078e0040 */
[----:B------:R-:W0:Y:S01]  /*01b0*/  LDG.E.128 R48, desc[UR8][R48.64] ;  /* 0x0000000830307981 */ /* 0x000e22000c1e1d00 */
[----:B------:R-:W-:-:S05]  /*01c0*/  IADD3 R53, PT, PT, R0, 0x80, RZ ;  /* 0x0000008000357810 */ /* 0x000fca0007ffe0ff */
[----:B------:R-:W-:-:S06]  /*01d0*/  IMAD.WIDE.U32 R52, R53, 0x10, R64 ;  /* 0x0000001035347825 */ /* 0x000fcc00078e0040 */
        /* <DEDUP_REMOVED lines=9> */
[----:B------:R-:W3:Y:S01]  /*0270*/  LDG.E.128 R64, desc[UR8][R64.64] ;  /* 0x0000000840407981 */ /* 0x000ee2000c1e1d00 */
[----:B------:R-:W-:Y:S01]  /*0280*/  LOP3.LUT P0, RZ, R2, 0x1f, RZ, 0xc0, !PT ;  /* 0x0000001f02ff7812 */ /* 0x000fe2000780c0ff */
[----:B------:R-:W-:Y:S01]  /*0290*/  BSSY.RECONVERGENT B0, `(.L_x_552) ;  /* 0x00000d4000007945 */ /* 0x000fe20003800200 */
[----:B------:R-:W1:Y:S01]  /*02a0*/  S2R R2, SR_TID.X ;  /* 0x0000000000027919 */ /* 0x000e620000002100 */
[C---:B0-----:R-:W-:Y:S02]  /*02b0*/  PRMT R4, R48.reuse, 0x7632, R4 ;  /* 0x0000763230047816 */ /* 0x041fe40000000004 */
[----:B------:R-:W-:Y:S02]  /*02c0*/  SHF.L.U32 R5, R48, 0x10, RZ ;  /* 0x0000001030057819 */ /* 0x000fe400000006ff */
[----:B------:R-:W-:Y:S02]  /*02d0*/  SHF.L.U32 R4, R4, 0x10, RZ ;  /* 0x0000001004047819 */ /* 0x000fe400000006ff */
[C---:B------:R-:W-:Y:S01]  /*02e0*/  PRMT R6, R49.reuse, 0x7632, R6 ;  /* 0x0000763231067816 */ /* 0x040fe20000000006 */
[----:B------:R-:W-:Y:S01]  /*02f0*/  FADD.FTZ R3, RZ, R5 ;  /* 0x00000005ff037221 */ /* 0x000fe20000010000 */
[----:B------:R-:W-:-:S02]  /*0300*/  SHF.L.U32 R7, R49, 0x10, RZ ;  /* 0x0000001031077819 */ /* 0x000fc400000006ff */
[----:B------:R-:W-:Y:S01]  /*0310*/  SHF.L.U32 R6, R6, 0x10, RZ ;  /* 0x0000001006067819 */ /* 0x000fe200000006ff */
[----:B------:R-:W-:Y:S01]  /*0320*/  FADD.FTZ R48, R4, R3 ;  /* 0x0000000304307221 */ /* 0x000fe20000010000 */
[----:B------:R-:W-:Y:S02]  /*0330*/  SHF.L.U32 R3, R50, 0x10, RZ ;  /* 0x0000001032037819 */ /* 0x000fe400000006ff */
[----:B--2---:R-:W-:Y:S01]  /*0340*/  PRMT R70, R54, 0x7632, R70 ;  /* 0x0000763236467816 */ /* 0x004fe20000000046 */
[--C-:B------:R-:W-:Y:S01]  /*0350*/  FADD.FTZ R49, R7, R48.reuse ;  /* 0x0000003007317221 */ /* 0x100fe20000010000 */
[----:B------:R-:W-:-:S03]  /*0360*/  PRMT R48, R50, 0x7632, R48 ;  /* 0x0000763232307816 */ /* 0x000fc60000000030 */
[--C-:B------:R-:W-:Y:S01]  /*0370*/  FADD.FTZ R50, R6, R49.reuse ;  /* 0x0000003106327221 */ /* 0x100fe20000010000 */
[----:B------:R-:W-:Y:S02]  /*0380*/  SHF.L.U32 R48, R48, 0x10, RZ ;  /* 0x0000001030307819 */ /* 0x000fe400000006ff */
[----:B------:R-:W-:Y:S01]  /*0390*/  PRMT R49, R51, 0x7632, R49 ;  /* 0x0000763233317816 */ /* 0x000fe20000000031 */
[----:B------:R-:W-:Y:S01]  /*03a0*/  FADD.FTZ R69, R3, R50 ;  /* 0x0000003203457221 */ /* 0x000fe20000010000 */
[----:B------:R-:W-:Y:S02]  /*03b0*/  SHF.L.U32 R51, R51, 0x10, RZ ;  /* 0x0000001033337819 */ /* 0x000fe400000006ff */
        /* <DEDUP_REMOVED lines=9> */
[----:B------:R-:W-:Y:S02]  /*0450*/  PRMT R69, R53, 0x7632, R69 ;  /* 0x0000763235457816 */ /* 0x000fe40000000045 */
[----:B----4-:R-:W-:Y:S01]  /*0460*/  SHF.L.U32 R79, R62, 0x10, RZ ;  /* 0x000000103e4f7819 */ /* 0x010fe200000006ff */
[----:B------:R-:W-:Y:S01]  /*0470*/  FADD.FTZ R71, R50, R71 ;  /* 0x0000004732477221 */ /* 0x000fe20000010000 */
[----:B------:R-:W-:-:S02]  /*0480*/  SHF.L.U32 R53, R69, 0x10, RZ ;  /* 0x0000001045357819 */ /* 0x000fc400000006ff */
[----:B------:R-:W-:Y:S01]  /*0490*/  SHF.L.U32 R69, R54, 0x10, RZ ;  /* 0x0000001036457819 */ /* 0x000fe200000006ff */
[--C-:B------:R-:W-:Y:S01]  /*04a0*/  FADD.FTZ R72, R68, R71.reuse ;  /* 0x0000004744487221 */ /* 0x100fe20000010000 */
[----:B------:R-:W-:Y:S02]  /*04b0*/  SHF.L.U32 R54, R70, 0x10, RZ ;  /* 0x0000001046367819 */ /* 0x000fe400000006ff */
[----:B------:R-:W-:Y:S01]  /*04c0*/  PRMT R71, R55, 0x7632, R71 ;  /* 0x0000763237477816 */ /* 0x000fe20000000047 */
[----:B------:R-:W-:Y:S01]  /*04d0*/  FADD.FTZ R72, R53, R72 ;  /* 0x0000004835487221 */ /* 0x000fe20000010000 */
[----:B------:R-:W-:Y:S02]  /*04e0*/  SHF.L.U32 R70, R55, 0x10, RZ ;  /* 0x0000001037467819 */ /* 0x000fe400000006ff */
[----:B------:R-:W-:Y:S01]  /*04f0*/  SHF.L.U32 R55, R71, 0x10, RZ ;  /* 0x0000001047377819 */ /* 0x000fe200000006ff */
[--C-:B------:R-:W-:Y:S01]  /*0500*/  FADD.FTZ R73, R69, R72.reuse ;  /* 0x0000004845497221 */ /* 0x100fe20000010000 */
[----:B---3--:R-:W-:-:S02]  /*0510*/  PRMT R72, R56, 0x7632, R72 ;  /* 0x0000763238487816 */ /* 0x008fc40000000048 */
        /* <DEDUP_REMOVED lines=12> */
[----:B------:R-:W-:Y:S01]  /*05e0*/  SHF.L.U32 R83, R66, 0x10, RZ ;  /* 0x0000001042537819 */ /* 0x000fe200000006ff */
[----:B------:R-:W-:Y:S01]  /*05f0*/  FADD.FTZ R75, R56, R75 ;  /* 0x0000004b384b7221 */ /* 0x000fe20000010000 */
[----:B------:R-:W-:Y:S02]  /*0600*/  SHF.L.U32 R58, R74, 0x10, RZ ;  /* 0x000000104a3a7819 */ /* 0x000fe400000006ff */
[C---:B------:R-:W-:Y:S01]  /*0610*/  SHF.L.U32 R74, R59.reuse, 0x10, RZ ;  /* 0x000000103b4a7819 */ /* 0x040fe200000006ff */
[--C-:B------:R-:W-:Y:S01]  /*0620*/  FADD.FTZ R76, R72, R75.reuse ;  /* 0x0000004b484c7221 */ /* 0x100fe20000010000 */
[----:B------:R-:W-:-:S03]  /*0630*/  PRMT R75, R59, 0x7632, R75 ;  /* 0x000076323b4b7816 */ /* 0x000fc6000000004b */
[----:B------:R-:W-:Y:S01]  /*0640*/  FADD.FTZ R76, R57, R76 ;  /* 0x0000004c394c7221 */ /* 0x000fe20000010000 */
[----:B------:R-:W-:Y:S02]  /*0650*/  SHF.L.U32 R59, R75, 0x10, RZ ;  /* 0x000000104b3b7819 */ /* 0x000fe400000006ff */
[C---:B------:R-:W-:Y:S01]  /*0660*/  PRMT R75, R60.reuse, 0x7632, R75 ;  /* 0x000076323c4b7816 */ /* 0x040fe2000000004b */
[----:B------:R-:W-:Y:S01]  /*0670*/  FADD.FTZ R77, R73, R76 ;  /* 0x0000004c494d7221 */ /* 0x000fe20000010000 */
[----:B------:R-:W-:Y:S02]  /*0680*/  SHF.L.U32 R76, R60, 0x10, RZ ;  /* 0x000000103c4c7819 */ /* 0x000fe400000006ff */
[----:B------:R-:W-:Y:S01]  /*0690*/  SHF.L.U32 R75, R75, 0x10, RZ ;  /* 0x000000104b4b7819 */ /* 0x000fe200000006ff */
[----:B------:R-:W-:-:S04]  /*06a0*/  FADD.FTZ R77, R58, R77 ;  /* 0x0000004d3a4d7221 */ /* 0x000fc80000010000 */
[----:B------:R-:W-:-:S04]  /*06b0*/  FADD.FTZ R78, R74, R77 ;  /* 0x0000004d4a4e7221 */ /* 0x000fc80000010000 */
[----:B------:R-:W-:Y:S01]  /*06c0*/  FADD.FTZ R77, R59, R78 ;  /* 0x0000004e3b4d7221 */ /* 0x000fe20000010000 */
[----:B------:R-:W-:-:S03]  /*06d0*/  SHF.L.U32 R78, R61, 0x10, RZ ;  /* 0x000000103d4e7819 */ /* 0x000fc600000006ff */
[--C-:B------:R-:W-:Y:S01]  /*06e0*/  FADD.FTZ R60, R76, R77.reuse ;  /* 0x0000004d4c3c7221 */ /* 0x100fe20000010000 */
[----:B------:R-:W-:-:S03]  /*06f0*/  PRMT R77, R61, 0x7632, R77 ;  /* 0x000076323d4d7816 */ /* 0x000fc6000000004d */
[--C-:B------:R-:W-:Y:S01]  /*0700*/  FADD.FTZ R61, R75, R60.reuse ;  /* 0x0000003c4b3d7221 */ /* 0x100fe20000010000 */
        /* <DEDUP_REMOVED lines=8> */
[----:B------:R-:W-:Y:S01]  /*0790*/  SHF.L.U32 R63, R60, 0x10, RZ ;  /* 0x000000103c3f7819 */ /* 0x000fe200000006ff */
[----:B------:R-:W-:Y:S01]  /*07a0*/  FADD.FTZ R61, R62, R61 ;  /* 0x0000003d3e3d7221 */ /* 0x000fe20000010000 */
[----:B------:R-:W-:-:S03]  /*07b0*/  PRMT R60, R64, 0x7632, R60 ;  /* 0x00007632403c7816 */ /* 0x000fc6000000003c */
[----:B------:R-:W-:Y:S01]  /*07c0*/  FADD.FTZ R82, R80, R61 ;  /* 0x0000003d50527221 */ /* 0x000fe20000010000 */
[----:B------:R-:W-:Y:S02]  /*07d0*/  SHF.L.U32 R64, R60, 0x10, RZ ;  /* 0x000000103c407819 */ /* 0x000fe400000006ff */
[----:B------:R-:W-:Y:S01]  /*07e0*/  PRMT R60, R65, 0x7632, R60 ;  /* 0x00007632413c7816 */ /* 0x000fe2000000003c */
[----:B------:R-:W-:-:S04]  /*07f0*/  FADD.FTZ R82, R63, R82 ;  /* 0x000000523f527221 */ /* 0x000fc80000010000 */
        /* <DEDUP_REMOVED lines=25> */
[----:B------:R-:W-:-:S04]  /*0990*/  FMUL.FTZ R60, R60, 0.00078125001164153218269 ;  /* 0x3a4ccccd3c3c7820 */ /* 0x000fc80000410000 */
        /* <DEDUP_REMOVED lines=90> */
[----:B-1----:R-:W-:Y:S06]  /*0f40*/  @P0 BRA `(.L_x_553) ;  /* 0x0000000000200947 */ /* 0x002fec0003800000 */
        /* <DEDUP_REMOVED lines=8> */
.L_x_553:
[----:B------:R-:W-:Y:S05]  /*0fd0*/  BSYNC.RECONVERGENT B0 ;  /* 0x0000000000007941 */ /* 0x000fea0003800200 */
.L_x_552:
        /* <DEDUP_REMOVED lines=15> */
.L_x_555:
[----:B------:R-:W-:Y:S05]  /*10d0*/  BSYNC.RECONVERGENT B0 ;  /* 0x0000000000007941 */ /* 0x000fea0003800200 */
.L_x_554:
[----:B0-----:R-:W0:Y:S01]  /*10e0*/  SHFL.DOWN PT, R85, R60, 0x2, 0x1f ;  /* 0x08401f003c557f89 */ /* 0x001e2200000e0000 */
[----:B------:R-:W-:Y:S01]  /*10f0*/  ISETP.NE.AND P0, PT, R2, RZ, PT ;  /* 0x000000ff0200720c */ /* 0x000fe20003f05270 */
[----:B------:R-:W-:Y:S02]  /*1100*/  UPLOP3.LUT UP0, UPT, UPT, UPT, UP0, 0x40, 0x4 ;  /* 0x000000000004789c */ /* 0x000fe40003f0e800 */
[----:B------:R-:W1:Y:S01]  /*1110*/  SHFL.DOWN PT, R88, R89, 0x2, 0x1f ;  /* 0x08401f0059587f89 */ /* 0x000e6200000e0000 */
[----:B0-----:R-:W-:Y:S01]  /*1120*/  FADD.FTZ R86, -R85, R60 ;  /* 0x0000003c55567221 */ /* 0x001fe20000010100 */
[C---:B-1----:R-:W-:Y:S01]  /*1130*/  FMUL.FTZ R90, R88.reuse, R85 ;  /* 0x00000055585a7220 */ /* 0x042fe20000410000 */
[----:B------:R-:W-:Y:S02]  /*1140*/  FADD.FTZ R85, R88, R89 ;  /* 0x0000005958557221 */ /* 0x000fe40000010000 */
[----:B------:R-:W-:Y:S01]  /*1150*/  FMUL.FTZ R86, R86, R86 ;  /* 0x0000005656567220 */ /* 0x000fe20000410000 */
[----:B------:R-:W-:Y:S01]  /*1160*/  FFMA.FTZ R92, R89, R60, R90 ;  /* 0x0000003c595c7223 */ /* 0x000fe2000001005a */
[----:B------:R-:W0:Y:S02]  /*1170*/  MUFU.RCP R87, R85 ;  /* 0x0000005500577308 */ /* 0x000e240000001000 */
[----:B------:R-:W-:Y:S01]  /*1180*/  FMUL.FTZ R91, R86, R89 ;  /* 0x00000059565b7220 */ /* 0x000fe20000410000 */
[----:B------:R-:W1:Y:S03]  /*1190*/  SHFL.DOWN PT, R90, R61, 0x2, 0x1f ;  /* 0x08401f003d5a7f89 */ /* 0x000e6600000e0000 */
[----:B------:R-:W-:Y:S01]  /*11a0*/  FMUL.FTZ R91, R88, R91 ;  /* 0x0000005b585b7220 */ /* 0x000fe20000410000 */
[----:B------:R-:W-:Y:S01]  /*11b0*/  SHFL.DOWN PT, R60, R85, 0x1, 0x1f ;  /* 0x08201f00553c7f89 */ /* 0x000fe200000e0000 */
[----:B0-----:R-:W-:-:S05]  /*11c0*/  FMUL.FTZ R86, R87, R92 ;  /* 0x0000005c57567220 */ /* 0x001fca0000410000 */
[----:B------:R-:W0:Y:S01]  /*11d0*/  SHFL.DOWN PT, R89, R86, 0x1, 0x1f ;  /* 0x08201f0056597f89 */ /* 0x000e2200000e0000 */
[----:B-1----:R-:W-:-:S04]  /*11e0*/  FADD.FTZ R90, R90, R61 ;  /* 0x0000003d5a5a7221 */ /* 0x002fc80000010000 */
[----:B------:R-:W-:Y:S01]  /*11f0*/  FFMA.FTZ R87, R87, R91, R90 ;  /* 0x0000005b57577223 */ /* 0x000fe2000001005a */
[----:B0-----:R-:W-:-:S04]  /*1200*/  FADD.FTZ R88, R86, -R89 ;  /* 0x8000005956587221 */ /* 0x001fc80000010000 */
[----:B------:R-:W-:Y:S02]  /*1210*/  FMUL.FTZ R90, R88, R88 ;  /* 0x00000058585a7220 */ /* 0x000fe40000410000 */
[----:B------:R-:W0:Y:S02]  /*1220*/  SHFL.DOWN PT, R88, R87, 0x1, 0x1f ;  /* 0x08201f0057587f89 */ /* 0x000e2400000e0000 */
[C---:B------:R-:W-:Y:S01]  /*1230*/  FMUL.FTZ R91, R85.reuse, R90 ;  /* 0x0000005a555b7220 */ /* 0x040fe20000410000 */
[C---:B------:R-:W-:Y:S01]  /*1240*/  FMUL.FTZ R90, R60.reuse, R89 ;  /* 0x000000593c5a7220 */ /* 0x040fe20000410000 */
[----:B------:R-:W-:Y:S01]  /*1250*/  MOV R89, UR4 ;  /* 0x0000000400597c02 */ /* 0x000fe20008000f00 */
[----:B------:R-:W-:Y:S01]  /*1260*/  UIADD3 UR4, UPT, UPT, UR4, UR10, URZ ;  /* 0x0000000a04047290 */ /* 0x000fe2000fffe0ff */
[----:B------:R-:W-:Y:S01]  /*1270*/  FMUL.FTZ R91, R60, R91 ;  /* 0x0000005b3c5b7220 */ /* 0x000fe20000410000 */
[C---:B------:R-:W-:Y:S01]  /*1280*/  FADD.FTZ R60, R85.reuse, R60 ;  /* 0x0000003c553c7221 */ /* 0x040fe20000010000 */
[----:B------:R-:W-:Y:S01]  /*1290*/  FFMA.FTZ R85, R85, R86, R90 ;  /* 0x0000005655557223 */ /* 0x000fe2000001005a */
[----:B------:R-:W-:-:S04]  /*12a0*/  UISETP.GE.AND UP1, UPT, UR4, UR11, UPT ;  /* 0x0000000b0400728c */ /* 0x000fc8000bf26270 */
[----:B------:R-:W1:Y:S01]  /*12b0*/  MUFU.RCP R60, R60 ;  /* 0x0000003c003c7308 */ /* 0x000e620000001000 */
[----:B0-----:R-:W-:Y:S02]  /*12c0*/  FADD.FTZ R61, R87, R88 ;  /* 0x00000058573d7221 */ /* 0x001fe40000010000 */
[----:B------:R-:W0:Y:S02]  /*12d0*/  LDC R88, c[0x0][0x3d0] ;  /* 0x0000f400ff587b82 */ /* 0x000e240000000800 */
[C---:B-1----:R-:W-:Y:S01]  /*12e0*/  FFMA.FTZ R61, R60.reuse, R91, R61 ;  /* 0x0000005b3c3d7223 */ /* 0x042fe2000001003d */
[----:B------:R-:W-:-:S05]  /*12f0*/  FMUL.FTZ R85, R60, R85 ;  /* 0x000000553c557220 */ /* 0x000fca0000410000 */
[----:B------:R-:W1:Y:S01]  /*1300*/  @!P0 LDC.64 R86, c[0x0][0x3a0] ;  /* 0x0000e800ff568b82 */ /* 0x000e620000000a00 */
[----:B------:R-:W0:Y:S04]  /*1310*/  SHFL.IDX PT, R61, R61, RZ, 0x1f ;  /* 0x00001fff3d3d7589 */ /* 0x000e2800000e0000 */
[----:B------:R-:W2:Y:S01]  /*1320*/  SHFL.IDX PT, R85, R85, RZ, 0x1f ;  /* 0x00001fff55557589 */ /* 0x000ea200000e0000 */
[----:B-1----:R-:W-:-:S04]  /*1330*/  @!P0 IMAD.WIDE R86, R89, 0x4, R86 ;  /* 0x0000000459568825 */ /* 0x002fc800078e0256 */
[----:B0-----:R-:W-:Y:S02]  /*1340*/  FFMA.FTZ R90, R61, 0.00019531250291038304567, R88 ;  /* 0x394ccccd3d5a7823 */ /* 0x001fe40000010058 */
[----:B------:R-:W0:Y:S01]  /*1350*/  @!P0 LDC.64 R60, c[0x0][0x3a8] ;  /* 0x0000ea00ff3c8b82 */ /* 0x000e220000000a00 */
[----:B--2---:R-:W-:-:S03]  /*1360*/  R2UR UR5, R85 ;  /* 0x00000000550572ca */ /* 0x004fc600000e0000 */
[----:B------:R-:W1:Y:S10]  /*1370*/  MUFU.RSQ R90, R90 ;  /* 0x0000005a005a7308 */ /* 0x000e740000001400 */
[----:B------:R-:W-:Y:S01]  /*1380*/  FADD.FTZ R5, R5, -UR5 ;  /* 0x8000000505057e21 */ /* 0x000fe20008010000 */
[----:B------:R-:W-:Y:S01]  /*1390*/  FADD.FTZ R4, R4, -UR5 ;  /* 0x8000000504047e21 */ /* 0x000fe20008010000 */
[----:B------:R-:W-:Y:S01]  /*13a0*/  FADD.FTZ R3, R3, -UR5 ;  /* 0x8000000503037e21 */ /* 0x000fe20008010000 */
[----:B------:R-:W-:Y:S01]  /*13b0*/  FADD.FTZ R48, R48, -UR5 ;  /* 0x8000000530307e21 */ /* 0x000fe20008010000 */
[----:B------:R-:W-:Y:S01]  /*13c0*/  MOV R91, UR5 ;  /* 0x00000005005b7c02 */ /* 0x000fe20008000f00 */
[----:B------:R-:W-:Y:S01]  /*13d0*/  FADD.FTZ R52, R52, -UR5 ;  /* 0x8000000534347e21 */ /* 0x000fe20008010000 */
[----:B-1----:R-:W-:Y:S01]  /*13e0*/  R2UR UR6, R90 ;  /* 0x000000005a0672ca */ /* 0x002fe200000e0000 */
[----:B------:R-:W-:Y:S01]  /*13f0*/  FADD.FTZ R50, R50, -UR5 ;  /* 0x8000000532327e21 */ /* 0x000fe20008010000 */
[----:B------:R-:W-:Y:S01]  /*1400*/  FADD.FTZ R69, R69, -UR5 ;  /* 0x8000000545457e21 */ /* 0x000fe20008010000 */
[----:B0-----:R-:W-:-:S04]  /*1410*/  @!P0 IMAD.WIDE R88, R89, 0x4, R60 ;  /* 0x0000000459588825 */ /* 0x001fc800078e023c */
[----:B------:R-:W-:Y:S01]  /*1420*/  FADD.FTZ R54, R54, -UR5 ;  /* 0x8000000536367e21 */ /* 0x000fe20008010000 */
[----:B------:R-:W0:Y:S01]  /*1430*/  LDC.64 R60, c[0x0][0x398] ;  /* 0x0000e600ff3c7b82 */ /* 0x000e220000000a00 */
        /* <DEDUP_REMOVED lines=34> */
[----:B------:R1:W-:Y:S01]  /*1660*/  @!P0 STG.E desc[UR8][R86.64], R91 ;  /* 0x0000005b56008986 */ /* 0x0003e2000c101908 */
[----:B------:R-:W-:Y:S01]  /*1670*/  FMUL.FTZ R71, R71, UR6 ;  /* 0x0000000647477c20 */ /* 0x000fe20008410000 */
        /* <DEDUP_REMOVED lines=10> */
[----:B-1----:R-:W-:Y:S01]  /*1720*/  FMUL.FTZ R91, R6, UR6 ;  /* 0x00000006065b7c20 */ /* 0x002fe20008410000 */
        /* <DEDUP_REMOVED lines=58> */
[----:B------:R-:W-:Y:S02]  /*1ad0*/  MOV R93, UR6 ;  /* 0x00000006005d7c02 */ /* 0x000fe40008000f00 */
[----:B------:R-:W-:Y:S01]  /*1ae0*/  F2FP.BF16.F32.PACK_AB R72, RZ, R72 ;  /* 0x00000048ff48723e */ /* 0x000fe200000010ff */
[----:B-----5:R-:W-:Y:S01]  /*1af0*/  HFMA2.BF16_V2 R48, R28, R90, R8 ;  /* 0x0000005a1c307231 */ /* 0x020fe20000200008 */
[----:B------:R-:W-:Y:S01]  /*1b00*/  F2FP.BF16.F32.PACK_AB R57, RZ, R57 ;  /* 0x00000039ff39723e */ /* 0x000fe200000010ff */
[----:B------:R0:W-:Y:S01]  /*1b10*/  @!P0 STG.E desc[UR8][R88.64], R93 ;  /* 0x0000005d58008986 */ /* 0x0001e2000c101908 */
[----:B------:R-:W-:-:S02]  /*1b20*/  F2FP.BF16.F32.PACK_AB R74, RZ, R74 ;  /* 0x0000004aff4a723e */ /* 0x000fc400000010ff */
[----:B------:R-:W-:Y:S02]  /*1b30*/  F2FP.BF16.F32.PACK_AB R59, RZ, R59 ;  /* 0x0000003bff3b723e */ /* 0x000fe400000010ff */
[----:B------:R-:W-:Y:S01]  /*1b40*/  PRMT R52, R52, 0x5410, R50 ;  /* 0x0000541034347816 */ /* 0x000fe20000000032 */
[----:B------:R-:W-:Y:S01]  /*1b50*/  HFMA2.BF16_V2 R50, R30, R3, R10 ;  /* 0x000000031e327231 */ /* 0x000fe2000020000a */
[----:B------:R-:W-:Y:S02]  /*1b60*/  PRMT R69, R69, 0x5410, R54 ;  /* 0x0000541045457816 */ /* 0x000fe40000000036 */
[----:B------:R-:W-:Y:S02]  /*1b70*/  F2FP.BF16.F32.PACK_AB R80, RZ, R80 ;  /* 0x00000050ff50723e */ /* 0x000fe400000010ff */
[----:B------:R-:W-:Y:S01]  /*1b80*/  F2FP.BF16.F32.PACK_AB R63, RZ, R63 ;  /* 0x0000003fff3f723e */ /* 0x000fe200000010ff */
[----:B------:R-:W-:Y:S01]  /*1b90*/  HFMA2.BF16_V2 R52, R32, R52, R12 ;  /* 0x0000003420347231 */ /* 0x000fe2000020000c */
[----:B------:R-:W-:Y:S01]  /*1ba0*/  PRMT R71, R71, 0x5410, R56 ;  /* 0x0000541047477816 */ /* 0x000fe20000000038 */
[----:B------:R-:W-:Y:S01]  /*1bb0*/  HFMA2.BF16_V2 R54, R34, R69, R14 ;  /* 0x0000004522367231 */ /* 0x000fe2000020000e */
[----:B------:R-:W-:Y:S01]  /*1bc0*/  PRMT R73, R73, 0x5410, R58 ;  /* 0x0000541049497816 */ /* 0x000fe2000000003a */
[----:B0-----:R-:W-:Y:S01]  /*1bd0*/  IMAD.WIDE.U32 R88, R0, 0x10, R60 ;  /* 0x0000001000587825 */ /* 0x001fe200078e003c */
[----:B------:R-:W-:-:S02]  /*1be0*/  F2FP.BF16.F32.PACK_AB R82, RZ, R82 ;  /* 0x00000052ff52723e */ /* 0x000fc400000010ff */
[----:B------:R-:W-:Y:S01]  /*1bf0*/  F2FP.BF16.F32.PACK_AB R65, RZ, R65 ;  /* 0x00000041ff41723e */ /* 0x000fe200000010ff */
        /* <DEDUP_REMOVED lines=11> */
[----:B------:R-:W-:Y:S01]  /*1cb0*/  IADD3 R87, PT, PT, R0, 0x80, RZ ;  /* 0x0000008000577810 */ /* 0x000fe20007ffe0ff */
[----:B------:R-:W-:Y:S01]  /*1cc0*/  HFMA2.BF16_V2 R77, R41, R78, R21 ;  /* 0x0000004e294d7231 */ /* 0x000fe20000200015 */
[----:B------:R-:W-:Y:S01]  /*1cd0*/  PRMT R68, R68, 0x5410, R53 ;  /* 0x0000541044447816 */ /* 0x000fe20000000035 */
[----:B------:R-:W-:Y:S01]  /*1ce0*/  HFMA2.BF16_V2 R76, R40, R76, R20 ;  /* 0x0000004c284c7231 */ /* 0x000fe20000200014 */
[----:B------:R-:W-:Y:S01]  /*1cf0*/  PRMT R70, R70, 0x5410, R55 ;  /* 0x0000541046467816 */ /* 0x000fe20000000037 */
[----:B------:R-:W-:Y:S01]  /*1d00*/  IMAD.WIDE.U32 R86, R87, 0x10, R60 ;  /* 0x0000001057567825 */ /* 0x000fe200078e003c */
[----:B------:R-:W-:-:S03]  /*1d10*/  PRMT R81, R81, 0x5410, R64 ;  /* 0x0000541051517816 */ /* 0x000fc60000000040 */
[----:B------:R-:W-:Y:S01]  /*1d20*/  HFMA2.BF16_V2 R53, R33, R68, R13 ;  /* 0x0000004421357231 */ /* 0x000fe2000020000d */
[----:B------:R-:W-:Y:S01]  /*1d30*/  PRMT R83, R83, 0x5410, R66 ;  /* 0x0000541053537816 */ /* 0x000fe20000000042 */
[----:B------:R-:W-:Y:S01]  /*1d40*/  HFMA2.BF16_V2 R55, R35, R70, R15 ;  /* 0x0000004623377231 */ /* 0x000fe2000020000f */
[----:B------:R-:W-:Y:S01]  /*1d50*/  IADD3 R5, PT, PT, R0, 0x100, RZ ;  /* 0x0000010000057810 */ /* 0x000fe20007ffe0ff */
[----:B------:R-:W-:Y:S01]  /*1d60*/  HFMA2.BF16_V2 R78, R42, R79, R22 ;  /* 0x0000004f2a4e7231 */ /* 0x000fe20000200016 */
[----:B------:R-:W-:Y:S01]  /*1d70*/  PRMT R72, R72, 0x5410, R57 ;  /* 0x0000541048487816 */ /* 0x000fe20000000039 */
[----:B------:R-:W-:Y:S01]  /*1d80*/  HFMA2.BF16_V2 R64, R44, R81, R24 ;  /* 0x000000512c407231 */ /* 0x000fe20000200018 */
[----:B------:R-:W-:Y:S01]  /*1d90*/  PRMT R74, R74, 0x5410, R59 ;  /* 0x000054104a4a7816 */ /* 0x000fe2000000003b */
[----:B------:R-:W-:Y:S01]  /*1da0*/  IMAD.WIDE.U32 R4, R5, 0x10, R60 ;  /* 0x0000001005047825 */ /* 0x000fe200078e003c */
[----:B------:R-:W-:-:S03]  /*1db0*/  IADD3 R7, PT, PT, R0, 0x180, RZ ;  /* 0x0000018000077810 */ /* 0x000fc60007ffe0ff */
[----:B------:R-:W-:Y:S01]  /*1dc0*/  HFMA2.BF16_V2 R57, R37, R72, R17 ;  /* 0x0000004825397231 */ /* 0x000fe20000200011 */
[----:B------:R-:W-:Y:S01]  /*1dd0*/  PRMT R80, R80, 0x5410, R63 ;  /* 0x0000541050507816 */ /* 0x000fe2000000003f */
[----:B------:R-:W-:Y:S01]  /*1de0*/  HFMA2.BF16_V2 R59, R39, R74, R19 ;  /* 0x0000004a273b7231 */ /* 0x000fe20000200013 */
[----:B------:R-:W-:Y:S01]  /*1df0*/  IADD3 R93, PT, PT, R0, 0x200, RZ ;  /* 0x00000200005d7810 */ /* 0x000fe20007ffe0ff */
[----:B------:R-:W-:Y:S01]  /*1e00*/  HFMA2.BF16_V2 R66, R46, R83, R26 ;  /* 0x000000532e427231 */ /* 0x000fe2000020001a */
[----:B------:R-:W-:Y:S01]  /*1e10*/  PRMT R82, R82, 0x5410, R65 ;  /* 0x0000541052527816 */ /* 0x000fe20000000041 */
[----:B------:R-:W-:Y:S01]  /*1e20*/  IMAD.WIDE.U32 R6, R7, 0x10, R60 ;  /* 0x0000001007067825 */ /* 0x000fe200078e003c */
[----:B------:R-:W-:-:S03]  /*1e30*/  PRMT R84, R84, 0x5410, R67 ;  /* 0x0000541054547816 */ /* 0x000fc60000000043 */
[----:B------:R-:W-:Y:S01]  /*1e40*/  HFMA2.BF16_V2 R79, R43, R80, R23 ;  /* 0x000000502b4f7231 */ /* 0x000fe20000200017 */
[----:B------:R1:W-:Y:S01]  /*1e50*/  STG.E.128 desc[UR8][R88.64], R48 ;  /* 0x0000003058007986 */ /* 0x0003e2000c101d08 */
[----:B------:R-:W-:-:S04]  /*1e60*/  IMAD.WIDE.U32 R60, R93, 0x10, R60 ;  /* 0x000000105d3c7825 */ /* 0x000fc800078e003c */
[----:B------:R-:W-:Y:S02]  /*1e70*/  HFMA2.BF16_V2 R65, R45, R82, R25 ;  /* 0x000000522d417231 */ /* 0x000fe40000200019 */
[----:B------:R-:W-:Y:S01]  /*1e80*/  HFMA2.BF16_V2 R67, R47, R84, R27 ;  /* 0x000000542f437231 */ /* 0x000fe2000020001b */
[----:B------:R1:W-:Y:S04]  /*1e90*/  STG.E.128 desc[UR8][R86.64], R52 ;  /* 0x0000003456007986 */ /* 0x0003e8000c101d08 */
[----:B------:R1:W-:Y:S04]  /*1ea0*/  STG.E.128 desc[UR8][R4.64], R56 ;  /* 0x0000003804007986 */ /* 0x0003e8000c101d08 */
[----:B------:R1:W-:Y:S04]  /*1eb0*/  STG.E.128 desc[UR8][R6.64], R76 ;  /* 0x0000004c06007986 */ /* 0x0003e8000c101d08 */
[----:B------:R1:W-:Y:S01]  /*1ec0*/  STG.E.128 desc[UR8][R60.64], R64 ;  /* 0x000000403c007986 */ /* 0x0003e2000c101d08 */
[----:B------:R-:W-:Y:S05]  /*1ed0*/  BRA.U !UP1, `(.L_x_556) ;  /* 0xffffffe109a47547 */ /* 0x000fea000b83ffff */
[----:B------:R-:W-:Y:S05]  /*1ee0*/  EXIT ;  /* 0x000000000000794d */ /* 0x000fea0003800000 */
.L_x_557:
        /* <DEDUP_REMOVED lines=9> */
.L_x_1083:


//--------------------- .text._ZN10layer_norm13ln_fwd_kernelINS_13Kernel_traitsI6__halffS2_fjLj5120ELj1ELj1ELj4ELj16ENS_18Kernel_traits_baseILj5120ES2_fS2_fjLj128EEEEEEEvNS_9FwdParamsE --------------------------
	.section	.text._ZN10layer_norm13ln_fwd_kernelINS_13Kernel_traitsI6__halffS2_fjLj5120ELj1ELj1ELj4ELj16ENS_18Kernel_traits_baseILj5120ES2_fS2_fjLj128EEEEEEEvNS_9FwdParamsE,"ax",@progbits
	.align	128
        .global         _ZN10layer_norm13ln_fwd_kernelINS_13Kernel_traitsI6__halffS2_fjLj5120ELj1ELj1ELj4ELj16ENS_18Kernel_traits_baseILj5120ES2_fS2_fjLj128EEEEEEEvNS_9FwdParamsE
        .type           _ZN10layer_norm13ln_fwd_kernelINS_13Kernel_traitsI6__halffS2_fjLj5120ELj1ELj1ELj4ELj16ENS_18Kernel_traits_baseILj5120ES2_fS2_fjLj128EEEEEEEvNS_9FwdParamsE,@function
        .size           _ZN10layer_norm13ln_fwd_kernelINS_13Kernel_traitsI6__halffS2_fjLj5120ELj1ELj1ELj4ELj16ENS_18Kernel_traits_baseILj5120ES2_fS2_fjLj128EEEEEEEvNS_9FwdParamsE,(.L_x_1084 - _ZN10layer_norm13ln_fwd_kernelINS_13Kernel_traitsI6__halffS2_fjLj5120ELj1ELj1ELj4ELj16ENS_18Kernel_traits_baseILj5120ES2_fS2_fjLj128EEEEEEEvNS_9FwdParamsE)
        .other          _ZN10layer_norm13ln_fwd_kernelINS_13Kernel_traitsI6__halffS2_fjLj5120ELj1ELj1ELj4ELj16ENS_18Kernel_traits_baseILj5120ES2_fS2_fjLj128EEEEEEEvNS_9FwdParamsE,@"STO_CUDA_ENTRY STV_DEFAULT"
_ZN10layer_norm13ln_fwd_kernelINS_13Kernel_traitsI6__halffS2_fjLj5120ELj1ELj1ELj4ELj16ENS_18Kernel_traits_baseILj5120ES2_fS2_fjLj128EEEEEEEvNS_9FwdParamsE:
.text._ZN10layer_norm13ln_fwd_kernelINS_13Kernel_traitsI6__halffS2_fjLj5120ELj1ELj1ELj4ELj16ENS_18Kernel_traits_baseILj5120ES2_fS2_fjLj128EEEEEEEvNS_9FwdParamsE:
        /* <DEDUP_REMOVED lines=105> */
.L_x_562:
        /* <DEDUP_REMOVED lines=183> */
.L_x_559:
[----:B------:R-:W-:Y:S05]  /*1200*/  BSYNC.RECONVERGENT B0 ;  /* 0x0000000000007941 */ /* 0x000fea0003800200 */
.L_x_558:
        /* <DEDUP_REMOVED lines=15> */
.L_x_561:
[----:B------:R-:W-:Y:S05]  /*1300*/  BSYNC.RECONVERGENT B0 ;  /* 0x0000000000007941 */ /* 0x000fea0003800200 */
.L_x_560:
        /* <DEDUP_REMOVED lines=71> */
[--C-:B------:R-:W-:Y:S01]  /*1780*/  FADD.FTZ R31, R31, -R94.reuse ;  /* 0x8000005e1f1f7221 */ /* 0x100fe20000010000 */
[--C-:B------:R-:W-:Y:S01]  /*1790*/  FADD.FTZ R45, R45, -R94.reuse ;  /* 0x8000005e2d2d7221 */ /* 0x100fe20000010000 */
[C---:B------:R-:W-:Y:S01]  /*17a0*/  FMUL.FTZ R51, R16.reuse, R29 ;  /* 0x0000001d10337220 */ /* 0x040fe20000410000 */
[C---:B------:R-:W-:Y:S01]  /*17b0*/  FMUL.FTZ R39, R16.reuse, R30 ;  /* 0x0000001e10277220 */ /* 0x040fe20000410000 */
[C---:B------:R-:W-:Y:S01]  /*17c0*/  FMUL.FTZ R48, R16.reuse, R48 ;  /* 0x0000003010307220 */ /* 0x040fe20000410000 */
[--C-:B------:R-:W-:Y:S01]  /*17d0*/  FADD.FTZ R17, R17, -R94.reuse ;  /* 0x8000005e11117221 */ /* 0x100fe20000010000 */
[----:B------:R-:W-:Y:S01]  /*17e0*/  F2FP.F16.F32.PACK_AB R29, RZ, R34 ;  /* 0x00000022ff1d723e */ /* 0x000fe200000000ff */
        /* <DEDUP_REMOVED lines=19> */
[----:B------:R-:W-:Y:S01]  /*1920*/  F2FP.F16.F32.PACK_AB R49, RZ, R47 ;  /* 0x0000002fff31723e */ /* 0x000fe200000000ff */
[----:B------:R-:W-:Y:S01]  /*1930*/  FADD.FTZ R44, R44, -R94 ;  /* 0x8000005e2c2c7221 */ /* 0x000fe20000010000 */
        /* <DEDUP_REMOVED lines=15> */
[----:B------:R-:W-:Y:S01]  /*1a30*/  FADD.FTZ R32, R32, -R94 ;  /* 0x8000005e20207221 */ /* 0x000fe20000010000 */
[----:B------:R-:W-:Y:S01]  /*1a40*/  PRMT R26, R80, 0x5410, R4 ;  /* 0x00005410501a7816 */ /* 0x000fe20000000004 */
[----:B------:R-:W-:Y:S01]  /*1a50*/  FADD.FTZ R33, R33, -R94 ;  /* 0x8000005e21217221 */ /* 0x000fe20000010000 */
[----:B------:R-:W-:Y:S01]  /*1a60*/  PRMT R22, R60, 0x5410, R8 ;  /* 0x000054103c167816 */ /* 0x000fe20000000008 */
[----:B------:R-:W-:Y:S01]  /*1a70*/  FMUL.FTZ R30, R16, R101 ;  /* 0x00000065101e7220 */ /* 0x000fe20000410000 */
[----:B------:R-:W-:Y:S01]  /*1a80*/  F2FP.F16.F32.PACK_AB R42, RZ, R45 ;  /* 0x0000002dff2a723e */ /* 0x000fe200000000ff */
[----:B------:R-:W-:Y:S01]  /*1a90*/  HFMA2 R45, R79.H0_H0, R39.H0_H0, R59.H0_H0 ;  /* 0x200000274f2d7231 */ /* 0x000fe2000004083b */
[----:B------:R-:W-:Y:S01]  /*1aa0*/  F2FP.F16.F32.PACK_AB R18, RZ, R18 ;  /* 0x00000012ff12723e */ /* 0x000fe200000000ff */
[----:B------:R-:W-:Y:S01]  /*1ab0*/  HFMA2 R39, R91.H0_H0, R48.H0_H0, R71.H0_H0 ;  /* 0x200000305b277231 */ /* 0x000fe20000040847 */
[----:B------:R-:W-:Y:S01]  /*1ac0*/  PRMT R46, R46, 0x5410, R38 ;  /* 0x000054102e2e7816 */ /* 0x000fe20000000026 */
[----:B------:R-:W-:Y:S01]  /*1ad0*/  HFMA2 R24, R26, R24, R22 ;  /* 0x000000181a187231 */ /* 0x000fe20000000016 */
[----:B------:R-:W-:Y:S01]  /*1ae0*/  F2FP.F16.F32.PACK_AB R103, RZ, R103 ;  /* 0x00000067ff67723e */ /* 0x000fe200000000ff */
[----:B------:R-:W-:Y:S01]  /*1af0*/  FADD.FTZ R40, R40, -R94 ;  /* 0x8000005e28287221 */ /* 0x000fe20000010000 */
[--C-:B------:R-:W-:Y:S01]  /*1b00*/  PRMT R38, R74, 0x7610, R110.reuse ;  /* 0x000076104a267816 */ /* 0x100fe2000000006e */
[----:B------:R-:W-:Y:S01]  /*1b10*/  FMUL.FTZ R32, R16, R32 ;  /* 0x0000002010207220 */ /* 0x000fe20000410000 */
[----:B------:R-:W-:Y:S01]  /*1b20*/  PRMT R48, R14, 0x5410, R110 ;  /* 0x000054100e307816 */ /* 0x000fe2000000006e */
[----:B------:R-:W-:Y:S01]  /*1b30*/  FMUL.FTZ R33, R16, R33 ;  /* 0x0000002110217220 */ /* 0x000fe20000410000 */
[----:B------:R-:W-:Y:S01]  /*1b40*/  F2FP.F16.F32.PACK_AB R44, RZ, R41 ;  /* 0x00000029ff2c723e */ /* 0x000fe200000000ff */
[--C-:B------:R-:W-:Y:S01]  /*1b50*/  FADD.FTZ R27, R27, -R94.reuse ;  /* 0x8000005e1b1b7221 */ /* 0x100fe20000010000 */
[----:B------:R-:W-:Y:S01]  /*1b60*/  F2FP.F16.F32.PACK_AB R41, RZ, R21 ;  /* 0x00000015ff29723e */ /* 0x000fe200000000ff */
[----:B------:R-:W-:Y:S01]  /*1b70*/  HFMA2 R21, R120.H1_H1, R37.H0_H0, R120.H0_H0 ;  /* 0x2000002578157231 */ /* 0x000fe20000040c78 */
[----:B------:R-:W-:Y:S01]  /*1b80*/  PRMT R22, R82, 0x7610, R3 ;  /* 0x0000761052167816 */ /* 0x000fe20000000003 */
[----:B------:R-:W-:Y:S01]  /*1b90*/  HFMA2 R37, R85.H0_H0, R18.H0_H0, R65.H0_H0 ;  /* 0x2000001255257231 */ /* 0x000fe20000040841 */
[----:B------:R-:W-:Y:S01]  /*1ba0*/  PRMT R26, R62, 0x7610, R7 ;  /* 0x000076103e1a7816 */ /* 0x000fe20000000007 */
[----:B------:R-:W-:Y:S01]  /*1bb0*/  HFMA2 R18, R111.H1_H1, R103.H0_H0, R111.H0_H0 ;  /* 0x200000676f127231 */ /* 0x000fe20000040c6f */
[----:B------:R-:W-:Y:S01]  /*1bc0*/  F2FP.F16.F32.PACK_AB R50, RZ, R50 ;  /* 0x00000032ff32723e */ /* 0x000fe200000000ff */
[C---:B------:R-:W-:Y:S01]  /*1bd0*/  FMUL.FTZ R101, R16.reuse, R40 ;  /* 0x0000002810657220 */ /* 0x040fe20000410000 */
[----:B------:R-:W-:Y:S01]  /*1be0*/  F2FP.F16.F32.PACK_AB R51, RZ, R51 ;  /* 0x00000033ff33723e */ /* 0x000fe200000000ff */
[----:B------:R-:W-:Y:S01]  /*1bf0*/  HFMA2 R103, R38, R46, R48 ;  /* 0x0000002e26677231 */ /* 0x000fe20000000030 */
[----:B------:R-:W-:Y:S01]  /*1c00*/  F2FP.F16.F32.PACK_AB R30, RZ, R30 ;  /* 0x0000001eff1e723e */ /* 0x000fe200000000ff */
[--C-:B------:R-:W-:Y:S01]  /*1c10*/  FADD.FTZ R23, R23, -R94.reuse ;  /* 0x8000005e17177221 */ /* 0x100fe20000010000 */
[----:B------:R-:W-:Y:S01]  /*1c20*/  F2FP.F16.F32.PACK_AB R31, RZ, R31 ;  /* 0x0000001fff1f723e */ /* 0x000fe200000000ff */
[C---:B------:R-:W-:Y:S01]  /*1c30*/  FMUL.FTZ R105, R16.reuse, R27 ;  /* 0x0000001b10697220 */ /* 0x040fe20000410000 */
[----:B------:R-:W-:Y:S01]  /*1c40*/  F2FP.F16.F32.PACK_AB R35, RZ, R35 ;  /* 0x00000023ff23723e */ /* 0x000fe200000000ff */
[----:B------:R-:W-:Y:S01]  /*1c50*/  FMUL.FTZ R27, R16, R23 ;  /* 0x00000017101b7220 */ /* 0x000fe20000410000 */
[----:B------:R-:W-:Y:S01]  /*1c60*/  PRMT R46, R50, 0x5410, R51 ;  /* 0x00005410322e7816 */ /* 0x000fe20000000033 */
[----:B------:R-:W-:Y:S01]  /*1c70*/  HFMA2 R50, R22, R20, R26 ;  /* 0x0000001416327231 */ /* 0x000fe2000000001a */
[----:B------:R-:W-:Y:S01]  /*1c80*/  F2FP.F16.F32.PACK_AB R32, RZ, R32 ;  /* 0x00000020ff20723e */ /* 0x000fe200000000ff */
[----:B------:R-:W-:Y:S01]  /*1c90*/  HFMA2 R23, R118.H1_H1, R35.H0_H0, R118.H0_H0 ;  /* 0x2000002376177231 */ /* 0x000fe20000040c76 */
[----:B------:R-:W-:Y:S01]  /*1ca0*/  F2FP.F16.F32.PACK_AB R33, RZ, R33 ;  /* 0x00000021ff21723e */ /* 0x000fe200000000ff */
[----:B------:R-:W-:Y:S01]  /*1cb0*/  HFMA2 R35, R113.H1_H1, R49.H0_H0, R113.H0_H0 ;  /* 0x2000003171237231 */ /* 0x000fe20000040c71 */
[----:B------:R-:W-:Y:S01]  /*1cc0*/  PRMT R30, R30, 0x5410, R31 ;  /* 0x000054101e1e7816 */ /* 0x000fe2000000001f */
[--C-:B------:R-:W-:Y:S01]  /*1cd0*/  FADD.FTZ R52, R52, -R94.reuse ;  /* 0x8000005e34347221 */ /* 0x100fe20000010000 */
[----:B------:R-:W-:Y:S01]  /*1ce0*/  PRMT R20, R84, 0x5410, R3 ;  /* 0x0000541054147816 */ /* 0x000fe20000000003 */
[--C-:B------:R-:W-:Y:S01]  /*1cf0*/  FADD.FTZ R53, R53, -R94.reuse ;  /* 0x8000005e35357221 */ /* 0x100fe20000010000 */
[----:B------:R-:W-:Y:S01]  /*1d00*/  PRMT R22, R64, 0x5410, R7 ;  /* 0x0000541040167816 */ /* 0x000fe20000000007 */
[----:B------:R-:W-:Y:S01]  /*1d10*/  FADD.FTZ R54, R54, -R94 ;  /* 0x8000005e36367221 */ /* 0x000fe20000010000 */
[----:B------:R-:W-:Y:S01]  /*1d20*/  F2FP.F16.F32.PACK_AB R101, RZ, R101 ;  /* 0x00000065ff65723e */ /* 0x000fe200000000ff */
[----:B------:R-:W-:Y:S01]  /*1d30*/  FMUL.FTZ R52, R16, R52 ;  /* 0x0000003410347220 */ /* 0x000fe20000410000 */
[----:B------:R-:W-:Y:S01]  /*1d40*/  PRMT R32, R32, 0x5410, R33 ;  /* 0x0000541020207816 */ /* 0x000fe20000000021 */
[----:B------:R-:W-:Y:S01]  /*1d50*/  HFMA2 R49, R20, R30, R22 ;  /* 0x0000001e14317231 */ /* 0x000fe20000000016 */
[--C-:B------:R-:W-:Y:S01]  /*1d60*/  PRMT R33, R76, 0x7610, R109.reuse ;  /* 0x000076104c217816 */ /* 0x100fe2000000006d */
[----:B------:R-:W-:Y:S01]  /*1d70*/  FMUL.FTZ R53, R16, R53 ;  /* 0x0000003510357220 */ /* 0x000fe20000410000 */
[----:B------:R-:W-:Y:S01]  /*1d80*/  PRMT R38, R56, 0x5410, R109 ;  /* 0x0000541038267816 */ /* 0x000fe2000000006d */
[----:B------:R-:W-:Y:S01]  /*1d90*/  FMUL.FTZ R107, R16, R54 ;  /* 0x00000036106b7220 */ /* 0x000fe20000410000 */
[----:B------:R-:W-:Y:S01]  /*1da0*/  PRMT R48, R101, 0x5410, R44 ;  /* 0x0000541065307816 */ /* 0x000fe2000000002c */
[----:B------:R-:W-:Y:S01]  /*1db0*/  HFMA2 R25, R119.H1_H1, R28.H0_H0, R119.H0_H0 ;  /* 0x2000001c77197231 */ /* 0x000fe20000040c77 */
[----:B------:R-:W-:Y:S01]  /*1dc0*/  PRMT R20, R86, 0x7610, R2 ;  /* 0x0000761056147816 */ /* 0x000fe20000000002 */
[----:B------:R-:W-:Y:S01]  /*1dd0*/  HFMA2 R32, R33, R32, R38 ;  /* 0x0000002021207231 */ /* 0x000fe20000000026 */
[----:B------:R-:W-:-:S02]  /*1de0*/  PRMT R22, R66, 0x7610, R6 ;  /* 0x0000761042167816 */ /* 0x000fc40000000006 */
[----:B------:R-:W-:Y:S02]  /*1df0*/  PRMT R33, R78, 0x7610, R4 ;  /* 0x000076104e217816 */ /* 0x000fe40000000004 */
[----:B------:R-:W-:Y:S01]  /*1e00*/  PRMT R38, R58, 0x7610, R8 ;  /* 0x000076103a267816 */ /* 0x000fe20000000008 */
[----:B------:R-:W-:Y:S01]  /*1e10*/  HFMA2 R48, R20, R48, R22 ;  /* 0x0000003014307231 */ /* 0x000fe20000000016 */
[----:B------:R-:W-:Y:S02]  /*1e20*/  F2FP.F16.F32.PACK_AB R95, RZ, R95 ;  /* 0x0000005fff5f723e */ /* 0x000fe400000000ff */
[----:B------:R-:W-:Y:S01]  /*1e30*/  PRMT R41, R41, 0x5410, R42 ;  /* 0x0000541029297816 */ /* 0x000fe2000000002a */
[----:B------:R-:W-:Y:S01]  /*1e40*/  HFMA2 R46, R33, R46, R38 ;  /* 0x0000002e212e7231 */ /* 0x000fe20000000026 */
[----:B------:R-:W-:Y:S02]  /*1e50*/  PRMT R20, R88, 0x5410, R2 ;  /* 0x0000541058147816 */ /* 0x000fe40000000002 */
[----:B------:R-:W-:-:S02]  /*1e60*/  PRMT R22, R68, 0x5410, R6 ;  /* 0x0000541044167816 */ /* 0x000fc40000000006 */
[----:B------:R-:W-:Y:S02]  /*1e70*/  PRMT R38, R47, 0x5410, R95 ;  /* 0x000054102f267816 */ /* 0x000fe4000000005f */
[----:B------:R-:W-:Y:S01]  /*1e80*/  F2FP.F16.F32.PACK_AB R36, RZ, R36 ;  /* 0x00000024ff24723e */ /* 0x000fe200000000ff */
[----:B------:R-:W-:Y:S01]  /*1e90*/  HFMA2 R47, R20, R41, R22 ;  /* 0x00000029142f7231 */ /* 0x000fe20000000016 */
[----:B------:R-:W-:Y:S02]  /*1ea0*/  PRMT R20, R90, 0x7610, R0 ;  /* 0x000076105a147816 */ /* 0x000fe40000000000 */
[----:B------:R-:W-:Y:S01]  /*1eb0*/  PRMT R22, R70, 0x7610, R5 ;  /* 0x0000761046167816 */ /* 0x000fe20000000005 */
[----:B------:R-:W-:Y:S01]  /*1ec0*/  HFMA2 R102, R75.H0_H0, R36.H0_H0, R15.H0_H0 ;  /* 0x200000244b667231 */ /* 0x000fe2000004080f */
[----:B------:R-:W-:Y:S01]  /*1ed0*/  PRMT R30, R103, 0x7632, R30 ;  /* 0x00007632671e7816 */ /* 0x000fe2000000001e */
[----:B------:R-:W-:Y:S01]  /*1ee0*/  HFMA2 R36, R87.H0_H0, R43.H0_H0, R67.H0_H0 ;  /* 0x2000002b57247231 */ /* 0x000fe20000040843 */
[----:B------:R-:W-:Y:S01]  /*1ef0*/  F2FP.F16.F32.PACK_AB R54, RZ, R52 ;  /* 0x00000034ff36723e */ /* 0x000fe200000000ff */
[----:B------:R-:W-:Y:S01]  /*1f00*/  HFMA2 R52, R77.H0_H0, R29.H0_H0, R57.H0_H0 ;  /* 0x2000001d4d347231 */ /* 0x000fe20000040839 */
[----:B------:R-:W-:Y:S01]  /*1f10*/  F2FP.F16.F32.PACK_AB R55, RZ, R53 ;  /* 0x00000035ff37723e */ /* 0x000fe200000000ff */
[----:B------:R-:W-:Y:S01]  /*1f20*/  HFMA2 R38, R20, R38, R22 ;  /* 0x0000002614267231 */ /* 0x000fe20000000016 */
        /* <DEDUP_REMOVED lines=8> */
[----:B------:R-:W-:Y:S01]  /*1fb0*/  HFMA2 R44, R20, R44, R26 ;  /* 0x0000002c142c7231 */ /* 0x000fe2000000001a */
        /* <DEDUP_REMOVED lines=8> */
[----:B------:R-:W-:Y:S02]  /*2040*/  F2FP.F16.F32.PACK_AB R34, RZ, R34 ;  /* 0x00000022ff22723e */ /* 0x000fe400000000ff */
[----:B------:R-:W-:Y:S01]  /*2050*/  PRMT R42, R52, 0x7610, R42 ;  /* 0x00007610342a7816 */ /* 0x000fe2000000002a */
[----:B------:R-:W-:Y:S01]  /*2060*/  IMAD.WIDE.U32 R32, R32, 0x10000, RZ ;  /* 0x0001000020207825 */ /* 0x000fe200078e00ff */
[----:B------:R-:W-:-:S03]  /*2070*/  LOP3.LUT R30, R26, 0xffff, RZ, 0xc0, !PT ;  /* 0x0000ffff1a1e7812 */ /* 0x000fc600078ec0ff */
[----:B------:R-:W-:Y:S01]  /*2080*/  HFMA2 R53, R81.H0_H0, R34.H0_H0, R61.H0_H0 ;  /* 0x2000002251357231 */ /* 0x000fe2000004083d */
[----:B------:R-:W-:Y:S02]  /*2090*/  PRMT R51, R50, 0x7632, R51 ;  /* 0x0000763232337816 */ /* 0x000fe40000000033 */
[----:B------:R-:W-:Y:S01]  /*20a0*/  LOP3.LUT R42, R31, 0xffff, R42, 0xf8, !PT ;  /* 0x0000ffff1f2a7812 */ /* 0x000fe200078ef82a */
[----:B------:R-:W-:Y:S01]  /*20b0*/  IMAD.WIDE.U32 R30, R30, 0x10000, RZ ;  /* 0x000100001e1e7825 */ /* 0x000fe200078e00ff */
[----:B------:R-:W-:Y:S02]  /*20c0*/  F2FP.F16.F32.PACK_AB R104, RZ, R104 ;  /* 0x00000068ff68723e */ /* 0x000fe400000000ff */
[----:B------:R-:W-:Y:S02]  /*20d0*/  PRMT R26, R24, 0x7610, R26 ;  /* 0x00007610181a7816 */ /* 0x000fe4000000001a */
[----:B------:R-:W-:Y:S01]  /*20e0*/  LOP3.LUT R51, R51, 0xffff, RZ, 0xc0, !PT ;  /* 0x0000ffff33337812 */ /* 0x000fe200078ec0ff */
[----:B------:R-:W-:Y:S01]  /*20f0*/  HFMA2 R28, R83.H0_H0, R104.H0_H0, R63.H0_H0 ;  /* 0x20000068531c7231 */ /* 0x000fe2000004083f */
        /* <DEDUP_REMOVED lines=16> */
[----:B------:R-:W-:Y:S01]  /*2200*/  F2FP.F16.F32.PACK_AB R106, RZ, R106 ;  /* 0x0000006aff6a723e */ /* 0x000fe200000000ff */
[----:B------:R-:W-:Y:S01]  /*2210*/  IMAD.WIDE.U32 R32, R32, 0x10000, RZ ;  /* 0x0001000020207825 */ /* 0x000fe200078e00ff */
[----:B------:R-:W-:Y:S02]  /*2220*/  PRMT R37, R47, 0x7632, R37 ;  /* 0x000076322f257816 */ /* 0x000fe40000000025 */
[--C-:B------:R-:W-:Y:S01]  /*2230*/  LOP3.LUT R30, R30, 0xffff, R49.reuse, 0xf8, !PT ;  /* 0x0000ffff1e1e7812 */ /* 0x100fe200078ef831 */
[----:B------:R-:W-:Y:S01]  /*2240*/  HFMA2 R34, R89.H0_H0, R106.H0_H0, R69.H0_H0 ;  /* 0x2000006a59227231 */ /* 0x000fe20000040845 */
        /* <DEDUP_REMOVED lines=13> */
[----:B------:R-:W-:Y:S02]  /*2320*/  F2FP.F16.F32.PACK_AB R107, RZ, R107 ;  /* 0x0000006bff6b723e */ /* 0x000fe400000000ff */
[----:B------:R-:W-:Y:S02]  /*2330*/  LOP3.LUT R51, R51, 0xffff, RZ, 0xc0, !PT ;  /* 0x0000ffff33337812 */ /* 0x000fe400078ec0ff */
[----:B------:R-:W-:Y:S01]  /*2340*/  PRMT R48, R39, 0x7610, R48 ;  /* 0x0000761027307816 */ /* 0x000fe20000000030 */
[----:B------:R-:W-:Y:S01]  /*2350*/  HFMA2 R43, R93.H0_H0, R107.H0_H0, R73.H0_H0 ;  /* 0x2000006b5d2b7231 */ /* 0x000fe20000040849 */
[----:B------:R-:W-:Y:S01]  /*2360*/  PRMT R49, R38, 0x7610, R49 ;  /* 0x0000761026317816 */ /* 0x000fe20000000031 */
[----:B------:R-:W-:Y:S01]  /*2370*/  IMAD.WIDE.U32 R38, R51, 0x10000, RZ ;  /* 0x0001000033267825 */ /* 0x000fe200078e00ff */
[----:B------:R-:W-:-:S02]  /*2380*/  F2FP.F16.F32.PACK_AB R105, RZ, R105 ;  /* 0x00000069ff69723e */ /* 0x000fc400000000ff */
[----:B------:R-:W-:Y:S02]  /*2390*/  LOP3.LUT R36, R36, 0xffff, R49, 0xf8, !PT ;  /* 0x0000ffff24247812 */ /* 0x000fe400078ef831 */
[----:B------:R-:W-:Y:S01]  /*23a0*/  LOP3.LUT R37, R37, 0xffff, R48, 0xf8, !PT ;  /* 0x0000ffff25257812 */ /* 0x000fe200078ef830 */
[----:B------:R-:W-:Y:S01]  /*23b0*/  HFMA2 R40, R117.H1_H1, R105.H0_H0, R117.H0_H0 ;  /* 0x2000006975287231 */ /* 0x000fe20000040c75 */
        /* <DEDUP_REMOVED lines=8> */
[----:B------:R-:W-:Y:S01]  /*2440*/  F2FP.F16.F32.PACK_AB R27, RZ, R27 ;  /* 0x0000001bff1b723e */ /* 0x000fe200000000ff */
[----:B------:R-:W2:Y:S01]  /*2450*/  LDC.64 R40, c[0x0][0x398] ;  /* 0x0000e600ff287b82 */ /* 0x000ea20000000a00 */
[----:B------:R-:W-:Y:S02]  /*2460*/  F2FP.F16.F32.PACK_AB R17, RZ, R17 ;  /* 0x00000011ff11723e */ /* 0x000fe400000000ff */
[----:B------:R-:W-:Y:S01]  /*2470*/  F2FP.F16.F32.PACK_AB R19, RZ, R19 ;  /* 0x00000013ff13723e */ /* 0x000fe200000000ff */
[----:B------:R-:W-:Y:S01]  /*2480*/  HFMA2 R29, R116.H1_H1, R27.H0_H0, R116.H0_H0 ;  /* 0x2000001b741d7231 */ /* 0x000fe20000040c74 */
[----:B------:R-:W-:Y:S01]  /*2490*/  F2FP.F16.F32.PACK_AB R108, RZ, R108 ;  /* 0x0000006cff6c723e */ /* 0x000fe200000000ff */
[----:B------:R-:W-:Y:S01]  /*24a0*/  HFMA2 R17, R115.H1_H1, R17.H0_H0, R115.H0_H0 ;  /* 0x2000001173117231 */ /* 0x000fe20000040c73 */
[----:B------:R-:W-:Y:S01]  /*24b0*/  SHF.L.U32 R42, R42, 0x10, RZ ;  /* 0x000000102a2a7819 */ /* 0x000fe200000006ff */
[----:B------:R-:W-:Y:S01]  /*24c0*/  HFMA2 R27, R114.H1_H1, R19.H0_H0, R114.H0_H0 ;  /* 0x20000013721b7231 */ /* 0x000fe20000040c72 */
[----:B------:R-:W-:Y:S01]  /*24d0*/  LOP3.LUT R25, R45, R43, RZ, 0xfc, !PT ;  /* 0x0000002b2d197212 */ /* 0x000fe200078efcff */
[----:B------:R-:W-:Y:S01]  /*24e0*/  HFMA2 R19, R112.H1_H1, R108.H0_H0, R112.H0_H0 ;  /* 0x2000006c70137231 */ /* 0x000fe20000040c70 */
        /* <DEDUP_REMOVED lines=44> */
.L_x_563:
        /* <DEDUP_REMOVED lines=13> */
.L_x_1084:


//--------------------- .text._ZN10layer_norm13ln_fwd_kernelINS_13Kernel_traitsI6__halfS2_S2_fjLj5120ELj1ELj1ELj4ELj16ENS_18Kernel_traits_baseILj5120ES2_S2_S2_fjLj128EEEEEEEvNS_9FwdParamsE --------------------------
	.section	.text._ZN10layer_norm13ln_fwd_kernelINS_13Kernel_traitsI6__halfS2_S2_fjLj5120ELj1ELj1ELj4ELj16ENS_18Kernel_traits_baseILj5120ES2_S2_S2_fjLj128EEEEEEEvNS_9FwdParamsE,"ax",@progbits
	.align	128
        .global         _ZN10layer_norm13ln_fwd_kernelINS_13Kernel_traitsI6__halfS2_S2_fjLj5120ELj1ELj1ELj4ELj16ENS_18Kernel_traits_baseILj5120ES2_S2_S2_fjLj128EEEEEEEvNS_9FwdParamsE
        .type           _ZN10layer_norm13ln_fwd_kernelINS_13Kernel_traitsI6__halfS2_S2_fjLj5120ELj1ELj1ELj4ELj16ENS_18Kernel_traits_baseILj5120ES2_S2_S2_fjLj128EEEEEEEvNS_9FwdParamsE,@function
        .size           _ZN10layer_norm13ln_fwd_kernelINS_13Kernel_traitsI6__halfS2_S2_fjLj5120ELj1ELj1ELj4ELj16ENS_18Kernel_traits_baseILj5120ES2_S2_S2_fjLj128EEEEEEEvNS_9FwdParamsE,(.L_x_1085 - _ZN10layer_norm13ln_fwd_kernelINS_13Kernel_traitsI6__halfS2_S2_fjLj5120ELj1ELj1ELj4ELj16ENS_18Kernel_traits_baseILj5120ES2_S2_S2_fjLj128EEEEEEEvNS_9FwdParamsE)
        .other          _ZN10layer_norm13ln_fwd_kernelINS_13Kernel_traitsI6__halfS2_S2_fjLj5120ELj1ELj1ELj4ELj16ENS_18Kernel_traits_baseILj5120ES2_S2_S2_fjLj128EEEEEEEvNS_9FwdParamsE,@"STO_CUDA_ENTRY STV_DEFAULT"
_ZN10layer_norm13ln_fwd_kernelINS_13Kernel_traitsI6__halfS2_S2_fjLj5120ELj1ELj1ELj4ELj16ENS_18Kernel_traits_baseILj5120ES2_S2_S2_fjLj128EEEEEEEvNS_9FwdParamsE:
.text._ZN10layer_norm13ln_fwd_kernelINS_13Kernel_traitsI6__halfS2_S2_fjLj5120ELj1ELj1ELj4ELj16ENS_18Kernel_traits_baseILj5120ES2_S2_S2_fjLj128EEEEEEEvNS_9FwdParamsE:
        /* <DEDUP_REMOVED lines=23> */
.L_x_568:
[----:B-1----:R-:W1:Y:S01]  /*0170*/  LDC.64 R64, c[0x0][0x390] ;  /* 0x0000e400ff407b82 */ /* 0x002e620000000a00 */
[----:B------:R-:W-:-:S06]  /*0180*/  UIMAD UR5, UR4, 0x280, URZ ;  /* 0x00000280040578a4 */ /* 0x000fcc000f8e02ff */
[----:B------:R-:W-:-:S05]  /*0190*/  LOP3.LUT R2, R3, UR5, RZ, 0xfc, !PT ;  /* 0x0000000503027c12 */ /* 0x000fca000f8efcff */
        /* <DEDUP_REMOVED lines=14> */
[----:B------:R-:W-:Y:S01]  /*0280*/  LOP3.LUT P0, RZ, R3, 0x1f, RZ, 0xc0, !PT ;  /* 0x0000001f03ff7812 */ /* 0x000fe2000780c0ff */
[----:B------:R-:W-:Y:S01]  /*0290*/  BSSY.RECONVERGENT B0, `(.L_x_564) ;  /* 0x00000c0000007945 */ /* 0x000fe20003800200 */
[----:B------:R-:W0:Y:S01]  /*02a0*/  S2R R3, SR_TID.X ;  /* 0x0000000000037919 */ /* 0x000e220000002100 */
[--C-:B--2---:R-:W-:Y:S02]  /*02b0*/  HADD2.F32 R0, -RZ, R48.reuse.H0_H0 ;  /* 0x20000030ff007230 */ /* 0x104fe40000004100 */
[----:B------:R-:W-:Y:S02]  /*02c0*/  HADD2.F32 R6, -RZ, R48.H1_H1 ;  /* 0x30000030ff067230 */ /* 0x000fe40000004100 */
[----:B------:R-:W-:Y:S02]  /*02d0*/  HADD2.F32 R5, -RZ, R49.H0_H0 ;  /* 0x20000031ff057230 */ /* 0x000fe40000004100 */
[----:B------:R-:W-:-:S04]  /*02e0*/  FADD.FTZ R7, RZ, R0 ;  /* 0x00000000ff077221 */ /* 0x000fc80000010000 */
[----:B------:R-:W-:Y:S01]  /*02f0*/  FADD.FTZ R4, R6, R7 ;  /* 0x0000000706047221 */ /* 0x000fe20000010000 */
[----:B------:R-:W-:-:S03]  /*0300*/  HADD2.F32 R7, -RZ, R49.H1_H1 ;  /* 0x30000031ff077230 */ /* 0x000fc60000004100 */
[----:B------:R-:W-:Y:S01]  /*0310*/  FADD.FTZ R48, R5, R4 ;  /* 0x0000000405307221 */ /* 0x000fe20000010000 */
[--C-:B------:R-:W-:Y:S02]  /*0320*/  HADD2.F32 R4, -RZ, R50.reuse.H0_H0 ;  /* 0x20000032ff047230 */ /* 0x100fe40000004100 */
[----:B------:R-:W-:Y:S02]  /*0330*/  HADD2.F32 R50, -RZ, R50.H1_H1 ;  /* 0x30000032ff327230 */ /* 0x000fe40000004100 */
[----:B------:R-:W-:Y:S01]  /*0340*/  FADD.FTZ R49, R7, R48 ;  /* 0x0000003007317221 */ /* 0x000fe20000010000 */
[--C-:B------:R-:W-:Y:S02]  /*0350*/  HADD2.F32 R48, -RZ, R51.reuse.H0_H0 ;  /* 0x20000033ff307230 */ /* 0x100fe40000004100 */
[----:B------:R-:W-:Y:S02]  /*0360*/  HADD2.F32 R51, -RZ, R51.H1_H1 ;  /* 0x30000033ff337230 */ /* 0x000fe40000004100 */
[----:B------:R-:W-:-:S04]  /*0370*/  FADD.FTZ R49, R4, R49 ;  /* 0x0000003104317221 */ /* 0x000fc80000010000 */
[----:B------:R-:W-:-:S04]  /*0380*/  FADD.FTZ R49, R50, R49 ;  /* 0x0000003132317221 */ /* 0x000fc80000010000 */
[----:B------:R-:W-:Y:S01]  /*0390*/  FADD.FTZ R68, R48, R49 ;  /* 0x0000003130447221 */ /* 0x000fe20000010000 */
[----:B---3--:R-:W-:-:S03]  /*03a0*/  HADD2.F32 R49, -RZ, R52.H0_H0 ;  /* 0x20000034ff317230 */ /* 0x008fc60000004100 */
[----:B------:R-:W-:Y:S01]  /*03b0*/  FADD.FTZ R70, R51, R68 ;  /* 0x0000004433467221 */ /* 0x000fe20000010000 */
[----:B------:R-:W-:Y:S02]  /*03c0*/  HADD2.F32 R68, -RZ, R52.H1_H1 ;  /* 0x30000034ff447230 */ /* 0x000fe40000004100 */
[----:B------:R-:W-:Y:S02]  /*03d0*/  HADD2.F32 R52, -RZ, R53.H0_H0 ;  /* 0x20000035ff347230 */ /* 0x000fe40000004100 */
[----:B------:R-:W-:Y:S01]  /*03e0*/  FADD.FTZ R69, R49, R70 ;  /* 0x0000004631457221 */ /* 0x000fe20000010000 */
[----:B----4-:R-:W-:Y:S02]  /*03f0*/  HADD2.F32 R79, -RZ, R61.H1_H1 ;  /* 0x3000003dff4f7230 */ /* 0x010fe40000004100 */
[----:B------:R-:W-:Y:S02]  /*0400*/  HADD2.F32 R78, -RZ, R62.H0_H0 ;  /* 0x2000003eff4e7230 */ /* 0x000fe40000004100 */
        /* <DEDUP_REMOVED lines=32> */
[----:B------:R-:W-:Y:S02]  /*0610*/  HADD2.F32 R58, -RZ, R59.H0_H0 ;  /* 0x2000003bff3a7230 */ /* 0x000fe40000004100 */
        /* <DEDUP_REMOVED lines=135> */
.L_x_565:
[----:B------:R-:W-:Y:S05]  /*0e90*/  BSYNC.RECONVERGENT B0 ;  /* 0x0000000000007941 */ /* 0x000fea0003800200 */
.L_x_564:
        /* <DEDUP_REMOVED lines=15> */
.L_x_567:
[----:B------:R-:W-:Y:S05]  /*0f90*/  BSYNC.RECONVERGENT B0 ;  /* 0x0000000000007941 */ /* 0x000fea0003800200 */
.L_x_566:
[----:B0-----:R-:W-:Y:S01]  /*0fa0*/  SHFL.DOWN PT, R63, R60, 0x2, 0x1f ;  /* 0x08401f003c3f7f89 */ /* 0x001fe200000e0000 */
[----:B------:R-:W-:Y:S01]  /*0fb0*/  ISETP.NE.AND P0, PT, R3, RZ, PT ;  /* 0x000000ff0300720c */ /* 0x000fe20003f05270 */
[----:B------:R-:W-:Y:S02]  /*0fc0*/  UPLOP3.LUT UP0, UPT, UPT, UPT, UP0, 0x40, 0x4 ;  /* 0x000000000004789c */ /* 0x000fe40003f0e800 */
[----:B------:R-:W0:Y:S02]  /*0fd0*/  SHFL.DOWN PT, R88, R89, 0x2, 0x1f ;  /* 0x08401f0059587f89 */ /* 0x000e2400000e0000 */
[----:B0-----:R-:W-:Y:S01]  /*0fe0*/  FMUL.FTZ R62, R88, R63 ;  /* 0x0000003f583e7220 */ /* 0x001fe20000410000 */
[----:B------:R-:W-:-:S03]  /*0ff0*/  FADD.FTZ R63, -R63, R60 ;  /* 0x0000003c3f3f7221 */ /* 0x000fc60000010100 */
[----:B------:R-:W-:Y:S01]  /*1000*/  FFMA.FTZ R92, R89, R60, R62 ;  /* 0x0000003c595c7223 */ /* 0x000fe2000001003e */
[----:B------:R-:W-:Y:S01]  /*1010*/  FADD.FTZ R62, R88, R89 ;  /* 0x00000059583e7221 */ /* 0x000fe20000010000 */
[----:B------:R-:W-:-:S03]  /*1020*/  FMUL.FTZ R90, R63, R63 ;  /* 0x0000003f3f5a7220 */ /* 0x000fc60000410000 */
[----:B------:R-:W0:Y:S01]  /*1030*/  MUFU.RCP R87, R62 ;  /* 0x0000003e00577308 */ /* 0x000e220000001000 */
[----:B------:R-:W-:Y:S02]  /*1040*/  FMUL.FTZ R91, R90, R89 ;  /* 0x000000595a5b7220 */ /* 0x000fe40000410000 */
[----:B------:R-:W1:Y:S02]  /*1050*/  SHFL.DOWN PT, R90, R61, 0x2, 0x1f ;  /* 0x08401f003d5a7f89 */ /* 0x000e6400000e0000 */
[----:B------:R-:W-:Y:S02]  /*1060*/  FMUL.FTZ R91, R88, R91 ;  /* 0x0000005b585b7220 */ /* 0x000fe40000410000 */
[----:B------:R-:W-:Y:S01]  /*1070*/  SHFL.DOWN PT, R89, R62, 0x1, 0x1f ;  /* 0x08201f003e597f89 */ /* 0x000fe200000e0000 */
[----:B0-----:R-:W-:-:S05]  /*1080*/  FMUL.FTZ R63, R87, R92 ;  /* 0x0000005c573f7220 */ /* 0x001fca0000410000 */
[----:B------:R-:W0:Y:S01]  /*1090*/  SHFL.DOWN PT, R60, R63, 0x1, 0x1f ;  /* 0x08201f003f3c7f89 */ /* 0x000e2200000e0000 */
[----:B-1----:R-:W-:-:S04]  /*10a0*/  FADD.FTZ R90, R90, R61 ;  /* 0x0000003d5a5a7221 */ /* 0x002fc80000010000 */
[----:B------:R-:W-:Y:S01]  /*10b0*/  FFMA.FTZ R87, R87, R91, R90 ;  /* 0x0000005b57577223 */ /* 0x000fe2000001005a */
[----:B0-----:R-:W-:Y:S01]  /*10c0*/  FADD.FTZ R88, R63, -R60 ;  /* 0x8000003c3f587221 */ /* 0x001fe20000010000 */
[----:B------:R-:W-:Y:S01]  /*10d0*/  FMUL.FTZ R61, R89, R60 ;  /* 0x0000003c593d7220 */ /* 0x000fe20000410000 */
[----:B------:R-:W-:Y:S02]  /*10e0*/  FADD.FTZ R60, R62, R89 ;  /* 0x000000593e3c7221 */ /* 0x000fe40000010000 */
[----:B------:R-:W-:Y:S01]  /*10f0*/  FMUL.FTZ R91, R88, R88 ;  /* 0x00000058585b7220 */ /* 0x000fe20000410000 */
[C---:B------:R-:W-:Y:S01]  /*1100*/  FFMA.FTZ R61, R62.reuse, R63, R61 ;  /* 0x0000003f3e3d7223 */ /* 0x040fe2000001003d */
[----:B------:R-:W0:Y:S02]  /*1110*/  SHFL.DOWN PT, R88, R87, 0x1, 0x1f ;  /* 0x08201f0057587f89 */ /* 0x000e2400000e0000 */
[----:B------:R-:W1:Y:S01]  /*1120*/  MUFU.RCP R60, R60 ;  /* 0x0000003c003c7308 */ /* 0x000e620000001000 */
[----:B------:R-:W-:-:S02]  /*1130*/  FMUL.FTZ R90, R62, R91 ;  /* 0x0000005b3e5a7220 */ /* 0x000fc40000410000 */
[----:B------:R-:W2:Y:S02]  /*1140*/  @!P0 LDC.64 R62, c[0x0][0x3a0] ;  /* 0x0000e800ff3e8b82 */ /* 0x000ea40000000a00 */
[----:B------:R-:W-:Y:S01]  /*1150*/  FMUL.FTZ R90, R89, R90 ;  /* 0x0000005a595a7220 */ /* 0x000fe20000410000 */
[----:B0-----:R-:W-:Y:S01]  /*1160*/  FADD.FTZ R89, R87, R88 ;  /* 0x0000005857597221 */ /* 0x001fe20000010000 */
[----:B-1----:R-:W-:-:S03]  /*1170*/  FMUL.FTZ R87, R60, R61 ;  /* 0x0000003d3c577220 */ /* 0x002fc60000410000 */
[----:B------:R-:W-:Y:S02]  /*1180*/  FFMA.FTZ R89, R60, R90, R89 ;  /* 0x0000005a3c597223 */ /* 0x000fe40000010059 */
[----:B------:R-:W0:Y:S01]  /*1190*/  LDC R90, c[0x0][0x3d0] ;  /* 0x0000f400ff5a7b82 */ /* 0x000e220000000800 */
[----:B------:R-:W1:Y:S04]  /*11a0*/  SHFL.IDX PT, R87, R87, RZ, 0x1f ;  /* 0x00001fff57577589 */ /* 0x000e6800000e0000 */
[----:B------:R-:W0:Y:S03]  /*11b0*/  SHFL.IDX PT, R89, R89, RZ, 0x1f ;  /* 0x00001fff59597589 */ /* 0x000e2600000e0000 */
[----:B------:R-:W3:Y:S01]  /*11c0*/  @!P0 LDC.64 R60, c[0x0][0x3a8] ;  /* 0x0000ea00ff3c8b82 */ /* 0x000ee20000000a00 */
[----:B-1----:R-:W-:Y:S01]  /*11d0*/  R2UR UR5, R87 ;  /* 0x00000000570572ca */ /* 0x002fe200000e0000 */
[----:B0-----:R-:W-:Y:S01]  /*11e0*/  FFMA.FTZ R90, R89, 0.00019531250291038304567, R90 ;  /* 0x394ccccd595a7823 */ /* 0x001fe2000001005a */
[----:B------:R-:W-:Y:S01]  /*11f0*/  MOV R89, UR4 ;  /* 0x0000000400597c02 */ /* 0x000fe20008000f00 */
[----:B------:R-:W-:-:S04]  /*1200*/  UIADD3 UR4, UPT, UPT, UR4, UR10, URZ ;  /* 0x0000000a04047290 */ /* 0x000fc8000fffe0ff */
[----:B------:R-:W0:Y:S01]  /*1210*/  MUFU.RSQ R90, R90 ;  /* 0x0000005a005a7308 */ /* 0x000e220000001400 */
[----:B--2---:R-:W-:Y:S01]  /*1220*/  @!P0 IMAD.WIDE R62, R89, 0x4, R62 ;  /* 0x00000004593e8825 */ /* 0x004fe200078e023e */
[----:B------:R-:W-:-:S04]  /*1230*/  UISETP.GE.AND UP1, UPT, UR4, UR11, UPT ;  /* 0x0000000b0400728c */ /* 0x000fc8000bf26270 */
[----:B------:R-:W-:Y:S01]  /*1240*/  FADD.FTZ R0, R0, -UR5 ;  /* 0x8000000500007e21 */ /* 0x000fe20008010000 */
[----:B------:R-:W-:Y:S01]  /*1250*/  FADD.FTZ R6, R6, -UR5 ;  /* 0x8000000506067e21 */ /* 0x000fe20008010000 */
[----:B---3--:R-:W-:-:S04]  /*1260*/  @!P0 IMAD.WIDE R88, R89, 0x4, R60 ;  /* 0x0000000459588825 */ /* 0x008fc800078e023c */
[----:B------:R-:W-:Y:S01]  /*1270*/  FADD.FTZ R4, R4, -UR5 ;  /* 0x8000000504047e21 */ /* 0x000fe20008010000 */
[----:B------:R-:W1:Y:S01]  /*1280*/  LDC.64 R60, c[0x0][0x398] ;  /* 0x0000e600ff3c7b82 */ /* 0x000e620000000a00 */
        /* <DEDUP_REMOVED lines=70> */
[----:B------:R-:W-:Y:S01]  /*16f0*/  MOV R91, UR5 ;  /* 0x00000005005b7c02 */ /* 0x000fe20008000f00 */
        /* <DEDUP_REMOVED lines=16> */
[----:B------:R1:W-:Y:S01]  /*1800*/  @!P0 STG.E desc[UR8][R62.64], R91 ;  /* 0x0000005b3e008986 */ /* 0x0003e2000c101908 */
[----:B------:R-:W-:-:S02]  /*1810*/  F2FP.F16.F32.PACK_AB R68, RZ, R68 ;  /* 0x00000044ff44723e */ /* 0x000fc400000000ff */
[----:B------:R-:W-:Y:S01]  /*1820*/  F2FP.F16.F32.PACK_AB R53, RZ, R53 ;  /* 0x00000035ff35723e */ /* 0x000fe200000000ff */
[----:B------:R0:W-:Y:S01]  /*1830*/  @!P0 STG.E desc[UR8][R88.64], R93 ;  /* 0x0000005d58008986 */ /* 0x0001e2000c101908 */
[----:B------:R-:W-:Y:S02]  /*1840*/  F2FP.F16.F32.PACK_AB R70, RZ, R70 ;  /* 0x00000046ff46723e */ /* 0x000fe400000000ff */
[----:B------:R-:W-:Y:S02]  /*1850*/  F2FP.F16.F32.PACK_AB R55, RZ, R55 ;  /* 0x00000037ff37723e */ /* 0x000fe400000000ff */
[----:B------:R-:W-:Y:S02]  /*1860*/  F2FP.F16.F32.PACK_AB R72, RZ, R72 ;  /* 0x00000048ff48723e */ /* 0x000fe400000000ff */
[----:B------:R-:W-:Y:S01]  /*1870*/  F2FP.F16.F32.PACK_AB R57, RZ, R57 ;  /* 0x00000039ff39723e */ /* 0x000fe200000000ff */
[----:B-1----:R-:W-:Y:S01]  /*1880*/  IMAD.WIDE.U32 R90, R2, 0x10, R60 ;  /* 0x00000010025a7825 */ /* 0x002fe200078e003c */
        /* <DEDUP_REMOVED lines=22> */
[----:B------:R-:W-:Y:S02]  /*19f0*/  PRMT R49, R49, 0x5410, R68 ;  /* 0x0000541031317816 */ /* 0x000fe40000000044 */
[----:B------:R-:W-:Y:S02]  /*1a00*/  PRMT R50, R53, 0x5410, R70 ;  /* 0x0000541035327816 */ /* 0x000fe40000000046 */
[----:B------:R-:W-:-:S02]  /*1a10*/  F2FP.F16.F32.PACK_AB R76, RZ, R76 ;  /* 0x0000004cff4c723e */ /* 0x000fc400000000ff */
[----:B------:R-:W-:Y:S02]  /*1a20*/  F2FP.F16.F32.PACK_AB R79, RZ, R79 ;  /* 0x0000004fff4f723e */ /* 0x000fe400000000ff */
[----:B------:R-:W-:Y:S01]  /*1a30*/  F2FP.F16.F32.PACK_AB R80, RZ, R80 ;  /* 0x00000050ff50723e */ /* 0x000fe200000000ff */
[----:B-----5:R-:W-:Y:S01]  /*1a40*/  HFMA2 R50, R34, R50, R14 ;  /* 0x0000003222327231 */ /* 0x020fe2000000000e */
[----:B------:R-:W-:Y:S02]  /*1a50*/  F2FP.F16.F32.PACK_AB R83, RZ, R83 ;  /* 0x00000053ff53723e */ /* 0x000fe400000000ff */
[----:B------:R-:W-:Y:S01]  /*1a60*/  PRMT R68, R55, 0x5410, R72 ;  /* 0x0000541037447816 */ /* 0x000fe20000000048 */
[----:B------:R-:W-:Y:S01]  /*1a70*/  HFMA2 R55, R31, R48, R11 ;  /* 0x000000301f377231 */ /* 0x000fe2000000000b */
[----:B------:R-:W-:Y:S01]  /*1a80*/  PRMT R57, R57, 0x5410, R74 ;  /* 0x0000541039397816 */ /* 0x000fe2000000004a */
[----:B------:R-:W-:Y:S01]  /*1a90*/  HFMA2 R48, R32, R49, R12 ;  /* 0x0000003120307231 */ /* 0x000fe2000000000c */
[----:B0-----:R-:W-:-:S02]  /*1aa0*/  IADD3 R89, PT, PT, R2, 0x80, RZ ;  /* 0x0000008002597810 */ /* 0x001fc40007ffe0ff */
[C---:B------:R-:W-:Y:S01]  /*1ab0*/  IADD3 R7, PT, PT, R2.reuse, 0x100, RZ ;  /* 0x0000010002077810 */ /* 0x040fe20007ffe0ff */
[----:B------:R-:W-:Y:S01]  /*1ac0*/  HFMA2 R68, R36, R68, R16 ;  /* 0x0000004424447231 */ /* 0x000fe20000000010 */
[C---:B------:R-:W-:Y:S01]  /*1ad0*/  IADD3 R63, PT, PT, R2.reuse, 0x180, RZ ;  /* 0x00000180023f7810 */ /* 0x040fe20007ffe0ff */
[----:B------:R-:W-:Y:S01]  /*1ae0*/  HFMA2 R70, R38, R57, R18 ;  /* 0x0000003926467231 */ /* 0x000fe20000000012 */
[----:B------:R-:W-:Y:S01]  /*1af0*/  IADD3 R93, PT, PT, R2, 0x200, RZ ;  /* 0x00000200025d7810 */ /* 0x000fe20007ffe0ff */
[--C-:B------:R-:W-:Y:S01]  /*1b00*/  IMAD.WIDE.U32 R88, R89, 0x10, R60.reuse ;  /* 0x0000001059587825 */ /* 0x100fe200078e003c */
[----:B------:R-:W-:Y:S02]  /*1b10*/  F2FP.F16.F32.PACK_AB R64, RZ, R64 ;  /* 0x00000040ff40723e */ /* 0x000fe400000000ff */
[----:B------:R-:W-:Y:S01]  /*1b20*/  F2FP.F16.F32.PACK_AB R85, RZ, R85 ;  /* 0x00000055ff55723e */ /* 0x000fe200000000ff */
[----:B------:R-:W-:Y:S01]  /*1b30*/  IMAD.WIDE.U32 R6, R7, 0x10, R60 ;  /* 0x0000001007067825 */ /* 0x000fe200078e003c */
[----:B------:R-:W-:-:S02]  /*1b40*/  F2FP.F16.F32.PACK_AB R86, RZ, R86 ;  /* 0x00000056ff56723e */ /* 0x000fc400000000ff */
[----:B------:R-:W-:Y:S01]  /*1b50*/  F2FP.F16.F32.PACK_AB R67, RZ, R67 ;  /* 0x00000043ff43723e */ /* 0x000fe200000000ff */
[----:B------:R-:W-:Y:S01]  /*1b60*/  IMAD.WIDE.U32 R62, R63, 0x10, R60 ;  /* 0x000000103f3e7825 */ /* 0x000fe200078e003c */
[----:B------:R-:W-:Y:S02]  /*1b70*/  PRMT R0, R0, 0x5410, R87 ;  /* 0x0000541000007816 */ /* 0x000fe40000000057 */
[----:B------:R-:W-:Y:S01]  /*1b80*/  PRMT R56, R56, 0x5410, R73 ;  /* 0x0000541038387816 */ /* 0x000fe20000000049 */
[----:B------:R-:W-:Y:S01]  /*1b90*/  IMAD.WIDE.U32 R60, R93, 0x10, R60 ;  /* 0x000000105d3c7825 */ /* 0x000fe200078e003c */
[----:B------:R-:W-:-:S03]  /*1ba0*/  PRMT R58, R58, 0x5410, R75 ;  /* 0x000054103a3a7816 */ /* 0x000fc6000000004b */
[----:B------:R-:W-:Y:S01]  /*1bb0*/  HFMA2 R53, R29, R0, R9 ;  /* 0x000000001d357231 */ /* 0x000fe20000000009 */
        /* <DEDUP_REMOVED lines=24> */
[----:B------:R-:W-:-:S03]  /*1d40*/  HFMA2 R67, R47, R86, R27 ;  /* 0x000000562f437231 */ /* 0x000fc6000000001b */
[----:B------:R1:W-:Y:S04]  /*1d50*/  STG.E.128 desc[UR8][R88.64], R48 ;  /* 0x0000003058007986 */ /* 0x0003e8000c101d08 */
[----:B------:R1:W-:Y:S04]  /*1d60*/  STG.E.128 desc[UR8][R6.64], R68 ;  /* 0x0000004406007986 */ /* 0x0003e8000c101d08 */
[----:B------:R1:W-:Y:S04]  /*1d70*/  STG.E.128 desc[UR8][R62.64], R56 ;  /* 0x000000383e007986 */ /* 0x0003e8000c101d08 */
[----:B------:R1:W-:Y:S01]  /*1d80*/  STG.E.128 desc[UR8][R60.64], R64 ;  /* 0x000000403c007986 */ /* 0x0003e2000c101d08 */
[----:B------:R-:W-:Y:S05]  /*1d90*/  BRA.U !UP1, `(.L_x_568) ;  /* 0xffffffe109f47547 */ /* 0x000fea000b83ffff */
[----:B------:R-:W-:Y:S05]  /*1da0*/  EXIT ;  /* 0x000000000000794d */ /* 0x000fea0003800000 */
.L_x_569:
        /* <DEDUP_REMOVED lines=13> */
.L_x_1085:


//--------------------- .text._ZN10layer_norm13ln_fwd_kernelINS_13Kernel_traitsIffffjLj5120ELj1ELj1ELj4ELj16ENS_18Kernel_traits_baseILj5120EffffjLj128EEEEEEEvNS_9FwdParamsE --------------------------
	.section	.text._ZN10layer_norm13ln_fwd_kernelINS_13Kernel_traitsIffffjLj5120ELj1ELj1ELj4ELj16ENS_18Kernel_traits_baseILj5120EffffjLj128EEEEEEEvNS_9FwdParamsE,"ax",@progbits
	.align	128
        .global         _ZN10layer_norm13ln_fwd_kernelINS_13Kernel_traitsIffffjLj5120ELj1ELj1ELj4ELj16ENS_18Kernel_traits_baseILj5120EffffjLj128EEEEEEEvNS_9FwdParamsE
        .type           _ZN10layer_norm13ln_fwd_kernelINS_13Kernel_traitsIffffjLj5120ELj1ELj1ELj4ELj16ENS_18Kernel_traits_baseILj5120EffffjLj128EEEEEEEvNS_9FwdParamsE,@function
        .size           _ZN10layer_norm13ln_fwd_kernelINS_13Kernel_traitsIffffjLj5120ELj1ELj1ELj4ELj16ENS_18Kernel_traits_baseILj5120EffffjLj128EEEEEEEvNS_9FwdParamsE,(.L_x_1086 - _ZN10layer_norm13ln_fwd_kernelINS_13Kernel_traitsIffffjLj5120ELj1ELj1ELj4ELj16ENS_18Kernel_traits_baseILj5120EffffjLj128EEEEEEEvNS_9FwdParamsE)
        .other          _ZN10layer_norm13ln_fwd_kernelINS_13Kernel_traitsIffffjLj5120ELj1ELj1ELj4ELj16ENS_18Kernel_traits_baseILj5120EffffjLj128EEEEEEEvNS_9FwdParamsE,@"STO_CUDA_ENTRY STV_DEFAULT"
_ZN10layer_norm13ln_fwd_kernelINS_13Kernel_traitsIffffjLj5120ELj1ELj1ELj4ELj16ENS_18Kernel_traits_baseILj5120EffffjLj128EEEEEEEvNS_9FwdParamsE:
.text._ZN10layer_norm13ln_fwd_kernelINS_13Kernel_traitsIffffjLj5120ELj1ELj1ELj4ELj16ENS_18Kernel_traits_baseILj5120EffffjLj128EEEEEEEvNS_9FwdParamsE:
        /* <DEDUP_REMOVED lines=31> */
[----:B------:R-:W-:Y:S01]  /*01f0*/  UPLOP3.LUT UP0, UPT, UPT, UPT, UPT, 0x40, 0x4 ;  /* 0x000000000004789c */ /* 0x000fe20003f0e870 */
[----:B0-----:R-:W-:-:S10]  /*0200*/  MOV R2, UR4 ;  /* 0x0000000400027c02 */ /* 0x001fd40008000f00 */
.L_x_574:
[----:B------:R-:W0:Y:S01]  /*0210*/  LDC.64 R128, c[0x0][0x390] ;  /* 0x0000e400ff807b82 */ /* 0x000e220000000a00 */
[----:B---3--:R-:W-:-:S05]  /*0220*/  IMAD R11, R2, 0x500, RZ ;  /* 0x00000500020b7824 */ /* 0x008fca00078e02ff */
[----:B------:R-:W-:-:S05]  /*0230*/  LOP3.LUT R11, R11, R0, RZ, 0xfc, !PT ;  /* 0x000000000b0b7212 */ /* 0x000fca00078efcff */
        /* <DEDUP_REMOVED lines=180> */
.L_x_571:
[----:B------:R-:W-:Y:S05]  /*0d80*/  BSYNC.RECONVERGENT B0 ;  /* 0x0000000000007941 */ /* 0x000fea0003800200 */
.L_x_570:
        /* <DEDUP_REMOVED lines=15> */
.L_x_573:
[----:B------:R-:W-:Y:S05]  /*0e80*/  BSYNC.RECONVERGENT B0 ;  /* 0x0000000000007941 */ /* 0x000fea0003800200 */
.L_x_572:
[----:B------:R-:W1:Y:S01]  /*0e90*/  SHFL.DOWN PT, R134, R135, 0x2, 0x1f ;  /* 0x08401f0087867f89 */ /* 0x000e6200000e0000 */
[----:B------:R-:W-:Y:S01]  /*0ea0*/  ISETP.NE.AND P0, PT, R0, RZ, PT ;  /* 0x000000ff0000720c */ /* 0x000fe20003f05270 */
[----:B------:R-:W-:Y:S02]  /*0eb0*/  UPLOP3.LUT UP0, UPT, UPT, UPT, UP0, 0x40, 0x4 ;  /* 0x000000000004789c */ /* 0x000fe40003f0e800 */
[----:B0-----:R-:W0:Y:S10]  /*0ec0*/  SHFL.DOWN PT, R137, R132, 0x2, 0x1f ;  /* 0x08401f0084897f89 */ /* 0x001e3400000e0000 */
[----:B------:R-:W2:Y:S08]  /*0ed0*/  @!P0 LDC.64 R146, c[0x0][0x3a0] ;  /* 0x0000e800ff928b82 */ /* 0x000eb00000000a00 */
[----:B------:R-:W3:Y:S01]  /*0ee0*/  @!P0 LDC.64 R150, c[0x0][0x3a8] ;  /* 0x0000ea00ff968b82 */ /* 0x000ee20000000a00 */
[----:B-1----:R-:W-:-:S04]  /*0ef0*/  FADD.FTZ R138, R134, R135 ;  /* 0x00000087868a7221 */ /* 0x002fc80000010000 */
[----:B------:R-:W1:Y:S01]  /*0f00*/  MUFU.RCP R139, R138 ;  /* 0x0000008a008b7308 */ /* 0x000e620000001000 */
[----:B0-----:R-:W-:Y:S01]  /*0f10*/  FMUL.FTZ R136, R134, R137 ;  /* 0x0000008986887220 */ /* 0x001fe20000410000 */
[----:B------:R-:W-:Y:S01]  /*0f20*/  FADD.FTZ R137, -R137, R132 ;  /* 0x0000008489897221 */ /* 0x000fe20000010100 */
[----:B------:R-:W0:Y:S02]  /*0f30*/  SHFL.DOWN PT, R143, R138, 0x1, 0x1f ;  /* 0x08201f008a8f7f89 */ /* 0x000e2400000e0000 */
[----:B------:R-:W-:Y:S01]  /*0f40*/  FFMA.FTZ R136, R135, R132, R136 ;  /* 0x0000008487887223 */ /* 0x000fe20000010088 */
[----:B------:R-:W-:-:S04]  /*0f50*/  FMUL.FTZ R132, R137, R137 ;  /* 0x0000008989847220 */ /* 0x000fc80000410000 */
[----:B------:R-:W-:Y:S01]  /*0f60*/  FMUL.FTZ R135, R132, R135 ;  /* 0x0000008784877220 */ /* 0x000fe20000410000 */
[----:B--2---:R-:W-:-:S04]  /*0f70*/  @!P0 IMAD.WIDE R152, R2, 0x4, R146 ;  /* 0x0000000402988825 */ /* 0x004fc800078e0292 */
[----:B------:R-:W-:Y:S01]  /*0f80*/  FMUL.FTZ R135, R134, R135 ;  /* 0x0000008786877220 */ /* 0x000fe20000410000 */
[----:B-1----:R-:W-:Y:S02]  /*0f90*/  FMUL.FTZ R141, R139, R136 ;  /* 0x000000888b8d7220 */ /* 0x002fe40000410000 */
[----:B------:R-:W1:Y:S04]  /*0fa0*/  SHFL.DOWN PT, R136, R133, 0x2, 0x1f ;  /* 0x08401f0085887f89 */ /* 0x000e6800000e0000 */
[----:B------:R-:W2:Y:S01]  /*0fb0*/  SHFL.DOWN PT, R140, R141, 0x1, 0x1f ;  /* 0x08201f008d8c7f89 */ /* 0x000ea200000e0000 */
[----:B0-----:R-:W-:-:S06]  /*0fc0*/  FADD.FTZ R142, R138, R143 ;  /* 0x0000008f8a8e7221 */ /* 0x001fcc0000010000 */
[----:B------:R-:W0:Y:S01]  /*0fd0*/  MUFU.RCP R142, R142 ;  /* 0x0000008e008e7308 */ /* 0x000e220000001000 */
[----:B-1----:R-:W-:-:S04]  /*0fe0*/  FADD.FTZ R136, R136, R133 ;  /* 0x0000008588887221 */ /* 0x002fc80000010000 */
[----:B------:R-:W-:Y:S01]  /*0ff0*/  FFMA.FTZ R135, R139, R135, R136 ;  /* 0x000000878b877223 */ /* 0x000fe20000010088 */
[----:B--2---:R-:W-:Y:S01]  /*1000*/  FMUL.FTZ R137, R143, R140 ;  /* 0x0000008c8f897220 */ /* 0x004fe20000410000 */
[----:B------:R-:W-:-:S03]  /*1010*/  FADD.FTZ R140, R141, -R140 ;  /* 0x8000008c8d8c7221 */ /* 0x000fc60000010000 */
[----:B------:R-:W1:Y:S01]  /*1020*/  SHFL.DOWN PT, R134, R135, 0x1, 0x1f ;  /* 0x08201f0087867f89 */ /* 0x000e6200000e0000 */
[----:B------:R-:W-:Y:S01]  /*1030*/  FMUL.FTZ R133, R140, R140 ;  /* 0x0000008c8c857220 */ /* 0x000fe20000410000 */
[----:B------:R-:W-:-:S03]  /*1040*/  FFMA.FTZ R137, R138, R141, R137 ;  /* 0x0000008d8a897223 */ /* 0x000fc60000010089 */
[----:B------:R-:W-:Y:S01]  /*1050*/  FMUL.FTZ R138, R138, R133 ;  /* 0x000000858a8a7220 */ /* 0x000fe20000410000 */
[----:B0-----:R-:W-:-:S03]  /*1060*/  FMUL.FTZ R132, R142, R137 ;  /* 0x000000898e847220 */ /* 0x001fc60000410000 */
[----:B------:R-:W-:-:S03]  /*1070*/  FMUL.FTZ R138, R143, R138 ;  /* 0x0000008a8f8a7220 */ /* 0x000fc60000410000 */
[----:B------:R-:W0:Y:S01]  /*1080*/  SHFL.IDX PT, R132, R132, RZ, 0x1f ;  /* 0x00001fff84847589 */ /* 0x000e2200000e0000 */
[----:B-1----:R-:W-:Y:S02]  /*1090*/  FADD.FTZ R133, R135, R134 ;  /* 0x0000008687857221 */ /* 0x002fe40000010000 */
[----:B------:R-:W1:Y:S02]  /*10a0*/  LDC R134, c[0x0][0x3d0] ;  /* 0x0000f400ff867b82 */ /* 0x000e640000000800 */
[----:B------:R-:W-:-:S06]  /*10b0*/  FFMA.FTZ R133, R142, R138, R133 ;  /* 0x0000008a8e857223 */ /* 0x000fcc0000010085 */
        /* <DEDUP_REMOVED lines=21> */
[----:B---3--:R-:W-:-:S04]  /*1210*/  @!P0 IMAD.WIDE R122, R2, 0x4, R150 ;  /* 0x00000004027a8825 */ /* 0x008fc800078e0296 */
[----:B------:R-:W-:Y:S01]  /*1220*/  FADD.FTZ R108, R108, -R132 ;  /* 0x800000846c6c7221 */ /* 0x000fe20000010000 */
[----:B-1----:R-:W-:Y:S01]  /*1230*/  FFMA.FTZ R133, R133, 0.00019531250291038304567, R134 ;  /* 0x394ccccd85857823 */ /* 0x002fe20000010086 */
[--C-:B------:R-:W-:Y:S01]  /*1240*/  FADD.FTZ R134, R120, -R132.reuse ;  /* 0x8000008478867221 */ /* 0x100fe20000010000 */
[--C-:B------:R-:W-:Y:S01]  /*1250*/  FADD.FTZ R109, R109, -R132.reuse ;  /* 0x800000846d6d7221 */ /* 0x100fe20000010000 */
[----:B------:R-:W0:Y:S01]  /*1260*/  LDC.64 R120, c[0x0][0x398] ;  /* 0x0000e600ff787b82 */ /* 0x000e220000000a00 */
[--C-:B------:R-:W-:Y:S01]  /*1270*/  FADD.FTZ R110, R110, -R132.reuse ;  /* 0x800000846e6e7221 */ /* 0x100fe20000010000 */
[--C-:B------:R-:W-:Y:S01]  /*1280*/  FADD.FTZ R111, R111, -R132.reuse ;  /* 0x800000846f6f7221 */ /* 0x100fe20000010000 */
[----:B------:R-:W1:Y:S01]  /*1290*/  MUFU.RSQ R133, R133 ;  /* 0x0000008500857308 */ /* 0x000e620000001400 */
        /* <DEDUP_REMOVED lines=33> */
[----:B------:R1:W-:Y:S01]  /*14b0*/  @!P0 STG.E desc[UR6][R122.64], R133 ;  /* 0x000000857a008986 */ /* 0x0003e2000c101906 */
        /* <DEDUP_REMOVED lines=10> */
[----:B------:R-:W-:Y:S01]  /*1560*/  FMUL.FTZ R150, R133, R119 ;  /* 0x0000007785967220 */ /* 0x000fe20000410000 */
[----:B-1----:R-:W1:Y:S01]  /*1570*/  LDC.64 R122, c[0x0][0x380] ;  /* 0x0000e000ff7a7b82 */ /* 0x002e620000000a00 */
[----:B0-----:R-:W-:-:S04]  /*1580*/  IMAD.WIDE.U32 R116, R11, 0x10, R120 ;  /* 0x000000100b747825 */ /* 0x001fc800078e0078 */
[----:B-----5:R-:W-:Y:S01]  /*1590*/  FFMA.FTZ R11, R87, R98, R47 ;  /* 0x00000062570b7223 */ /* 0x020fe2000001002f */
[C---:B------:R-:W-:Y:S01]  /*15a0*/  FMUL.FTZ R129, R133.reuse, R134 ;  /* 0x0000008685817220 */ /* 0x040fe20000410000 */
[----:B------:R-:W-:Y:S01]  /*15b0*/  FMUL.FTZ R136, R133, R136 ;  /* 0x0000008885887220 */ /* 0x000fe20000410000 */
[----:B------:R-:W-:-:S04]  /*15c0*/  IMAD.WIDE.U32 R154, R9, 0x10, R120 ;  /* 0x00000010099a7825 */ /* 0x000fc800078e0078 */
[----:B------:R-:W-:Y:S01]  /*15d0*/  FFMA.FTZ R9, R85, R96, R45 ;  /* 0x0000006055097223 */ /* 0x000fe2000001002d */
[C---:B------:R-:W-:Y:S01]  /*15e0*/  FMUL.FTZ R131, R133.reuse, R138 ;  /* 0x0000008a85837220 */ /* 0x040fe20000410000 */
        /* <DEDUP_REMOVED lines=44> */
[----:B-1----:R-:W-:-:S02]  /*18b0*/  IADD3 R2, PT, PT, R2, R122, RZ ;  /* 0x0000007a02027210 */ /* 0x002fc40007ffe0ff */
[----:B------:R1:W-:Y:S02]  /*18c0*/  STG.E.128 desc[UR6][R154.64], R92 ;  /* 0x0000005c9a007986 */ /* 0x0003e4000c101d06 */
[----:B------:R-:W-:Y:S02]  /*18d0*/  ISETP.GE.AND P0, PT, R2, R123, PT ;  /* 0x0000007b0200720c */ /* 0x000fe40003f06270 */
[----:B------:R3:W-:Y:S04]  /*18e0*/  STG.E.128 desc[UR6][R158.64], R96 ;  /* 0x000000609e007986 */ /* 0x0007e8000c101d06 */
[----:B------:R3:W-:Y:S01]  /*18f0*/  STG.E.128 desc[UR6][R162.64], R100 ;  /* 0x00000064a2007986 */ /* 0x0007e2000c101d06 */
[----:B0-----:R-:W-:Y:S01]  /*1900*/  FFMA.FTZ R4, R60, R129, R20 ;  /* 0x000000813c047223 */ /* 0x001fe20000010014 */
[----:B------:R-:W-:Y:S01]  /*1910*/  FFMA.FTZ R5, R61, R136, R21 ;  /* 0x000000883d057223 */ /* 0x000fe20000010015 */
[----:B------:R-:W-:Y:S01]  /*1920*/  FFMA.FTZ R6, R62, R131, R22 ;  /* 0x000000833e067223 */ /* 0x000fe20000010016 */
[----:B------:R-:W-:Y:S01]  /*1930*/  FFMA.FTZ R7, R63, R140, R23 ;  /* 0x0000008c3f077223 */ /* 0x000fe20000010017 */
[----:B--2---:R-:W-:Y:S01]  /*1940*/  FFMA.FTZ R8, R56, R135, R16 ;  /* 0x0000008738087223 */ /* 0x004fe20000010010 */
[----:B------:R-:W-:Y:S01]  /*1950*/  FFMA.FTZ R9, R57, R142, R17 ;  /* 0x0000008e39097223 */ /* 0x000fe20000010011 */
[----:B------:R-:W-:Y:S01]  /*1960*/  FFMA.FTZ R10, R58, R137, R18 ;  /* 0x000000893a0a7223 */ /* 0x000fe20000010012 */
[----:B------:R-:W-:Y:S01]  /*1970*/  FFMA.FTZ R11, R59, R144, R19 ;  /* 0x000000903b0b7223 */ /* 0x000fe20000010013 */
[----:B-1----:R-:W-:Y:S01]  /*1980*/  FFMA.FTZ R92, R52, R139, R12 ;  /* 0x0000008b345c7223 */ /* 0x002fe2000001000c */
        /* <DEDUP_REMOVED lines=10> */
.L_x_575:
        /* <DEDUP_REMOVED lines=13> */
.L_x_1086:


//--------------------- .text._ZN10layer_norm13ln_fwd_kernelINS_13Kernel_traitsI13__nv_bfloat16fS2_fjLj4096ELj1ELj1ELj4ELj16ENS_18Kernel_traits_baseILj4096ES2_fS2_fjLj128EEEEEEEvNS_9FwdParamsE --------------------------
	.section	.text._ZN10layer_norm13ln_fwd_kernelINS_13Kernel_traitsI13__nv_bfloat16fS2_fjLj4096ELj1ELj1ELj4ELj16ENS_18Kernel_traits_baseILj4096ES2_fS2_fjLj128EEEEEEEvNS_9FwdParamsE,"ax",@progbits
	.align	128
        .global         _ZN10layer_norm13ln_fwd_kernelINS_13Kernel_traitsI13__nv_bfloat16fS2_fjLj4096ELj1ELj1ELj4ELj16ENS_18Kernel_traits_baseILj4096ES2_fS2_fjLj128EEEEEEEvNS_9FwdParamsE
        .type           _ZN10layer_norm13ln_fwd_kernelINS_13Kernel_traitsI13__nv_bfloat16fS2_fjLj4096ELj1ELj1ELj4ELj16ENS_18Kernel_traits_baseILj4096ES2_fS2_fjLj128EEEEEEEvNS_9FwdParamsE,@function
        .size           _ZN10layer_norm13ln_fwd_kernelINS_13Kernel_traitsI13__nv_bfloat16fS2_fjLj4096ELj1ELj1ELj4ELj16ENS_18Kernel_traits_baseILj4096ES2_fS2_fjLj128EEEEEEEvNS_9FwdParamsE,(.L_x_1087 - _ZN10layer_norm13ln_fwd_kernelINS_13Kernel_traitsI13__nv_bfloat16fS2_fjLj4096ELj1ELj1ELj4ELj16ENS_18Kernel_traits_baseILj4096ES2_fS2_fjLj128EEEEEEEvNS_9FwdParamsE)
        .other          _ZN10layer_norm13ln_fwd_kernelINS_13Kernel_traitsI13__nv_bfloat16fS2_fjLj4096ELj1ELj1ELj4ELj16ENS_18Kernel_traits_baseILj4096ES2_fS2_fjLj128EEEEEEEvNS_9FwdParamsE,@"STO_CUDA_ENTRY STV_DEFAULT"
_ZN10layer_norm13ln_fwd_kernelINS_13Kernel_traitsI13__nv_bfloat16fS2_fjLj4096ELj1ELj1ELj4ELj16ENS_18Kernel_traits_baseILj4096ES2_fS2_fjLj128EEEEEEEvNS_9FwdParamsE:
.text._ZN10layer_norm13ln_fwd_kernelINS_13Kernel_traitsI13__nv_bfloat16fS2_fjLj4096ELj1ELj1ELj4ELj16ENS_18Kernel_traits_baseILj4096ES2_fS2_fjLj128EEEEEEEvNS_9FwdParamsE:
        /* <DEDUP_REMOVED lines=26> */
[----:B------:R0:W5:Y:S01]  /*01a0*/  LDG.E.64 R70, desc[UR6][R4.64+0x400] ;  /* 0x0004000604467981 */ /* 0x000162000c1e1b00 */
[----:B------:R-:W1:Y:S01]  /*01b0*/  S2UR UR5, SR_CgaCtaId ;  /* 0x00000000000579c3 */ /* 0x000e620000008800 */
[----:B------:R-:W-:Y:S01]  /*01c0*/  UMOV UR4, 0x400 ;  /* 0x0000040000047882 */ /* 0x000fe20000000000 */
[----:B------:R-:W-:Y:S01]  /*01d0*/  PLOP3.LUT P0, PT, PT, PT, PT, 0x8, 0x80 ;  /* 0x000000000080781c */ /* 0x000fe20003f0e170 */
[----:B-1----:R-:W-:Y:S01]  /*01e0*/  ULEA UR4, UR5, UR4, 0x18 ;  /* 0x0000000405047291 */ /* 0x002fe2000f8ec0ff */
[----:B---3--:R-:W-:-:S02]  /*01f0*/  SHF.R.U64 R0, R10, 0x10, R11 ;  /* 0x000000100a007819 */ /* 0x008fc4000000120b */
[----:B----4-:R-:W-:Y:S02]  /*0200*/  SHF.R.U64 R2, R44, 0x10, R45 ;  /* 0x000000102c027819 */ /* 0x010fe4000000122d */
[----:B------:R-:W-:Y:S02]  /*0210*/  SHF.R.U32.HI R83, RZ, 0x10, R11 ;  /* 0x00000010ff537819 */ /* 0x000fe4000001160b */
[----:B------:R-:W-:Y:S02]  /*0220*/  PRMT R0, R0, 0x5410, R2 ;  /* 0x0000541000007816 */ /* 0x000fe40000000002 */
[----:B--2---:R-:W-:Y:S02]  /*0230*/  SHF.R.U64 R2, R46, 0x10, R47 ;  /* 0x000000102e027819 */ /* 0x004fe4000000122f */
[----:B-----5:R-:W-:Y:S02]  /*0240*/  SHF.R.U64 R3, R48, 0x10, R49 ;  /* 0x0000001030037819 */ /* 0x020fe40000001231 */
[----:B------:R-:W-:-:S02]  /*0250*/  PRMT R83, R83, 0x5410, R83 ;  /* 0x0000541053537816 */ /* 0x000fc40000000053 */
[----:B------:R-:W-:Y:S02]  /*0260*/  PRMT R2, R2, 0x5410, R3 ;  /* 0x0000541002027816 */ /* 0x000fe40000000003 */
[----:B------:R-:W-:Y:S02]  /*0270*/  SHF.R.U64 R3, R50, 0x10, R51 ;  /* 0x0000001032037819 */ /* 0x000fe40000001233 */
[--C-:B------:R-:W-:Y:S02]  /*0280*/  SHF.R.U64 R7, R58, 0x10, R59.reuse ;  /* 0x000000103a077819 */ /* 0x100fe4000000123b */
[----:B------:R-:W-:Y:S02]  /*0290*/  SHF.R.U32.HI R8, RZ, 0x10, R59 ;  /* 0x00000010ff087819 */ /* 0x000fe4000001163b */
[----:B------:R-:W-:Y:S02]  /*02a0*/  SHF.R.U32.HI R86, RZ, 0x10, R49 ;  /* 0x00000010ff567819 */ /* 0x000fe40000011631 */
[----:B------:R-:W-:-:S02]  /*02b0*/  SHF.R.U32.HI R84, RZ, 0x10, R45 ;  /* 0x00000010ff547819 */ /* 0x000fc4000001162d */
[----:B------:R-:W-:Y:S02]  /*02c0*/  SHF.R.U32.HI R85, RZ, 0x10, R47 ;  /* 0x00000010ff557819 */ /* 0x000fe4000001162f */
[----:B------:R-:W-:Y:S02]  /*02d0*/  PRMT R3, R3, 0x5410, R7 ;  /* 0x0000541003037816 */ /* 0x000fe40000000007 */
[----:B------:R-:W-:Y:S02]  /*02e0*/  PRMT R83, R8, 0x7610, R83 ;  /* 0x0000761008537816 */ /* 0x000fe40000000053 */
[----:B------:R-:W-:Y:S02]  /*02f0*/  PRMT R86, R86, 0x5410, R86 ;  /* 0x0000541056567816 */ /* 0x000fe40000000056 */
[----:B0-----:R-:W-:Y:S02]  /*0300*/  SHF.R.U64 R4, R60, 0x10, R61 ;  /* 0x000000103c047819 */ /* 0x001fe4000000123d */
[----:B------:R-:W-:-:S02]  /*0310*/  SHF.R.U64 R8, R62, 0x10, R63 ;  /* 0x000000103e087819 */ /* 0x000fc4000000123f */
[----:B------:R-:W-:Y:S02]  /*0320*/  SHF.R.U32.HI R7, RZ, 0x10, R65 ;  /* 0x00000010ff077819 */ /* 0x000fe40000011641 */
[----:B------:R-:W-:Y:S02]  /*0330*/  PRMT R84, R84, 0x5410, R84 ;  /* 0x0000541054547816 */ /* 0x000fe40000000054 */
[----:B------:R-:W-:Y:S02]  /*0340*/  PRMT R85, R85, 0x5410, R85 ;  /* 0x0000541055557816 */ /* 0x000fe40000000055 */
        /* <DEDUP_REMOVED lines=9> */
[----:B------:R-:W-:Y:S02]  /*03e0*/  PRMT R84, R5, 0x7610, R84 ;  /* 0x0000761005547816 */ /* 0x000fe40000000054 */
[----:B------:R-:W-:Y:S02]  /*03f0*/  PRMT R85, R9, 0x7610, R85 ;  /* 0x0000761009557816 */ /* 0x000fe40000000055 */
[--C-:B------:R-:W-:Y:S02]  /*0400*/  SHF.R.U64 R7, R68, 0x10, R69.reuse ;  /* 0x0000001044077819 */ /* 0x100fe40000001245 */
[----:B------:R-:W-:Y:S02]  /*0410*/  SHF.R.U32.HI R8, RZ, 0x10, R69 ;  /* 0x00000010ff087819 */ /* 0x000fe40000011645 */
[----:B------:R-:W-:Y:S02]  /*0420*/  PRMT R87, R87, 0x5410, R87 ;  /* 0x0000541057577816 */ /* 0x000fe40000000057 */
[----:B------:R-:W-:-:S02]  /*0430*/  SHF.R.U64 R82, R56, 0x10, R57 ;  /* 0x0000001038527819 */ /* 0x000fc40000001239 */
[----:B------:R-:W-:Y:S02]  /*0440*/  SHF.R.U32.HI R90, RZ, 0x10, R57 ;  /* 0x00000010ff5a7819 */ /* 0x000fe40000011639 */
[----:B------:R-:W-:Y:S02]  /*0450*/  SHF.R.U64 R5, R64, 0x10, R65 ;  /* 0x0000001040057819 */ /* 0x000fe40000001241 */
[--C-:B------:R-:W-:Y:S02]  /*0460*/  SHF.R.U64 R9, R66, 0x10, R67.reuse ;  /* 0x0000001042097819 */ /* 0x100fe40000001243 */
[----:B------:R-:W-:Y:S02]  /*0470*/  SHF.R.U32.HI R12, RZ, 0x10, R67 ;  /* 0x00000010ff0c7819 */ /* 0x000fe40000011643 */
[--C-:B------:R-:W-:Y:S02]  /*0480*/  SHF.R.U64 R81, R54, 0x10, R55.reuse ;  /* 0x0000001036517819 */ /* 0x100fe40000001237 */
[----:B------:R-:W-:-:S02]  /*0490*/  SHF.R.U32.HI R89, RZ, 0x10, R55 ;  /* 0x00000010ff597819 */ /* 0x000fc40000011637 */
[----:B------:R-:W-:Y:S02]  /*04a0*/  PRMT R6, R7, 0x7610, R6 ;  /* 0x0000761007067816 */ /* 0x000fe40000000006 */
[----:B------:R-:W-:Y:S02]  /*04b0*/  PRMT R88, R8, 0x7610, R88 ;  /* 0x0000761008587816 */ /* 0x000fe40000000058 */
[----:B------:R-:W-:Y:S02]  /*04c0*/  PRMT R82, R82, 0x5410, R82 ;  /* 0x0000541052527816 */ /* 0x000fe40000000052 */
[----:B------:R-:W-:Y:S02]  /*04d0*/  PRMT R90, R90, 0x5410, R90 ;  /* 0x000054105a5a7816 */ /* 0x000fe4000000005a */
[----:B------:R-:W-:Y:S02]  /*04e0*/  PRMT R5, R5, 0x5410, R9 ;  /* 0x0000541005057816 */ /* 0x000fe40000000009 */
[----:B------:R-:W-:-:S02]  /*04f0*/  PRMT R87, R12, 0x7610, R87 ;  /* 0x000076100c577816 */ /* 0x000fc40000000057 */
[--C-:B------:R-:W-:Y:S02]  /*0500*/  SHF.R.U64 R7, R72, 0x10, R73.reuse ;  /* 0x0000001048077819 */ /* 0x100fe40000001249 */
[----:B------:R-:W-:Y:S02]  /*0510*/  SHF.R.U32.HI R8, RZ, 0x10, R73 ;  /* 0x00000010ff087819 */ /* 0x000fe40000011649 */
[----:B------:R-:W-:Y:S02]  /*0520*/  PRMT R81, R81, 0x5410, R81 ;  /* 0x0000541051517816 */ /* 0x000fe40000000051 */
[----:B------:R-:W-:Y:S02]  /*0530*/  PRMT R89, R89, 0x5410, R89 ;  /* 0x0000541059597816 */ /* 0x000fe40000000059 */
[--C-:B------:R-:W-:Y:S02]  /*0540*/  SHF.R.U64 R9, R70, 0x10, R71.reuse ;  /* 0x0000001046097819 */ /* 0x100fe40000001247 */
[----:B------:R-:W-:-:S02]  /*0550*/  SHF.R.U32.HI R12, RZ, 0x10, R71 ;  /* 0x00000010ff0c7819 */ /* 0x000fc40000011647 */
[----:B------:R-:W-:Y:S02]  /*0560*/  PRMT R82, R7, 0x7610, R82 ;  /* 0x0000761007527816 */ /* 0x000fe40000000052 */
[----:B------:R-:W-:Y:S02]  /*0570*/  PRMT R90, R8, 0x7610, R90 ;  /* 0x00007610085a7816 */ /* 0x000fe4000000005a */
[----:B------:R-:W-:Y:S02]  /*0580*/  PRMT R81, R9, 0x7610, R81 ;  /* 0x0000761009517816 */ /* 0x000fe40000000051 */
[----:B------:R-:W-:Y:S02]  /*0590*/  PRMT R89, R12, 0x7610, R89 ;  /* 0x000076100c597816 */ /* 0x000fe40000000059 */
[----:B------:R-:W-:Y:S02]  /*05a0*/  MOV R8, UR8 ;  /* 0x0000000800087c02 */ /* 0x000fe40008000f00 */
[----:B------:R-:W-:-:S07]  /*05b0*/  MOV R7, UR4 ;  /* 0x0000000400077c02 */ /* 0x000fce0008000f00 */
.L_x_578:
[----:B-1----:R-:W0:Y:S01]  /*05c0*/  LDC.64 R74, c[0x0][0x390] ;  /* 0x0000e400ff4a7b82 */ /* 0x002e220000000a00 */
        /* <DEDUP_REMOVED lines=14> */
[----:B------:R-:W0:Y:S01]  /*06b0*/  S2R R91, SR_TID.X ;  /* 0x00000000005b7919 */ /* 0x000e220000002100 */
[----:B------:R-:W-:Y:S02]  /*06c0*/  @!P1 IADD3 R77, PT, PT, R7, 0x20, RZ ;  /* 0x00000020074d9810 */ /* 0x000fe40007ffe0ff */
[----:B------:R-:W-:Y:S02]  /*06d0*/  @!P1 LOP3.LUT R78, R78, 0x18, RZ, 0xc0, !PT ;  /* 0x000000184e4e9812 */ /* 0x000fe400078ec0ff */
[----:B------:R-:W-:-:S04]  /*06e0*/  @!P1 SEL R77, R77, R7, P0 ;  /* 0x000000074d4d9207 */ /* 0x000fc80000000000 */
[----:B------:R-:W-:Y:S01]  /*06f0*/  @!P1 IADD3 R77, PT, PT, R77, R78, RZ ;  /* 0x0000004e4d4d9210 */ /* 0x000fe20007ffe0ff */
        /* <DEDUP_REMOVED lines=42> */
[----:B------:R-:W-:-:S04]  /*09a0*/  FMUL.FTZ R74, R74, 0.0009765625 ;  /* 0x3a8000004a4a7820 */ /* 0x000fc80000410000 */
        /* <DEDUP_REMOVED lines=74> */
[----:B------:R0:W-:Y:S02]  /*0e50*/  @!P1 STS.64 [R77], R74 ;  /* 0x0000004a4d009388 */ /* 0x0001e40000000a00 */
[----:B0-----:R-:W-:Y:S01]  /*0e60*/  LOP3.LUT R74, R91, 0x1f, RZ, 0xc0, !PT ;  /* 0x0000001f5b4a7812 */ /* 0x001fe200078ec0ff */
[----:B------:R-:W-:Y:S01]  /*0e70*/  HFMA2 R77, -RZ, RZ, 0, 0 ;  /* 0x00000000ff4d7431 */ /* 0x000fe200000001ff */
[----:B------:R-:W-:Y:S02]  /*0e80*/  BAR.SYNC.DEFER_BLOCKING 0x0 ;  /* 0x0000000000007b1d */ /* 0x000fe40000010000 */
[----:B------:R-:W-:Y:S02]  /*0e90*/  ISETP.GT.U32.AND P1, PT, R74, 0x3, PT ;  /* 0x000000034a00780c */ /* 0x000fe40003f24070 */
[----:B------:R-:W-:-:S11]  /*0ea0*/  CS2R R74, SRZ ;  /* 0x00000000004a7805 */ /* 0x000fd6000001ff00 */
[----:B------:R-:W-:Y:S05]  /*0eb0*/  @P1 BRA `(.L_x_577) ;  /* 0x00000000002c1947 */ /* 0x000fea0003800000 */
[----:B------:R-:W0:Y:S01]  /*0ec0*/  S2UR UR5, SR_CgaCtaId ;  /* 0x00000000000579c3 */ /* 0x000e220000008800 */
[----:B------:R-:W-:Y:S01]  /*0ed0*/  UMOV UR4, 0x400 ;  /* 0x0000040000047882 */ /* 0x000fe20000000000 */
[----:B------:R-:W-:Y:S02]  /*0ee0*/  SHF.L.U32 R75, R91, 0x3, RZ ;  /* 0x000000035b4b7819 */ /* 0x000fe400000006ff */
[----:B------:R-:W-:Y:S02]  /*0ef0*/  MOV R77, 0x44800000 ;  /* 0x44800000004d7802 */ /* 0x000fe40000000f00 */
[----:B------:R-:W-:Y:S01]  /*0f00*/  LOP3.LUT R75, R75, 0xf8, RZ, 0xc0, !PT ;  /* 0x000000f84b4b7812 */ /* 0x000fe200078ec0ff */
[----:B0-----:R-:W-:-:S06]  /*0f10*/  ULEA UR4, UR5, UR4, 0x18 ;  /* 0x0000000405047291 */ /* 0x001fcc000f8ec0ff */
[----:B------:R-:W-:-:S04]  /*0f20*/  MOV R7, UR4 ;  /* 0x0000000400077c02 */ /* 0x000fc80008000f00 */
[----:B------:R-:W-:-:S04]  /*0f30*/  IADD3 R74, PT, PT, R7, 0x20, RZ ;  /* 0x00000020074a7810 */ /* 0x000fc80007ffe0ff */
[----:B------:R-:W-:-:S04]  /*0f40*/  SEL R74, R74, R7, P0 ;  /* 0x000000074a4a7207 */ /* 0x000fc80000000000 */
[----:B------:R-:W-:-:S06]  /*0f50*/  IADD3 R74, PT, PT, R74, R75, RZ ;  /* 0x0000004b4a4a7210 */ /* 0x000fcc0007ffe0ff */
[----:B------:R-:W0:Y:S02]  /*0f60*/  LDS.64 R74, [R74] ;  /* 0x000000004a4a7984 */ /* 0x000e240000000a00 */
.L_x_577:
[----:B------:R-:W-:Y:S05]  /*0f70*/  BSYNC.RECONVERGENT B0 ;  /* 0x0000000000007941 */ /* 0x000fea0003800200 */
.L_x_576:
[----:B0-----:R-:W0:Y:S01]  /*0f80*/  SHFL.DOWN PT, R78, R74, 0x2, 0x1f ;  /* 0x08401f004a4e7f89 */ /* 0x001e2200000e0000 */
[----:B------:R-:W-:Y:S02]  /*0f90*/  ISETP.NE.AND P1, PT, R91, RZ, PT ;  /* 0x000000ff5b00720c */ /* 0x000fe40003f25270 */
[----:B------:R-:W-:Y:S01]  /*0fa0*/  PLOP3.LUT P0, PT, P0, PT, PT, 0x8, 0x80 ;  /* 0x000000000080781c */ /* 0x000fe2000070e170 */
[----:B------:R-:W1:Y:S01]  /*0fb0*/  SHFL.DOWN PT, R79, R77, 0x2, 0x1f ;  /* 0x08401f004d4f7f89 */ /* 0x000e6200000e0000 */
[----:B0-----:R-:W-:-:S04]  /*0fc0*/  FADD.FTZ R76, -R78, R74 ;  /* 0x0000004a4e4c7221 */ /* 0x001fc80000010100 */
[----:B------:R-:W-:Y:S01]  /*0fd0*/  FMUL.FTZ R76, R76, R76 ;  /* 0x0000004c4c4c7220 */ /* 0x000fe20000410000 */
[----:B-1----:R-:W-:-:S03]  /*0fe0*/  FMUL.FTZ R78, R79, R78 ;  /* 0x0000004e4f4e7220 */ /* 0x002fc60000410000 */
[----:B------:R-:W-:Y:S01]  /*0ff0*/  FMUL.FTZ R76, R76, R77 ;  /* 0x0000004d4c4c7220 */ /* 0x000fe20000410000 */
[----:B------:R-:W-:-:S03]  /*1000*/  FFMA.FTZ R74, R77, R74, R78 ;  /* 0x0000004a4d4a7223 */ /* 0x000fc6000001004e */
[C---:B------:R-:W-:Y:S01]  /*1010*/  FMUL.FTZ R76, R79.reuse, R76 ;  /* 0x0000004c4f4c7220 */ /* 0x040fe20000410000 */
[----:B------:R-:W-:Y:S02]  /*1020*/  FADD.FTZ R79, R79, R77 ;  /* 0x0000004d4f4f7221 */ /* 0x000fe40000010000 */
        /* <DEDUP_REMOVED lines=15> */
[----:B------:R-:W1:Y:S01]  /*1120*/  MUFU.RCP R75, R75 ;  /* 0x0000004b004b7308 */ /* 0x000e620000001000 */
[----:B0-----:R-:W-:-:S04]  /*1130*/  FADD.FTZ R74, R76, R74 ;  /* 0x0000004a4c4a7221 */ /* 0x001fc80000010000 */
[C---:B-1----:R-:W-:Y:S01]  /*1140*/  FFMA.FTZ R74, R75.reuse, R77, R74 ;  /* 0x0000004d4b4a7223 */ /* 0x042fe2000001004a */
[----:B------:R-:W-:Y:S01]  /*1150*/  FMUL.FTZ R75, R75, R78 ;  /* 0x0000004e4b4b7220 */ /* 0x000fe20000410000 */
[----:B------:R-:W0:Y:S04]  /*1160*/  LDC R77, c[0x0][0x3d0] ;  /* 0x0000f400ff4d7b82 */ /* 0x000e280000000800 */
[----:B------:R-:W0:Y:S04]  /*1170*/  SHFL.IDX PT, R74, R74, RZ, 0x1f ;  /* 0x00001fff4a4a7589 */ /* 0x000e2800000e0000 */
[----:B------:R-:W1:Y:S01]  /*1180*/  SHFL.IDX PT, R75, R75, RZ, 0x1f ;  /* 0x00001fff4b4b7589 */ /* 0x000e6200000e0000 */
[----:B0-----:R-:W-:Y:S01]  /*1190*/  FFMA.FTZ R74, R74, 0.000244140625, R77 ;  /* 0x398000004a4a7823 */ /* 0x001fe2000001004d */
[--C-:B-1----:R-:W-:Y:S01]  /*11a0*/  FADD.FTZ R16, R16, -R75.reuse ;  /* 0x8000004b10107221 */ /* 0x102fe20000010000 */
        /* <DEDUP_REMOVED lines=33> */
[----:B------:R-:W-:Y:S01]  /*13c0*/  FMUL.FTZ R33, R74, R37 ;  /* 0x000000254a217220 */ /* 0x000fe20000410000 */
[--C-:B------:R-:W-:Y:S01]  /*13d0*/  FADD.FTZ R20, R20, -R75.reuse ;  /* 0x8000004b14147221 */ /* 0x100fe20000010000 */
[----:B------:R-:W-:Y:S01]  /*13e0*/  FADD.FTZ R40, R40, -R75 ;  /* 0x8000004b28287221 */ /* 0x000fe20000010000 */
        /* <DEDUP_REMOVED lines=13> */
[----:B------:R-:W-:-:S02]  /*14c0*/  HFMA2.BF16_V2 R41, R53.H0_H0, R16.H0_H0, R69.H0_H0 ;  /* 0x2000001035297231 */ /* 0x000fc40000240845 */
[--C-:B------:R-:W-:Y:S01]  /*14d0*/  FADD.FTZ R25, R25, -R75.reuse ;  /* 0x8000004b19197221 */ /* 0x100fe20000010000 */
[----:B------:R-:W-:Y:S02]  /*14e0*/  HFMA2.BF16_V2 R40, R55.H0_H0, R15.H0_H0, R71.H0_H0 ;  /* 0x2000000f37287231 */ /* 0x000fe40000240847 */
[----:B------:R-:W-:Y:S01]  /*14f0*/  FADD.FTZ R27, R27, -R75 ;  /* 0x8000004b1b1b7221 */ /* 0x000fe20000010000 */
[----:B------:R-:W-:Y:S01]  /*1500*/  HFMA2.BF16_V2 R16, R86.H1_H1, R31.H0_H0, R86.H0_H0 ;  /* 0x2000001f56107231 */ /* 0x000fe20000240c56 */
[----:B------:R-:W-:Y:S01]  /*1510*/  F2FP.BF16.F32.PACK_AB R22, RZ, R19 ;  /* 0x00000013ff16723e */ /* 0x000fe200000010ff */
[----:B------:R-:W-:Y:S01]  /*1520*/  HFMA2.BF16_V2 R31, R47.H0_H0, R38.H0_H0, R63.H0_H0 ;  /* 0x200000262f1f7231 */ /* 0x000fe2000024083f */
[----:B------:R-:W-:Y:S01]  /*1530*/  F2FP.BF16.F32.PACK_AB R78, RZ, R78 ;  /* 0x0000004eff4e723e */ /* 0x000fe200000010ff */
[----:B------:R-:W-:Y:S01]  /*1540*/  HFMA2.BF16_V2 R15, R85.H1_H1, R35.H0_H0, R85.H0_H0 ;  /* 0x20000023550f7231 */ /* 0x000fe20000240c55 */
[----:B------:R-:W-:Y:S01]  /*1550*/  PRMT R76, R76, 0x5410, R13 ;  /* 0x000054104c4c7816 */ /* 0x000fe2000000000d */
[--C-:B------:R-:W-:Y:S01]  /*1560*/  FADD.FTZ R24, R24, -R75.reuse ;  /* 0x8000004b18187221 */ /* 0x100fe20000010000 */
[--C-:B------:R-:W-:Y:S01]  /*1570*/  PRMT R35, R56, 0x7610, R82.reuse ;  /* 0x0000761038237816 */ /* 0x100fe20000000052 */
[----:B------:R-:W-:Y:S01]  /*1580*/  FADD.FTZ R28, R28, -R75 ;  /* 0x8000004b1c1c7221 */ /* 0x000fe20000010000 */
[----:B------:R-:W-:Y:S01]  /*1590*/  PRMT R38, R72, 0x5410, R82 ;  /* 0x0000541048267816 */ /* 0x000fe20000000052 */
[C---:B------:R-:W-:Y:S01]  /*15a0*/  FMUL.FTZ R20, R74.reuse, R24 ;  /* 0x000000184a147220 */ /* 0x040fe20000410000 */
[----:B------:R-:W-:Y:S01]  /*15b0*/  F2FP.BF16.F32.PACK_AB R19, RZ, R21 ;  /* 0x00000015ff13723e */ /* 0x000fe200000010ff */
[C---:B------:R-:W-:Y:S01]  /*15c0*/  FMUL.FTZ R21, R74.reuse, R25 ;  /* 0x000000194a157220 */ /* 0x040fe20000410000 */
[----:B------:R-:W-:Y:S01]  /*15d0*/  F2FP.BF16.F32.PACK_AB R18, RZ, R18 ;  /* 0x00000012ff12723e */ /* 0x000fe200000010ff */
[----:B------:R-:W-:Y:S01]  /*15e0*/  FMUL.FTZ R25, R74, R27 ;  /* 0x0000001b4a197220 */ /* 0x000fe20000410000 */
[----:B------:R-:W-:Y:S01]  /*15f0*/  F2FP.BF16.F32.PACK_AB R77, RZ, R77 ;  /* 0x0000004dff4d723e */ /* 0x000fe200000010ff */
[----:B------:R-:W-:Y:S01]  /*1600*/  HFMA2.BF16_V2 R27, R89.H1_H1, R22.H0_H0, R89.H0_H0 ;  /* 0x20000016591b7231 */ /* 0x000fe20000240c59 */
[----:B------:R-:W-:Y:S01]  /*1610*/  PRMT R18, R18, 0x5410, R19 ;  /* 0x0000541012127816 */ /* 0x000fe20000000013 */
[----:B------:R-:W-:-:S02]  /*1620*/  HFMA2.BF16_V2 R22, R51.H0_H0, R78.H0_H0, R67.H0_H0 ;  /* 0x2000004e33167231 */ /* 0x000fc40000240843 */
[----:B------:R-:W-:Y:S01]  /*1630*/  HFMA2.BF16_V2 R78, R35, R76, R38 ;  /* 0x0000004c234e7231 */ /* 0x000fe20000200026 */
[----:B------:R-:W-:Y:S01]  /*1640*/  PRMT R17, R17, 0x5410, R77 ;  /* 0x0000541011117816 */ /* 0x000fe2000000004d */
[----:B------:R-:W-:Y:S01]  /*1650*/  FADD.FTZ R29, R29, -R75 ;  /* 0x8000004b1d1d7221 */ /* 0x000fe20000010000 */
[----:B------:R-:W-:Y:S01]  /*1660*/  PRMT R35, R54, 0x7610, R81 ;  /* 0x0000761036237816 */ /* 0x000fe20000000051 */
[----:B------:R-:W-:Y:S01]  /*1670*/  FADD.FTZ R39, R39, -R75 ;  /* 0x8000004b27277221 */ /* 0x000fe20000010000 */
[----:B------:R-:W-:Y:S01]  /*1680*/  PRMT R19, R70, 0x5410, R81 ;  /* 0x0000541046137816 */ /* 0x000fe20000000051 */
[--C-:B------:R-:W-:Y:S01]  /*1690*/  FADD.FTZ R43, R43, -R75.reuse ;  /* 0x8000004b2b2b7221 */ /* 0x100fe20000010000 */
[----:B------:R-:W-:Y:S01]  /*16a0*/  F2FP.BF16.F32.PACK_AB R20, RZ, R20 ;  /* 0x00000014ff14723e */ /* 0x000fe200000010ff */
[----:B------:R-:W-:Y:S01]  /*16b0*/  FMUL.FTZ R24, R74, R28 ;  /* 0x0000001c4a187220 */ /* 0x000fe20000410000 */
[----:B------:R-:W-:Y:S01]  /*16c0*/  F2FP.BF16.F32.PACK_AB R21, RZ, R21 ;  /* 0x00000015ff15723e */ /* 0x000fe200000010ff */
[----:B------:R-:W-:Y:S01]  /*16d0*/  HFMA2.BF16_V2 R77, R35, R17, R19 ;  /* 0x00000011234d7231 */ /* 0x000fe20000200013 */
[--C-:B------:R-:W-:Y:S01]  /*16e0*/  PRMT R17, R52, 0x7610, R6.reuse ;  /* 0x0000761034117816 */ /* 0x100fe20000000006 */
[----:B------:R-:W-:Y:S01]  /*16f0*/  FMUL.FTZ R29, R74, R29 ;  /* 0x0000001d4a1d7220 */ /* 0x000fe20000410000 */
[----:B------:R-:W-:Y:S01]  /*1700*/  PRMT R19, R68, 0x5410, R6 ;  /* 0x0000541044137816 */ /* 0x000fe20000000006 */
[----:B------:R-:W-:Y:S01]  /*1710*/  FADD.FTZ R32, R32, -R75 ;  /* 0x8000004b20207221 */ /* 0x000fe20000010000 */
[----:B------:R-:W-:Y:S01]  /*1720*/  FMUL.FTZ R80, R74, R39 ;  /* 0x000000274a507220 */ /* 0x000fe20000410000 */
[----:B------:R-:W-:Y:S01]  /*1730*/  PRMT R20, R20, 0x5410, R21 ;  /* 0x0000541014147816 */ /* 0x000fe20000000015 */
[----:B------:R-:W-:Y:S01]  /*1740*/  FMUL.FTZ R39, R74, R43 ;  /* 0x0000002b4a277220 */ /* 0x000fe20000410000 */
[----:B------:R-:W-:Y:S01]  /*1750*/  F2FP.BF16.F32.PACK_AB R24, RZ, R24 ;  /* 0x00000018ff18723e */ /* 0x000fe200000010ff */
[----:B------:R-:W-:Y:S01]  /*1760*/  HFMA2.BF16_V2 R17, R17, R18, R19 ;  /* 0x0000001211117231 */ /* 0x000fe20000200013 */
[----:B------:R-:W-:Y:S01]  /*1770*/  PRMT R18, R50, 0x5410, R3 ;  /* 0x0000541032127816 */ /* 0x000fe20000000003 */
[----:B------:R-:W-:Y:S01]  /*1780*/  FMUL.FTZ R28, R74, R32 ;  /* 0x000000204a1c7220 */ /* 0x000fe20000410000 */
[----:B------:R-:W-:Y:S01]  /*1790*/  PRMT R19, R66, 0x7610, R5 ;  /* 0x0000761042137816 */ /* 0x000fe20000000005 */
[--C-:B------:R-:W-:Y:S01]  /*17a0*/  FADD.FTZ R36, R36, -R75.reuse ;  /* 0x8000004b24247221 */ /* 0x100fe20000010000 */
[----:B------:R-:W-:Y:S01]  /*17b0*/  F2FP.BF16.F32.PACK_AB R29, RZ, R29 ;  /* 0x0000001dff1d723e */ /* 0x000fe200000010ff */
[----:B------:R-:W-:Y:S01]  /*17c0*/  FADD.FTZ R14, R14, -R75 ;  /* 0x8000004b0e0e7221 */ /* 0x000fe20000010000 */
[----:B------:R-:W-:Y:S01]  /*17d0*/  F2FP.BF16.F32.PACK_AB R39, RZ, R39 ;  /* 0x00000027ff27723e */ /* 0x000fe200000010ff */
[----:B------:R-:W-:Y:S01]  /*17e0*/  HFMA2.BF16_V2 R76, R18, R20, R19 ;  /* 0x00000014124c7231 */ /* 0x000fe20000200013 */
[----:B------:R-:W-:Y:S01]  /*17f0*/  PRMT R24, R24, 0x5410, R29 ;  /* 0x0000541018187816 */ /* 0x000fe2000000001d */
[----:B------:R-:W-:Y:S01]  /*1800*/  FMUL.FTZ R32, R74, R36 ;  /* 0x000000244a207220 */ /* 0x000fe20000410000 */
[--C-:B------:R-:W-:Y:S01]  /*1810*/  PRMT R18, R48, 0x7610, R2.reuse ;  /* 0x0000761030127816 */ /* 0x100fe20000000002 */
[----:B------:R-:W-:Y:S01]  /*1820*/  HFMA2.BF16_V2 R13, R83.H1_H1, R39.H0_H0, R83.H0_H0 ;  /* 0x20000027530d7231 */ /* 0x000fe20000240c53 */
[----:B------:R-:W-:Y:S01]  /*1830*/  PRMT R19, R64, 0x5410, R5 ;  /* 0x0000541040137816 */ /* 0x000fe20000000005 */
        /* <DEDUP_REMOVED lines=10> */
[----:B------:R-:W-:-:S02]  /*18e0*/  PRMT R19, R62, 0x7610, R4 ;  /* 0x000076103e137816 */ /* 0x000fc40000000004 */
[----:B------:R-:W-:Y:S02]  /*18f0*/  F2FP.BF16.F32.PACK_AB R32, RZ, R32 ;  /* 0x00000020ff20723e */ /* 0x000fe400000010ff */
[----:B------:R-:W-:Y:S01]  /*1900*/  F2FP.BF16.F32.PACK_AB R33, RZ, R33 ;  /* 0x00000021ff21723e */ /* 0x000fe200000010ff */
[----:B------:R-:W-:Y:S01]  /*1910*/  HFMA2.BF16_V2 R38, R18, R28, R19 ;  /* 0x0000001c12267231 */ /* 0x000fe20000200013 */
[----:B------:R-:W-:Y:S02]  /*1920*/  PRMT R19, R44, 0x7610, R0 ;  /* 0x000076102c137816 */ /* 0x000fe40000000000 */
[----:B------:R-:W-:Y:S02]  /*1930*/  PRMT R32, R32, 0x5410, R33 ;  /* 0x0000541020207816 */ /* 0x000fe40000000021 */
[----:B------:R-:W-:Y:S02]  /*1940*/  PRMT R20, R60, 0x5410, R4 ;  /* 0x000054103c147816 */ /* 0x000fe40000000004 */
[----:B------:R-:W-:-:S02]  /*1950*/  F2FP.BF16.F32.PACK_AB R34, RZ, R34 ;  /* 0x00000022ff22723e */ /* 0x000fc400000010ff */
[----:B------:R-:W-:Y:S01]  /*1960*/  PRMT R18, R78, 0x7632, R18 ;  /* 0x000076324e127816 */ /* 0x000fe20000000012 */
[----:B------:R-:W-:Y:S01]  /*1970*/  HFMA2.BF16_V2 R35, R19, R32, R20 ;  /* 0x0000002013237231 */ /* 0x000fe20000200014 */
[----:B------:R-:W-:Y:S02]  /*1980*/  PRMT R34, R34, 0x5410, R42 ;  /* 0x0000541022227816 */ /* 0x000fe4000000002a */
[----:B------:R-:W-:Y:S02]  /*1990*/  PRMT R20, R10, 0x5410, R0 ;  /* 0x000054100a147816 */ /* 0x000fe40000000000 */
[----:B------:R-:W-:Y:S02]  /*19a0*/  PRMT R21, R58, 0x7610, R3 ;  /* 0x000076103a157816 */ /* 0x000fe40000000003 */
[----:B------:R-:W-:Y:S02]  /*19b0*/  LOP3.LUT R18, R18, 0xffff, RZ, 0xc0, !PT ;  /* 0x0000ffff12127812 */ /* 0x000fe400078ec0ff */
[----:B------:R-:W-:Y:S01]  /*19c0*/  F2FP.BF16.F32.PACK_AB R14, RZ, R14 ;  /* 0x0000000eff0e723e */ /* 0x000fe200000010ff */
[----:B------:R-:W-:Y:S01]  /*19d0*/  HFMA2.BF16_V2 R34, R20, R34, R21 ;  /* 0x0000002214227231 */ /* 0x000fe20000200015 */
[----:B------:R-:W-:Y:S01]  /*19e0*/  PRMT R20, R77, 0x7632, R20 ;  /* 0x000076324d147816 */ /* 0x000fe20000000014 */
[----:B------:R-:W-:Y:S01]  /*19f0*/  IMAD.WIDE.U32 R18, R18, 0x10000, RZ ;  /* 0x0001000012127825 */ /* 0x000fe200078e00ff */
[----:B------:R-:W-:-:S03]  /*1a00*/  PRMT R24, R76, 0x7632, R24 ;  /* 0x000076324c187816 */ /* 0x000fc60000000018 */
[----:B------:R-:W-:Y:S01]  /*1a10*/  HFMA2.BF16_V2 R43, R57.H0_H0, R14.H0_H0, R73.H0_H0 ;  /* 0x2000000e392b7231 */ /* 0x000fe20000240849 */
[----:B------:R-:W-:Y:S02]  /*1a20*/  LOP3.LUT R20, R20, 0xffff, RZ, 0xc0, !PT ;  /* 0x0000ffff14147812 */ /* 0x000fe400078ec0ff */
[----:B------:R-:W-:Y:S02]  /*1a30*/  LOP3.LUT R28, R18, 0xffff, R78, 0xf8, !PT ;  /* 0x0000ffff121c7812 */ /* 0x000fe400078ef84e */
[----:B------:R-:W-:Y:S01]  /*1a40*/  PRMT R18, R17, 0x7632, R18 ;  /* 0x0000763211127816 */ /* 0x000fe20000000012 */
[----:B------:R-:W-:Y:S01]  /*1a50*/  IMAD.WIDE.U32 R20, R20, 0x10000, RZ ;  /* 0x0001000014147825 */ /* 0x000fe200078e00ff */
[----:B------:R-:W-:Y:S02]  /*1a60*/  PRMT R29, R43, 0x7610, R29 ;  /* 0x000076102b1d7816 */ /* 0x000fe4000000001d */
[----:B------:R-:W-:Y:S01]  /*1a70*/  LOP3.LUT R18, R18, 0xffff, RZ, 0xc0, !PT ;  /* 0x0000ffff12127812 */ /* 0x000fe200078ec0ff */
[----:B------:R-:W0:Y:S01]  /*1a80*/  @!P1 LDC.64 R42, c[0x0][0x3a0] ;  /* 0x0000e800ff2a9b82 */ /* 0x000e220000000a00 */
[----:B------:R-:W-:-:S02]  /*1a90*/  LOP3.LUT R29, R19, 0xffff, R29, 0xf8, !PT ;  /* 0x0000ffff131d7812 */ /* 0x000fc400078ef81d */
[----:B------:R-:W-:Y:S01]  /*1aa0*/  LOP3.LUT R26, R20, 0xffff, R77, 0xf8, !PT ;  /* 0x0000ffff141a7812 */ /* 0x000fe200078ef84d */
[----:B------:R-:W-:Y:S01]  /*1ab0*/  IMAD.WIDE.U32 R18, R18, 0x10000, RZ ;  /* 0x0001000012127825 */ /* 0x000fe200078e00ff */
[----:B------:R-:W-:Y:S02]  /*1ac0*/  LOP3.LUT R20, R24, 0xffff, RZ, 0xc0, !PT ;  /* 0x0000ffff18147812 */ /* 0x000fe400078ec0ff */
[----:B------:R-:W-:Y:S02]  /*1ad0*/  F2FP.BF16.F32.PACK_AB R30, RZ, R30 ;  /* 0x0000001eff1e723e */ /* 0x000fe400000010ff */
[----:B------:R-:W-:Y:S02]  /*1ae0*/  PRMT R32, R17, 0x7610, R32 ;  /* 0x0000761011207816 */ /* 0x000fe40000000020 */
[----:B------:R-:W-:Y:S01]  /*1af0*/  LOP3.LUT R17, R21, 0xffff, R40, 0xf8, !PT ;  /* 0x0000ffff15117812 */ /* 0x000fe200078ef828 */
[----:B------:R-:W-:Y:S01]  /*1b00*/  IMAD.WIDE.U32 R20, R20, 0x10000, RZ ;  /* 0x0001000014147825 */ /* 0x000fe200078e00ff */
[----:B------:R-:W-:-:S03]  /*1b10*/  LOP3.LUT R24, R18, 0xffff, R32, 0xf8, !PT ;  /* 0x0000ffff12187812 */ /* 0x000fc600078ef820 */
[----:B------:R-:W-:Y:S01]  /*1b20*/  HFMA2.BF16_V2 R30, R49.H0_H0, R30.H0_H0, R65.H0_H0 ;  /* 0x2000001e311e7231 */ /* 0x000fe20000240841 */
[----:B------:R-:W-:Y:S02]  /*1b30*/  PRMT R32, R39, 0x7632, R32 ;  /* 0x0000763227207816 */ /* 0x000fe40000000020 */
[----:B------:R-:W-:Y:S02]  /*1b40*/  PRMT R18, R22, 0x7610, R18 ;  /* 0x0000761016127816 */ /* 0x000fe40000000012 */
[----:B------:R-:W-:Y:S02]  /*1b50*/  PRMT R33, R38, 0x7632, R33 ;  /* 0x0000763226217816 */ /* 0x000fe40000000021 */
[----:B------:R-:W-:Y:S02]  /*1b60*/  LOP3.LUT R32, R32, 0xffff, RZ, 0xc0, !PT ;  /* 0x0000ffff20207812 */ /* 0x000fe400078ec0ff */
[--C-:B------:R-:W-:Y:S02]  /*1b70*/  LOP3.LUT R21, R21, 0xffff, R18.reuse, 0xf8, !PT ;  /* 0x0000ffff15157812 */ /* 0x100fe400078ef812 */
[----:B------:R-:W-:-:S02]  /*1b80*/  PRMT R18, R30, 0x7610, R18 ;  /* 0x000076101e127816 */ /* 0x000fc40000000012 */
[----:B------:R-:W-:Y:S01]  /*1b90*/  LOP3.LUT R30, R33, 0xffff, RZ, 0xc0, !PT ;  /* 0x0000ffff211e7812 */ /* 0x000fe200078ec0ff */
[----:B------:R-:W-:Y:S01]  /*1ba0*/  IMAD.WIDE.U32 R32, R32, 0x10000, RZ ;  /* 0x0001000020207825 */ /* 0x000fe200078e00ff */
[----:B------:R-:W-:Y:S02]  /*1bb0*/  F2FP.BF16.F32.PACK_AB R12, RZ, R12 ;  /* 0x0000000cff0c723e */ /* 0x000fe400000010ff */
[----:B------:R-:W-:Y:S02]  /*1bc0*/  LOP3.LUT R22, R20, 0xffff, R76, 0xf8, !PT ;  /* 0x0000ffff14167812 */ /* 0x000fe400078ef84c */
[----:B------:R-:W-:Y:S01]  /*1bd0*/  PRMT R40, R31, 0x7610, R40 ;  /* 0x000076101f287816 */ /* 0x000fe20000000028 */
[----:B------:R-:W-:Y:S01]  /*1be0*/  IMAD.WIDE.U32 R30, R30, 0x10000, RZ ;  /* 0x000100001e1e7825 */ /* 0x000fe200078e00ff */
[----:B------:R-:W-:-:S03]  /*1bf0*/  PRMT R20, R39, 0x7610, R20 ;  /* 0x0000761027147816 */ /* 0x000fc60000000014 */
[----:B------:R-:W-:Y:S01]  /*1c00*/  HFMA2.BF16_V2 R36, R90.H1_H1, R12.H0_H0, R90.H0_H0 ;  /* 0x2000000c5a247231 */ /* 0x000fe20000240c5a */
[----:B------:R-:W-:Y:S02]  /*1c10*/  PRMT R39, R35, 0x7632, R39 ;  /* 0x0000763223277816 */ /* 0x000fe40000000027 */
[----:B------:R-:W-:Y:S02]  /*1c20*/  LOP3.LUT R20, R32, 0xffff, R20, 0xf8, !PT ;  /* 0x0000ffff20147812 */ /* 0x000fe400078ef814 */
[----:B------:R-:W-:Y:S02]  /*1c30*/  LOP3.LUT R32, R39, 0xffff, RZ, 0xc0, !PT ;  /* 0x0000ffff27207812 */ /* 0x000fe400078ec0ff */
[--C-:B------:R-:W-:Y:S02]  /*1c40*/  LOP3.LUT R19, R19, 0xffff, R41.reuse, 0xf8, !PT ;  /* 0x0000ffff13137812 */ /* 0x100fe400078ef829 */
[----:B------:R-:W-:Y:S02]  /*1c50*/  LOP3.LUT R39, R31, 0xffff, R40, 0xf8, !PT ;  /* 0x0000ffff1f277812 */ /* 0x000fe400078ef828 */
[----:B------:R-:W-:-:S02]  /*1c60*/  PRMT R41, R38, 0x7610, R41 ;  /* 0x0000761026297816 */ /* 0x000fc40000000029 */
[----:B------:R-:W-:Y:S02]  /*1c70*/  PRMT R40, R35, 0x7610, R40 ;  /* 0x0000761023287816 */ /* 0x000fe40000000028 */
[----:B------:R-:W-:Y:S02]  /*1c80*/  SHF.L.U32 R35, R36, 0x10, RZ ;  /* 0x0000001024237819 */ /* 0x000fe400000006ff */
[----:B------:R-:W-:Y:S02]  /*1c90*/  PRMT R36, R34, 0x7632, R36 ;  /* 0x0000763222247816 */ /* 0x000fe40000000024 */
[----:B------:R-:W-:Y:S02]  /*1ca0*/  F2FP.BF16.F32.PACK_AB R23, RZ, R23 ;  /* 0x00000017ff17723e */ /* 0x000fe400000010ff */
[----:B------:R-:W-:Y:S02]  /*1cb0*/  F2FP.BF16.F32.PACK_AB R37, RZ, R37 ;  /* 0x00000025ff25723e */ /* 0x000fe400000010ff */
[----:B------:R-:W-:Y:S01]  /*1cc0*/  LOP3.LUT R38, R33, 0xffff, R18, 0xf8, !PT ;  /* 0x0000ffff21267812 */ /* 0x000fe200078ef812 */
[----:B------:R-:W-:Y:S01]  /*1cd0*/  IMAD.WIDE.U32 R32, R32, 0x10000, RZ ;  /* 0x0001000020207825 */ /* 0x000fe200078e00ff */
[----:B------:R-:W-:-:S03]  /*1ce0*/  F2FP.BF16.F32.PACK_AB R25, RZ, R25 ;  /* 0x00000019ff19723e */ /* 0x000fc600000010ff */
[----:B------:R-:W-:Y:S01]  /*1cf0*/  HFMA2.BF16_V2 R23, R88.H1_H1, R23.H0_H0, R88.H0_H0 ;  /* 0x2000001758177231 */ /* 0x000fe20000240c58 */
[----:B------:R-:W-:Y:S01]  /*1d00*/  LOP3.LUT R18, R30, 0xffff, R41, 0xf8, !PT ;  /* 0x0000ffff1e127812 */ /* 0x000fe200078ef829 */
[----:B0-----:R-:W-:Y:S01]  /*1d10*/  @!P1 IMAD.WIDE R30, R8, 0x4, R42 ;  /* 0x00000004081e9825 */ /* 0x001fe200078e022a */
[----:B------:R-:W-:-:S03]  /*1d20*/  F2FP.BF16.F32.PACK_AB R79, RZ, R79 ;  /* 0x0000004fff4f723e */ /* 0x000fc600000010ff */
[----:B------:R-:W-:Y:S01]  /*1d30*/  HFMA2.BF16_V2 R37, R45.H0_H0, R37.H0_H0, R61.H0_H0 ;  /* 0x200000252d257231 */ /* 0x000fe2000024083d */
[----:B------:R-:W-:Y:S01]  /*1d40*/  LOP3.LUT R36, R36, 0xffff, RZ, 0xc0, !PT ;  /* 0x0000ffff24247812 */ /* 0x000fe200078ec0ff */
[----:B------:R-:W-:Y:S01]  /*1d50*/  HFMA2.BF16_V2 R12, R87.H1_H1, R25.H0_H0, R87.H0_H0 ;  /* 0x20000019570c7231 */ /* 0x000fe20000240c57 */
[----:B------:R0:W-:Y:S01]  /*1d60*/  @!P1 STG.E desc[UR6][R30.64], R75 ;  /* 0x0000004b1e009986 */ /* 0x0001e2000c101906 */
[----:B------:R-:W-:Y:S01]  /*1d70*/  HFMA2.BF16_V2 R25, R11.H0_H0, R79.H0_H0, R59.H0_H0 ;  /* 0x2000004f0b197231 */ /* 0x000fe2000024083b */
[----:B------:R-:W-:Y:S02]  /*1d80*/  LOP3.LUT R32, R32, 0xffff, R40, 0xf8, !PT ;  /* 0x0000ffff20207812 */ /* 0x000fe400078ef828 */
[----:B------:R-:W-:Y:S01]  /*1d90*/  LOP3.LUT R33, R33, 0xffff, R37, 0xf8, !PT ;  /* 0x0000ffff21217812 */ /* 0x000fe200078ef825 */
[----:B------:R-:W1:Y:S01]  /*1da0*/  @!P1 LDC.64 R40, c[0x0][0x3a8] ;  /* 0x0000ea00ff289b82 */ /* 0x000e620000000a00 */
[----:B------:R-:W-:Y:S02]  /*1db0*/  SHF.L.U32 R23, R23, 0x10, RZ ;  /* 0x0000001017177819 */ /* 0x000fe400000006ff */
[----:B------:R-:W-:-:S02]  /*1dc0*/  SHF.L.U32 R12, R12, 0x10, RZ ;  /* 0x000000100c0c7819 */ /* 0x000fc400000006ff */
[----:B------:R-:W-:Y:S01]  /*1dd0*/  SHF.L.U32 R16, R16, 0x10, RZ ;  /* 0x0000001010107819 */ /* 0x000fe200000006ff */
[----:B0-----:R-:W-:Y:S01]  /*1de0*/  IMAD.WIDE.U32 R30, R36, 0x10000, RZ ;  /* 0x00010000241e7825 */ /* 0x001fe200078e00ff */
[----:B------:R-:W-:Y:S01]  /*1df0*/  SHF.L.U32 R27, R27, 0x10, RZ ;  /* 0x000000101b1b7819 */ /* 0x000fe200000006ff */
[----:B------:R-:W0:Y:S01]  /*1e00*/  LDC.64 R36, c[0x0][0x398] ;  /* 0x0000e600ff247b82 */ /* 0x000e220000000a00 */
[----:B------:R-:W-:Y:S02]  /*1e10*/  F2FP.BF16.F32.PACK_AB R80, RZ, R80 ;  /* 0x00000050ff50723e */ /* 0x000fe400000010ff */
[----:B------:R-:W-:Y:S02]  /*1e20*/  LOP3.LUT R31, R31, 0xffff, R25, 0xf8, !PT ;  /* 0x0000ffff1f1f7812 */ /* 0x000fe400078ef819 */
[----:B------:R-:W-:Y:S01]  /*1e30*/  LOP3.LUT R25, R19, R23, RZ, 0xfc, !PT ;  /* 0x0000001713197212 */ /* 0x000fe200078efcff */
[----:B------:R-:W-:Y:S01]  /*1e40*/  HFMA2.BF16_V2 R14, R84.H1_H1, R80.H0_H0, R84.H0_H0 ;  /* 0x20000050540e7231 */ /* 0x000fe20000240c54 */
[----:B------:R-:W-:-:S02]  /*1e50*/  LOP3.LUT R23, R21, R12, RZ, 0xfc, !PT ;  /* 0x0000000c15177212 */ /* 0x000fc400078efcff */
[----:B------:R-:W-:Y:S02]  /*1e60*/  LOP3.LUT R27, R17, R27, RZ, 0xfc, !PT ;  /* 0x0000001b111b7212 */ /* 0x000fe400078efcff */
[----:B------:R-:W-:Y:S02]  /*1e70*/  LOP3.LUT R21, R38, R16, RZ, 0xfc, !PT ;  /* 0x0000001026157212 */ /* 0x000fe400078efcff */
[----:B------:R-:W2:Y:S01]  /*1e80*/  LDC.64 R16, c[0x0][0x380] ;  /* 0x0000e000ff107b82 */ /* 0x000ea20000000a00 */
[--C-:B------:R-:W-:Y:S02]  /*1e90*/  LOP3.LUT R30, R30, 0xffff, R34.reuse, 0xf8, !PT ;  /* 0x0000ffff1e1e7812 */ /* 0x100fe400078ef822 */
[----:B------:R-:W-:Y:S01]  /*1ea0*/  PRMT R34, R13, 0x7610, R34 ;  /* 0x000076100d227816 */ /* 0x000fe20000000022 */
[----:B-1----:R-:W-:Y:S01]  /*1eb0*/  @!P1 IMAD.WIDE R12, R8, 0x4, R40 ;  /* 0x00000004080c9825 */ /* 0x002fe200078e0228 */
[----:B------:R-:W-:Y:S02]  /*1ec0*/  SHF.L.U32 R15, R15, 0x10, RZ ;  /* 0x000000100f0f7819 */ /* 0x000fe400000006ff */
[----:B------:R-:W-:-:S02]  /*1ed0*/  SHF.L.U32 R14, R14, 0x10, RZ ;  /* 0x000000100e0e7819 */ /* 0x000fc400000006ff */
[----:B------:R-:W-:Y:S01]  /*1ee0*/  SHF.L.U32 R34, R34, 0x10, RZ ;  /* 0x0000001022227819 */ /* 0x000fe200000006ff */
[----:B------:R1:W-:Y:S01]  /*1ef0*/  @!P1 STG.E desc[UR6][R12.64], R74 ;  /* 0x0000004a0c009986 */ /* 0x0003e2000c101906 */
[----:B------:R-:W-:Y:S02]  /*1f00*/  LOP3.LUT R19, R39, R15, RZ, 0xfc, !PT ;  /* 0x0000000f27137212 */ /* 0x000fe400078efcff */
[----:B------:R-:W-:Y:S01]  /*1f10*/  LOP3.LUT R33, R33, R14, RZ, 0xfc, !PT ;  /* 0x0000000e21217212 */ /* 0x000fe200078efcff */
[----:B0-----:R-:W-:Y:S01]  /*1f20*/  IMAD.WIDE.U32 R14, R9, 0x8, R36 ;  /* 0x00000008090e7825 */ /* 0x001fe200078e0024 */
[----:B------:R-:W-:Y:S02]  /*1f30*/  LOP3.LUT R29, R29, R35, RZ, 0xfc, !PT ;  /* 0x000000231d1d7212 */ /* 0x000fe400078efcff */
[----:B------:R-:W-:Y:S02]  /*1f40*/  LOP3.LUT R31, R31, R34, RZ, 0xfc, !PT ;  /* 0x000000221f1f7212 */ /* 0x000fe400078efcff */
[----:B------:R1:W-:Y:S04]  /*1f50*/  STG.E.64 desc[UR6][R14.64+0x400], R26 ;  /* 0x0004001a0e007986 */ /* 0x0003e8000c101b06 */
[----:B------:R1:W-:Y:S01]  /*1f60*/  STG.E.64 desc[UR6][R14.64], R28 ;  /* 0x0000001c0e007986 */ /* 0x0003e2000c101b06 */
[----:B--2---:R-:W-:-:S03]  /*1f70*/  IADD3 R8, PT, PT, R8, R16, RZ ;  /* 0x0000001008087210 */ /* 0x004fc60007ffe0ff */
[----:B------:R1:W-:Y:S01]  /*1f80*/  STG.E.64 desc[UR6][R14.64+0x800], R24 ;  /* 0x000800180e007986 */ /* 0x0003e2000c101b06 */
[----:B------:R-:W-:-:S03]  /*1f90*/  ISETP.GE.AND P1, PT, R8, R17, PT ;  /* 0x000000110800720c */ /* 0x000fc60003f26270 */
[----:B------:R1:W-:Y:S04]  /*1fa0*/  STG.E.64 desc[UR6][R14.64+0xc00], R22 ;  /* 0x000c00160e007986 */ /* 0x0003e8000c101b06 */
[----:B------:R1:W-:Y:S04]  /*1fb0*/  STG.E.64 desc[UR6][R14.64+0x1000], R20 ;  /* 0x001000140e007986 */ /* 0x0003e8000c101b06 */
[----:B------:R1:W-:Y:S04]  /*1fc0*/  STG.E.64 desc[UR6][R14.64+0x1400], R18 ;  /* 0x001400120e007986 */ /* 0x0003e8000c101b06 */
[----:B------:R1:W-:Y:S04]  /*1fd0*/  STG.E.64 desc[UR6][R14.64+0x1800], R32 ;  /* 0x001800200e007986 */ /* 0x0003e8000c101b06 */
[----:B------:R1:W-:Y:S01]  /*1fe0*/  STG.E.64 desc[UR6][R14.64+0x1c00], R30 ;  /* 0x001c001e0e007986 */ /* 0x0003e2000c101b06 */
[----:B------:R-:W-:Y:S05]  /*1ff0*/  @!P1 BRA `(.L_x_578) ;  /* 0xffffffe400709947 */ /* 0x000fea000383ffff */
[----:B------:R-:W-:Y:S05]  /*2000*/  EXIT ;  /* 0x000000000000794d */ /* 0x000fea0003800000 */
.L_x_579:
        /* <DEDUP_REMOVED lines=15> */
.L_x_1087:


//--------------------- .text._ZN10layer_norm13ln_fwd_kernelINS_13Kernel_traitsI13__nv_bfloat16S2_S2_fjLj4096ELj1ELj1ELj4ELj16ENS_18Kernel_traits_baseILj4096ES2_S2_S2_fjLj128EEEEEEEvNS_9FwdParamsE --------------------------
	.section	.text._ZN10layer_norm13ln_fwd_kernelINS_13Kernel_traitsI13__nv_bfloat16S2_S2_fjLj4096ELj1ELj1ELj4ELj16ENS_18Kernel_traits_baseILj4096ES2_S2_S2_fjLj128EEEEEEEvNS_9FwdParamsE,"ax",@progbits
	.align	128
        .global         _ZN10layer_norm13ln_fwd_kernelINS_13Kernel_traitsI13__nv_bfloat16S2_S2_fjLj4096ELj1ELj1ELj4ELj16ENS_18Kernel_traits_baseILj4096ES2_S2_S2_fjLj128EEEEEEEvNS_9FwdParamsE
        .type           _ZN10layer_norm13ln_fwd_kernelINS_13Kernel_traitsI13__nv_bfloat16S2_S2_fjLj4096ELj1ELj1ELj4ELj16ENS_18Kernel_traits_baseILj4096ES2_S2_S2_fjLj128EEEEEEEvNS_9FwdParamsE,@function
        .size           _ZN10layer_norm13ln_fwd_kernelINS_13Kernel_traitsI13__nv_bfloat16S2_S2_fjLj4096ELj1ELj1ELj4ELj16ENS_18Kernel_traits_baseILj4096ES2_S2_S2_fjLj128EEEEEEEvNS_9FwdParamsE,(.L_x_1088 - _ZN10layer_norm13ln_fwd_kernelINS_13Kernel_traitsI13__nv_bfloat16S2_S2_fjLj4096ELj1ELj1ELj4ELj16ENS_18Kernel_traits_baseILj4096ES2_S2_S2_fjLj128EEEEEEEvNS_9FwdParamsE)
        .other          _ZN10layer_norm13ln_fwd_kernelINS_13Kernel_traitsI13__nv_bfloat16S2_S2_fjLj4096ELj1ELj1ELj4ELj16ENS_18Kernel_traits_baseILj4096ES2_S2_S2_fjLj128EEEEEEEvNS_9FwdParamsE,@"STO_CUDA_ENTRY STV_DEFAULT"
_ZN10layer_norm13ln_fwd_kernelINS_13Kernel_traitsI13__nv_bfloat16S2_S2_fjLj4096ELj1ELj1ELj4ELj16ENS_18Kernel_traits_baseILj4096ES2_S2_S2_fjLj128EEEEEEEvNS_9FwdParamsE:
.text._ZN10layer_norm13ln_fwd_kernelINS_13Kernel_traitsI13__nv_bfloat16S2_S2_fjLj4096ELj1ELj1ELj4ELj16ENS_18Kernel_traits_baseILj4096ES2_S2_S2_fjLj128EEEEEEEvNS_9FwdParamsE:
        /* <DEDUP_REMOVED lines=22> */
[----:B------:R-:W-:Y:S01]  /*0160*/  PLOP3.LUT P0, PT, PT, PT, PT, 0x8, 0x80 ;  /* 0x000000000080781c */ /* 0x000fe20003f0e170 */
[----:B-1----:R-:W-:-:S06]  /*0170*/  ULEA UR4, UR5, UR4, 0x18 ;  /* 0x0000000405047291 */ /* 0x002fcc000f8ec0ff */
[----:B------:R-:W-:Y:S01]  /*0180*/  MOV R2, UR4 ;  /* 0x0000000400027c02 */ /* 0x000fe20008000f00 */
[----:B0-2---:R-:W-:-:S06]  /*0190*/  UMOV UR4, UR6 ;  /* 0x0000000600047c82 */ /* 0x005fcc0008000000 */
.L_x_582:
[----:B0-----:R-:W0:Y:S01]  /*01a0*/  LDC.64 R58, c[0x0][0x390] ;  /* 0x0000e400ff3a7b82 */ /* 0x001e220000000a00 */
[----:B------:R-:W-:-:S06]  /*01b0*/  USHF.L.U32 UR5, UR4, 0x9, URZ ;  /* 0x0000000904057899 */ /* 0x000fcc00080006ff */
[----:B------:R-:W-:-:S05]  /*01c0*/  LOP3.LUT R3, R0, UR5, RZ, 0xfc, !PT ;  /* 0x0000000500037c12 */ /* 0x000fca000f8efcff */
[----:B0-----:R-:W-:-:S05]  /*01d0*/  IMAD.WIDE.U32 R58, R3, 0x10, R58 ;  /* 0x00000010033a7825 */ /* 0x001fca00078e003a */
[----:B------:R-:W2:Y:S04]  /*01e0*/  LDG.E.128 R8, desc[UR8][R58.64] ;  /* 0x000000083a087981 */ /* 0x000ea8000c1e1d00 */
[----:B------:R-:W3:Y:S04]  /*01f0*/  LDG.E.128 R44, desc[UR8][R58.64+0x800] ;  /* 0x000800083a2c7981 */ /* 0x000ee8000c1e1d00 */
        /* <DEDUP_REMOVED lines=17> */
[----:B0-----:R-:W-:Y:S02]  /*0310*/  SHF.L.U32 R59, R4, 0x10, RZ ;  /* 0x00000010043b7819 */ /* 0x001fe400000006ff */
        /* <DEDUP_REMOVED lines=38> */
[----:B------:R-:W-:-:S03]  /*0580*/  SHF.L.U32 R64, R55, 0x10, RZ ;  /* 0x0000001037407819 */ /* 0x000fc600000006ff */
[--C-:B------:R-:W-:Y:S01]  /*0590*/  FADD.FTZ R8, R48, R6.reuse ;  /* 0x0000000630087221 */ /* 0x100fe20000010000 */
[----:B------:R-:W-:-:S03]  /*05a0*/  PRMT R6, R49, 0x7632, R6 ;  /* 0x0000763231067816 */ /* 0x000fc60000000006 */
[----:B------:R-:W-:Y:S01]  /*05b0*/  FADD.FTZ R8, R77, R8 ;  /* 0x000000084d087221 */ /* 0x000fe20000010000 */
[----:B------:R-:W-:Y:S02]  /*05c0*/  SHF.L.U32 R49, R6, 0x10, RZ ;  /* 0x0000001006317819 */ /* 0x000fe400000006ff */
[----:B------:R-:W-:Y:S01]  /*05d0*/  PRMT R6, R50, 0x7632, R6 ;  /* 0x0000763232067816 */ /* 0x000fe20000000006 */
[----:B------:R-:W-:Y:S01]  /*05e0*/  FADD.FTZ R10, R4, R8 ;  /* 0x00000008040a7221 */ /* 0x000fe20000010000 */
[----:B------:R-:W-:Y:S02]  /*05f0*/  SHF.L.U32 R8, R50, 0x10, RZ ;  /* 0x0000001032087819 */ /* 0x000fe400000006ff */
[----:B------:R-:W-:Y:S01]  /*0600*/  SHF.L.U32 R6, R6, 0x10, RZ ;  /* 0x0000001006067819 */ /* 0x000fe200000006ff */
[----:B------:R-:W-:Y:S01]  /*0610*/  FADD.FTZ R10, R49, R10 ;  /* 0x0000000a310a7221 */ /* 0x000fe20000010000 */
[----:B------:R-:W-:-:S03]  /*0620*/  PRMT R50, R54, 0x7632, R50 ;  /* 0x0000763236327816 */ /* 0x000fc60000000032 */
[--C-:B------:R-:W-:Y:S01]  /*0630*/  FADD.FTZ R46, R8, R10.reuse ;  /* 0x0000000a082e7221 */ /* 0x100fe20000010000 */
[----:B------:R-:W-:Y:S02]  /*0640*/  PRMT R10, R51, 0x7632, R10 ;  /* 0x00007632330a7816 */ /* 0x000fe4000000000a */
[----:B------:R-:W-:Y:S01]  /*0650*/  SHF.L.U32 R54, R50, 0x10, RZ ;  /* 0x0000001032367819 */ /* 0x000fe200000006ff */
[--C-:B------:R-:W-:Y:S01]  /*0660*/  FADD.FTZ R51, R6, R46.reuse ;  /* 0x0000002e06337221 */ /* 0x100fe20000010000 */
[----:B------:R-:W-:Y:S02]  /*0670*/  SHF.L.U32 R10, R10, 0x10, RZ ;  /* 0x000000100a0a7819 */ /* 0x000fe400000006ff */
[----:B------:R-:W-:Y:S01]  /*0680*/  PRMT R46, R52, 0x7632, R46 ;  /* 0x00007632342e7816 */ /* 0x000fe2000000002e */
[----:B------:R-:W-:Y:S01]  /*0690*/  FADD.FTZ R51, R44, R51 ;  /* 0x000000332c337221 */ /* 0x000fe20000010000 */
[----:B------:R-:W-:Y:S02]  /*06a0*/  PRMT R50, R55, 0x7632, R50 ;  /* 0x0000763237327816 */ /* 0x000fe40000000032 */
        /* <DEDUP_REMOVED lines=94> */
[----:B------:R-:W-:Y:S02]  /*0c90*/  @!P1 IADD3 R72, PT, PT, R50, R51, RZ ;  /* 0x0000003332489210 */ /* 0x000fe40007ffe0ff */
[----:B-1----:R-:W-:-:S04]  /*0ca0*/  LOP3.LUT R50, R0, 0x1f, RZ, 0xc0, !PT ;  /* 0x0000001f00327812 */ /* 0x002fc800078ec0ff */
[----:B------:R-:W-:Y:S02]  /*0cb0*/  ISETP.GT.U32.AND P2, PT, R50, 0x3, PT ;  /* 0x000000033200780c */ /* 0x000fe40003f44070 */
[----:B------:R-:W-:Y:S01]  /*0cc0*/  CS2R R50, SRZ ;  /* 0x0000000000327805 */ /* 0x000fe2000001ff00 */
[----:B0-----:R-:W-:Y:S01]  /*0cd0*/  FADD.FTZ R68, R66, R53 ;  /* 0x0000003542447221 */ /* 0x001fe20000010000 */
[----:B------:R-:W-:-:S04]  /*0ce0*/  HFMA2 R66, -RZ, RZ, 0, 0 ;  /* 0x00000000ff427431 */ /* 0x000fc800000001ff */
[----:B------:R-:W0:Y:S02]  /*0cf0*/  SHFL.BFLY PT, R53, R68, 0x8, 0x1f ;  /* 0x0d001f0044357f89 */ /* 0x000e2400000e0000 */
[----:B0-----:R-:W-:-:S05]  /*0d00*/  FADD.FTZ R70, R68, R53 ;  /* 0x0000003544467221 */ /* 0x001fca0000010000 */
[----:B------:R-:W0:Y:S02]  /*0d10*/  SHFL.BFLY PT, R53, R70, 0x10, 0x1f ;  /* 0x0e001f0046357f89 */ /* 0x000e2400000e0000 */
[----:B0-----:R-:W-:-:S05]  /*0d20*/  FADD.FTZ R53, R70, R53 ;  /* 0x0000003546357221 */ /* 0x001fca0000010000 */
[----:B------:R0:W-:Y:S01]  /*0d30*/  @!P1 STS.64 [R72], R52 ;  /* 0x0000003448009388 */ /* 0x0001e20000000a00 */
[----:B------:R-:W-:Y:S06]  /*0d40*/  BAR.SYNC.DEFER_BLOCKING 0x0 ;  /* 0x0000000000007b1d */ /* 0x000fec0000010000 */
[----:B------:R-:W-:Y:S05]  /*0d50*/  @P2 BRA `(.L_x_581) ;  /* 0x00000000002c2947 */ /* 0x000fea0003800000 */
[----:B------:R-:W1:Y:S01]  /*0d60*/  S2UR UR6, SR_CgaCtaId ;  /* 0x00000000000679c3 */ /* 0x000e620000008800 */
[----:B------:R-:W-:Y:S01]  /*0d70*/  UMOV UR5, 0x400 ;  /* 0x0000040000057882 */ /* 0x000fe20000000000 */
[----:B------:R-:W-:Y:S02]  /*0d80*/  SHF.L.U32 R50, R0, 0x3, RZ ;  /* 0x0000000300327819 */ /* 0x000fe400000006ff */
[----:B------:R-:W-:Y:S02]  /*0d90*/  MOV R66, 0x44800000 ;  /* 0x4480000000427802 */ /* 0x000fe40000000f00 */
[----:B------:R-:W-:Y:S01]  /*0da0*/  LOP3.LUT R50, R50, 0xf8, RZ, 0xc0, !PT ;  /* 0x000000f832327812 */ /* 0x000fe200078ec0ff */
[----:B-1----:R-:W-:-:S06]  /*0db0*/  ULEA UR5, UR6, UR5, 0x18 ;  /* 0x0000000506057291 */ /* 0x002fcc000f8ec0ff */
[----:B------:R-:W-:-:S04]  /*0dc0*/  MOV R2, UR5 ;  /* 0x0000000500027c02 */ /* 0x000fc80008000f00 */
[----:B------:R-:W-:-:S04]  /*0dd0*/  IADD3 R51, PT, PT, R2, 0x20, RZ ;  /* 0x0000002002337810 */ /* 0x000fc80007ffe0ff */
[----:B------:R-:W-:-:S04]  /*0de0*/  SEL R51, R51, R2, P0 ;  /* 0x0000000233337207 */ /* 0x000fc80000000000 */
[----:B------:R-:W-:-:S06]  /*0df0*/  IADD3 R50, PT, PT, R51, R50, RZ ;  /* 0x0000003233327210 */ /* 0x000fcc0007ffe0ff */
[----:B------:R-:W1:Y:S02]  /*0e00*/  LDS.64 R50, [R50] ;  /* 0x0000000032327984 */ /* 0x000e640000000a00 */
.L_x_581:
[----:B------:R-:W-:Y:S05]  /*0e10*/  BSYNC.RECONVERGENT B0 ;  /* 0x0000000000007941 */ /* 0x000fea0003800200 */
.L_x_580:
[----:B01----:R-:W0:Y:S01]  /*0e20*/  SHFL.DOWN PT, R52, R50, 0x2, 0x1f ;  /* 0x08401f0032347f89 */ /* 0x003e2200000e0000 */
[----:B------:R-:W-:Y:S02]  /*0e30*/  ISETP.NE.AND P1, PT, R0, RZ, PT ;  /* 0x000000ff0000720c */ /* 0x000fe40003f25270 */
[----:B------:R-:W-:Y:S01]  /*0e40*/  PLOP3.LUT P0, PT, P0, PT, PT, 0x8, 0x80 ;  /* 0x000000000080781c */ /* 0x000fe2000070e170 */
[----:B------:R-:W1:Y:S01]  /*0e50*/  SHFL.DOWN PT, R53, R66, 0x2, 0x1f ;  /* 0x08401f0042357f89 */ /* 0x000e6200000e0000 */
[----:B0-----:R-:W-:-:S04]  /*0e60*/  FADD.FTZ R68, -R52, R50 ;  /* 0x0000003234447221 */ /* 0x001fc80000010100 */
[----:B------:R-:W-:Y:S01]  /*0e70*/  FMUL.FTZ R68, R68, R68 ;  /* 0x0000004444447220 */ /* 0x000fe20000410000 */
[----:B-1----:R-:W-:-:S03]  /*0e80*/  FMUL.FTZ R52, R53, R52 ;  /* 0x0000003435347220 */ /* 0x002fc60000410000 */
[----:B------:R-:W-:Y:S01]  /*0e90*/  FMUL.FTZ R68, R68, R66 ;  /* 0x0000004244447220 */ /* 0x000fe20000410000 */
[----:B------:R-:W-:Y:S02]  /*0ea0*/  FFMA.FTZ R72, R66, R50, R52 ;  /* 0x0000003242487223 */ /* 0x000fe40000010034 */
[----:B------:R-:W0:Y:S01]  /*0eb0*/  SHFL.DOWN PT, R52, R51, 0x2, 0x1f ;  /* 0x08401f0033347f89 */ /* 0x000e2200000e0000 */
[C---:B------:R-:W-:Y:S01]  /*0ec0*/  FMUL.FTZ R70, R53.reuse, R68 ;  /* 0x0000004435467220 */ /* 0x040fe20000410000 */
[----:B------:R-:W-:-:S04]  /*0ed0*/  FADD.FTZ R53, R53, R66 ;  /* 0x0000004235357221 */ /* 0x000fc80000010000 */
[----:B------:R-:W1:Y:S01]  /*0ee0*/  MUFU.RCP R68, R53 ;  /* 0x0000003500447308 */ /* 0x000e620000001000 */
[----:B------:R-:W-:Y:S01]  /*0ef0*/  SHFL.DOWN PT, R66, R53, 0x1, 0x1f ;  /* 0x08201f0035427f89 */ /* 0x000fe200000e0000 */
[----:B-1----:R-:W-:Y:S01]  /*0f00*/  FMUL.FTZ R72, R68, R72 ;  /* 0x0000004844487220 */ /* 0x002fe20000410000 */
[----:B0-----:R-:W-:-:S04]  /*0f10*/  FADD.FTZ R50, R52, R51 ;  /* 0x0000003334327221 */ /* 0x001fc80000010000 */
[----:B------:R-:W0:Y:S01]  /*0f20*/  SHFL.DOWN PT, R52, R72, 0x1, 0x1f ;  /* 0x08201f0048347f89 */ /* 0x000e2200000e0000 */
[----:B------:R-:W-:-:S05]  /*0f30*/  FFMA.FTZ R50, R68, R70, R50 ;  /* 0x0000004644327223 */ /* 0x000fca0000010032 */
[----:B------:R-:W1:Y:S01]  /*0f40*/  SHFL.DOWN PT, R51, R50, 0x1, 0x1f ;  /* 0x08201f0032337f89 */ /* 0x000e6200000e0000 */
[----:B0-----:R-:W-:Y:S01]  /*0f50*/  FADD.FTZ R68, R72, -R52 ;  /* 0x8000003448447221 */ /* 0x001fe20000010000 */
[----:B------:R-:W-:-:S03]  /*0f60*/  FMUL.FTZ R70, R66, R52 ;  /* 0x0000003442467220 */ /* 0x000fc60000410000 */
[----:B------:R-:W-:Y:S01]  /*0f70*/  FMUL.FTZ R68, R68, R68 ;  /* 0x0000004444447220 */ /* 0x000fe20000410000 */
[C---:B------:R-:W-:Y:S01]  /*0f80*/  FFMA.FTZ R52, R53.reuse, R72, R70 ;  /* 0x0000004835347223 */ /* 0x040fe20000010046 */
[----:B-1----:R-:W-:Y:S01]  /*0f90*/  FADD.FTZ R51, R50, R51 ;  /* 0x0000003332337221 */ /* 0x002fe20000010000 */
[----:B------:R-:W0:Y:S01]  /*0fa0*/  LDC R72, c[0x0][0x3d0] ;  /* 0x0000f400ff487b82 */ /* 0x000e220000000800 */
[----:B------:R-:W-:-:S04]  /*0fb0*/  FMUL.FTZ R68, R53, R68 ;  /* 0x0000004435447220 */ /* 0x000fc80000410000 */
[----:B------:R-:W-:Y:S01]  /*0fc0*/  FMUL.FTZ R68, R66, R68 ;  /* 0x0000004442447220 */ /* 0x000fe20000410000 */
[----:B------:R-:W-:Y:S01]  /*0fd0*/  FADD.FTZ R66, R53, R66 ;  /* 0x0000004235427221 */ /* 0x000fe20000010000 */
[----:B------:R-:W-:-:S05]  /*0fe0*/  MOV R53, UR4 ;  /* 0x0000000400357c02 */ /* 0x000fca0008000f00 */
[----:B------:R-:W1:Y:S02]  /*0ff0*/  MUFU.RCP R66, R66 ;  /* 0x0000004200427308 */ /* 0x000e640000001000 */
[C---:B-1----:R-:W-:Y:S01]  /*1000*/  FFMA.FTZ R68, R66.reuse, R68, R51 ;  /* 0x0000004442447223 */ /* 0x042fe20000010033 */
[----:B------:R-:W-:-:S04]  /*1010*/  FMUL.FTZ R70, R66, R52 ;  /* 0x0000003442467220 */ /* 0x000fc80000410000 */
[----:B------:R-:W0:Y:S04]  /*1020*/  SHFL.IDX PT, R51, R68, RZ, 0x1f ;  /* 0x00001fff44337589 */ /* 0x000e2800000e0000 */
[----:B------:R-:W1:Y:S01]  /*1030*/  SHFL.IDX PT, R70, R70, RZ, 0x1f ;  /* 0x00001fff46467589 */ /* 0x000e6200000e0000 */
[----:B0-----:R-:W-:Y:S02]  /*1040*/  FFMA.FTZ R72, R51, 0.000244140625, R72 ;  /* 0x3980000033487823 */ /* 0x001fe40000010048 */
[----:B------:R-:W0:Y:S01]  /*1050*/  @!P1 LDC.64 R50, c[0x0][0x3a0] ;  /* 0x0000e800ff329b82 */ /* 0x000e220000000a00 */
[----:B-1----:R-:W-:-:S03]  /*1060*/  R2UR UR5, R70 ;  /* 0x00000000460572ca */ /* 0x002fc600000e0000 */
[----:B------:R-:W1:Y:S10]  /*1070*/  MUFU.RSQ R72, R72 ;  /* 0x0000004800487308 */ /* 0x000e740000001400 */
[----:B------:R-:W-:Y:S01]  /*1080*/  MOV R68, UR5 ;  /* 0x0000000500447c02 */ /* 0x000fe20008000f00 */
        /* <DEDUP_REMOVED lines=8> */
[----:B0-----:R-:W-:-:S04]  /*1110*/  @!P1 IMAD.WIDE R50, R53, 0x4, R50 ;  /* 0x0000000435329825 */ /* 0x001fc800078e0232 */
[----:B------:R-:W-:Y:S01]  /*1120*/  FADD.FTZ R71, R71, -UR5 ;  /* 0x8000000547477e21 */ /* 0x000fe20008010000 */
[----:B------:R-:W0:Y:S01]  /*1130*/  @!P1 LDC.64 R52, c[0x0][0x3a8] ;  /* 0x0000ea00ff349b82 */ /* 0x000e220000000a00 */
[----:B------:R-:W-:Y:S01]  /*1140*/  FADD.FTZ R4, R4, -UR5 ;  /* 0x8000000504047e21 */ /* 0x000fe20008010000 */
[----:B------:R-:W-:Y:S01]  /*1150*/  FADD.FTZ R8, R8, -UR5 ;  /* 0x8000000508087e21 */ /* 0x000fe20008010000 */
[----:B------:R1:W-:Y:S01]  /*1160*/  @!P1 STG.E desc[UR8][R50.64], R68 ;  /* 0x0000004432009986 */ /* 0x0003e2000c101908 */
        /* <DEDUP_REMOVED lines=10> */
[----:B------:R-:W-:Y:S01]  /*1210*/  MOV R66, UR4 ;  /* 0x0000000400427c02 */ /* 0x000fe20008000f00 */
[----:B-1----:R-:W1:Y:S01]  /*1220*/  LDC.64 R50, c[0x0][0x398] ;  /* 0x0000e600ff327b82 */ /* 0x002e620000000a00 */
        /* <DEDUP_REMOVED lines=8> */
[----:B0-----:R-:W-:-:S04]  /*12b0*/  @!P1 IMAD.WIDE R52, R66, 0x4, R52 ;  /* 0x0000000442349825 */ /* 0x001fc800078e0234 */
[----:B------:R-:W-:Y:S01]  /*12c0*/  FMUL.FTZ R66, R11, UR6 ;  /* 0x000000060b427c20 */ /* 0x000fe20008410000 */
[----:B------:R-:W-:Y:S01]  /*12d0*/  FMUL.FTZ R11, R67, UR6 ;  /* 0x00000006430b7c20 */ /* 0x000fe20008410000 */
[----:B------:R-:W-:Y:S01]  /*12e0*/  FADD.FTZ R67, R47, -UR5 ;  /* 0x800000052f437e21 */ /* 0x000fe20008010000 */
[----:B------:R-:W-:Y:S01]  /*12f0*/  FADD.FTZ R62, R62, -UR5 ;  /* 0x800000053e3e7e21 */ /* 0x000fe20008010000 */
[----:B------:R-:W-:Y:S01]  /*1300*/  FMUL.FTZ R47, R73, UR6 ;  /* 0x00000006492f7c20 */ /* 0x000fe20008410000 */
[----:B------:R-:W-:Y:S01]  /*1310*/  FADD.FTZ R58, R58, -UR5 ;  /* 0x800000053a3a7e21 */ /* 0x000fe20008010000 */
[----:B------:R-:W-:Y:S01]  /*1320*/  FMUL.FTZ R68, R67, UR6 ;  /* 0x0000000643447c20 */ /* 0x000fe20008410000 */
[----:B------:R-:W-:Y:S01]  /*1330*/  FADD.FTZ R75, R75, -UR5 ;  /* 0x800000054b4b7e21 */ /* 0x000fe20008010000 */
[----:B------:R-:W-:Y:S01]  /*1340*/  FMUL.FTZ R67, R70, UR6 ;  /* 0x0000000646437c20 */ /* 0x000fe20008410000 */
[----:B------:R-:W-:Y:S01]  /*1350*/  FMUL.FTZ R49, R49, UR6 ;  /* 0x0000000631317c20 */ /* 0x000fe20008410000 */
[----:B------:R-:W-:Y:S01]  /*1360*/  FADD.FTZ R73, R64, -UR5 ;  /* 0x8000000540497e21 */ /* 0x000fe20008010000 */
[----:B------:R-:W-:Y:S01]  /*1370*/  FADD.FTZ R55, R55, -UR5 ;  /* 0x8000000537377e21 */ /* 0x000fe20008010000 */
[----:B------:R-:W-:Y:S01]  /*1380*/  FMUL.FTZ R7, R7, UR6 ;  /* 0x0000000607077c20 */ /* 0x000fe20008410000 */
[----:B------:R-:W-:Y:S01]  /*1390*/  FMUL.FTZ R65, R65, UR6 ;  /* 0x0000000641417c20 */ /* 0x000fe20008410000 */
[----:B-1----:R-:W-:Y:S01]  /*13a0*/  IMAD.WIDE.U32 R50, R3, 0x10, R50 ;  /* 0x0000001003327825 */ /* 0x002fe200078e0032 */
[----:B------:R-:W-:-:S03]  /*13b0*/  F2FP.BF16.F32.PACK_AB R3, RZ, R61 ;  /* 0x0000003dff03723e */ /* 0x000fc600000010ff */
[----:B------:R-:W-:Y:S01]  /*13c0*/  FMUL.FTZ R70, R77, UR6 ;  /* 0x000000064d467c20 */ /* 0x000fe20008410000 */
[----:B------:R-:W-:Y:S01]  /*13d0*/  F2FP.BF16.F32.PACK_AB R61, RZ, R59 ;  /* 0x0000003bff3d723e */ /* 0x000fe200000010ff */
[----:B------:R-:W-:Y:S01]  /*13e0*/  FMUL.FTZ R48, R75, UR6 ;  /* 0x000000064b307c20 */ /* 0x000fe20008410000 */
[----:B------:R-:W-:Y:S01]  /*13f0*/  F2FP.BF16.F32.PACK_AB R59, RZ, R63 ;  /* 0x0000003fff3b723e */ /* 0x000fe200000010ff */
[----:B------:R-:W-:Y:S01]  /*1400*/  FADD.FTZ R63, R45, -UR5 ;  /* 0x800000052d3f7e21 */ /* 0x000fe20008010000 */
[----:B------:R-:W-:Y:S01]  /*1410*/  FMUL.FTZ R45, R69, UR6 ;  /* 0x00000006452d7c20 */ /* 0x000fe20008410000 */
[----:B------:R-:W-:Y:S01]  /*1420*/  FMUL.FTZ R69, R71, UR6 ;  /* 0x0000000647457c20 */ /* 0x000fe20008410000 */
[----:B------:R-:W-:Y:S01]  /*1430*/  FADD.FTZ R71, R6, -UR5 ;  /* 0x8000000506477e21 */ /* 0x000fe20008010000 */
        /* <DEDUP_REMOVED lines=19> */
[----:B------:R-:W-:Y:S01]  /*1570*/  UIADD3 UR4, UPT, UPT, UR4, UR10, URZ ;  /* 0x0000000a04047290 */ /* 0x000fe2000fffe0ff */
[----:B------:R-:W-:-:S02]  /*1580*/  F2FP.BF16.F32.PACK_AB R49, RZ, R49 ;  /* 0x00000031ff31723e */ /* 0x000fc400000010ff */
[----:B------:R-:W-:Y:S01]  /*1590*/  F2FP.BF16.F32.PACK_AB R10, RZ, R10 ;  /* 0x0000000aff0a723e */ /* 0x000fe200000010ff */
[----:B------:R-:W-:Y:S01]  /*15a0*/  UISETP.GE.AND UP0, UPT, UR4, UR11, UPT ;  /* 0x0000000b0400728c */ /* 0x000fe2000bf06270 */
        /* <DEDUP_REMOVED lines=20> */
[----:B------:R-:W-:Y:S01]  /*16f0*/  F2FP.BF16.F32.PACK_AB R48, RZ, R48 ;  /* 0x00000030ff30723e */ /* 0x000fe200000010ff */
[----:B-----5:R-:W-:Y:S01]  /*1700*/  HFMA2.BF16_V2 R5, R29, R5, R13 ;  /* 0x000000051d057231 */ /* 0x020fe2000020000d */
[----:B------:R-:W-:Y:S02]  /*1710*/  F2FP.BF16.F32.PACK_AB R68, RZ, R68 ;  /* 0x00000044ff44723e */ /* 0x000fe400000010ff */
[----:B------:R-:W-:-:S02]  /*1720*/  F2FP.BF16.F32.PACK_AB R46, RZ, R46 ;  /* 0x0000002eff2e723e */ /* 0x000fc400000010ff */
[----:B------:R-:W-:Y:S02]  /*1730*/  F2FP.BF16.F32.PACK_AB R71, RZ, R71 ;  /* 0x00000047ff47723e */ /* 0x000fe400000010ff */
[----:B------:R-:W-:Y:S02]  /*1740*/  F2FP.BF16.F32.PACK_AB R58, RZ, R58 ;  /* 0x0000003aff3a723e */ /* 0x000fe400000010ff */
[----:B------:R-:W-:Y:S02]  /*1750*/  F2FP.BF16.F32.PACK_AB R62, RZ, R62 ;  /* 0x0000003eff3e723e */ /* 0x000fe400000010ff */
[----:B------:R-:W-:Y:S01]  /*1760*/  PRMT R57, R6, 0x5410, R49 ;  /* 0x0000541006397816 */ /* 0x000fe20000000031 */
[----:B------:R-:W-:Y:S01]  /*1770*/  HFMA2.BF16_V2 R6, R30, R3, R14 ;  /* 0x000000031e067231 */ /* 0x000fe2000020000e */
[----:B------:R-:W-:Y:S02]  /*1780*/  PRMT R61, R10, 0x5410, R60 ;  /* 0x000054100a3d7816 */ /* 0x000fe4000000003c */
[----:B------:R-:W-:-:S02]  /*1790*/  PRMT R7, R7, 0x5410, R9 ;  /* 0x0000541007077816 */ /* 0x000fc40000000009 */
        /* <DEDUP_REMOVED lines=19> */
[----:B------:R-:W-:Y:S01]  /*18d0*/  MOV R55, UR6 ;  /* 0x0000000600377c02 */ /* 0x000fe20008000f00 */
[----:B------:R-:W-:-:S02]  /*18e0*/  HFMA2.BF16_V2 R7, R31, R59, R15 ;  /* 0x0000003b1f077231 */ /* 0x000fc4000020000f */
[----:B------:R-:W-:Y:S02]  /*18f0*/  HFMA2.BF16_V2 R45, R37, R57, R21 ;  /* 0x00000039252d7231 */ /* 0x000fe40000200015 */
[----:B------:R-:W-:Y:S01]  /*1900*/  HFMA2.BF16_V2 R11, R35, R48, R19 ;  /* 0x00000030230b7231 */ /* 0x000fe20000200013 */
[----:B------:R0:W-:Y:S01]  /*1910*/  @!P1 STG.E desc[UR8][R52.64], R55 ;  /* 0x0000003734009986 */ /* 0x0001e2000c101908 */
        /* <DEDUP_REMOVED lines=9> */
.L_x_583:
        /* <DEDUP_REMOVED lines=13> */
.L_x_1088:


//--------------------- .text._ZN10layer_norm13ln_fwd_kernelINS_13Kernel_traitsI6__halffS2_fjLj4096ELj1ELj1ELj4ELj16ENS_18Kernel_traits_baseILj4096ES2_fS2_fjLj128EEEEEEEvNS_9FwdParamsE --------------------------
	.section	.text._ZN10layer_norm13ln_fwd_kernelINS_13Kernel_traitsI6__halffS2_fjLj4096ELj1ELj1ELj4ELj16ENS_18Kernel_traits_baseILj4096ES2_fS2_fjLj128EEEEEEEvNS_9FwdParamsE,"ax",@progbits
	.align	128
        .global         _ZN10layer_norm13ln_fwd_kernelINS_13Kernel_traitsI6__halffS2_fjLj4096ELj1ELj1ELj4ELj16ENS_18Kernel_traits_baseILj4096ES2_fS2_fjLj128EEEEEEEvNS_9FwdParamsE
        .type           _ZN10layer_norm13ln_fwd_kernelINS_13Kernel_traitsI6__halffS2_fjLj4096ELj1ELj1ELj4ELj16ENS_18Kernel_traits_baseILj4096ES2_fS2_fjLj128EEEEEEEvNS_9FwdParamsE,@function
        .size           _ZN10layer_norm13ln_fwd_kernelINS_13Kernel_traitsI6__halffS2_fjLj4096ELj1ELj1ELj4ELj16ENS_18Kernel_traits_baseILj4096ES2_fS2_fjLj128EEEEEEEvNS_9FwdParamsE,(.L_x_1089 - _ZN10layer_norm13ln_fwd_kernelINS_13Kernel_traitsI6__halffS2_fjLj4096ELj1ELj1ELj4ELj16ENS_18Kernel_traits_baseILj4096ES2_fS2_fjLj128EEEEEEEvNS_9FwdParamsE)
        .other          _ZN10layer_norm13ln_fwd_kernelINS_13Kernel_traitsI6__halffS2_fjLj4096ELj1ELj1ELj4ELj16ENS_18Kernel_traits_baseILj4096ES2_fS2_fjLj128EEEEEEEvNS_9FwdParamsE,@"STO_CUDA_ENTRY STV_DEFAULT"
_ZN10layer_norm13ln_fwd_kernelINS_13Kernel_traitsI6__halffS2_fjLj4096ELj1ELj1ELj4ELj16ENS_18Kernel_traits_baseILj4096ES2_fS2_fjLj128EEEEEEEvNS_9FwdParamsE:
.text._ZN10layer_norm13ln_fwd_kernelINS_13Kernel_traitsI6__halffS2_fjLj4096ELj1ELj1ELj4ELj16ENS_18Kernel_traits_baseILj4096ES2_fS2_fjLj128EEEEEEEvNS_9FwdParamsE:
        /* <DEDUP_REMOVED lines=92> */
.L_x_586:
        /* <DEDUP_REMOVED lines=155> */
.L_x_585:
[----:B------:R-:W-:Y:S05]  /*0f70*/  BSYNC.RECONVERGENT B0 ;  /* 0x0000000000007941 */ /* 0x000fea0003800200 */
.L_x_584:
        /* <DEDUP_REMOVED lines=68> */
[----:B------:R-:W-:Y:S01]  /*13c0*/  FMUL.FTZ R33, R74, R37 ;  /* 0x000000254a217220 */ /* 0x000fe20000410000 */
[--C-:B------:R-:W-:Y:S01]  /*13d0*/  FADD.FTZ R20, R20, -R75.reuse ;  /* 0x8000004b14147221 */ /* 0x100fe20000010000 */
[----:B------:R-:W-:Y:S01]  /*13e0*/  FADD.FTZ R40, R40, -R75 ;  /* 0x8000004b28287221 */ /* 0x000fe20000010000 */
        /* <DEDUP_REMOVED lines=13> */
[----:B------:R-:W-:-:S02]  /*14c0*/  HFMA2 R41, R53.H0_H0, R16.H0_H0, R69.H0_H0 ;  /* 0x2000001035297231 */ /* 0x000fc40000040845 */
[--C-:B------:R-:W-:Y:S01]  /*14d0*/  FADD.FTZ R25, R25, -R75.reuse ;  /* 0x8000004b19197221 */ /* 0x100fe20000010000 */
[----:B------:R-:W-:Y:S02]  /*14e0*/  HFMA2 R40, R55.H0_H0, R15.H0_H0, R71.H0_H0 ;  /* 0x2000000f37287231 */ /* 0x000fe40000040847 */
[----:B------:R-:W-:Y:S01]  /*14f0*/  FADD.FTZ R27, R27, -R75 ;  /* 0x8000004b1b1b7221 */ /* 0x000fe20000010000 */
[----:B------:R-:W-:Y:S01]  /*1500*/  HFMA2 R16, R86.H1_H1, R31.H0_H0, R86.H0_H0 ;  /* 0x2000001f56107231 */ /* 0x000fe20000040c56 */
[----:B------:R-:W-:Y:S01]  /*1510*/  F2FP.F16.F32.PACK_AB R22, RZ, R19 ;  /* 0x00000013ff16723e */ /* 0x000fe200000000ff */
[----:B------:R-:W-:Y:S01]  /*1520*/  HFMA2 R31, R47.H0_H0, R38.H0_H0, R63.H0_H0 ;  /* 0x200000262f1f7231 */ /* 0x000fe2000004083f */
[----:B------:R-:W-:Y:S01]  /*1530*/  F2FP.F16.F32.PACK_AB R78, RZ, R78 ;  /* 0x0000004eff4e723e */ /* 0x000fe200000000ff */
[----:B------:R-:W-:Y:S01]  /*1540*/  HFMA2 R15, R85.H1_H1, R35.H0_H0, R85.H0_H0 ;  /* 0x20000023550f7231 */ /* 0x000fe20000040c55 */
[----:B------:R-:W-:Y:S01]  /*1550*/  PRMT R76, R76, 0x5410, R13 ;  /* 0x000054104c4c7816 */ /* 0x000fe2000000000d */
[--C-:B------:R-:W-:Y:S01]  /*1560*/  FADD.FTZ R24, R24, -R75.reuse ;  /* 0x8000004b18187221 */ /* 0x100fe20000010000 */
[--C-:B------:R-:W-:Y:S01]  /*1570*/  PRMT R35, R56, 0x7610, R82.reuse ;  /* 0x0000761038237816 */ /* 0x100fe20000000052 */
[----:B------:R-:W-:Y:S01]  /*1580*/  FADD.FTZ R28, R28, -R75 ;  /* 0x8000004b1c1c7221 */ /* 0x000fe20000010000 */
[----:B------:R-:W-:Y:S01]  /*1590*/  PRMT R38, R72, 0x5410, R82 ;  /* 0x0000541048267816 */ /* 0x000fe20000000052 */
[C---:B------:R-:W-:Y:S01]  /*15a0*/  FMUL.FTZ R20, R74.reuse, R24 ;  /* 0x000000184a147220 */ /* 0x040fe20000410000 */
[----:B------:R-:W-:Y:S01]  /*15b0*/  F2FP.F16.F32.PACK_AB R19, RZ, R21 ;  /* 0x00000015ff13723e */ /* 0x000fe200000000ff */
[C---:B------:R-:W-:Y:S01]  /*15c0*/  FMUL.FTZ R21, R74.reuse, R25 ;  /* 0x000000194a157220 */ /* 0x040fe20000410000 */
[----:B------:R-:W-:Y:S01]  /*15d0*/  F2FP.F16.F32.PACK_AB R18, RZ, R18 ;  /* 0x00000012ff12723e */ /* 0x000fe200000000ff */
[----:B------:R-:W-:Y:S01]  /*15e0*/  FMUL.FTZ R25, R74, R27 ;  /* 0x0000001b4a197220 */ /* 0x000fe20000410000 */
[----:B------:R-:W-:Y:S01]  /*15f0*/  F2FP.F16.F32.PACK_AB R77, RZ, R77 ;  /* 0x0000004dff4d723e */ /* 0x000fe200000000ff */
[----:B------:R-:W-:Y:S01]  /*1600*/  HFMA2 R27, R89.H1_H1, R22.H0_H0, R89.H0_H0 ;  /* 0x20000016591b7231 */ /* 0x000fe20000040c59 */
[----:B------:R-:W-:Y:S01]  /*1610*/  PRMT R18, R18, 0x5410, R19 ;  /* 0x0000541012127816 */ /* 0x000fe20000000013 */
[----:B------:R-:W-:-:S02]  /*1620*/  HFMA2 R22, R51.H0_H0, R78.H0_H0, R67.H0_H0 ;  /* 0x2000004e33167231 */ /* 0x000fc40000040843 */
[----:B------:R-:W-:Y:S01]  /*1630*/  HFMA2 R78, R35, R76, R38 ;  /* 0x0000004c234e7231 */ /* 0x000fe20000000026 */
[----:B------:R-:W-:Y:S01]  /*1640*/  PRMT R17, R17, 0x5410, R77 ;  /* 0x0000541011117816 */ /* 0x000fe2000000004d */
[----:B------:R-:W-:Y:S01]  /*1650*/  FADD.FTZ R29, R29, -R75 ;  /* 0x8000004b1d1d7221 */ /* 0x000fe20000010000 */
[----:B------:R-:W-:Y:S01]  /*1660*/  PRMT R35, R54, 0x7610, R81 ;  /* 0x0000761036237816 */ /* 0x000fe20000000051 */
[----:B------:R-:W-:Y:S01]  /*1670*/  FADD.FTZ R39, R39, -R75 ;  /* 0x8000004b27277221 */ /* 0x000fe20000010000 */
[----:B------:R-:W-:Y:S01]  /*1680*/  PRMT R19, R70, 0x5410, R81 ;  /* 0x0000541046137816 */ /* 0x000fe20000000051 */
[--C-:B------:R-:W-:Y:S01]  /*1690*/  FADD.FTZ R43, R43, -R75.reuse ;  /* 0x8000004b2b2b7221 */ /* 0x100fe20000010000 */
[----:B------:R-:W-:Y:S01]  /*16a0*/  F2FP.F16.F32.PACK_AB R20, RZ, R20 ;  /* 0x00000014ff14723e */ /* 0x000fe200000000ff */
[----:B------:R-:W-:Y:S01]  /*16b0*/  FMUL.FTZ R24, R74, R28 ;  /* 0x0000001c4a187220 */ /* 0x000fe20000410000 */
[----:B------:R-:W-:Y:S01]  /*16c0*/  F2FP.F16.F32.PACK_AB R21, RZ, R21 ;  /* 0x00000015ff15723e */ /* 0x000fe200000000ff */
[----:B------:R-:W-:Y:S01]  /*16d0*/  HFMA2 R77, R35, R17, R19 ;  /* 0x00000011234d7231 */ /* 0x000fe20000000013 */
[--C-:B------:R-:W-:Y:S01]  /*16e0*/  PRMT R17, R52, 0x7610, R6.reuse ;  /* 0x0000761034117816 */ /* 0x100fe20000000006 */
[----:B------:R-:W-:Y:S01]  /*16f0*/  FMUL.FTZ R29, R74, R29 ;  /* 0x0000001d4a1d7220 */ /* 0x000fe20000410000 */
[----:B------:R-:W-:Y:S01]  /*1700*/  PRMT R19, R68, 0x5410, R6 ;  /* 0x0000541044137816 */ /* 0x000fe20000000006 */
[----:B------:R-:W-:Y:S01]  /*1710*/  FADD.FTZ R32, R32, -R75 ;  /* 0x8000004b20207221 */ /* 0x000fe20000010000 */
[----:B------:R-:W-:Y:S01]  /*1720*/  FMUL.FTZ R80, R74, R39 ;  /* 0x000000274a507220 */ /* 0x000fe20000410000 */
[----:B------:R-:W-:Y:S01]  /*1730*/  PRMT R20, R20, 0x5410, R21 ;  /* 0x0000541014147816 */ /* 0x000fe20000000015 */
[----:B------:R-:W-:Y:S01]  /*1740*/  FMUL.FTZ R39, R74, R43 ;  /* 0x0000002b4a277220 */ /* 0x000fe20000410000 */
[----:B------:R-:W-:Y:S01]  /*1750*/  F2FP.F16.F32.PACK_AB R24, RZ, R24 ;  /* 0x00000018ff18723e */ /* 0x000fe200000000ff */
[----:B------:R-:W-:Y:S01]  /*1760*/  HFMA2 R17, R17, R18, R19 ;  /* 0x0000001211117231 */ /* 0x000fe20000000013 */
[----:B------:R-:W-:Y:S01]  /*1770*/  PRMT R18, R50, 0x5410, R3 ;  /* 0x0000541032127816 */ /* 0x000fe20000000003 */
[----:B------:R-:W-:Y:S01]  /*1780*/  FMUL.FTZ R28, R74, R32 ;  /* 0x000000204a1c7220 */ /* 0x000fe20000410000 */
        /* <DEDUP_REMOVED lines=9> */
[----:B------:R-:W-:Y:S01]  /*1820*/  HFMA2 R13, R83.H1_H1, R39.H0_H0, R83.H0_H0 ;  /* 0x20000027530d7231 */ /* 0x000fe20000040c53 */
[----:B------:R-:W-:Y:S01]  /*1830*/  PRMT R19, R64, 0x5410, R5 ;  /* 0x0000541040137816 */ /* 0x000fe20000000005 */
        /* <DEDUP_REMOVED lines=10> */
[----:B------:R-:W-:-:S02]  /*18e0*/  PRMT R19, R62, 0x7610, R4 ;  /* 0x000076103e137816 */ /* 0x000fc40000000004 */
[----:B------:R-:W-:Y:S02]  /*18f0*/  F2FP.F16.F32.PACK_AB R32, RZ, R32 ;  /* 0x00000020ff20723e */ /* 0x000fe400000000ff */
[----:B------:R-:W-:Y:S01]  /*1900*/  F2FP.F16.F32.PACK_AB R33, RZ, R33 ;  /* 0x00000021ff21723e */ /* 0x000fe200000000ff */
[----:B------:R-:W-:Y:S01]  /*1910*/  HFMA2 R38, R18, R28, R19 ;  /* 0x0000001c12267231 */ /* 0x000fe20000000013 */
[----:B------:R-:W-:Y:S02]  /*1920*/  PRMT R19, R44, 0x7610, R0 ;  /* 0x000076102c137816 */ /* 0x000fe40000000000 */
[----:B------:R-:W-:Y:S02]  /*1930*/  PRMT R32, R32, 0x5410, R33 ;  /* 0x0000541020207816 */ /* 0x000fe40000000021 */
[----:B------:R-:W-:Y:S02]  /*1940*/  PRMT R20, R60, 0x5410, R4 ;  /* 0x000054103c147816 */ /* 0x000fe40000000004 */
[----:B------:R-:W-:-:S02]  /*1950*/  F2FP.F16.F32.PACK_AB R34, RZ, R34 ;  /* 0x00000022ff22723e */ /* 0x000fc400000000ff */
[----:B------:R-:W-:Y:S01]  /*1960*/  PRMT R18, R78, 0x7632, R18 ;  /* 0x000076324e127816 */ /* 0x000fe20000000012 */
[----:B------:R-:W-:Y:S01]  /*1970*/  HFMA2 R35, R19, R32, R20 ;  /* 0x0000002013237231 */ /* 0x000fe20000000014 */
[----:B------:R-:W-:Y:S02]  /*1980*/  PRMT R34, R34, 0x5410, R42 ;  /* 0x0000541022227816 */ /* 0x000fe4000000002a */
[----:B------:R-:W-:Y:S02]  /*1990*/  PRMT R20, R10, 0x5410, R0 ;  /* 0x000054100a147816 */ /* 0x000fe40000000000 */
[----:B------:R-:W-:Y:S02]  /*19a0*/  PRMT R21, R58, 0x7610, R3 ;  /* 0x000076103a157816 */ /* 0x000fe40000000003 */
[----:B------:R-:W-:Y:S02]  /*19b0*/  LOP3.LUT R18, R18, 0xffff, RZ, 0xc0, !PT ;  /* 0x0000ffff12127812 */ /* 0x000fe400078ec0ff */
[----:B------:R-:W-:Y:S01]  /*19c0*/  F2FP.F16.F32.PACK_AB R14, RZ, R14 ;  /* 0x0000000eff0e723e */ /* 0x000fe200000000ff */
[----:B------:R-:W-:Y:S01]  /*19d0*/  HFMA2 R34, R20, R34, R21 ;  /* 0x0000002214227231 */ /* 0x000fe20000000015 */
[----:B------:R-:W-:Y:S01]  /*19e0*/  PRMT R20, R77, 0x7632, R20 ;  /* 0x000076324d147816 */ /* 0x000fe20000000014 */
[----:B------:R-:W-:Y:S01]  /*19f0*/  IMAD.WIDE.U32 R18, R18, 0x10000, RZ ;  /* 0x0001000012127825 */ /* 0x000fe200078e00ff */
[----:B------:R-:W-:-:S03]  /*1a00*/  PRMT R24, R76, 0x7632, R24 ;  /* 0x000076324c187816 */ /* 0x000fc60000000018 */
[----:B------:R-:W-:Y:S01]  /*1a10*/  HFMA2 R43, R57.H0_H0, R14.H0_H0, R73.H0_H0 ;  /* 0x2000000e392b7231 */ /* 0x000fe20000040849 */
        /* <DEDUP_REMOVED lines=11> */
[----:B------:R-:W-:Y:S02]  /*1ad0*/  F2FP.F16.F32.PACK_AB R30, RZ, R30 ;  /* 0x0000001eff1e723e */ /* 0x000fe400000000ff */
[----:B------:R-:W-:Y:S02]  /*1ae0*/  PRMT R32, R17, 0x7610, R32 ;  /* 0x0000761011207816 */ /* 0x000fe40000000020 */
[----:B------:R-:W-:Y:S01]  /*1af0*/  LOP3.LUT R17, R21, 0xffff, R40, 0xf8, !PT ;  /* 0x0000ffff15117812 */ /* 0x000fe200078ef828 */
[----:B------:R-:W-:Y:S01]  /*1b00*/  IMAD.WIDE.U32 R20, R20, 0x10000, RZ ;  /* 0x0001000014147825 */ /* 0x000fe200078e00ff */
[----:B------:R-:W-:-:S03]  /*1b10*/  LOP3.LUT R24, R18, 0xffff, R32, 0xf8, !PT ;  /* 0x0000ffff12187812 */ /* 0x000fc600078ef820 */
[----:B------:R-:W-:Y:S01]  /*1b20*/  HFMA2 R30, R49.H0_H0, R30.H0_H0, R65.H0_H0 ;  /* 0x2000001e311e7231 */ /* 0x000fe20000040841 */
        /* <DEDUP_REMOVED lines=8> */
[----:B------:R-:W-:Y:S02]  /*1bb0*/  F2FP.F16.F32.PACK_AB R12, RZ, R12 ;  /* 0x0000000cff0c723e */ /* 0x000fe400000000ff */
[----:B------:R-:W-:Y:S02]  /*1bc0*/  LOP3.LUT R22, R20, 0xffff, R76, 0xf8, !PT ;  /* 0x0000ffff14167812 */ /* 0x000fe400078ef84c */
[----:B------:R-:W-:Y:S01]  /*1bd0*/  PRMT R40, R31, 0x7610, R40 ;  /* 0x000076101f287816 */ /* 0x000fe20000000028 */
[----:B------:R-:W-:Y:S01]  /*1be0*/  IMAD.WIDE.U32 R30, R30, 0x10000, RZ ;  /* 0x000100001e1e7825 */ /* 0x000fe200078e00ff */
[----:B------:R-:W-:-:S03]  /*1bf0*/  PRMT R20, R39, 0x7610, R20 ;  /* 0x0000761027147816 */ /* 0x000fc60000000014 */
[----:B------:R-:W-:Y:S01]  /*1c00*/  HFMA2 R36, R90.H1_H1, R12.H0_H0, R90.H0_H0 ;  /* 0x2000000c5a247231 */ /* 0x000fe20000040c5a */
        /* <DEDUP_REMOVED lines=9> */
[----:B------:R-:W-:Y:S02]  /*1ca0*/  F2FP.F16.F32.PACK_AB R23, RZ, R23 ;  /* 0x00000017ff17723e */ /* 0x000fe400000000ff */
[----:B------:R-:W-:Y:S02]  /*1cb0*/  F2FP.F16.F32.PACK_AB R37, RZ, R37 ;  /* 0x00000025ff25723e */ /* 0x000fe400000000ff */
[----:B------:R-:W-:Y:S01]  /*1cc0*/  LOP3.LUT R38, R33, 0xffff, R18, 0xf8, !PT ;  /* 0x0000ffff21267812 */ /* 0x000fe200078ef812 */
[----:B------:R-:W-:Y:S01]  /*1cd0*/  IMAD.WIDE.U32 R32, R32, 0x10000, RZ ;  /* 0x0001000020207825 */ /* 0x000fe200078e00ff */
[----:B------:R-:W-:-:S03]  /*1ce0*/  F2FP.F16.F32.PACK_AB R25, RZ, R25 ;  /* 0x00000019ff19723e */ /* 0x000fc600000000ff */
[----:B------:R-:W-:Y:S01]  /*1cf0*/  HFMA2 R23, R88.H1_H1, R23.H0_H0, R88.H0_H0 ;  /* 0x2000001758177231 */ /* 0x000fe20000040c58 */
[----:B------:R-:W-:Y:S01]  /*1d00*/  LOP3.LUT R18, R30, 0xffff, R41, 0xf8, !PT ;  /* 0x0000ffff1e127812 */ /* 0x000fe200078ef829 */
[----:B0-----:R-:W-:Y:S01]  /*1d10*/  @!P1 IMAD.WIDE R30, R8, 0x4, R42 ;  /* 0x00000004081e9825 */ /* 0x001fe200078e022a */
[----:B------:R-:W-:-:S03]  /*1d20*/  F2FP.F16.F32.PACK_AB R79, RZ, R79 ;  /* 0x0000004fff4f723e */ /* 0x000fc600000000ff */
[----:B------:R-:W-:Y:S01]  /*1d30*/  HFMA2 R37, R45.H0_H0, R37.H0_H0, R61.H0_H0 ;  /* 0x200000252d257231 */ /* 0x000fe2000004083d */
[----:B------:R-:W-:Y:S01]  /*1d40*/  LOP3.LUT R36, R36, 0xffff, RZ, 0xc0, !PT ;  /* 0x0000ffff24247812 */ /* 0x000fe200078ec0ff */
[----:B------:R-:W-:Y:S01]  /*1d50*/  HFMA2 R12, R87.H1_H1, R25.H0_H0, R87.H0_H0 ;  /* 0x20000019570c7231 */ /* 0x000fe20000040c57 */
[----:B------:R0:W-:Y:S01]  /*1d60*/  @!P1 STG.E desc[UR6][R30.64], R75 ;  /* 0x0000004b1e009986 */ /* 0x0001e2000c101906 */
[----:B------:R-:W-:Y:S01]  /*1d70*/  HFMA2 R25, R11.H0_H0, R79.H0_H0, R59.H0_H0 ;  /* 0x2000004f0b197231 */ /* 0x000fe2000004083b */
        /* <DEDUP_REMOVED lines=9> */
[----:B------:R-:W-:Y:S02]  /*1e10*/  F2FP.F16.F32.PACK_AB R80, RZ, R80 ;  /* 0x00000050ff50723e */ /* 0x000fe400000000ff */
[----:B------:R-:W-:Y:S02]  /*1e20*/  LOP3.LUT R31, R31, 0xffff, R25, 0xf8, !PT ;  /* 0x0000ffff1f1f7812 */ /* 0x000fe400078ef819 */
[----:B------:R-:W-:Y:S01]  /*1e30*/  LOP3.LUT R25, R19, R23, RZ, 0xfc, !PT ;  /* 0x0000001713197212 */ /* 0x000fe200078efcff */
[----:B------:R-:W-:Y:S01]  /*1e40*/  HFMA2 R14, R84.H1_H1, R80.H0_H0, R84.H0_H0 ;  /* 0x20000050540e7231 */ /* 0x000fe20000040c54 */
        /* <DEDUP_REMOVED lines=28> */
.L_x_587:
        /* <DEDUP_REMOVED lines=15> */
.L_x_1089:


//--------------------- .text._ZN10layer_norm13ln_fwd_kernelINS_13Kernel_traitsI6__halfS2_S2_fjLj4096ELj1ELj1ELj4ELj16ENS_18Kernel_traits_baseILj4096ES2_S2_S2_fjLj128EEEEEEEvNS_9FwdParamsE --------------------------
	.section	.text._ZN10layer_norm13ln_fwd_kernelINS_13Kernel_traitsI6__halfS2_S2_fjLj4096ELj1ELj1ELj4ELj16ENS_18Kernel_traits_baseILj4096ES2_S2_S2_fjLj128EEEEEEEvNS_9FwdParamsE,"ax",@progbits
	.align	128
        .global         _ZN10layer_norm13ln_fwd_kernelINS_13Kernel_traitsI6__halfS2_S2_fjLj4096ELj1ELj1ELj4ELj16ENS_18Kernel_traits_baseILj4096ES2_S2_S2_fjLj128EEEEEEEvNS_9FwdParamsE
        .type           _ZN10layer_norm13ln_fwd_kernelINS_13Kernel_traitsI6__halfS2_S2_fjLj4096ELj1ELj1ELj4ELj16ENS_18Kernel_traits_baseILj4096ES2_S2_S2_fjLj128EEEEEEEvNS_9FwdParamsE,@function
        .size           _ZN10layer_norm13ln_fwd_kernelINS_13Kernel_traitsI6__halfS2_S2_fjLj4096ELj1ELj1ELj4ELj16ENS_18Kernel_traits_baseILj4096ES2_S2_S2_fjLj128EEEEEEEvNS_9FwdParamsE,(.L_x_1090 - _ZN10layer_norm13ln_fwd_kernelINS_13Kernel_traitsI6__halfS2_S2_fjLj4096ELj1ELj1ELj4ELj16ENS_18Kernel_traits_baseILj4096ES2_S2_S2_fjLj128EEEEEEEvNS_9FwdParamsE)
        .other          _ZN10layer_norm13ln_fwd_kernelINS_13Kernel_traitsI6__halfS2_S2_fjLj4096ELj1ELj1ELj4ELj16ENS_18Kernel_traits_baseILj4096ES2_S2_S2_fjLj128EEEEEEEvNS_9FwdParamsE,@"STO_CUDA_ENTRY STV_DEFAULT"
_ZN10layer_norm13ln_fwd_kernelINS_13Kernel_traitsI6__halfS2_S2_fjLj4096ELj1ELj1ELj4ELj16ENS_18Kernel_traits_baseILj4096ES2_S2_S2_fjLj128EEEEEEEvNS_9FwdParamsE:
.text._ZN10layer_norm13ln_fwd_kernelINS_13Kernel_traitsI6__halfS2_S2_fjLj4096ELj1ELj1ELj4ELj16ENS_18Kernel_traits_baseILj4096ES2_S2_S2_fjLj128EEEEEEEvNS_9FwdParamsE:
        /* <DEDUP_REMOVED lines=26> */
.L_x_590:
        /* <DEDUP_REMOVED lines=20> */
[--C-:B0-----:R-:W-:Y:S02]  /*02e0*/  HADD2.F32 R59, -RZ, R43.reuse.H0_H0 ;  /* 0x2000002bff3b7230 */ /* 0x101fe40000004100 */
        /* <DEDUP_REMOVED lines=14> */
[----:B----4-:R-:W-:Y:S02]  /*03d0*/  HADD2.F32 R47, -RZ, R48.H0_H0 ;  /* 0x20000030ff2f7230 */ /* 0x010fe40000004100 */
[----:B------:R-:W-:Y:S01]  /*03e0*/  FADD.FTZ R6, R63, R6 ;  /* 0x000000063f067221 */ /* 0x000fe20000010000 */
[--C-:B------:R-:W-:Y:S02]  /*03f0*/  HADD2.F32 R77, -RZ, R49.reuse.H0_H0 ;  /* 0x20000031ff4d7230 */ /* 0x100fe40000004100 */
[----:B------:R-:W-:-:S02]  /*0400*/  HADD2.F32 R42, -RZ, R49.H1_H1 ;  /* 0x30000031ff2a7230 */ /* 0x000fc40000004100 */
        /* <DEDUP_REMOVED lines=16> */
[----:B------:R-:W-:-:S03]  /*0510*/  HADD2.F32 R55, -RZ, R55.H1_H1 ;  /* 0x30000037ff377230 */ /* 0x000fc60000004100 */
[----:B------:R-:W-:-:S04]  /*0520*/  FADD.FTZ R6, R71, R6 ;  /* 0x0000000647067221 */ /* 0x000fc80000010000 */
[----:B------:R-:W-:Y:S01]  /*0530*/  FADD.FTZ R40, R75, R6 ;  /* 0x000000064b287221 */ /* 0x000fe20000010000 */
[----:B------:R-:W-:-:S03]  /*0540*/  HADD2.F32 R6, -RZ, R48.H1_H1 ;  /* 0x30000030ff067230 */ /* 0x000fc60000004100 */
        /* <DEDUP_REMOVED lines=124> */
.L_x_589:
[----:B------:R-:W-:Y:S05]  /*0d10*/  BSYNC.RECONVERGENT B0 ;  /* 0x0000000000007941 */ /* 0x000fea0003800200 */
.L_x_588:
        /* <DEDUP_REMOVED lines=59> */
[----:B------:R-:W-:Y:S01]  /*10d0*/  MOV R66, UR4 ;  /* 0x0000000400427c02 */ /* 0x000fe20008000f00 */
[----:B------:R-:W-:Y:S01]  /*10e0*/  FMUL.FTZ R41, R41, UR6 ;  /* 0x0000000629297c20 */ /* 0x000fe20008410000 */
[----:B------:R-:W-:Y:S01]  /*10f0*/  FMUL.FTZ R46, R42, UR6 ;  /* 0x000000062a2e7c20 */ /* 0x000fe20008410000 */
[----:B------:R-:W-:Y:S01]  /*1100*/  FMUL.FTZ R70, R6, UR6 ;  /* 0x0000000606467c20 */ /* 0x000fe20008410000 */
[----:B------:R-:W-:Y:S01]  /*1110*/  FMUL.FTZ R42, R72, UR6 ;  /* 0x00000006482a7c20 */ /* 0x000fe20008410000 */
        /* <DEDUP_REMOVED lines=19> */
[----:B------:R-:W-:Y:S01]  /*1250*/  FADD.FTZ R75, R75, -UR5 ;  /* 0x800000054b4b7e21 */ /* 0x000fe20008010000 */
[----:B------:R-:W-:Y:S01]  /*1260*/  FMUL.FTZ R45, R45, UR6 ;  /* 0x000000062d2d7c20 */ /* 0x000fe20008410000 */
[----:B------:R-:W-:Y:S01]  /*1270*/  FMUL.FTZ R6, R71, UR6 ;  /* 0x0000000647067c20 */ /* 0x000fe20008410000 */
[----:B------:R-:W-:Y:S01]  /*1280*/  FADD.FTZ R71, R60, -UR5 ;  /* 0x800000053c477e21 */ /* 0x000fe20008010000 */
[----:B------:R-:W-:Y:S01]  /*1290*/  FMUL.FTZ R52, R56, UR6 ;  /* 0x0000000638347c20 */ /* 0x000fe20008410000 */
[----:B-1----:R-:W-:Y:S01]  /*12a0*/  IMAD.WIDE.U32 R48, R4, 0x10, R48 ;  /* 0x0000001004307825 */ /* 0x002fe200078e0030 */
[----:B------:R-:W-:-:S03]  /*12b0*/  F2FP.F16.F32.PACK_AB R4, RZ, R41 ;  /* 0x00000029ff04723e */ /* 0x000fc600000000ff */
        /* <DEDUP_REMOVED lines=28> */
[----:B------:R-:W-:Y:S01]  /*1480*/  UIADD3 UR4, UPT, UPT, UR4, UR10, URZ ;  /* 0x0000000a04047290 */ /* 0x000fe2000fffe0ff */
[----:B------:R-:W-:-:S02]  /*1490*/  F2FP.F16.F32.PACK_AB R7, RZ, R7 ;  /* 0x00000007ff07723e */ /* 0x000fc400000000ff */
[----:B------:R-:W-:Y:S01]  /*14a0*/  F2FP.F16.F32.PACK_AB R43, RZ, R43 ;  /* 0x0000002bff2b723e */ /* 0x000fe200000000ff */
[----:B------:R-:W-:Y:S01]  /*14b0*/  UISETP.GE.AND UP0, UPT, UR4, UR11, UPT ;  /* 0x0000000b0400728c */ /* 0x000fe2000bf06270 */
        /* <DEDUP_REMOVED lines=16> */
[----:B------:R-:W-:-:S02]  /*15c0*/  PRMT R45, R45, 0x5410, R69 ;  /* 0x000054102d2d7816 */ /* 0x000fc40000000045 */
[----:B------:R-:W-:Y:S02]  /*15d0*/  F2FP.F16.F32.PACK_AB R66, RZ, R66 ;  /* 0x00000042ff42723e */ /* 0x000fe400000000ff */
[----:B------:R-:W-:Y:S02]  /*15e0*/  F2FP.F16.F32.PACK_AB R44, RZ, R44 ;  /* 0x0000002cff2c723e */ /* 0x000fe400000000ff */
[----:B------:R-:W-:Y:S02]  /*15f0*/  F2FP.F16.F32.PACK_AB R60, RZ, R60 ;  /* 0x0000003cff3c723e */ /* 0x000fe400000000ff */
[----:B------:R-:W-:Y:S02]  /*1600*/  PRMT R3, R3, 0x5410, R57 ;  /* 0x0000541003037816 */ /* 0x000fe40000000039 */
[----:B------:R-:W-:Y:S02]  /*1610*/  F2FP.F16.F32.PACK_AB R61, RZ, R61 ;  /* 0x0000003dff3d723e */ /* 0x000fe400000000ff */
[----:B------:R-:W-:-:S02]  /*1620*/  F2FP.F16.F32.PACK_AB R63, RZ, R63 ;  /* 0x0000003fff3f723e */ /* 0x000fc400000000ff */
[----:B------:R-:W-:Y:S02]  /*1630*/  F2FP.F16.F32.PACK_AB R55, RZ, R55 ;  /* 0x00000037ff37723e */ /* 0x000fe400000000ff */
[----:B------:R-:W-:Y:S02]  /*1640*/  F2FP.F16.F32.PACK_AB R62, RZ, R62 ;  /* 0x0000003eff3e723e */ /* 0x000fe400000000ff */
[----:B------:R-:W-:Y:S02]  /*1650*/  PRMT R5, R5, 0x5410, R7 ;  /* 0x0000541005057816 */ /* 0x000fe40000000007 */
[----:B------:R-:W-:Y:S02]  /*1660*/  PRMT R43, R43, 0x5410, R65 ;  /* 0x000054102b2b7816 */ /* 0x000fe40000000041 */
[----:B------:R-:W-:Y:S02]  /*1670*/  PRMT R57, R40, 0x5410, R46 ;  /* 0x0000541028397816 */ /* 0x000fe4000000002e */
[----:B------:R-:W-:-:S02]  /*1680*/  PRMT R52, R52, 0x5410, R58 ;  /* 0x0000541034347816 */ /* 0x000fc4000000003a */
        /* <DEDUP_REMOVED lines=20> */
[----:B------:R-:W-:Y:S01]  /*17d0*/  MOV R53, UR6 ;  /* 0x0000000600357c02 */ /* 0x000fe20008000f00 */
[----:B------:R-:W-:-:S02]  /*17e0*/  HFMA2 R58, R38, R54, R22 ;  /* 0x00000036263a7231 */ /* 0x000fc40000000016 */
[----:B------:R-:W-:Y:S02]  /*17f0*/  HFMA2 R7, R27, R41, R11 ;  /* 0x000000291b077231 */ /* 0x000fe4000000000b */
[----:B------:R-:W-:Y:S01]  /*1800*/  HFMA2 R47, R35, R59, R19 ;  /* 0x0000003b232f7231 */ /* 0x000fe20000000013 */
[----:B------:R0:W-:Y:S01]  /*1810*/  @!P1 STG.E desc[UR8][R50.64], R53 ;  /* 0x0000003532009986 */ /* 0x0001e2000c101908 */
[----:B------:R-:W-:Y:S02]  /*1820*/  HFMA2 R5, R25, R3, R9 ;  /* 0x0000000319057231 */ /* 0x000fe40000000009 */
        /* <DEDUP_REMOVED lines=8> */
.L_x_591:
        /* <DEDUP_REMOVED lines=13> */
.L_x_1090:


//--------------------- .text._ZN10layer_norm13ln_fwd_kernelINS_13Kernel_traitsIffffjLj4096ELj1ELj1ELj4ELj16ENS_18Kernel_traits_baseILj4096EffffjLj128EEEEEEEvNS_9FwdParamsE --------------------------
	.section	.text._ZN10layer_norm13ln_fwd_kernelINS_13Kernel_traitsIffffjLj4096ELj1ELj1ELj4ELj16ENS_18Kernel_traits_baseILj4096EffffjLj128EEEEEEEvNS_9FwdParamsE,"ax",@progbits
	.align	128
        .global         _ZN10layer_norm13ln_fwd_kernelINS_13Kernel_traitsIffffjLj4096ELj1ELj1ELj4ELj16ENS_18Kernel_traits_baseILj4096EffffjLj128EEEEEEEvNS_9FwdParamsE
        .type           _ZN10layer_norm13ln_fwd_kernelINS_13Kernel_traitsIffffjLj4096ELj1ELj1ELj4ELj16ENS_18Kernel_traits_baseILj4096EffffjLj128EEEEEEEvNS_9FwdParamsE,@function
        .size           _ZN10layer_norm13ln_fwd_kernelINS_13Kernel_traitsIffffjLj4096ELj1ELj1ELj4ELj16ENS_18Kernel_traits_baseILj4096EffffjLj128EEEEEEEvNS_9FwdParamsE,(.L_x_1091 - _ZN10layer_norm13ln_fwd_kernelINS_13Kernel_traitsIffffjLj4096ELj1ELj1ELj4ELj16ENS_18Kernel_traits_baseILj4096EffffjLj128EEEEEEEvNS_9FwdParamsE)
        .other          _ZN10layer_norm13ln_fwd_kernelINS_13Kernel_traitsIffffjLj4096ELj1ELj1ELj4ELj16ENS_18Kernel_traits_baseILj4096EffffjLj128EEEEEEEvNS_9FwdParamsE,@"STO_CUDA_ENTRY STV_DEFAULT"
_ZN10layer_norm13ln_fwd_kernelINS_13Kernel_traitsIffffjLj4096ELj1ELj1ELj4ELj16ENS_18Kernel_traits_baseILj4096EffffjLj128EEEEEEEvNS_9FwdParamsE:
.text._ZN10layer_norm13ln_fwd_kernelINS_13Kernel_traitsIffffjLj4096ELj1ELj1ELj4ELj16ENS_18Kernel_traits_baseILj4096EffffjLj128EEEEEEEvNS_9FwdParamsE:
        /* <DEDUP_REMOVED lines=9> */
[----:B0-----:R-:W-:-:S07]  /*0090*/  IMAD.WIDE.U32 R4, R0, 0x10, R4 ;  /* 0x0000001000047825 */ /* 0x001fce00078e0004 */
[----:B------:R-:W0:Y:S01]  /*00a0*/  S2UR UR5, SR_CgaCtaId ;  /* 0x00000000000579c3 */ /* 0x000e220000008800 */
[----:B------:R-:W-:Y:S01]  /*00b0*/  UMOV UR4, 0x400 ;  /* 0x0000040000047882 */ /* 0x000fe20000000000 */
        /* <DEDUP_REMOVED lines=8> */
[----:B------:R-:W5:Y:S01]  /*0140*/  LDG.E.128 R68, desc[UR6][R4.64+0x3800] ;  /* 0x0038000604447981 */ /* 0x000f62000c1e1d00 */
[----:B0-----:R-:W-:Y:S01]  /*0150*/  ULEA UR4, UR5, UR4, 0x18 ;  /* 0x0000000405047291 */ /* 0x001fe2000f8ec0ff */
[----:B------:R-:W-:-:S02]  /*0160*/  PLOP3.LUT P0, PT, PT, PT, PT, 0x8, 0x80 ;  /* 0x000000000080781c */ /* 0x000fc40003f0e170 */
[----:B------:R-:W5:Y:S04]  /*0170*/  LDG.E.128 R8, desc[UR6][R2.64] ;  /* 0x0000000602087981 */ /* 0x000f68000c1e1d00 */
[----:B------:R-:W5:Y:S04]  /*0180*/  LDG.E.128 R12, desc[UR6][R2.64+0x800] ;  /* 0x00080006020c7981 */ /* 0x000f68000c1e1d00 */
[----:B------:R-:W5:Y:S04]  /*0190*/  LDG.E.128 R16, desc[UR6][R2.64+0x1000] ;  /* 0x0010000602107981 */ /* 0x000f68000c1e1d00 */
[----:B------:R-:W5:Y:S04]  /*01a0*/  LDG.E.128 R20, desc[UR6][R2.64+0x1800] ;  /* 0x0018000602147981 */ /* 0x000f68000c1e1d00 */
[----:B------:R-:W5:Y:S04]  /*01b0*/  LDG.E.128 R24, desc[UR6][R2.64+0x2000] ;  /* 0x0020000602187981 */ /* 0x000f68000c1e1d00 */
[----:B------:R-:W5:Y:S04]  /*01c0*/  LDG.E.128 R28, desc[UR6][R2.64+0x2800] ;  /* 0x00280006021c7981 */ /* 0x000f68000c1e1d00 */
[----:B------:R-:W5:Y:S04]  /*01d0*/  LDG.E.128 R32, desc[UR6][R2.64+0x3000] ;  /* 0x0030000602207981 */ /* 0x000f68000c1e1d00 */
[----:B------:R0:W5:Y:S02]  /*01e0*/  LDG.E.128 R36, desc[UR6][R2.64+0x3800] ;  /* 0x0038000602247981 */ /* 0x000164000c1e1d00 */
[----:B0-----:R-:W-:-:S02]  /*01f0*/  MOV R3, UR8 ;  /* 0x0000000800037c02 */ /* 0x001fc40008000f00 */
[----:B------:R-:W-:-:S07]  /*0200*/  MOV R2, UR4 ;  /* 0x0000000400027c02 */ /* 0x000fce0008000f00 */
.L_x_594:
        /* <DEDUP_REMOVED lines=60> */
[--C-:B------:R-:W-:Y:S01]  /*05d0*/  FADD.FTZ R108, R101, -R6.reuse ;  /* 0x80000006656c7221 */ /* 0x100fe20000010000 */
[--C-:B------:R-:W-:Y:S01]  /*05e0*/  FADD.FTZ R110, R102, -R6.reuse ;  /* 0x80000006666e7221 */ /* 0x100fe20000010000 */
[--C-:B------:R-:W-:Y:S01]  /*05f0*/  FADD.FTZ R104, R103, -R6.reuse ;  /* 0x8000000667687221 */ /* 0x100fe20000010000 */
[----:B------:R-:W-:Y:S01]  /*0600*/  FFMA.FTZ R5, R5, R5, RZ ;  /* 0x0000000505057223 */ /* 0x000fe200000100ff */
[----:B------:R-:W-:-:S03]  /*0610*/  FADD.FTZ R106, R94, -R6 ;  /* 0x800000065e6a7221 */ /* 0x000fc60000010000 */
[----:B------:R-:W-:Y:S01]  /*0620*/  FFMA.FTZ R5, R108, R108, R5 ;  /* 0x0000006c6c057223 */ /* 0x000fe20000010005 */
        /* <DEDUP_REMOVED lines=63> */
[----:B------:R-:W-:Y:S01]  /*0a20*/  @!P1 LOP3.LUT R104, R109, 0x18, RZ, 0xc0, !PT ;  /* 0x000000186d689812 */ /* 0x000fe200078ec0ff */
[----:B------:R-:W-:-:S03]  /*0a30*/  HFMA2 R109, -RZ, RZ, 0, 0 ;  /* 0x00000000ff6d7431 */ /* 0x000fc600000001ff */
        /* <DEDUP_REMOVED lines=9> */
[----:B0-----:R-:W-:-:S05]  /*0ad0*/  FADD.FTZ R7, R107, R108 ;  /* 0x0000006c6b077221 */ /* 0x001fca0000010000 */
        /* <DEDUP_REMOVED lines=14> */
.L_x_593:
[----:B------:R-:W-:Y:S05]  /*0bc0*/  BSYNC.RECONVERGENT B0 ;  /* 0x0000000000007941 */ /* 0x000fea0003800200 */
.L_x_592:
[----:B------:R-:W3:Y:S01]  /*0bd0*/  SHFL.DOWN PT, R106, R109, 0x2, 0x1f ;  /* 0x08401f006d6a7f89 */ /* 0x000ee200000e0000 */
[----:B------:R-:W-:Y:S01]  /*0be0*/  ISETP.NE.AND P1, PT, R0, RZ, PT ;  /* 0x000000ff0000720c */ /* 0x000fe20003f25270 */
[----:B------:R-:W4:Y:S01]  /*0bf0*/  LDC.64 R116, c[0x0][0x398] ;  /* 0x0000e600ff747b82 */ /* 0x000f220000000a00 */
[----:B------:R-:W-:Y:S01]  /*0c00*/  PLOP3.LUT P0, PT, P0, PT, PT, 0x8, 0x80 ;  /* 0x000000000080781c */ /* 0x000fe2000070e170 */
[----:B012---:R-:W0:Y:S04]  /*0c10*/  SHFL.DOWN PT, R5, R104, 0x2, 0x1f ;  /* 0x08401f0068057f89 */ /* 0x007e2800000e0000 */
[----:B------:R-:W1:Y:S06]  /*0c20*/  SHFL.DOWN PT, R108, R105, 0x2, 0x1f ;  /* 0x08401f00696c7f89 */ /* 0x000e6c00000e0000 */
[----:B------:R-:W2:Y:S01]  /*0c30*/  @!P1 LDC.64 R118, c[0x0][0x3a8] ;  /* 0x0000ea00ff769b82 */ /* 0x000ea20000000a00 */
[----:B---3--:R-:W-:Y:S01]  /*0c40*/  FADD.FTZ R7, R106, R109 ;  /* 0x0000006d6a077221 */ /* 0x008fe20000010000 */
[----:B----4-:R-:W-:-:S03]  /*0c50*/  IMAD.WIDE.U32 R116, R4, 0x10, R116 ;  /* 0x0000001004747825 */ /* 0x010fc600078e0074 */
[----:B------:R-:W3:Y:S01]  /*0c60*/  MUFU.RCP R107, R7 ;  /* 0x00000007006b7308 */ /* 0x000ee20000001000 */
[----:B0-----:R-:W-:Y:S01]  /*0c70*/  FMUL.FTZ R110, R106, R5 ;  /* 0x000000056a6e7220 */ /* 0x001fe20000410000 */
[----:B------:R-:W-:Y:S01]  /*0c80*/  FADD.FTZ R5, -R5, R104 ;  /* 0x0000006805057221 */ /* 0x000fe20000010100 */
[----:B------:R-:W0:Y:S01]  /*0c90*/  SHFL.DOWN PT, R6, R7, 0x1, 0x1f ;  /* 0x08201f0007067f89 */ /* 0x000e2200000e0000 */
[----:B-1----:R-:W-:Y:S01]  /*0ca0*/  FADD.FTZ R108, R108, R105 ;  /* 0x000000696c6c7221 */ /* 0x002fe20000010000 */
[----:B------:R-:W-:Y:S01]  /*0cb0*/  FFMA.FTZ R110, R109, R104, R110 ;  /* 0x000000686d6e7223 */ /* 0x000fe2000001006e */
[----:B--2---:R-:W-:-:S04]  /*0cc0*/  @!P1 IMAD.WIDE R118, R3, 0x4, R118 ;  /* 0x0000000403769825 */ /* 0x004fc800078e0276 */
[----:B---3--:R-:W-:Y:S01]  /*0cd0*/  FMUL.FTZ R112, R107, R110 ;  /* 0x0000006e6b707220 */ /* 0x008fe20000410000 */
[----:B------:R-:W-:-:S04]  /*0ce0*/  FMUL.FTZ R110, R5, R5 ;  /* 0x00000005056e7220 */ /* 0x000fc80000410000 */
[----:B------:R-:W1:Y:S01]  /*0cf0*/  SHFL.DOWN PT, R111, R112, 0x1, 0x1f ;  /* 0x08201f00706f7f89 */ /* 0x000e6200000e0000 */
[----:B------:R-:W-:-:S04]  /*0d00*/  FMUL.FTZ R109, R110, R109 ;  /* 0x0000006d6e6d7220 */ /* 0x000fc80000410000 */
[----:B------:R-:W-:Y:S01]  /*0d10*/  FMUL.FTZ R109, R106, R109 ;  /* 0x0000006d6a6d7220 */ /* 0x000fe20000410000 */
[----:B0-----:R-:W-:-:S03]  /*0d20*/  FADD.FTZ R104, R7, R6 ;  /* 0x0000000607687221 */ /* 0x001fc60000010000 */
[----:B------:R-:W-:-:S03]  /*0d30*/  FFMA.FTZ R108, R107, R109, R108 ;  /* 0x0000006d6b6c7223 */ /* 0x000fc6000001006c */
[----:B------:R-:W0:Y:S02]  /*0d40*/  MUFU.RCP R104, R104 ;  /* 0x0000006800687308 */ /* 0x000e240000001000 */
[----:B------:R-:W2:Y:S01]  /*0d50*/  SHFL.DOWN PT, R105, R108, 0x1, 0x1f ;  /* 0x08201f006c697f89 */ /* 0x000ea200000e0000 */
[----:B-1----:R-:W-:Y:S01]  /*0d60*/  FMUL.FTZ R106, R6, R111 ;  /* 0x0000006f066a7220 */ /* 0x002fe20000410000 */
[----:B------:R-:W-:-:S03]  /*0d70*/  FADD.FTZ R111, R112, -R111 ;  /* 0x8000006f706f7221 */ /* 0x000fc60000010000 */
[----:B------:R-:W-:Y:S01]  /*0d80*/  FFMA.FTZ R5, R7, R112, R106 ;  /* 0x0000007007057223 */ /* 0x000fe2000001006a */
[----:B------:R-:W-:Y:S01]  /*0d90*/  FMUL.FTZ R106, R111, R111 ;  /* 0x0000006f6f6a7220 */ /* 0x000fe20000410000 */
[----:B------:R-:W1:Y:S02]  /*0da0*/  @!P1 LDC.64 R112, c[0x0][0x3a0] ;  /* 0x0000e800ff709b82 */ /* 0x000e640000000a00 */
[----:B0-----:R-:W-:Y:S01]  /*0db0*/  FMUL.FTZ R5, R104, R5 ;  /* 0x0000000568057220 */ /* 0x001fe20000410000 */
[----:B------:R-:W-:-:S04]  /*0dc0*/  FMUL.FTZ R7, R7, R106 ;  /* 0x0000006a07077220 */ /* 0x000fc80000410000 */
[----:B------:R-:W-:Y:S01]  /*0dd0*/  FMUL.FTZ R7, R6, R7 ;  /* 0x0000000706077220 */ /* 0x000fe20000410000 */
[----:B--2---:R-:W-:Y:S01]  /*0de0*/  FADD.FTZ R105, R108, R105 ;  /* 0x000000696c697221 */ /* 0x004fe20000010000 */
[----:B------:R-:W0:Y:S03]  /*0df0*/  SHFL.IDX PT, R5, R5, RZ, 0x1f ;  /* 0x00001fff05057589 */ /* 0x000e2600000e0000 */
[----:B------:R-:W-:Y:S02]  /*0e00*/  FFMA.FTZ R105, R104, R7, R105 ;  /* 0x0000000768697223 */ /* 0x000fe40000010069 */
[----:B------:R-:W2:Y:S03]  /*0e10*/  LDC R7, c[0x0][0x3d0] ;  /* 0x0000f400ff077b82 */ /* 0x000ea60000000800 */
[----:B------:R-:W2:Y:S01]  /*0e20*/  SHFL.IDX PT, R104, R105, RZ, 0x1f ;  /* 0x00001fff69687589 */ /* 0x000ea200000e0000 */
[----:B-1----:R-:W-:-:S04]  /*0e30*/  @!P1 IMAD.WIDE R120, R3, 0x4, R112 ;  /* 0x0000000403789825 */ /* 0x002fc800078e0270 */
        /* <DEDUP_REMOVED lines=8> */
[----:B--2---:R-:W-:Y:S01]  /*0ec0*/  FFMA.FTZ R7, R104, 0.000244140625, R7 ;  /* 0x3980000068077823 */ /* 0x004fe20000010007 */
        /* <DEDUP_REMOVED lines=25> */
[----:B------:R1:W-:Y:S01]  /*1060*/  @!P1 STG.E desc[UR6][R120.64], R5 ;  /* 0x0000000578009986 */ /* 0x0003e2000c101906 */
[C---:B0-----:R-:W-:Y:S01]  /*1070*/  FMUL.FTZ R85, R7.reuse, R94 ;  /* 0x0000005e07557220 */ /* 0x041fe20000410000 */
[C---:B------:R-:W-:Y:S01]  /*1080*/  FMUL.FTZ R87, R7.reuse, R90 ;  /* 0x0000005a07577220 */ /* 0x040fe20000410000 */
[C---:B------:R-:W-:Y:S01]  /*1090*/  FMUL.FTZ R90, R7.reuse, R91 ;  /* 0x0000005b075a7220 */ /* 0x040fe20000410000 */
[C---:B------:R-:W-:Y:S01]  /*10a0*/  FMUL.FTZ R91, R7.reuse, R78 ;  /* 0x0000004e075b7220 */ /* 0x040fe20000410000 */
[----:B-----5:R-:W-:Y:S01]  /*10b0*/  FFMA.FTZ R78, R14, R85, R46 ;  /* 0x000000550e4e7223 */ /* 0x020fe2000001002e */
[C---:B------:R-:W-:Y:S01]  /*10c0*/  FMUL.FTZ R73, R7.reuse, R6 ;  /* 0x0000000607497220 */ /* 0x040fe20000410000 */
[C---:B------:R-:W-:Y:S01]  /*10d0*/  FMUL.FTZ R75, R7.reuse, R102 ;  /* 0x00000066074b7220 */ /* 0x040fe20000410000 */
[C---:B------:R-:W-:Y:S01]  /*10e0*/  FMUL.FTZ R79, R7.reuse, R92 ;  /* 0x0000005c074f7220 */ /* 0x040fe20000410000 */
[C---:B------:R-:W-:Y:S01]  /*10f0*/  FMUL.FTZ R4, R7.reuse, R101 ;  /* 0x0000006507047220 */ /* 0x040fe20000410000 */
[C---:B------:R-:W-:Y:S01]  /*1100*/  FMUL.FTZ R6, R7.reuse, R103 ;  /* 0x0000006707067220 */ /* 0x040fe20000410000 */
[C---:B------:R-:W-:Y:S01]  /*1110*/  FMUL.FTZ R92, R7.reuse, R93 ;  /* 0x0000005d075c7220 */ /* 0x040fe20000410000 */
[C---:B-1----:R-:W-:Y:S01]  /*1120*/  FMUL.FTZ R5, R7.reuse, R88 ;  /* 0x0000005807057220 */ /* 0x042fe20000410000 */
[C---:B------:R-:W-:Y:S01]  /*1130*/  FMUL.FTZ R88, R7.reuse, R89 ;  /* 0x0000005907587220 */ /* 0x040fe20000410000 */
[C---:B------:R-:W-:Y:S01]  /*1140*/  FMUL.FTZ R89, R7.reuse, R80 ;  /* 0x0000005007597220 */ /* 0x040fe20000410000 */
[C---:B------:R-:W-:Y:S01]  /*1150*/  FMUL.FTZ R80, R7.reuse, R81 ;  /* 0x0000005107507220 */ /* 0x040fe20000410000 */
[----:B------:R-:W-:Y:S01]  /*1160*/  FMUL.FTZ R94, R7, R95 ;  /* 0x0000005f075e7220 */ /* 0x000fe20000410000 */
[----:B------:R-:W-:Y:S01]  /*1170*/  FFMA.FTZ R85, R17, R88, R49 ;  /* 0x0000005811557223 */ /* 0x000fe20000010031 */
[C---:B------:R-:W-:Y:S01]  /*1180*/  FMUL.FTZ R88, R7.reuse, R114 ;  /* 0x0000007207587220 */ /* 0x040fe20000410000 */
[C---:B------:R-:W-:Y:S01]  /*1190*/  FMUL.FTZ R81, R7.reuse, R82 ;  /* 0x0000005207517220 */ /* 0x040fe20000410000 */
[----:B------:R-:W0:Y:S01]  /*11a0*/  LDC.64 R114, c[0x0][0x380] ;  /* 0x0000e000ff727b82 */ /* 0x000e220000000a00 */
        /* <DEDUP_REMOVED lines=22> */
[----:B------:R1:W-:Y:S01]  /*1310*/  @!P1 STG.E desc[UR6][R118.64], R7 ;  /* 0x0000000776009986 */ /* 0x0003e2000c101906 */
        /* <DEDUP_REMOVED lines=18> */
[----:B0-----:R-:W-:Y:S01]  /*1440*/  IADD3 R3, PT, PT, R3, R114, RZ ;  /* 0x0000007203037210 */ /* 0x001fe20007ffe0ff */
        /* <DEDUP_REMOVED lines=8> */
[----:B------:R1:W-:Y:S01]  /*14d0*/  STG.E.128 desc[UR6][R116.64+0x1800], R96 ;  /* 0x0018006074007986 */ /* 0x0003e2000c101d06 */
[----:B------:R-:W-:-:S03]  /*14e0*/  ISETP.GE.AND P1, PT, R3, R115, PT ;  /* 0x000000730300720c */ /* 0x000fc60003f26270 */
[----:B------:R1:W-:Y:S04]  /*14f0*/  STG.E.128 desc[UR6][R116.64+0x2000], R4 ;  /* 0x0020000474007986 */ /* 0x0003e8000c101d06 */
[----:B------:R1:W-:Y:S04]  /*1500*/  STG.E.128 desc[UR6][R116.64+0x2800], R72 ;  /* 0x0028004874007986 */ /* 0x0003e8000c101d06 */
[----:B------:R1:W-:Y:S04]  /*1510*/  STG.E.128 desc[UR6][R116.64+0x3000], R76 ;  /* 0x0030004c74007986 */ /* 0x0003e8000c101d06 */
[----:B------:R1:W-:Y:S01]  /*1520*/  STG.E.128 desc[UR6][R116.64+0x3800], R80 ;  /* 0x0038005074007986 */ /* 0x0003e2000c101d06 */
[----:B------:R-:W-:Y:S05]  /*1530*/  @!P1 BRA `(.L_x_594) ;  /* 0xffffffec00349947 */ /* 0x000fea000383ffff */
[----:B------:R-:W-:Y:S05]  /*1540*/  EXIT ;  /* 0x000000000000794d */ /* 0x000fea0003800000 */
.L_x_595:
        /* <DEDUP_REMOVED lines=11> */
.L_x_1091:


//--------------------- .text._ZN10layer_norm13ln_fwd_kernelINS_13Kernel_traitsI13__nv_bfloat16fS2_fjLj3840ELj1ELj1ELj4ELj4ENS_18Kernel_traits_baseILj3840ES2_fS2_fjLj128EEEEEEEvNS_9FwdParamsE --------------------------
	.section	.text._ZN10layer_norm13ln_fwd_kernelINS_13Kernel_traitsI13__nv_bfloat16fS2_fjLj3840ELj1ELj1ELj4ELj4ENS_18Kernel_traits_baseILj3840ES2_fS2_fjLj128EEEEEEEvNS_9FwdParamsE,"ax",@progbits
	.align	128
        .global         _ZN10layer_norm13ln_fwd_kernelINS_13Kernel_traitsI13__nv_bfloat16fS2_fjLj3840ELj1ELj1ELj4ELj4ENS_18Kernel_traits_baseILj3840ES2_fS2_fjLj128EEEEEEEvNS_9FwdParamsE
        .type           _ZN10layer_norm13ln_fwd_kernelINS_13Kernel_traitsI13__nv_bfloat16fS2_fjLj3840ELj1ELj1ELj4ELj4ENS_18Kernel_traits_baseILj3840ES2_fS2_fjLj128EEEEEEEvNS_9FwdParamsE,@function
        .size           _ZN10layer_norm13ln_fwd_kernelINS_13Kernel_traitsI13__nv_bfloat16fS2_fjLj3840ELj1ELj1ELj4ELj4ENS_18Kernel_traits_baseILj3840ES2_fS2_fjLj128EEEEEEEvNS_9FwdParamsE,(.L_x_1092 - _ZN10layer_norm13ln_fwd_kernelINS_13Kernel_traitsI13__nv_bfloat16fS2_fjLj3840ELj1ELj1ELj4ELj4ENS_18Kernel_traits_baseILj3840ES2_fS2_fjLj128EEEEEEEvNS_9FwdParamsE)
        .other          _ZN10layer_norm13ln_fwd_kernelINS_13Kernel_traitsI13__nv_bfloat16fS2_fjLj3840ELj1ELj1ELj4ELj4ENS_18Kernel_traits_baseILj3840ES2_fS2_fjLj128EEEEEEEvNS_9FwdParamsE,@"STO_CUDA_ENTRY STV_DEFAULT"
_ZN10layer_norm13ln_fwd_kernelINS_13Kernel_traitsI13__nv_bfloat16fS2_fjLj3840ELj1ELj1ELj4ELj4ENS_18Kernel_traits_baseILj3840ES2_fS2_fjLj128EEEEEEEvNS_9FwdParamsE:
.text._ZN10layer_norm13ln_fwd_kernelINS_13Kernel_traitsI13__nv_bfloat16fS2_fjLj3840ELj1ELj1ELj4ELj4ENS_18Kernel_traits_baseILj3840ES2_fS2_fjLj128EEEEEEEvNS_9FwdParamsE:
        /* <DEDUP_REMOVED lines=11> */
[----:B-1----:R0:W5:Y:S04]  /*00b0*/  LDG.E.U16 R2, desc[UR6][R42.64] ;  /* 0x000000062a027981 */ /* 0x002168000c1e1500 */
        /* <DEDUP_REMOVED lines=59> */
[----:B------:R-:W-:Y:S01]  /*0470*/  MOV R71, UR4 ;  /* 0x0000000400477c02 */ /* 0x000fe20008000f00 */
[----:B------:R-:W-:Y:S01]  /*0480*/  UPLOP3.LUT UP0, UPT, UPT, UPT, UPT, 0x40, 0x4 ;  /* 0x000000000004789c */ /* 0x000fe20003f0e870 */
[----:B------:R-:W-:-:S10]  /*0490*/  LOP3.LUT R70, R0, 0x1f, RZ, 0xc0, !PT ;  /* 0x0000001f00467812 */ /* 0x000fd400078ec0ff */
.L_x_598:
[----:B0-----:R-:W0:Y:S01]  /*04a0*/  LDC.64 R60, c[0x0][0x390] ;  /* 0x0000e400ff3c7b82 */ /* 0x001e220000000a00 */
[----:B------:R-:W-:-:S04]  /*04b0*/  LOP3.LUT R63, R0, 0x60, RZ, 0xc0, !PT ;  /* 0x00000060003f7812 */ /* 0x000fc800078ec0ff */
[----:B------:R-:W-:-:S05]  /*04c0*/  LOP3.LUT R66, R63, 0x1f, R0, 0xf8, !PT ;  /* 0x0000001f3f427812 */ /* 0x000fca00078ef800 */
[----:B------:R-:W-:-:S05]  /*04d0*/  IMAD R66, R71, 0xf00, R66 ;  /* 0x00000f0047427824 */ /* 0x000fca00078e0242 */
[C---:B------:R-:W-:Y:S02]  /*04e0*/  IADD3 R97, PT, PT, R66.reuse, 0x100, RZ ;  /* 0x0000010042617810 */ /* 0x040fe40007ffe0ff */
[C---:B------:R-:W-:Y:S01]  /*04f0*/  IADD3 R87, PT, PT, R66.reuse, 0x180, RZ ;  /* 0x0000018042577810 */ /* 0x040fe20007ffe0ff */
[----:B0-----:R-:W-:-:S05]  /*0500*/  IMAD.WIDE.U32 R72, R66, 0x4, R60 ;  /* 0x0000000442487825 */ /* 0x001fca00078e003c */
[----:B------:R-:W2:Y:S01]  /*0510*/  LDG.E R101, desc[UR6][R72.64] ;  /* 0x0000000648657981 */ /* 0x000ea2000c1e1900 */
[--C-:B------:R-:W-:Y:S01]  /*0520*/  IMAD.WIDE.U32 R114, R97, 0x4, R60.reuse ;  /* 0x0000000461727825 */ /* 0x100fe200078e003c */
[C---:B------:R-:W-:Y:S02]  /*0530*/  IADD3 R86, PT, PT, R66.reuse, 0x200, RZ ;  /* 0x0000020042567810 */ /* 0x040fe40007ffe0ff */
[----:B------:R-:W3:Y:S01]  /*0540*/  LDG.E R113, desc[UR6][R72.64+0x200] ;  /* 0x0002000648717981 */ /* 0x000ee2000c1e1900 */
[--C-:B------:R-:W-:Y:S01]  /*0550*/  IMAD.WIDE.U32 R98, R87, 0x4, R60.reuse ;  /* 0x0000000457627825 */ /* 0x100fe200078e003c */
[----:B------:R-:W-:Y:S02]  /*0560*/  IADD3 R85, PT, PT, R66, 0x280, RZ ;  /* 0x0000028042557810 */ /* 0x000fe40007ffe0ff */
[----:B------:R-:W4:Y:S01]  /*0570*/  LDG.E R114, desc[UR6][R114.64] ;  /* 0x0000000672727981 */ /* 0x000f22000c1e1900 */
[----:B------:R-:W-:Y:S01]  /*0580*/  IMAD.WIDE.U32 R64, R86, 0x4, R60 ;  /* 0x0000000456407825 */ /* 0x000fe200078e003c */
[----:B------:R-:W-:-:S02]  /*0590*/  IADD3 R82, PT, PT, R66, 0x300, RZ ;  /* 0x0000030042527810 */ /* 0x000fc40007ffe0ff */
[----:B------:R-:W4:Y:S01]  /*05a0*/  LDG.E R98, desc[UR6][R98.64] ;  /* 0x0000000662627981 */ /* 0x000f22000c1e1900 */
[----:B------:R-:W-:Y:S01]  /*05b0*/  IMAD.WIDE.U32 R62, R85, 0x4, R60 ;  /* 0x00000004553e7825 */ /* 0x000fe200078e003c */
[----:B------:R-:W-:-:S03]  /*05c0*/  IADD3 R80, PT, PT, R66, 0x380, RZ ;  /* 0x0000038042507810 */ /* 0x000fc60007ffe0ff */
[----:B------:R-:W-:Y:S01]  /*05d0*/  IMAD.WIDE.U32 R102, R82, 0x4, R60 ;  /* 0x0000000452667825 */ /* 0x000fe200078e003c */
[----:B------:R0:W4:Y:S04]  /*05e0*/  LDG.E R100, desc[UR6][R62.64] ;  /* 0x000000063e647981 */ /* 0x000128000c1e1900 */
[----:B------:R1:W4:Y:S01]  /*05f0*/  LDG.E R99, desc[UR6][R64.64] ;  /* 0x0000000640637981 */ /* 0x000322000c1e1900 */
[----:B------:R-:W-:-:S03]  /*0600*/  IADD3 R84, PT, PT, R66, 0x400, RZ ;  /* 0x0000040042547810 */ /* 0x000fc60007ffe0ff */
[----:B------:R-:W4:Y:S01]  /*0610*/  LDG.E R102, desc[UR6][R102.64] ;  /* 0x0000000666667981 */ /* 0x000f22000c1e1900 */
[----:B0-----:R-:W-:Y:S01]  /*0620*/  IMAD.WIDE.U32 R62, R80, 0x4, R60 ;  /* 0x00000004503e7825 */ /* 0x001fe200078e003c */
[----:B------:R-:W-:-:S03]  /*0630*/  IADD3 R83, PT, PT, R66, 0x480, RZ ;  /* 0x0000048042537810 */ /* 0x000fc60007ffe0ff */
[----:B------:R-:W-:Y:S01]  /*0640*/  IMAD.WIDE.U32 R104, R84, 0x4, R60 ;  /* 0x0000000454687825 */ /* 0x000fe200078e003c */
[C---:B------:R-:W-:Y:S01]  /*0650*/  IADD3 R107, PT, PT, R66.reuse, 0x500, RZ ;  /* 0x00000500426b7810 */ /* 0x040fe20007ffe0ff */
[----:B------:R0:W4:Y:S01]  /*0660*/  LDG.E R103, desc[UR6][R62.64] ;  /* 0x000000063e677981 */ /* 0x000122000c1e1900 */
[----:B-1----:R-:W-:-:S03]  /*0670*/  IADD3 R65, PT, PT, R66, 0x580, RZ ;  /* 0x0000058042417810 */ /* 0x002fc60007ffe0ff */
[----:B------:R-:W-:Y:S01]  /*0680*/  IMAD.WIDE.U32 R106, R107, 0x4, R60 ;  /* 0x000000046b6a7825 */ /* 0x000fe200078e003c */
[----:B------:R-:W4:Y:S01]  /*0690*/  LDG.E R104, desc[UR6][R104.64] ;  /* 0x0000000668687981 */ /* 0x000f22000c1e1900 */
[----:B------:R-:W-:-:S04]  /*06a0*/  IADD3 R109, PT, PT, R66, 0x600, RZ ;  /* 0x00000600426d7810 */ /* 0x000fc80007ffe0ff */
[----:B------:R-:W4:Y:S01]  /*06b0*/  LDG.E R106, desc[UR6][R106.64] ;  /* 0x000000066a6a7981 */ /* 0x000f22000c1e1900 */
[----:B0-----:R-:W-:-:S05]  /*06c0*/  IMAD.WIDE.U32 R62, R83, 0x4, R60 ;  /* 0x00000004533e7825 */ /* 0x001fca00078e003c */
[----:B------:R0:W4:Y:S01]  /*06d0*/  LDG.E R105, desc[UR6][R62.64] ;  /* 0x000000063e697981 */ /* 0x000122000c1e1900 */
[----:B------:R-:W-:Y:S01]  /*06e0*/  IMAD.WIDE.U32 R108, R109, 0x4, R60 ;  /* 0x000000046d6c7825 */ /* 0x000fe200078e003c */
[----:B------:R-:W-:-:S05]  /*06f0*/  IADD3 R111, PT, PT, R66, 0x700, RZ ;  /* 0x00000700426f7810 */ /* 0x000fca0007ffe0ff */
[----:B------:R-:W4:Y:S01]  /*0700*/  LDG.E R108, desc[UR6][R108.64] ;  /* 0x000000066c6c7981 */ /* 0x000f22000c1e1900 */
[----:B0-----:R-:W-:Y:S01]  /*0710*/  IMAD.WIDE.U32 R62, R65, 0x4, R60 ;  /* 0x00000004413e7825 */ /* 0x001fe200078e003c */
[----:B------:R-:W-:-:S04]  /*0720*/  IADD3 R65, PT, PT, R66, 0x680, RZ ;  /* 0x0000068042417810 */ /* 0x000fc80007ffe0ff */
[----:B------:R0:W4:Y:S01]  /*0730*/  LDG.E R107, desc[UR6][R62.64] ;  /* 0x000000063e6b7981 */ /* 0x000122000c1e1900 */
[----:B------:R-:W-:Y:S01]  /*0740*/  IMAD.WIDE.U32 R110, R111, 0x4, R60 ;  /* 0x000000046f6e7825 */ /* 0x000fe200078e003c */
[C---:B------:R-:W-:Y:S02]  /*0750*/  IADD3 R89, PT, PT, R66.reuse, 0x800, RZ ;  /* 0x0000080042597810 */ /* 0x040fe40007ffe0ff */
[----:B------:R-:W-:-:S03]  /*0760*/  IADD3 R95, PT, PT, R66, 0x880, RZ ;  /* 0x00000880425f7810 */ /* 0x000fc60007ffe0ff */
[----:B------:R-:W4:Y:S01]  /*0770*/  LDG.E R110, desc[UR6][R110.64] ;  /* 0x000000066e6e7981 */ /* 0x000f22000c1e1900 */
[----:B0-----:R-:W-:Y:S01]  /*0780*/  IMAD.WIDE.U32 R62, R65, 0x4, R60 ;  /* 0x00000004413e7825 */ /* 0x001fe200078e003c */
[----:B------:R-:W-:-:S04]  /*0790*/  IADD3 R65, PT, PT, R66, 0x780, RZ ;  /* 0x0000078042417810 */ /* 0x000fc80007ffe0ff */
[----:B------:R0:W4:Y:S01]  /*07a0*/  LDG.E R109, desc[UR6][R62.64] ;  /* 0x000000063e6d7981 */ /* 0x000122000c1e1900 */
[----:B------:R-:W-:-:S04]  /*07b0*/  IMAD.WIDE.U32 R88, R89, 0x4, R60 ;  /* 0x0000000459587825 */ /* 0x000fc800078e003c */
[--C-:B------:R-:W-:Y:S02]  /*07c0*/  IMAD.WIDE.U32 R94, R95, 0x4, R60.reuse ;  /* 0x000000045f5e7825 */ /* 0x100fe400078e003c */
[----:B------:R-:W4:Y:S02]  /*07d0*/  LDG.E R88, desc[UR6][R88.64] ;  /* 0x0000000658587981 */ /* 0x000f24000c1e1900 */
[--C-:B0-----:R-:W-:Y:S01]  /*07e0*/  IMAD.WIDE.U32 R62, R65, 0x4, R60.reuse ;  /* 0x00000004413e7825 */ /* 0x101fe200078e003c */
[C---:B------:R-:W-:Y:S01]  /*07f0*/  IADD3 R65, PT, PT, R66.reuse, 0x900, RZ ;  /* 0x0000090042417810 */ /* 0x040fe20007ffe0ff */
[----:B------:R-:W4:Y:S04]  /*0800*/  LDG.E R94, desc[UR6][R94.64] ;  /* 0x000000065e5e7981 */ /* 0x000f28000c1e1900 */
[----:B------:R0:W4:Y:S01]  /*0810*/  LDG.E R111, desc[UR6][R62.64] ;  /* 0x000000063e6f7981 */ /* 0x000122000c1e1900 */
[C---:B------:R-:W-:Y:S01]  /*0820*/  IADD3 R67, PT, PT, R66.reuse, 0x980, RZ ;  /* 0x0000098042437810 */ /* 0x040fe20007ffe0ff */
[----:B------:R-:W-:Y:S01]  /*0830*/  IMAD.WIDE.U32 R64, R65, 0x4, R60 ;  /* 0x0000000441407825 */ /* 0x000fe200078e003c */
[----:B------:R-:W-:-:S02]  /*0840*/  IADD3 R73, PT, PT, R66, 0xa00, RZ ;  /* 0x00000a0042497810 */ /* 0x000fc40007ffe0ff */
[C---:B------:R-:W-:Y:S02]  /*0850*/  IADD3 R75, PT, PT, R66.reuse, 0xa80, RZ ;  /* 0x00000a80424b7810 */ /* 0x040fe40007ffe0ff */
[----:B------:R1:W4:Y:S01]  /*0860*/  LDG.E R95, desc[UR6][R64.64] ;  /* 0x00000006405f7981 */ /* 0x000322000c1e1900 */
[----:B0-----:R-:W-:Y:S01]  /*0870*/  IMAD.WIDE.U32 R62, R67, 0x4, R60 ;  /* 0x00000004433e7825 */ /* 0x001fe200078e003c */
[----:B------:R-:W-:-:S04]  /*0880*/  IADD3 R79, PT, PT, R66, 0xb00, RZ ;  /* 0x00000b00424f7810 */ /* 0x000fc80007ffe0ff */
[----:B------:R0:W4:Y:S01]  /*0890*/  LDG.E R96, desc[UR6][R62.64] ;  /* 0x000000063e607981 */ /* 0x000122000c1e1900 */
[----:B-1----:R-:W-:Y:S01]  /*08a0*/  IMAD.WIDE.U32 R64, R73, 0x4, R60 ;  /* 0x0000000449407825 */ /* 0x002fe200078e003c */
[----:B------:R-:W-:-:S04]  /*08b0*/  IADD3 R78, PT, PT, R66, 0xb80, RZ ;  /* 0x00000b80424e7810 */ /* 0x000fc80007ffe0ff */
[----:B------:R-:W4:Y:S01]  /*08c0*/  LDG.E R112, desc[UR6][R64.64] ;  /* 0x0000000640707981 */ /* 0x000f22000c1e1900 */
[----:B0-----:R-:W-:Y:S01]  /*08d0*/  IMAD.WIDE.U32 R62, R75, 0x4, R60 ;  /* 0x000000044b3e7825 */ /* 0x001fe200078e003c */
        /* <DEDUP_REMOVED lines=8> */
[----:B------:R-:W4:Y:S04]  /*0960*/  LDG.E R92, desc[UR6][R92.64] ;  /* 0x000000065c5c7981 */ /* 0x000f28000c1e1900 */
[----:B------:R0:W4:Y:S01]  /*0970*/  LDG.E R91, desc[UR6][R62.64] ;  /* 0x000000063e5b7981 */ /* 0x000122000c1e1900 */
[----:B------:R-:W-:Y:S01]  /*0980*/  IMAD.WIDE.U32 R64, R76, 0x4, R60 ;  /* 0x000000044c407825 */ /* 0x000fe200078e003c */
[----:B------:R-:W-:-:S02]  /*0990*/  IADD3 R74, PT, PT, R66, 0xd80, RZ ;  /* 0x00000d80424a7810 */ /* 0x000fc40007ffe0ff */
[----:B------:R-:W-:Y:S02]  /*09a0*/  IADD3 R73, PT, PT, R66, 0xe00, RZ ;  /* 0x00000e0042497810 */ /* 0x000fe40007ffe0ff */
[----:B------:R1:W4:Y:S01]  /*09b0*/  LDG.E R93, desc[UR6][R64.64] ;  /* 0x00000006405d7981 */ /* 0x000322000c1e1900 */
[----:B0-----:R-:W-:Y:S01]  /*09c0*/  IMAD.WIDE.U32 R62, R72, 0x4, R60 ;  /* 0x00000004483e7825 */ /* 0x001fe200078e003c */
[----:B------:R-:W-:-:S04]  /*09d0*/  IADD3 R81, PT, PT, R66, 0xe80, RZ ;  /* 0x00000e8042517810 */ /* 0x000fc80007ffe0ff */
[----:B------:R0:W4:Y:S01]  /*09e0*/  LDG.E R67, desc[UR6][R62.64] ;  /* 0x000000063e437981 */ /* 0x000122000c1e1900 */
[----:B-1----:R-:W-:-:S06]  /*09f0*/  IMAD.WIDE.U32 R64, R74, 0x4, R60 ;  /* 0x000000044a407825 */ /* 0x002fcc00078e003c */
[----:B------:R1:W4:Y:S01]  /*0a00*/  LDG.E R64, desc[UR6][R64.64] ;  /* 0x0000000640407981 */ /* 0x000322000c1e1900 */
[----:B0-----:R-:W-:-:S04]  /*0a10*/  IMAD.WIDE.U32 R62, R73, 0x4, R60 ;  /* 0x00000004493e7825 */ /* 0x001fc800078e003c */
[----:B------:R-:W-:Y:S02]  /*0a20*/  IMAD.WIDE.U32 R60, R81, 0x4, R60 ;  /* 0x00000004513c7825 */ /* 0x000fe400078e003c */
        /* <DEDUP_REMOVED lines=9> */
[----:B-1----:R-:W-:-:S04]  /*0ac0*/  FADD.FTZ R65, R103, R116 ;  /* 0x0000007467417221 */ /* 0x002fc80000010000 */
        /* <DEDUP_REMOVED lines=32> */
[----:B------:R-:W-:-:S04]  /*0cd0*/  FMUL.FTZ R60, R60, 0.0010416667209938168526 ;  /* 0x3a8888893c3c7820 */ /* 0x000fc80000410000 */
[--C-:B------:R-:W-:Y:S01]  /*0ce0*/  FADD.FTZ R61, R101, -R60.reuse ;  /* 0x8000003c653d7221 */ /* 0x100fe20000010000 */
[----:B------:R-:W-:-:S03]  /*0cf0*/  FADD.FTZ R118, R113, -R60 ;  /* 0x8000003c71767221 */ /* 0x000fc60000010000 */
[----:B------:R-:W-:-:S04]  /*0d00*/  FFMA.FTZ R61, R61, R61, RZ ;  /* 0x0000003d3d3d7223 */ /* 0x000fc800000100ff */
[----:B------:R-:W-:Y:S01]  /*0d10*/  FFMA.FTZ R61, R118, R118, R61 ;  /* 0x00000076763d7223 */ /* 0x000fe2000001003d */
[--C-:B------:R-:W-:Y:S01]  /*0d20*/  FADD.FTZ R118, R114, -R60.reuse ;  /* 0x8000003c72767221 */ /* 0x100fe20000010000 */
[----:B------:R-:W-:-:S03]  /*0d30*/  FADD.FTZ R116, R98, -R60 ;  /* 0x8000003c62747221 */ /* 0x000fc60000010000 */
        /* <DEDUP_REMOVED lines=63> */
[----:B------:R-:W-:Y:S02]  /*1130*/  PLOP3.LUT P2, PT, PT, PT, UP0, 0x80, 0x8 ;  /* 0x000000000008781c */ /* 0x000fe40003f4f008 */
[----:B------:R-:W-:-:S02]  /*1140*/  PLOP3.LUT P1, PT, PT, PT, PT, 0x8, 0x80 ;  /* 0x000000000080781c */ /* 0x000fc40003f2e170 */
[----:B------:R-:W-:Y:S01]  /*1150*/  @!P0 PLOP3.LUT P1, PT, P2, PT, PT, 0x80, 0x8 ;  /* 0x000000000008881c */ /* 0x000fe2000172f070 */
[----:B0-----:R-:W-:-:S05]  /*1160*/  FADD.FTZ R115, R118, R115 ;  /* 0x0000007376737221 */ /* 0x001fca0000010000 */
[----:B------:R-:W0:Y:S01]  /*1170*/  SHFL.BFLY PT, R120, R115, 0x10, 0x1f ;  /* 0x0e001f0073787f89 */ /* 0x000e2200000e0000 */
[----:B------:R-:W-:Y:S02]  /*1180*/  ISETP.NE.AND P2, PT, R70, RZ, PT ;  /* 0x000000ff4600720c */ /* 0x000fe40003f45270 */
[----:B------:R-:W-:Y:S01]  /*1190*/  @!P0 MOV R61, 0x400 ;  /* 0x00000400003d8802 */ /* 0x000fe20000000f00 */
[----:B------:R-:W-:Y:S03]  /*11a0*/  BSSY.RECONVERGENT B0, `(.L_x_596) ;  /* 0x000000c000007945 */ /* 0x000fe60003800200 */
[----:B-1----:R-:W-:-:S04]  /*11b0*/  @!P0 LEA R117, R122, R61, 0x18 ;  /* 0x0000003d7a758211 */ /* 0x002fc800078ec0ff */
[----:B------:R-:W-:Y:S01]  /*11c0*/  @P1 IADD3 R117, PT, PT, R117, 0x20, RZ ;  /* 0x0000002075751810 */ /* 0x000fe20007ffe0ff */
[----:B0-----:R-:W-:Y:S02]  /*11d0*/  FADD.FTZ R61, R115, R120 ;  /* 0x00000078733d7221 */ /* 0x001fe40000010000 */
[----:B------:R-:W-:Y:S05]  /*11e0*/  @P2 BRA `(.L_x_597) ;  /* 0x00000000001c2947 */ /* 0x000fea0003800000 */
[----:B------:R-:W0:Y:S01]  /*11f0*/  S2UR UR5, SR_CgaCtaId ;  /* 0x00000000000579c3 */ /* 0x000e220000008800 */
[----:B------:R-:W-:Y:S01]  /*1200*/  UMOV UR4, 0x400 ;  /* 0x0000040000047882 */ /* 0x000fe20000000000 */
[----:B------:R-:W-:-:S04]  /*1210*/  SHF.R.U32.HI R65, RZ, 0x2, R0 ;  /* 0x00000002ff417819 */ /* 0x000fc80000011600 */
[----:B------:R-:W-:Y:S01]  /*1220*/  LOP3.LUT R65, R65, 0x18, RZ, 0xc0, !PT ;  /* 0x0000001841417812 */ /* 0x000fe200078ec0ff */
[----:B0-----:R-:W-:-:S04]  /*1230*/  ULEA UR4, UR5, UR4, 0x18 ;  /* 0x0000000405047291 */ /* 0x001fc8000f8ec0ff */
[----:B------:R-:W-:-:S09]  /*1240*/  @UP0 UIADD3 UR4, UPT, UPT, UR4, 0x20, URZ ;  /* 0x0000002004040890 */ /* 0x000fd2000fffe0ff */
[----:B------:R0:W-:Y:S03]  /*1250*/  STS.64 [R65+UR4], R60 ;  /* 0x0000003c41007988 */ /* 0x0001e60008000a04 */
.L_x_597:
[----:B------:R-:W-:Y:S05]  /*1260*/  BSYNC.RECONVERGENT B0 ;  /* 0x0000000000007941 */ /* 0x000fea0003800200 */
.L_x_596:
[----:B------:R-:W-:Y:S01]  /*1270*/  BAR.SYNC.DEFER_BLOCKING 0x0 ;  /* 0x0000000000007b1d */ /* 0x000fe20000010000 */
[----:B0-----:R-:W-:Y:S02]  /*1280*/  CS2R R60, SRZ ;  /* 0x00000000003c7805 */ /* 0x001fe4000001ff00 */
[----:B------:R-:W-:Y:S01]  /*1290*/  @!P0 LEA R116, R70, R117, 0x3 ;  /* 0x0000007546748211 */ /* 0x000fe200078e18ff */
[----:B------:R-:W-:Y:S01]  /*12a0*/  HFMA2 R117, -RZ, RZ, 0, 0 ;  /* 0x00000000ff757431 */ /* 0x000fe200000001ff */
[----:B------:R-:W-:Y:S01]  /*12b0*/  UPLOP3.LUT UP0, UPT, UPT, UPT, UP0, 0x40, 0x4 ;  /* 0x000000000004789c */ /* 0x000fe20003f0e800 */
[----:B------:R-:W-:-:S05]  /*12c0*/  @!P0 MOV R117, 0x44700000 ;  /* 0x4470000000758802 */ /* 0x000fca0000000f00 */
[----:B------:R-:W0:Y:S04]  /*12d0*/  SHFL.DOWN PT, R118, R117, 0x2, 0x1f ;  /* 0x08401f0075767f89 */ /* 0x000e2800000e0000 */
[----:B------:R-:W1:Y:S01]  /*12e0*/  @!P0 LDS.64 R60, [R116] ;  /* 0x00000000743c8984 */ /* 0x000e620000000a00 */
[----:B------:R-:W-:Y:S01]  /*12f0*/  ISETP.NE.AND P0, PT, R0, RZ, PT ;  /* 0x000000ff0000720c */ /* 0x000fe20003f05270 */
        /* <DEDUP_REMOVED lines=9> */
[----:B--2---:R-:W-:Y:S01]  /*1390*/  FADD.FTZ R120, R120, R61 ;  /* 0x0000003d78787221 */ /* 0x004fe20000010000 */
[----:B------:R-:W-:Y:S01]  /*13a0*/  FADD.FTZ R61, R65, R116 ;  /* 0x00000074413d7221 */ /* 0x000fe20000010000 */
[----:B------:R-:W-:Y:S01]  /*13b0*/  FMUL.FTZ R119, R122, R117 ;  /* 0x000000757a777220 */ /* 0x000fe20000410000 */
[----:B0-----:R-:W-:-:S03]  /*13c0*/  FMUL.FTZ R60, R115, R124 ;  /* 0x0000007c733c7220 */ /* 0x001fc60000410000 */
[----:B------:R-:W-:Y:S01]  /*13d0*/  FMUL.FTZ R119, R118, R119 ;  /* 0x0000007776777220 */ /* 0x000fe20000410000 */
[----:B------:R-:W0:Y:S03]  /*13e0*/  MUFU.RCP R61, R61 ;  /* 0x0000003d003d7308 */ /* 0x000e260000001000 */
[----:B------:R-:W-:Y:S02]  /*13f0*/  FFMA.FTZ R119, R115, R119, R120 ;  /* 0x0000007773777223 */ /* 0x000fe40000010078 */
[----:B------:R-:W1:Y:S04]  /*1400*/  SHFL.DOWN PT, R115, R60, 0x1, 0x1f ;  /* 0x08201f003c737f89 */ /* 0x000e6800000e0000 */
[----:B------:R-:W2:Y:S01]  /*1410*/  SHFL.DOWN PT, R118, R119, 0x1, 0x1f ;  /* 0x08201f0077767f89 */ /* 0x000ea200000e0000 */
[----:B-1----:R-:W-:-:S04]  /*1420*/  FADD.FTZ R117, R60, -R115 ;  /* 0x800000733c757221 */ /* 0x002fc80000010000 */
[----:B------:R-:W-:Y:S01]  /*1430*/  FMUL.FTZ R120, R117, R117 ;  /* 0x0000007575787220 */ /* 0x000fe20000410000 */
[----:B--2---:R-:W-:-:S03]  /*1440*/  FADD.FTZ R118, R119, R118 ;  /* 0x0000007677767221 */ /* 0x004fc60000010000 */
[----:B------:R-:W-:-:S04]  /*1450*/  FMUL.FTZ R117, R65, R120 ;  /* 0x0000007841757220 */ /* 0x000fc80000410000 */
[C---:B------:R-:W-:Y:S01]  /*1460*/  FMUL.FTZ R117, R116.reuse, R117 ;  /* 0x0000007574757220 */ /* 0x040fe20000410000 */
[----:B------:R-:W-:-:S03]  /*1470*/  FMUL.FTZ R116, R116, R115 ;  /* 0x0000007374747220 */ /* 0x000fc60000410000 */
[----:B0-----:R-:W-:Y:S01]  /*1480*/  FFMA.FTZ R120, R61, R117, R118 ;  /* 0x000000753d787223 */ /* 0x001fe20000010076 */
[----:B------:R-:W-:Y:S01]  /*1490*/  FFMA.FTZ R116, R65, R60, R116 ;  /* 0x0000003c41747223 */ /* 0x000fe20000010074 */
[----:B------:R-:W0:Y:S03]  /*14a0*/  LDC R118, c[0x0][0x3d0] ;  /* 0x0000f400ff767b82 */ /* 0x000e260000000800 */
[----:B------:R-:W0:Y:S01]  /*14b0*/  SHFL.IDX PT, R115, R120, RZ, 0x1f ;  /* 0x00001fff78737589 */ /* 0x000e2200000e0000 */
[----:B------:R-:W-:-:S05]  /*14c0*/  FMUL.FTZ R116, R61, R116 ;  /* 0x000000743d747220 */ /* 0x000fca0000410000 */
[----:B------:R-:W1:Y:S01]  /*14d0*/  SHFL.IDX PT, R117, R116, RZ, 0x1f ;  /* 0x00001fff74757589 */ /* 0x000e6200000e0000 */
[----:B0-----:R-:W-:-:S06]  /*14e0*/  FFMA.FTZ R118, R115, 0.00026041668024845421314, R118 ;  /* 0x3988888973767823 */ /* 0x001fcc0000010076 */
        /* <DEDUP_REMOVED lines=18> */
[--C-:B------:R-:W-:Y:S01]  /*1610*/  FADD.FTZ R101, R99, -R117.reuse ;  /* 0x8000007563657221 */ /* 0x100fe20000010000 */
[C---:B------:R-:W-:Y:S01]  /*1620*/  FMUL.FTZ R99, R118.reuse, R65 ;  /* 0x0000004176637220 */ /* 0x040fe20000410000 */
[----:B------:R-:W-:Y:S01]  /*1630*/  FMUL.FTZ R98, R118, R61 ;  /* 0x0000003d76627220 */ /* 0x000fe20000410000 */
[--C-:B------:R-:W-:Y:S01]  /*1640*/  FADD.FTZ R65, R104, -R117.reuse ;  /* 0x8000007568417221 */ /* 0x100fe20000010000 */
[--C-:B------:R-:W-:Y:S01]  /*1650*/  FADD.FTZ R61, R102, -R117.reuse ;  /* 0x80000075663d7221 */ /* 0x100fe20000010000 */
[----:B------:R-:W-:Y:S01]  /*1660*/  FMUL.FTZ R120, R118, R113 ;  /* 0x0000007176787220 */ /* 0x000fe20000410000 */
        /* <DEDUP_REMOVED lines=22> */
[----:B------:R-:W-:Y:S01]  /*17d0*/  FADD.FTZ R61, R64, -R117 ;  /* 0x80000075403d7221 */ /* 0x000fe20000010000 */
[----:B------:R-:W0:Y:S01]  /*17e0*/  @!P0 LDC.64 R62, c[0x0][0x3a0] ;  /* 0x0000e800ff3e8b82 */ /* 0x000e220000000a00 */
[----:B------:R-:W-:Y:S01]  /*17f0*/  F2FP.BF16.F32.PACK_AB R119, RZ, R119 ;  /* 0x00000077ff77723e */ /* 0x000fe200000010ff */
[C---:B------:R-:W-:Y:S01]  /*1800*/  FMUL.FTZ R96, R118.reuse, R65 ;  /* 0x0000004176607220 */ /* 0x040fe20000410000 */
[C---:B------:R-:W-:Y:S01]  /*1810*/  FMUL.FTZ R95, R118.reuse, R61 ;  /* 0x0000003d765f7220 */ /* 0x040fe20000410000 */
[----:B------:R-:W-:Y:S01]  /*1820*/  F2FP.BF16.F32.PACK_AB R120, RZ, R120 ;  /* 0x00000078ff78723e */ /* 0x000fe200000010ff */
[----:B------:R-:W-:Y:S01]  /*1830*/  FMUL.FTZ R94, R118, R67 ;  /* 0x00000043765e7220 */ /* 0x000fe20000410000 */
[----:B------:R-:W-:Y:S01]  /*1840*/  F2FP.BF16.F32.PACK_AB R98, RZ, R98 ;  /* 0x00000062ff62723e */ /* 0x000fe200000010ff */
[----:B-----5:R-:W-:Y:S01]  /*1850*/  HFMA2.BF16_V2 R119, R2.H0_H0, R119.H0_H0, R32.H0_H0 ;  /* 0x2000007702777231 */ /* 0x020fe20000240820 */
[----:B------:R-:W1:Y:S01]  /*1860*/  @!P0 LDC.64 R64, c[0x0][0x3a8] ;  /* 0x0000ea00ff408b82 */ /* 0x000e620000000a00 */
[----:B------:R-:W-:-:S02]  /*1870*/  HFMA2.BF16_V2 R120, R3.H0_H0, R120.H0_H0, R33.H0_H0 ;  /* 0x2000007803787231 */ /* 0x000fc40000240821 */
[C---:B------:R-:W-:Y:S01]  /*1880*/  FMUL.FTZ R103, R118.reuse, R103 ;  /* 0x0000006776677220 */ /* 0x040fe20000410000 */
[----:B------:R-:W-:Y:S01]  /*1890*/  HFMA2.BF16_V2 R98, R4.H0_H0, R98.H0_H0, R34.H0_H0 ;  /* 0x2000006204627231 */ /* 0x000fe20000240822 */
[----:B------:R-:W-:Y:S01]  /*18a0*/  F2FP.BF16.F32.PACK_AB R99, RZ, R99 ;  /* 0x00000063ff63723e */ /* 0x000fe200000010ff */
[C---:B------:R-:W-:Y:S01]  /*18b0*/  FMUL.FTZ R105, R118.reuse, R105 ;  /* 0x0000006976697220 */ /* 0x040fe20000410000 */
[----:B------:R-:W-:Y:S01]  /*18c0*/  F2FP.BF16.F32.PACK_AB R100, RZ, R100 ;  /* 0x00000064ff64723e */ /* 0x000fe200000010ff */
[----:B------:R-:W-:Y:S01]  /*18d0*/  FMUL.FTZ R107, R118, R107 ;  /* 0x0000006b766b7220 */ /* 0x000fe20000410000 */
[----:B------:R-:W2:Y:S01]  /*18e0*/  LDC.64 R60, c[0x0][0x398] ;  /* 0x0000e600ff3c7b82 */ /* 0x000ea20000000a00 */
[----:B------:R-:W-:Y:S01]  /*18f0*/  F2FP.BF16.F32.PACK_AB R103, RZ, R103 ;  /* 0x00000067ff67723e */ /* 0x000fe200000010ff */
[----:B------:R-:W-:Y:S01]  /*1900*/  HFMA2.BF16_V2 R99, R5.H0_H0, R99.H0_H0, R35.H0_H0 ;  /* 0x2000006305637231 */ /* 0x000fe20000240823 */
[----:B------:R-:W-:Y:S01]  /*1910*/  F2FP.BF16.F32.PACK_AB R101, RZ, R101 ;  /* 0x00000065ff65723e */ /* 0x000fe200000010ff */
[----:B------:R-:W-:Y:S01]  /*1920*/  HFMA2.BF16_V2 R100, R6.H0_H0, R100.H0_H0, R36.H0_H0 ;  /* 0x2000006406647231 */ /* 0x000fe20000240824 */
[----:B------:R-:W-:Y:S01]  /*1930*/  F2FP.BF16.F32.PACK_AB R102, RZ, R102 ;  /* 0x00000066ff66723e */ /* 0x000fe200000010ff */
[----:B------:R-:W-:Y:S01]  /*1940*/  HFMA2.BF16_V2 R103, R9.H0_H0, R103.H0_H0, R39.H0_H0 ;  /* 0x2000006709677231 */ /* 0x000fe20000240827 */
[----:B------:R-:W-:Y:S01]  /*1950*/  F2FP.BF16.F32.PACK_AB R105, RZ, R105 ;  /* 0x00000069ff69723e */ /* 0x000fe200000010ff */
[----:B0-----:R-:W-:-:S04]  /*1960*/  @!P0 IMAD.WIDE R62, R71, 0x4, R62 ;  /* 0x00000004473e8825 */ /* 0x001fc800078e023e */
[----:B------:R-:W-:Y:S01]  /*1970*/  HFMA2.BF16_V2 R101, R7.H0_H0, R101.H0_H0, R37.H0_H0 ;  /* 0x2000006507657231 */ /* 0x000fe20000240825 */
[----:B------:R-:W-:Y:S01]  /*1980*/  F2FP.BF16.F32.PACK_AB R104, RZ, R104 ;  /* 0x00000068ff68723e */ /* 0x000fe200000010ff */
[----:B------:R-:W-:Y:S02]  /*1990*/  HFMA2.BF16_V2 R102, R8.H0_H0, R102.H0_H0, R38.H0_H0 ;  /* 0x2000006608667231 */ /* 0x000fe40000240826 */
[C---:B------:R-:W-:Y:S01]  /*19a0*/  FMUL.FTZ R109, R118.reuse, R109 ;  /* 0x0000006d766d7220 */ /* 0x040fe20000410000 */
[----:B------:R0:W-:Y:S01]  /*19b0*/  @!P0 STG.E desc[UR6][R62.64], R117 ;  /* 0x000000753e008986 */ /* 0x0001e2000c101906 */
[----:B------:R-:W-:Y:S02]  /*19c0*/  HFMA2.BF16_V2 R105, R11.H0_H0, R105.H0_H0, R41.H0_H0 ;  /* 0x200000690b697231 */ /* 0x000fe40000240829 */
[----:B------:R-:W-:Y:S01]  /*19d0*/  FMUL.FTZ R88, R118, R121 ;  /* 0x0000007976587220 */ /* 0x000fe20000410000 */
[----:B-1----:R-:W-:-:S04]  /*19e0*/  @!P0 IMAD.WIDE R64, R71, 0x4, R64 ;  /* 0x0000000447408825 */ /* 0x002fc800078e0240 */
[----:B------:R-:W-:Y:S01]  /*19f0*/  HFMA2.BF16_V2 R104, R10.H0_H0, R104.H0_H0, R40.H0_H0 ;  /* 0x200000680a687231 */ /* 0x000fe20000240828 */
[----:B------:R-:W-:Y:S01]  /*1a00*/  F2FP.BF16.F32.PACK_AB R106, RZ, R106 ;  /* 0x0000006aff6a723e */ /* 0x000fe200000010ff */
[C---:B------:R-:W-:Y:S01]  /*1a10*/  FMUL.FTZ R111, R118.reuse, R111 ;  /* 0x0000006f766f7220 */ /* 0x040fe20000410000 */
[----:B------:R-:W-:Y:S01]  /*1a20*/  FADD.FTZ R93, R93, -R117 ;  /* 0x800000755d5d7221 */ /* 0x000fe20000010000 */
[----:B------:R1:W-:Y:S01]  /*1a30*/  @!P0 STG.E desc[UR6][R64.64], R118 ;  /* 0x0000007640008986 */ /* 0x0003e2000c101906 */
[----:B------:R-:W-:Y:S01]  /*1a40*/  F2FP.BF16.F32.PACK_AB R107, RZ, R107 ;  /* 0x0000006bff6b723e */ /* 0x000fe200000010ff */
[----:B------:R-:W-:Y:S01]  /*1a50*/  FMUL.FTZ R115, R118, R115 ;  /* 0x0000007376737220 */ /* 0x000fe20000410000 */
[----:B--2---:R-:W-:Y:S01]  /*1a60*/  IMAD.WIDE.U32 R66, R66, 0x2, R60 ;  /* 0x0000000242427825 */ /* 0x004fe200078e003c */
[----:B------:R-:W-:-:S03]  /*1a70*/  F2FP.BF16.F32.PACK_AB R108, RZ, R108 ;  /* 0x0000006cff6c723e */ /* 0x000fc600000010ff */
[----:B------:R-:W-:Y:S01]  /*1a80*/  FMUL.FTZ R89, R118, R89 ;  /* 0x0000005976597220 */ /* 0x000fe20000410000 */
[----:B------:R-:W-:Y:S01]  /*1a90*/  F2FP.BF16.F32.PACK_AB R109, RZ, R109 ;  /* 0x0000006dff6d723e */ /* 0x000fe200000010ff */
[----:B0-----:R-:W-:Y:S01]  /*1aa0*/  IMAD.WIDE.U32 R62, R97, 0x2, R60 ;  /* 0x00000002613e7825 */ /* 0x001fe200078e003c */
[----:B------:R-:W-:Y:S01]  /*1ab0*/  STG.E.U16 desc[UR6][R66.64], R119 ;  /* 0x0000007742007986 */ /* 0x000fe2000c101506 */
[----:B------:R-:W-:Y:S02]  /*1ac0*/  PRMT R97, R98, 0x7610, R97 ;  /* 0x0000761062617816 */ /* 0x000fe40000000061 */
[----:B------:R-:W-:Y:S01]  /*1ad0*/  FMUL.FTZ R91, R118, R91 ;  /* 0x0000005b765b7220 */ /* 0x000fe20000410000 */
[----:B------:R-:W-:Y:S01]  /*1ae0*/  F2FP.BF16.F32.PACK_AB R110, RZ, R110 ;  /* 0x0000006eff6e723e */ /* 0x000fe200000010ff */
[----:B------:R0:W-:Y:S01]  /*1af0*/  STG.E.U16 desc[UR6][R66.64+0x100], R120 ;  /* 0x0001007842007986 */ /* 0x0001e2000c101506 */
[----:B-1----:R-:W-:-:S04]  /*1b00*/  IMAD.WIDE.U32 R64, R87, 0x2, R60 ;  /* 0x0000000257407825 */ /* 0x002fc800078e003c */
[----:B------:R-:W-:Y:S01]  /*1b10*/  FMUL.FTZ R93, R118, R93 ;  /* 0x0000005d765d7220 */ /* 0x000fe20000410000 */
[----:B------:R-:W-:Y:S01]  /*1b20*/  F2FP.BF16.F32.PACK_AB R111, RZ, R111 ;  /* 0x0000006fff6f723e */ /* 0x000fe200000010ff */
[----:B------:R1:W-:Y:S01]  /*1b30*/  STG.E.U16 desc[UR6][R62.64], R97 ;  /* 0x000000613e007986 */ /* 0x0003e2000c101506 */
[----:B------:R-:W-:-:S04]  /*1b40*/  IMAD.WIDE.U32 R122, R79, 0x2, R60 ;  /* 0x000000024f7a7825 */ /* 0x000fc800078e003c */
[----:B------:R-:W-:Y:S01]  /*1b50*/  HFMA2.BF16_V2 R106, R12.H0_H0, R106.H0_H0, R42.H0_H0 ;  /* 0x2000006a0c6a7231 */ /* 0x000fe2000024082a */
[----:B------:R-:W-:Y:S01]  /*1b60*/  F2FP.BF16.F32.PACK_AB R112, RZ, R112 ;  /* 0x00000070ff70723e */ /* 0x000fe200000010ff */
[----:B------:R2:W-:Y:S01]  /*1b70*/  STG.E.U16 desc[UR6][R64.64], R99 ;  /* 0x0000006340007986 */ /* 0x0005e2000c101506 */
[----:B------:R-:W-:-:S04]  /*1b80*/  IMAD.WIDE.U32 R124, R77, 0x2, R60 ;  /* 0x000000024d7c7825 */ /* 0x000fc800078e003c */
[----:B------:R-:W-:Y:S01]  /*1b90*/  HFMA2.BF16_V2 R107, R13.H0_H0, R107.H0_H0, R43.H0_H0 ;  /* 0x2000006b0d6b7231 */ /* 0x000fe2000024082b */
[----:B------:R-:W-:Y:S01]  /*1ba0*/  F2FP.BF16.F32.PACK_AB R113, RZ, R113 ;  /* 0x00000071ff71723e */ /* 0x000fe200000010ff */
[----:B------:R-:W-:Y:S02]  /*1bb0*/  HFMA2.BF16_V2 R108, R14.H0_H0, R108.H0_H0, R44.H0_H0 ;  /* 0x2000006c0e6c7231 */ /* 0x000fe4000024082c */
[----:B0-----:R-:W-:Y:S01]  /*1bc0*/  IMAD.WIDE.U32 R66, R86, 0x2, R60 ;  /* 0x0000000256427825 */ /* 0x001fe200078e003c */
[----:B------:R-:W-:-:S03]  /*1bd0*/  F2FP.BF16.F32.PACK_AB R114, RZ, R114 ;  /* 0x00000072ff72723e */ /* 0x000fc600000010ff */
[----:B------:R-:W-:Y:S01]  /*1be0*/  HFMA2.BF16_V2 R109, R15.H0_H0, R109.H0_H0, R45.H0_H0 ;  /* 0x2000006d0f6d7231 */ /* 0x000fe2000024082d */
[----:B------:R-:W-:Y:S01]  /*1bf0*/  F2FP.BF16.F32.PACK_AB R115, RZ, R115 ;  /* 0x00000073ff73723e */ /* 0x000fe200000010ff */
[--C-:B------:R-:W-:Y:S01]  /*1c00*/  IMAD.WIDE.U32 R86, R85, 0x2, R60.reuse ;  /* 0x0000000255567825 */ /* 0x100fe200078e003c */
[----:B------:R-:W-:Y:S01]  /*1c10*/  LOP3.LUT R85, R0, 0x60, RZ, 0xc0, !PT ;  /* 0x0000006000557812 */ /* 0x000fe200078ec0ff */
[----:B------:R0:W-:Y:S02]  /*1c20*/  STG.E.U16 desc[UR6][R66.64], R100 ;  /* 0x0000006442007986 */ /* 0x0001e4000c101506 */
[----:B------:R-:W-:Y:S02]  /*1c30*/  HFMA2.BF16_V2 R110, R16.H0_H0, R110.H0_H0, R46.H0_H0 ;  /* 0x2000006e106e7231 */ /* 0x000fe4000024082e */
[----:B-1----:R-:W-:Y:S01]  /*1c40*/  IMAD.WIDE.U32 R62, R82, 0x2, R60 ;  /* 0x00000002523e7825 */ /* 0x002fe200078e003c */
[----:B------:R-:W-:Y:S01]  /*1c50*/  LOP3.LUT R98, R85, 0x1f, R0, 0xf8, !PT ;  /* 0x0000001f55627812 */ /* 0x000fe200078ef800 */
[----:B------:R-:W-:Y:S01]  /*1c60*/  STG.E.U16 desc[UR6][R86.64], R101 ;  /* 0x0000006556007986 */ /* 0x000fe2000c101506 */
[----:B------:R-:W-:Y:S01]  /*1c70*/  PRMT R82, R105, 0x7610, R82 ;  /* 0x0000761069527816 */ /* 0x000fe20000000052 */
[----:B--2---:R-:W-:Y:S01]  /*1c80*/  IMAD.WIDE.U32 R64, R80, 0x2, R60 ;  /* 0x0000000250407825 */ /* 0x004fe200078e003c */
[----:B------:R-:W-:Y:S01]  /*1c90*/  PRMT R80, R103, 0x7610, R80 ;  /* 0x0000761067507816 */ /* 0x000fe20000000050 */
[----:B------:R1:W-:Y:S01]  /*1ca0*/  STG.E.U16 desc[UR6][R62.64], R102 ;  /* 0x000000663e007986 */ /* 0x0003e2000c101506 */
[----:B------:R-:W-:Y:S01]  /*1cb0*/  F2FP.BF16.F32.PACK_AB R88, RZ, R88 ;  /* 0x00000058ff58723e */ /* 0x000fe200000010ff */
[----:B------:R-:W-:-:S02]  /*1cc0*/  IMAD R98, R71, 0xf00, R98 ;  /* 0x00000f0047627824 */ /* 0x000fc400078e0262 */
[----:B------:R-:W-:Y:S02]  /*1cd0*/  HFMA2.BF16_V2 R111, R17.H0_H0, R111.H0_H0, R47.H0_H0 ;  /* 0x2000006f116f7231 */ /* 0x000fe4000024082f */
[--C-:B------:R-:W-:Y:S01]  /*1ce0*/  IMAD.WIDE.U32 R84, R84, 0x2, R60.reuse ;  /* 0x0000000254547825 */ /* 0x100fe200078e003c */
[----:B------:R2:W-:Y:S01]  /*1cf0*/  STG.E.U16 desc[UR6][R64.64], R80 ;  /* 0x0000005040007986 */ /* 0x0005e2000c101506 */
[----:B------:R-:W-:Y:S02]  /*1d00*/  F2FP.BF16.F32.PACK_AB R89, RZ, R89 ;  /* 0x00000059ff59723e */ /* 0x000fe400000010ff */
[----:B------:R-:W-:Y:S02]  /*1d10*/  HFMA2.BF16_V2 R112, R18.H0_H0, R112.H0_H0, R48.H0_H0 ;  /* 0x2000007012707231 */ /* 0x000fe40000240830 */
[--C-:B0-----:R-:W-:Y:S01]  /*1d20*/  IMAD.WIDE.U32 R66, R83, 0x2, R60.reuse ;  /* 0x0000000253427825 */ /* 0x101fe200078e003c */
[C---:B------:R-:W-:Y:S01]  /*1d30*/  IADD3 R121, PT, PT, R98.reuse, 0x500, RZ ;  /* 0x0000050062797810 */ /* 0x040fe20007ffe0ff */
[----:B------:R0:W-:Y:S01]  /*1d40*/  STG.E.U16 desc[UR6][R84.64], R104 ;  /* 0x0000006854007986 */ /* 0x0001e2000c101506 */
[----:B------:R-:W-:Y:S01]  /*1d50*/  IADD3 R119, PT, PT, R98, 0x580, RZ ;  /* 0x0000058062777810 */ /* 0x000fe20007ffe0ff */
[--C-:B------:R-:W-:Y:S01]  /*1d60*/  IMAD.WIDE.U32 R126, R72, 0x2, R60.reuse ;  /* 0x00000002487e7825 */ /* 0x100fe200078e003c */
[C---:B-1----:R-:W-:Y:S01]  /*1d70*/  IADD3 R63, PT, PT, R98.reuse, 0x880, RZ ;  /* 0x00000880623f7810 */ /* 0x042fe20007ffe0ff */
[----:B------:R1:W-:Y:S01]  /*1d80*/  STG.E.U16 desc[UR6][R66.64], R82 ;  /* 0x0000005242007986 */ /* 0x0003e2000c101506 */
[C---:B------:R-:W-:Y:S01]  /*1d90*/  IADD3 R105, PT, PT, R98.reuse, 0x600, RZ ;  /* 0x0000060062697810 */ /* 0x040fe20007ffe0ff */
[----:B------:R-:W-:Y:S01]  /*1da0*/  IMAD.WIDE.U32 R120, R121, 0x2, R60 ;  /* 0x0000000279787825 */ /* 0x000fe200078e003c */
[----:B--2---:R-:W-:-:S03]  /*1db0*/  IADD3 R65, PT, PT, R98, 0x980, RZ ;  /* 0x0000098062417810 */ /* 0x004fc60007ffe0ff */
[----:B------:R-:W-:Y:S01]  /*1dc0*/  HFMA2.BF16_V2 R113, R19.H0_H0, R113.H0_H0, R49.H0_H0 ;  /* 0x2000007113717231 */ /* 0x000fe20000240831 */
[C---:B------:R-:W-:Y:S01]  /*1dd0*/  IADD3 R103, PT, PT, R98.reuse, 0x680, RZ ;  /* 0x0000068062677810 */ /* 0x040fe20007ffe0ff */
[--C-:B------:R-:W-:Y:S01]  /*1de0*/  IMAD.WIDE.U32 R118, R119, 0x2, R60.reuse ;  /* 0x0000000277767825 */ /* 0x100fe200078e003c */
[C---:B------:R-:W-:Y:S01]  /*1df0*/  IADD3 R101, PT, PT, R98.reuse, 0x700, RZ ;  /* 0x0000070062657810 */ /* 0x040fe20007ffe0ff */
[----:B------:R2:W-:Y:S01]  /*1e00*/  STG.E.U16 desc[UR6][R120.64], R106 ;  /* 0x0000006a78007986 */ /* 0x0005e2000c101506 */
[C---:B------:R-:W-:Y:S01]  /*1e10*/  IADD3 R99, PT, PT, R98.reuse, 0x780, RZ ;  /* 0x0000078062637810 */ /* 0x040fe20007ffe0ff */
[--C-:B0-----:R-:W-:Y:S01]  /*1e20*/  IMAD.WIDE.U32 R84, R63, 0x2, R60.reuse ;  /* 0x000000023f547825 */ /* 0x101fe200078e003c */
[C---:B------:R-:W-:Y:S01]  /*1e30*/  IADD3 R87, PT, PT, R98.reuse, 0x800, RZ ;  /* 0x0000080062577810 */ /* 0x040fe20007ffe0ff */
[----:B------:R2:W-:Y:S01]  /*1e40*/  STG.E.U16 desc[UR6][R118.64], R107 ;  /* 0x0000006b76007986 */ /* 0x0005e2000c101506 */
[C---:B------:R-:W-:Y:S01]  /*1e50*/  IADD3 R83, PT, PT, R98.reuse, 0x900, RZ ;  /* 0x0000090062537810 */ /* 0x040fe20007ffe0ff */
[----:B-1----:R-:W-:Y:S01]  /*1e60*/  IMAD.WIDE.U32 R66, R65, 0x2, R60 ;  /* 0x0000000241427825 */ /* 0x002fe200078e003c */
[----:B------:R-:W-:-:S03]  /*1e70*/  IADD3 R97, PT, PT, R98, 0xa00, RZ ;  /* 0x00000a0062617810 */ /* 0x000fc60007ffe0ff */
[----:B------:R-:W-:Y:S01]  /*1e80*/  HFMA2.BF16_V2 R114, R20.H0_H0, R114.H0_H0, R50.H0_H0 ;  /* 0x2000007214727231 */ /* 0x000fe20000240832 */
[----:B------:R-:W-:Y:S01]  /*1e90*/  F2FP.BF16.F32.PACK_AB R90, RZ, R90 ;  /* 0x0000005aff5a723e */ /* 0x000fe200000010ff */
[----:B------:R-:W-:Y:S01]  /*1ea0*/  IMAD.WIDE.U32 R64, R75, 0x2, R60 ;  /* 0x000000024b407825 */ /* 0x000fe200078e003c */
[----:B------:R-:W-:-:S03]  /*1eb0*/  F2FP.BF16.F32.PACK_AB R91, RZ, R91 ;  /* 0x0000005bff5b723e */ /* 0x000fc600000010ff */
[----:B------:R-:W-:Y:S01]  /*1ec0*/  HFMA2.BF16_V2 R115, R21.H0_H0, R115.H0_H0, R51.H0_H0 ;  /* 0x2000007315737231 */ /* 0x000fe20000240833 */
[----:B------:R-:W-:Y:S01]  /*1ed0*/  F2FP.BF16.F32.PACK_AB R92, RZ, R92 ;  /* 0x0000005cff5c723e */ /* 0x000fe200000010ff */
[----:B------:R-:W-:Y:S01]  /*1ee0*/  IMAD.WIDE.U32 R104, R105, 0x2, R60 ;  /* 0x0000000269687825 */ /* 0x000fe200078e003c */
[----:B------:R-:W-:-:S03]  /*1ef0*/  F2FP.BF16.F32.PACK_AB R93, RZ, R93 ;  /* 0x0000005dff5d723e */ /* 0x000fc600000010ff */
[----:B------:R-:W-:Y:S01]  /*1f00*/  HFMA2.BF16_V2 R88, R22.H0_H0, R88.H0_H0, R52.H0_H0 ;  /* 0x2000005816587231 */ /* 0x000fe20000240834 */
[----:B------:R-:W-:Y:S01]  /*1f10*/  F2FP.BF16.F32.PACK_AB R94, RZ, R94 ;  /* 0x0000005eff5e723e */ /* 0x000fe200000010ff */
        /* <DEDUP_REMOVED lines=12> */
[----:B------:R-:W-:Y:S01]  /*1fe0*/  IMAD.WIDE.U32 R86, R87, 0x2, R60 ;  /* 0x0000000257567825 */ /* 0x000fe200078e003c */
[----:B------:R2:W-:Y:S03]  /*1ff0*/  STG.E.U16 desc[UR6][R98.64], R111 ;  /* 0x0000006f62007986 */ /* 0x0005e6000c101506 */
[----:B------:R-:W-:-:S02]  /*2000*/  HFMA2.BF16_V2 R92, R26.H0_H0, R92.H0_H0, R56.H0_H0 ;  /* 0x2000005c1a5c7231 */ /* 0x000fc40000240838 */
[--C-:B------:R-:W-:Y:S01]  /*2010*/  IMAD.WIDE.U32 R82, R83, 0x2, R60.reuse ;  /* 0x0000000253527825 */ /* 0x100fe200078e003c */
[----:B------:R2:W-:Y:S03]  /*2020*/  STG.E.U16 desc[UR6][R86.64], R112 ;  /* 0x0000007056007986 */ /* 0x0005e6000c101506 */
[----:B------:R-:W-:Y:S02]  /*2030*/  HFMA2.BF16_V2 R93, R27.H0_H0, R93.H0_H0, R57.H0_H0 ;  /* 0x2000005d1b5d7231 */ /* 0x000fe40000240839 */
        /* <DEDUP_REMOVED lines=14> */
[----:B------:R-:W-:Y:S01]  /*2120*/  IMAD.WIDE.U32 R80, R81, 0x2, R60 ;  /* 0x0000000251507825 */ /* 0x000fe200078e003c */
[----:B------:R2:W-:Y:S01]  /*2130*/  STG.E.U16 desc[UR6][R122.64], R90 ;  /* 0x0000005a7a007986 */ /* 0x0005e2000c101506 */
[----:B------:R-:W0:Y:S03]  /*2140*/  LDC.64 R60, c[0x0][0x380] ;  /* 0x0000e000ff3c7b82 */ /* 0x000e260000000a00 */
[----:B------:R2:W-:Y:S04]  /*2150*/  STG.E.U16 desc[UR6][R78.64], R91 ;  /* 0x0000005b4e007986 */ /* 0x0005e8000c101506 */
[----:B------:R2:W-:Y:S04]  /*2160*/  STG.E.U16 desc[UR6][R124.64], R92 ;  /* 0x0000005c7c007986 */ /* 0x0005e8000c101506 */
[----:B------:R2:W-:Y:S04]  /*2170*/  STG.E.U16 desc[UR6][R76.64], R93 ;  /* 0x0000005d4c007986 */ /* 0x0005e8000c101506 */
[----:B------:R2:W-:Y:S04]  /*2180*/  STG.E.U16 desc[UR6][R126.64], R94 ;  /* 0x0000005e7e007986 */ /* 0x0005e8000c101506 */
[----:B------:R2:W-:Y:S04]  /*2190*/  STG.E.U16 desc[UR6][R74.64], R95 ;  /* 0x0000005f4a007986 */ /* 0x0005e8000c101506 */
[----:B------:R2:W-:Y:S01]  /*21a0*/  STG.E.U16 desc[UR6][R72.64], R96 ;  /* 0x0000006048007986 */ /* 0x0005e2000c101506 */
[----:B0-----:R-:W-:-:S03]  /*21b0*/  IADD3 R71, PT, PT, R71, R60, RZ ;  /* 0x0000003c47477210 */ /* 0x001fc60007ffe0ff */
[----:B------:R2:W-:Y:S01]  /*21c0*/  STG.E.U16 desc[UR6][R80.64], R116 ;  /* 0x0000007450007986 */ /* 0x0005e2000c101506 */
[----:B------:R-:W-:-:S13]  /*21d0*/  ISETP.GE.AND P0, PT, R71, R61, PT ;  /* 0x0000003d4700720c */ /* 0x000fda0003f06270 */
[----:B--2---:R-:W-:Y:S05]  /*21e0*/  @!P0 BRA `(.L_x_598) ;  /* 0xffffffe000ac8947 */ /* 0x004fea000383ffff */
[----:B------:R-:W-:Y:S05]  /*21f0*/  EXIT ;  /* 0x000000000000794d */ /* 0x000fea0003800000 */
.L_x_599:
        /* <DEDUP_REMOVED lines=16> */
.L_x_1092:


//--------------------- .text._ZN10layer_norm13ln_fwd_kernelINS_13Kernel_traitsI13__nv_bfloat16S2_S2_fjLj3840ELj1ELj1ELj4ELj4ENS_18Kernel_traits_baseILj3840ES2_S2_S2_fjLj128EEEEEEEvNS_9FwdParamsE --------------------------
	.section	.text._ZN10layer_norm13ln_fwd_kernelINS_13Kernel_traitsI13__nv_bfloat16S2_S2_fjLj3840ELj1ELj1ELj4ELj4ENS_18Kernel_traits_baseILj3840ES2_S2_S2_fjLj128EEEEEEEvNS_9FwdParamsE,"ax",@progbits
	.align	128
        .global         _ZN10layer_norm13ln_fwd_kernelINS_13Kernel_traitsI13__nv_bfloat16S2_S2_fjLj3840ELj1ELj1ELj4ELj4ENS_18Kernel_traits_baseILj3840ES2_S2_S2_fjLj128EEEEEEEvNS_9FwdParamsE
        .type           _ZN10layer_norm13ln_fwd_kernelINS_13Kernel_traitsI13__nv_bfloat16S2_S2_fjLj3840ELj1ELj1ELj4ELj4ENS_18Kernel_traits_baseILj3840ES2_S2_S2_fjLj128EEEEEEEvNS_9FwdParamsE,@function
        .size           _ZN10layer_norm13ln_fwd_kernelINS_13Kernel_traitsI13__nv_bfloat16S2_S2_fjLj3840ELj1ELj1ELj4ELj4ENS_18Kernel_traits_baseILj3840ES2_S2_S2_fjLj128EEEEEEEvNS_9FwdParamsE,(.L_x_1093 - _ZN10layer_norm13ln_fwd_kernelINS_13Kernel_traitsI13__nv_bfloat16S2_S2_fjLj3840ELj1ELj1ELj4ELj4ENS_18Kernel_traits_baseILj3840ES2_S2_S2_fjLj128EEEEEEEvNS_9FwdParamsE)
        .other          _ZN10layer_norm13ln_fwd_kernelINS_13Kernel_traitsI13__nv_bfloat16S2_S2_fjLj3840ELj1ELj1ELj4ELj4ENS_18Kernel_traits_baseILj3840ES2_S2_S2_fjLj128EEEEEEEvNS_9FwdParamsE,@"STO_CUDA_ENTRY STV_DEFAULT"
_ZN10layer_norm13ln_fwd_kernelINS_13Kernel_traitsI13__nv_bfloat16S2_S2_fjLj3840ELj1ELj1ELj4ELj4ENS_18Kernel_traits_baseILj3840ES2_S2_S2_fjLj128EEEEEEEvNS_9FwdParamsE:
.text._ZN10layer_norm13ln_fwd_kernelINS_13Kernel_traitsI13__nv_bfloat16S2_S2_fjLj3840ELj1ELj1ELj4ELj4ENS_18Kernel_traits_baseILj3840ES2_S2_S2_fjLj128EEEEEEEvNS_9FwdParamsE:
        /* <DEDUP_REMOVED lines=11> */
[----:B-1----:R0:W5:Y:S04]  /*00b0*/  LDG.E R2, desc[UR6][R28.64] ;  /* 0x000000061c027981 */ /* 0x002168000c1e1900 */
        /* <DEDUP_REMOVED lines=29> */
[----:B------:R-:W1:Y:S01]  /*0290*/  S2UR UR5, SR_CgaCtaId ;  /* 0x00000000000579c3 */ /* 0x000e620000008800 */
[----:B------:R-:W-:Y:S01]  /*02a0*/  MOV R33, UR8 ;  /* 0x0000000800217c02 */ /* 0x000fe20008000f00 */
[----:B------:R-:W-:Y:S01]  /*02b0*/  UMOV UR4, 0x400 ;  /* 0x0000040000047882 */ /* 0x000fe20000000000 */
[----:B------:R-:W-:Y:S01]  /*02c0*/  LOP3.LUT R32, R0, 0x1f, RZ, 0xc0, !PT ;  /* 0x0000001f00207812 */ /* 0x000fe200078ec0ff */
[----:B------:R-:W-:-:S02]  /*02d0*/  UPLOP3.LUT UP0, UPT, UPT, UPT, UPT, 0x40, 0x4 ;  /* 0x000000000004789c */ /* 0x000fc40003f0e870 */
[----:B01----:R-:W-:-:S12]  /*02e0*/  ULEA UR4, UR5, UR4, 0x18 ;  /* 0x0000000405047291 */ /* 0x003fd8000f8ec0ff */
.L_x_600:
[----:B0-----:R-:W0:Y:S01]  /*02f0*/  LDC.64 R34, c[0x0][0x390] ;  /* 0x0000e400ff227b82 */ /* 0x001e220000000a00 */
[----:B------:R-:W-:-:S05]  /*0300*/  IMAD R89, R33, 0x780, RZ ;  /* 0x0000078021597824 */ /* 0x000fca00078e02ff */
[----:B------:R-:W-:-:S04]  /*0310*/  LOP3.LUT R89, R89, R0, RZ, 0xfc, !PT ;  /* 0x0000000059597212 */ /* 0x000fc800078efcff */
[C---:B------:R-:W-:Y:S02]  /*0320*/  IADD3 R87, PT, PT, R89.reuse, 0x80, RZ ;  /* 0x0000008059577810 */ /* 0x040fe40007ffe0ff */
[C---:B------:R-:W-:Y:S01]  /*0330*/  IADD3 R57, PT, PT, R89.reuse, 0x100, RZ ;  /* 0x0000010059397810 */ /* 0x040fe20007ffe0ff */
[----:B0-----:R-:W-:-:S04]  /*0340*/  IMAD.WIDE.U32 R44, R89, 0x4, R34 ;  /* 0x00000004592c7825 */ /* 0x001fc800078e0022 */
[--C-:B------:R-:W-:Y:S02]  /*0350*/  IMAD.WIDE.U32 R36, R87, 0x4, R34.reuse ;  /* 0x0000000457247825 */ /* 0x100fe400078e0022 */
[----:B------:R-:W2:Y:S04]  /*0360*/  LDG.E R44, desc[UR6][R44.64] ;  /* 0x000000062c2c7981 */ /* 0x000ea8000c1e1900 */
[----:B------:R-:W3:Y:S01]  /*0370*/  LDG.E R56, desc[UR6][R36.64] ;  /* 0x0000000624387981 */ /* 0x000ee2000c1e1900 */
[----:B------:R-:W-:Y:S01]  /*0380*/  IMAD.WIDE.U32 R38, R57, 0x4, R34 ;  /* 0x0000000439267825 */ /* 0x000fe200078e0022 */
[----:B------:R-:W-:-:S04]  /*0390*/  IADD3 R55, PT, PT, R89, 0x180, RZ ;  /* 0x0000018059377810 */ /* 0x000fc80007ffe0ff */
[----:B------:R0:W4:Y:S01]  /*03a0*/  LDG.E R42, desc[UR6][R38.64] ;  /* 0x00000006262a7981 */ /* 0x000122000c1e1900 */
[----:B------:R-:W-:Y:S01]  /*03b0*/  IMAD.WIDE.U32 R46, R55, 0x4, R34 ;  /* 0x00000004372e7825 */ /* 0x000fe200078e0022 */
[----:B------:R-:W-:-:S05]  /*03c0*/  IADD3 R53, PT, PT, R89, 0x200, RZ ;  /* 0x0000020059357810 */ /* 0x000fca0007ffe0ff */
        /* <DEDUP_REMOVED lines=8> */
[----:B------:R-:W-:-:S04]  /*0450*/  IADD3 R49, PT, PT, R89, 0x380, RZ ;  /* 0x0000038059317810 */ /* 0x000fc80007ffe0ff */
[----:B------:R1:W4:Y:S01]  /*0460*/  LDG.E R91, desc[UR6][R40.64] ;  /* 0x00000006285b7981 */ /* 0x000322000c1e1900 */
[----:B0-----:R-:W-:Y:S01]  /*0470*/  IMAD.WIDE.U32 R38, R49, 0x4, R34 ;  /* 0x0000000431267825 */ /* 0x001fe200078e0022 */
[----:B-1----:R-:W-:-:S04]  /*0480*/  IADD3 R47, PT, PT, R89, 0x400, RZ ;  /* 0x00000400592f7810 */ /* 0x002fc80007ffe0ff */
        /* <DEDUP_REMOVED lines=20> */
[----:B------:R0:W4:Y:S01]  /*05d0*/  LDG.E R34, desc[UR6][R34.64] ;  /* 0x0000000622227981 */ /* 0x000122000c1e1900 */
[C---:B------:R-:W-:Y:S01]  /*05e0*/  ISETP.NE.AND P0, PT, R32.reuse, RZ, PT ;  /* 0x000000ff2000720c */ /* 0x040fe20003f05270 */
[----:B------:R-:W-:Y:S01]  /*05f0*/  UIADD3 UR5, UPT, UPT, UR4, 0x20, URZ ;  /* 0x0000002004057890 */ /* 0x000fe2000fffe0ff */
[----:B------:R-:W-:Y:S01]  /*0600*/  ISETP.GT.U32.AND P1, PT, R32, 0x3, PT ;  /* 0x000000032000780c */ /* 0x000fe20003f24070 */
[----:B------:R-:W-:Y:S02]  /*0610*/  HFMA2 R70, -RZ, RZ, 0, 0 ;  /* 0x00000000ff467431 */ /* 0x000fe400000001ff */
[----:B------:R-:W-:Y:S02]  /*0620*/  USEL UR5, UR5, UR4, UP0 ;  /* 0x0000000405057287 */ /* 0x000fe40008000000 */
[----:B------:R-:W-:-:S08]  /*0630*/  UPLOP3.LUT UP0, UPT, UPT, UPT, UP0, 0x40, 0x4 ;  /* 0x000000000004789c */ /* 0x000fd00003f0e800 */
[----:B------:R-:W-:Y:S02]  /*0640*/  @!P1 LEA R72, R32, UR5, 0x3 ;  /* 0x0000000520489c11 */ /* 0x000fe4000f8e18ff */
[----:B------:R-:W-:-:S05]  /*0650*/  @!P1 MOV R70, 0x44700000 ;  /* 0x4470000000469802 */ /* 0x000fca0000000f00 */
[----:B------:R-:W-:Y:S01]  /*0660*/  SHFL.DOWN PT, R74, R70, 0x2, 0x1f ;  /* 0x08401f00464a7f89 */ /* 0x000fe200000e0000 */
        /* <DEDUP_REMOVED lines=11> */
[----:B------:R-:W-:-:S03]  /*0720*/  SHF.L.U32 R44, R44, 0x10, RZ ;  /* 0x000000102c2c7819 */ /* 0x000fc600000006ff */
[--C-:B0-----:R-:W-:Y:S01]  /*0730*/  FADD.FTZ R35, R79, R48.reuse ;  /* 0x000000304f237221 */ /* 0x101fe20000010000 */
        /* <DEDUP_REMOVED lines=137> */
[----:B------:R-:W-:-:S04]  /*0fd0*/  @!P0 SHF.R.U32.HI R36, RZ, 0x2, R0 ;  /* 0x00000002ff248819 */ /* 0x000fc80000011600 */
[----:B------:R-:W0:Y:S01]  /*0fe0*/  SHFL.BFLY PT, R38, R37, 0x4, 0x1f ;  /* 0x0c801f0025267f89 */ /* 0x000e2200000e0000 */
[----:B------:R-:W-:Y:S01]  /*0ff0*/  @!P0 LOP3.LUT R62, R36, 0x18, RZ, 0xc0, !PT ;  /* 0x00000018243e8812 */ /* 0x000fe200078ec0ff */
[----:B0-----:R-:W-:Y:S01]  /*1000*/  FADD.FTZ R38, R37, R38 ;  /* 0x0000002625267221 */ /* 0x001fe20000010000 */
[----:B------:R-:W-:-:S04]  /*1010*/  CS2R R36, SRZ ;  /* 0x0000000000247805 */ /* 0x000fc8000001ff00 */
[----:B------:R-:W0:Y:S02]  /*1020*/  SHFL.BFLY PT, R39, R38, 0x8, 0x1f ;  /* 0x0d001f0026277f89 */ /* 0x000e2400000e0000 */
[----:B0-----:R-:W-:Y:S01]  /*1030*/  FADD.FTZ R39, R38, R39 ;  /* 0x0000002726277221 */ /* 0x001fe20000010000 */
[----:B------:R-:W-:-:S04]  /*1040*/  FADD.FTZ R38, R74, R70 ;  /* 0x000000464a267221 */ /* 0x000fc80000010000 */
[----:B------:R-:W0:Y:S02]  /*1050*/  SHFL.BFLY PT, R54, R39, 0x10, 0x1f ;  /* 0x0e001f0027367f89 */ /* 0x000e2400000e0000 */
[----:B0-----:R-:W-:Y:S02]  /*1060*/  FADD.FTZ R35, R39, R54 ;  /* 0x0000003627237221 */ /* 0x001fe40000010000 */
[----:B------:R-:W0:Y:S03]  /*1070*/  MUFU.RCP R39, R38 ;  /* 0x0000002600277308 */ /* 0x000e260000001000 */
[----:B------:R-:W-:Y:S01]  /*1080*/  @!P0 STS.64 [R62+UR5], R34 ;  /* 0x000000223e008988 */ /* 0x000fe20008000a05 */
[----:B------:R-:W-:Y:S01]  /*1090*/  BAR.SYNC.DEFER_BLOCKING 0x0 ;  /* 0x0000000000007b1d */ /* 0x000fe20000010000 */
[----:B------:R-:W-:-:S05]  /*10a0*/  ISETP.NE.AND P0, PT, R0, RZ, PT ;  /* 0x000000ff0000720c */ /* 0x000fca0003f05270 */
[----:B------:R-:W1:Y:S04]  /*10b0*/  @!P1 LDS.64 R36, [R72] ;  /* 0x0000000048249984 */ /* 0x000e680000000a00 */
        /* <DEDUP_REMOVED lines=8> */
[C---:B0-----:R-:W-:Y:S01]  /*1140*/  FMUL.FTZ R34, R39.reuse, R34 ;  /* 0x0000002227227220 */ /* 0x041fe20000410000 */
        /* <DEDUP_REMOVED lines=11> */
[----:B--2---:R-:W-:Y:S02]  /*1200*/  FADD.FTZ R39, R54, R39 ;  /* 0x0000002736277221 */ /* 0x004fe40000010000 */
[----:B------:R-:W-:Y:S01]  /*1210*/  FMUL.FTZ R38, R38, R37 ;  /* 0x0000002526267220 */ /* 0x000fe20000410000 */
[----:B------:R-:W1:Y:S03]  /*1220*/  LDC R54, c[0x0][0x3d0] ;  /* 0x0000f400ff367b82 */ /* 0x000e660000000800 */
[----:B------:R-:W-:-:S05]  /*1230*/  FMUL.FTZ R38, R35, R38 ;  /* 0x0000002623267220 */ /* 0x000fca0000410000 */
[----:B------:R-:W2:Y:S01]  /*1240*/  @!P0 LDC.64 R34, c[0x0][0x3a0] ;  /* 0x0000e800ff228b82 */ /* 0x000ea20000000a00 */
[C---:B0-----:R-:W-:Y:S01]  /*1250*/  FFMA.FTZ R62, R36.reuse, R38, R39 ;  /* 0x00000026243e7223 */ /* 0x041fe20000010027 */
[----:B------:R-:W-:-:S04]  /*1260*/  FMUL.FTZ R70, R36, R70 ;  /* 0x0000004624467220 */ /* 0x000fc80000410000 */
[----:B------:R-:W1:Y:S02]  /*1270*/  SHFL.IDX PT, R37, R62, RZ, 0x1f ;  /* 0x00001fff3e257589 */ /* 0x000e6400000e0000 */
[----:B------:R-:W0:Y:S02]  /*1280*/  @!P0 LDC.64 R38, c[0x0][0x3a8] ;  /* 0x0000ea00ff268b82 */ /* 0x000e240000000a00 */
[----:B------:R-:W3:Y:S01]  /*1290*/  SHFL.IDX PT, R36, R70, RZ, 0x1f ;  /* 0x00001fff46247589 */ /* 0x000ee200000e0000 */
[----:B--2---:R-:W-:-:S04]  /*12a0*/  @!P0 IMAD.WIDE R34, R33, 0x4, R34 ;  /* 0x0000000421228825 */ /* 0x004fc800078e0222 */
[----:B-1----:R-:W-:Y:S01]  /*12b0*/  FFMA.FTZ R54, R37, 0.00026041668024845421314, R54 ;  /* 0x3988888925367823 */ /* 0x002fe20000010036 */
[----:B0-----:R-:W-:-:S04]  /*12c0*/  @!P0 IMAD.WIDE R38, R33, 0x4, R38 ;  /* 0x0000000421268825 */ /* 0x001fc800078e0226 */
[--C-:B---3--:R-:W-:Y:S01]  /*12d0*/  FADD.FTZ R62, R91, -R36.reuse ;  /* 0x800000245b3e7221 */ /* 0x108fe20000010000 */
[--C-:B------:R-:W-:Y:S01]  /*12e0*/  FADD.FTZ R58, R58, -R36.reuse ;  /* 0x800000243a3a7221 */ /* 0x100fe20000010000 */
[----:B------:R-:W0:Y:S01]  /*12f0*/  MUFU.RSQ R91, R54 ;  /* 0x00000036005b7308 */ /* 0x000e220000001400 */
        /* <DEDUP_REMOVED lines=29> */
[----:B-1----:R-:W-:Y:S01]  /*14d0*/  FADD.FTZ R34, R59, -R36 ;  /* 0x800000243b227221 */ /* 0x002fe20000010000 */
[----:B------:R-:W-:Y:S01]  /*14e0*/  F2FP.BF16.F32.PACK_AB R36, RZ, R58 ;  /* 0x0000003aff24723e */ /* 0x000fe200000010ff */
[C---:B------:R-:W-:Y:S01]  /*14f0*/  FMUL.FTZ R35, R91.reuse, R40 ;  /* 0x000000285b237220 */ /* 0x040fe20000410000 */
[----:B------:R-:W0:Y:S01]  /*1500*/  LDC.64 R58, c[0x0][0x398] ;  /* 0x0000e600ff3a7b82 */ /* 0x000e220000000a00 */
        /* <DEDUP_REMOVED lines=23> */
[----:B-----5:R-:W-:Y:S01]  /*1680*/  HFMA2.BF16_V2 R40, R2, R35, R17 ;  /* 0x0000002302287231 */ /* 0x020fe20000200011 */
[----:B------:R-:W-:Y:S01]  /*1690*/  F2FP.BF16.F32.PACK_AB R46, RZ, R46 ;  /* 0x0000002eff2e723e */ /* 0x000fe200000010ff */
[----:B0-----:R-:W-:Y:S01]  /*16a0*/  IMAD.WIDE.U32 R34, R89, 0x4, R58 ;  /* 0x0000000459227825 */ /* 0x001fe200078e003a */
[----:B------:R-:W-:-:S03]  /*16b0*/  F2FP.BF16.F32.PACK_AB R48, RZ, R48 ;  /* 0x00000030ff30723e */ /* 0x000fc600000010ff */
[----:B------:R-:W-:Y:S01]  /*16c0*/  HFMA2.BF16_V2 R80, R3, R37, R18 ;  /* 0x0000002503507231 */ /* 0x000fe20000200012 */
[----:B------:R-:W-:Y:S01]  /*16d0*/  PRMT R42, R42, 0x5410, R44 ;  /* 0x000054102a2a7816 */ /* 0x000fe2000000002c */
[----:B------:R-:W-:Y:S01]  /*16e0*/  IMAD.WIDE.U32 R36, R87, 0x4, R58 ;  /* 0x0000000457247825 */ /* 0x000fe200078e003a */
[----:B------:R-:W-:-:S03]  /*16f0*/  PRMT R50, R50, 0x5410, R52 ;  /* 0x0000541032327816 */ /* 0x000fc60000000034 */
[C---:B------:R-:W-:Y:S01]  /*1700*/  FMUL.FTZ R64, R91.reuse, R64 ;  /* 0x000000405b407220 */ /* 0x040fe20000410000 */
[----:B------:R-:W-:Y:S01]  /*1710*/  PRMT R46, R46, 0x5410, R48 ;  /* 0x000054102e2e7816 */ /* 0x000fe20000000030 */
[C---:B------:R-:W-:Y:S01]  /*1720*/  FMUL.FTZ R65, R91.reuse, R88 ;  /* 0x000000585b417220 */ /* 0x040fe20000410000 */
[----:B------:R-:W-:Y:S02]  /*1730*/  HFMA2.BF16_V2 R87, R4, R42, R19 ;  /* 0x0000002a04577231 */ /* 0x000fe40000200013 */
        /* <DEDUP_REMOVED lines=13> */
[----:B------:R-:W-:Y:S01]  /*1810*/  F2FP.BF16.F32.PACK_AB R60, RZ, R60 ;  /* 0x0000003cff3c723e */ /* 0x000fe200000010ff */
[----:B------:R-:W-:Y:S01]  /*1820*/  IMAD.WIDE.U32 R56, R57, 0x4, R58 ;  /* 0x0000000439387825 */ /* 0x000fe200078e003a */
[----:B------:R-:W-:-:S03]  /*1830*/  F2FP.BF16.F32.PACK_AB R61, RZ, R61 ;  /* 0x0000003dff3d723e */ /* 0x000fc600000010ff */
[----:B------:R-:W-:Y:S01]  /*1840*/  HFMA2.BF16_V2 R89, R5, R46, R20 ;  /* 0x0000002e05597231 */ /* 0x000fe20000200014 */
[----:B------:R-:W-:Y:S01]  /*1850*/  STG.E desc[UR6][R34.64], R40 ;  /* 0x0000002822007986 */ /* 0x000fe2000c101906 */
[----:B------:R-:W-:Y:S01]  /*1860*/  IMAD.WIDE.U32 R54, R55, 0x4, R58 ;  /* 0x0000000437367825 */ /* 0x000fe200078e003a */
[----:B------:R-:W-:Y:S02]  /*1870*/  PRMT R60, R60, 0x5410, R61 ;  /* 0x000054103c3c7816 */ /* 0x000fe4000000003d */
[----:B------:R-:W-:Y:S01]  /*1880*/  STG.E desc[UR6][R36.64], R80 ;  /* 0x0000005024007986 */ /* 0x000fe2000c101906 */
[----:B------:R-:W-:Y:S01]  /*1890*/  IMAD.WIDE.U32 R52, R53, 0x4, R58 ;  /* 0x0000000435347825 */ /* 0x000fe200078e003a */
[----:B------:R-:W-:-:S03]  /*18a0*/  F2FP.BF16.F32.PACK_AB R62, RZ, R62 ;  /* 0x0000003eff3e723e */ /* 0x000fc600000010ff */
[----:B0-----:R-:W-:Y:S01]  /*18b0*/  HFMA2.BF16_V2 R91, R6, R50, R21 ;  /* 0x00000032065b7231 */ /* 0x001fe20000200015 */
[----:B------:R-:W-:Y:S01]  /*18c0*/  STG.E desc[UR6][R56.64], R87 ;  /* 0x0000005738007986 */ /* 0x000fe2000c101906 */
[--C-:B------:R-:W-:Y:S01]  /*18d0*/  IMAD.WIDE.U32 R42, R43, 0x4, R58.reuse ;  /* 0x000000042b2a7825 */ /* 0x100fe200078e003a */
[----:B------:R-:W-:Y:S02]  /*18e0*/  F2FP.BF16.F32.PACK_AB R63, RZ, R63 ;  /* 0x0000003fff3f723e */ /* 0x000fe400000010ff */
[----:B------:R-:W-:Y:S01]  /*18f0*/  STG.E desc[UR6][R54.64], R89 ;  /* 0x0000005936007986 */ /* 0x000fe2000c101906 */
[----:B------:R-:W-:Y:S01]  /*1900*/  F2FP.BF16.F32.PACK_AB R66, RZ, R66 ;  /* 0x00000042ff42723e */ /* 0x000fe200000010ff */
[--C-:B------:R-:W-:Y:S01]  /*1910*/  IMAD.WIDE.U32 R50, R51, 0x4, R58.reuse ;  /* 0x0000000433327825 */ /* 0x100fe200078e003a */
[----:B------:R-:W-:Y:S01]  /*1920*/  F2FP.BF16.F32.PACK_AB R67, RZ, R67 ;  /* 0x00000043ff43723e */ /* 0x000fe200000010ff */
[----:B------:R0:W-:Y:S01]  /*1930*/  STG.E desc[UR6][R52.64], R91 ;  /* 0x0000005b34007986 */ /* 0x0001e2000c101906 */
[----:B------:R-:W-:Y:S01]  /*1940*/  F2FP.BF16.F32.PACK_AB R64, RZ, R64 ;  /* 0x00000040ff40723e */ /* 0x000fe200000010ff */
[----:B------:R-:W-:Y:S01]  /*1950*/  IMAD.WIDE.U32 R48, R49, 0x4, R58 ;  /* 0x0000000431307825 */ /* 0x000fe200078e003a */
[----:B------:R-:W-:-:S02]  /*1960*/  F2FP.BF16.F32.PACK_AB R65, RZ, R65 ;  /* 0x00000041ff41723e */ /* 0x000fc400000010ff */
[----:B------:R-:W-:Y:S01]  /*1970*/  PRMT R62, R62, 0x5410, R63 ;  /* 0x000054103e3e7816 */ /* 0x000fe2000000003f */
[--C-:B------:R-:W-:Y:S01]  /*1980*/  IMAD.WIDE.U32 R46, R47, 0x4, R58.reuse ;  /* 0x000000042f2e7825 */ /* 0x100fe200078e003a */
[----:B------:R-:W-:Y:S02]  /*1990*/  F2FP.BF16.F32.PACK_AB R68, RZ, R68 ;  /* 0x00000044ff44723e */ /* 0x000fe400000010ff */
[----:B------:R-:W-:Y:S01]  /*19a0*/  F2FP.BF16.F32.PACK_AB R69, RZ, R69 ;  /* 0x00000045ff45723e */ /* 0x000fe200000010ff */
[----:B------:R-:W-:Y:S01]  /*19b0*/  IMAD.WIDE.U32 R44, R45, 0x4, R58 ;  /* 0x000000042d2c7825 */ /* 0x000fe200078e003a */
[----:B------:R-:W-:-:S03]  /*19c0*/  PRMT R66, R66, 0x5410, R67 ;  /* 0x0000541042427816 */ /* 0x000fc60000000043 */
[----:B0-----:R-:W-:Y:S01]  /*19d0*/  HFMA2.BF16_V2 R53, R7, R60, R22 ;  /* 0x0000003c07357231 */ /* 0x001fe20000200016 */
[----:B------:R-:W-:Y:S01]  /*19e0*/  PRMT R64, R64, 0x5410, R65 ;  /* 0x0000541040407816 */ /* 0x000fe20000000041 */
[----:B------:R-:W-:Y:S01]  /*19f0*/  HFMA2.BF16_V2 R55, R8, R62, R23 ;  /* 0x0000003e08377231 */ /* 0x000fe20000200017 */
[----:B------:R-:W-:Y:S01]  /*1a00*/  PRMT R68, R68, 0x5410, R69 ;  /* 0x0000541044447816 */ /* 0x000fe20000000045 */
[--C-:B------:R-:W-:Y:S01]  /*1a10*/  IMAD.WIDE.U32 R34, R93, 0x4, R58.reuse ;  /* 0x000000045d227825 */ /* 0x100fe200078e003a */
[----:B------:R0:W-:Y:S01]  /*1a20*/  STG.E desc[UR6][R42.64], R53 ;  /* 0x000000352a007986 */ /* 0x0001e2000c101906 */
[----:B------:R-:W-:Y:S02]  /*1a30*/  F2FP.BF16.F32.PACK_AB R70, RZ, R70 ;  /* 0x00000046ff46723e */ /* 0x000fe400000010ff */
[----:B------:R-:W-:Y:S01]  /*1a40*/  HFMA2.BF16_V2 R61, R10, R66, R25 ;  /* 0x000000420a3d7231 */ /* 0x000fe20000200019 */
[----:B------:R-:W-:Y:S01]  /*1a50*/  F2FP.BF16.F32.PACK_AB R71, RZ, R71 ;  /* 0x00000047ff47723e */ /* 0x000fe200000010ff */
[----:B------:R-:W-:Y:S01]  /*1a60*/  HFMA2.BF16_V2 R57, R9, R64, R24 ;  /* 0x0000004009397231 */ /* 0x000fe20000200018 */
[----:B------:R-:W-:Y:S01]  /*1a70*/  F2FP.BF16.F32.PACK_AB R74, RZ, R74 ;  /* 0x0000004aff4a723e */ /* 0x000fe200000010ff */
[----:B------:R-:W-:Y:S01]  /*1a80*/  HFMA2.BF16_V2 R63, R11, R68, R26 ;  /* 0x000000440b3f7231 */ /* 0x000fe2000020001a */
[----:B------:R-:W-:Y:S01]  /*1a90*/  F2FP.BF16.F32.PACK_AB R75, RZ, R75 ;  /* 0x0000004bff4b723e */ /* 0x000fe200000010ff */
[----:B------:R-:W-:Y:S01]  /*1aa0*/  STG.E desc[UR6][R50.64], R55 ;  /* 0x0000003732007986 */ /* 0x000fe2000c101906 */
[----:B------:R-:W-:Y:S01]  /*1ab0*/  F2FP.BF16.F32.PACK_AB R72, RZ, R72 ;  /* 0x00000048ff48723e */ /* 0x000fe200000010ff */
[--C-:B------:R-:W-:Y:S01]  /*1ac0*/  IMAD.WIDE.U32 R40, R41, 0x4, R58.reuse ;  /* 0x0000000429287825 */ /* 0x100fe200078e003a */
[----:B------:R-:W-:Y:S01]  /*1ad0*/  F2FP.BF16.F32.PACK_AB R73, RZ, R73 ;  /* 0x00000049ff49723e */ /* 0x000fe200000010ff */
[----:B0-----:R-:W0:Y:S01]  /*1ae0*/  LDC.64 R42, c[0x0][0x380] ;  /* 0x0000e000ff2a7b82 */ /* 0x001e220000000a00 */
[----:B------:R-:W-:Y:S01]  /*1af0*/  F2FP.BF16.F32.PACK_AB R78, RZ, R78 ;  /* 0x0000004eff4e723e */ /* 0x000fe200000010ff */
[----:B------:R1:W-:Y:S01]  /*1b00*/  STG.E desc[UR6][R48.64], R57 ;  /* 0x0000003930007986 */ /* 0x0003e2000c101906 */
[----:B------:R-:W-:Y:S01]  /*1b10*/  F2FP.BF16.F32.PACK_AB R79, RZ, R79 ;  /* 0x0000004fff4f723e */ /* 0x000fe200000010ff */
[----:B------:R-:W-:Y:S01]  /*1b20*/  IMAD.WIDE.U32 R38, R85, 0x4, R58 ;  /* 0x0000000455267825 */ /* 0x000fe200078e003a */
[----:B------:R-:W-:Y:S01]  /*1b30*/  PRMT R70, R70, 0x5410, R71 ;  /* 0x0000541046467816 */ /* 0x000fe20000000047 */
[----:B------:R2:W-:Y:S01]  /*1b40*/  STG.E desc[UR6][R46.64], R61 ;  /* 0x0000003d2e007986 */ /* 0x0005e2000c101906 */
[----:B------:R-:W-:Y:S01]  /*1b50*/  F2FP.BF16.F32.PACK_AB R76, RZ, R76 ;  /* 0x0000004cff4c723e */ /* 0x000fe200000010ff */
[----:B------:R-:W-:Y:S01]  /*1b60*/  IMAD.WIDE.U32 R36, R83, 0x4, R58 ;  /* 0x0000000453247825 */ /* 0x000fe200078e003a */
[----:B------:R-:W-:Y:S01]  /*1b70*/  F2FP.BF16.F32.PACK_AB R77, RZ, R77 ;  /* 0x0000004dff4d723e */ /* 0x000fe200000010ff */
[----:B------:R3:W-:Y:S01]  /*1b80*/  STG.E desc[UR6][R44.64], R63 ;  /* 0x0000003f2c007986 */ /* 0x0007e2000c101906 */
[----:B------:R-:W-:Y:S01]  /*1b90*/  PRMT R74, R74, 0x5410, R75 ;  /* 0x000054104a4a7816 */ /* 0x000fe2000000004b */
[----:B------:R-:W-:Y:S01]  /*1ba0*/  IMAD.WIDE.U32 R58, R81, 0x4, R58 ;  /* 0x00000004513a7825 */ /* 0x000fe200078e003a */
[----:B------:R-:W-:-:S02]  /*1bb0*/  PRMT R72, R72, 0x5410, R73 ;  /* 0x0000541048487816 */ /* 0x000fc40000000049 */
[----:B------:R-:W-:Y:S02]  /*1bc0*/  PRMT R78, R78, 0x5410, R79 ;  /* 0x000054104e4e7816 */ /* 0x000fe4000000004f */
[----:B------:R-:W-:Y:S01]  /*1bd0*/  PRMT R76, R76, 0x5410, R77 ;  /* 0x000054104c4c7816 */ /* 0x000fe2000000004d */
[----:B-1----:R-:W-:Y:S02]  /*1be0*/  HFMA2.BF16_V2 R49, R14, R74, R29 ;  /* 0x0000004a0e317231 */ /* 0x002fe4000020001d */
[----:B--2---:R-:W-:Y:S02]  /*1bf0*/  HFMA2.BF16_V2 R47, R13, R72, R28 ;  /* 0x000000480d2f7231 */ /* 0x004fe4000020001c */
[----:B------:R-:W-:Y:S02]  /*1c00*/  HFMA2.BF16_V2 R53, R16, R78, R31 ;  /* 0x0000004e10357231 */ /* 0x000fe4000020001f */
[----:B------:R-:W-:Y:S02]  /*1c10*/  HFMA2.BF16_V2 R51, R15, R76, R30 ;  /* 0x0000004c0f337231 */ /* 0x000fe4000020001e */
[----:B---3--:R-:W-:Y:S01]  /*1c20*/  HFMA2.BF16_V2 R45, R12, R70, R27 ;  /* 0x000000460c2d7231 */ /* 0x008fe2000020001b */
[----:B0-----:R-:W-:-:S04]  /*1c30*/  IADD3 R33, PT, PT, R33, R42, RZ ;  /* 0x0000002a21217210 */ /* 0x001fc80007ffe0ff */
[----:B------:R-:W-:Y:S01]  /*1c40*/  ISETP.GE.AND P0, PT, R33, R43, PT ;  /* 0x0000002b2100720c */ /* 0x000fe20003f06270 */
[----:B------:R0:W-:Y:S04]  /*1c50*/  STG.E desc[UR6][R34.64], R45 ;  /* 0x0000002d22007986 */ /* 0x0001e8000c101906 */
[----:B------:R0:W-:Y:S04]  /*1c60*/  STG.E desc[UR6][R40.64], R47 ;  /* 0x0000002f28007986 */ /* 0x0001e8000c101906 */
[----:B------:R0:W-:Y:S04]  /*1c70*/  STG.E desc[UR6][R38.64], R49 ;  /* 0x0000003126007986 */ /* 0x0001e8000c101906 */
[----:B------:R0:W-:Y:S04]  /*1c80*/  STG.E desc[UR6][R36.64], R51 ;  /* 0x0000003324007986 */ /* 0x0001e8000c101906 */
[----:B------:R0:W-:Y:S01]  /*1c90*/  STG.E desc[UR6][R58.64], R53 ;  /* 0x000000353a007986 */ /* 0x0001e2000c101906 */
[----:B------:R-:W-:Y:S05]  /*1ca0*/  @!P0 BRA `(.L_x_600) ;  /* 0xffffffe400908947 */ /* 0x000fea000383ffff */
[----:B------:R-:W-:Y:S05]  /*1cb0*/  EXIT ;  /* 0x000000000000794d */ /* 0x000fea0003800000 */
.L_x_601:
        /* <DEDUP_REMOVED lines=12> */
.L_x_1093:


//--------------------- .text._ZN10layer_norm13ln_fwd_kernelINS_13Kernel_traitsI6__halffS2_fjLj3840ELj1ELj1ELj4ELj4ENS_18Kernel_traits_baseILj3840ES2_fS2_fjLj128EEEEEEEvNS_9FwdParamsE --------------------------
	.section	.text._ZN10layer_norm13ln_fwd_kernelINS_13Kernel_traitsI6__halffS2_fjLj3840ELj1ELj1ELj4ELj4ENS_18Kernel_traits_baseILj3840ES2_fS2_fjLj128EEEEEEEvNS_9FwdParamsE,"ax",@progbits
	.align	128
        .global         _ZN10layer_norm13ln_fwd_kernelINS_13Kernel_traitsI6__halffS2_fjLj3840ELj1ELj1ELj4ELj4ENS_18Kernel_traits_baseILj3840ES2_fS2_fjLj128EEEEEEEvNS_9FwdParamsE
        .type           _ZN10layer_norm13ln_fwd_kernelINS_13Kernel_traitsI6__halffS2_fjLj3840ELj1ELj1ELj4ELj4ENS_18Kernel_traits_baseILj3840ES2_fS2_fjLj128EEEEEEEvNS_9FwdParamsE,@function
        .size           _ZN10layer_norm13ln_fwd_kernelINS_13Kernel_traitsI6__halffS2_fjLj3840ELj1ELj1ELj4ELj4ENS_18Kernel_traits_baseILj3840ES2_fS2_fjLj128EEEEEEEvNS_9FwdParamsE,(.L_x_1094 - _ZN10layer_norm13ln_fwd_kernelINS_13Kernel_traitsI6__halffS2_fjLj3840ELj1ELj1ELj4ELj4ENS_18Kernel_traits_baseILj3840ES2_fS2_fjLj128EEEEEEEvNS_9FwdParamsE)
        .other          _ZN10layer_norm13ln_fwd_kernelINS_13Kernel_traitsI6__halffS2_fjLj3840ELj1ELj1ELj4ELj4ENS_18Kernel_traits_baseILj3840ES2_fS2_fjLj128EEEEEEEvNS_9FwdParamsE,@"STO_CUDA_ENTRY STV_DEFAULT"
_ZN10layer_norm13ln_fwd_kernelINS_13Kernel_traitsI6__halffS2_fjLj3840ELj1ELj1ELj4ELj4ENS_18Kernel_traits_baseILj3840ES2_fS2_fjLj128EEEEEEEvNS_9FwdParamsE:
.text._ZN10layer_norm13ln_fwd_kernelINS_13Kernel_traitsI6__halffS2_fjLj3840ELj1ELj1ELj4ELj4ENS_18Kernel_traits_baseILj3840ES2_fS2_fjLj128EEEEEEEvNS_9FwdParamsE:
        /* <DEDUP_REMOVED lines=74> */
.L_x_604:
        /* <DEDUP_REMOVED lines=220> */
.L_x_603:
[----:B------:R-:W-:Y:S05]  /*1260*/  BSYNC.RECONVERGENT B0 ;  /* 0x0000000000007941 */ /* 0x000fea0003800200 */
.L_x_602:
        /* <DEDUP_REMOVED lines=88> */
[----:B------:R-:W-:Y:S01]  /*17f0*/  F2FP.F16.F32.PACK_AB R119, RZ, R119 ;  /* 0x00000077ff77723e */ /* 0x000fe200000000ff */
[C---:B------:R-:W-:Y:S01]  /*1800*/  FMUL.FTZ R96, R118.reuse, R65 ;  /* 0x0000004176607220 */ /* 0x040fe20000410000 */
[C---:B------:R-:W-:Y:S01]  /*1810*/  FMUL.FTZ R95, R118.reuse, R61 ;  /* 0x0000003d765f7220 */ /* 0x040fe20000410000 */
[----:B------:R-:W-:Y:S01]  /*1820*/  F2FP.F16.F32.PACK_AB R120, RZ, R120 ;  /* 0x00000078ff78723e */ /* 0x000fe200000000ff */
[----:B------:R-:W-:Y:S01]  /*1830*/  FMUL.FTZ R94, R118, R67 ;  /* 0x00000043765e7220 */ /* 0x000fe20000410000 */
[----:B------:R-:W-:Y:S01]  /*1840*/  F2FP.F16.F32.PACK_AB R98, RZ, R98 ;  /* 0x00000062ff62723e */ /* 0x000fe200000000ff */
[----:B-----5:R-:W-:Y:S01]  /*1850*/  HFMA2 R119, R2.H0_H0, R119.H0_H0, R32.H0_H0 ;  /* 0x2000007702777231 */ /* 0x020fe20000040820 */
[----:B------:R-:W1:Y:S01]  /*1860*/  @!P0 LDC.64 R64, c[0x0][0x3a8] ;  /* 0x0000ea00ff408b82 */ /* 0x000e620000000a00 */
[----:B------:R-:W-:-:S02]  /*1870*/  HFMA2 R120, R3.H0_H0, R120.H0_H0, R33.H0_H0 ;  /* 0x2000007803787231 */ /* 0x000fc40000040821 */
[C---:B------:R-:W-:Y:S01]  /*1880*/  FMUL.FTZ R103, R118.reuse, R103 ;  /* 0x0000006776677220 */ /* 0x040fe20000410000 */
[----:B------:R-:W-:Y:S01]  /*1890*/  HFMA2 R98, R4.H0_H0, R98.H0_H0, R34.H0_H0 ;  /* 0x2000006204627231 */ /* 0x000fe20000040822 */
[----:B------:R-:W-:Y:S01]  /*18a0*/  F2FP.F16.F32.PACK_AB R99, RZ, R99 ;  /* 0x00000063ff63723e */ /* 0x000fe200000000ff */
[C---:B------:R-:W-:Y:S01]  /*18b0*/  FMUL.FTZ R105, R118.reuse, R105 ;  /* 0x0000006976697220 */ /* 0x040fe20000410000 */
[----:B------:R-:W-:Y:S01]  /*18c0*/  F2FP.F16.F32.PACK_AB R100, RZ, R100 ;  /* 0x00000064ff64723e */ /* 0x000fe200000000ff */
[----:B------:R-:W-:Y:S01]  /*18d0*/  FMUL.FTZ R107, R118, R107 ;  /* 0x0000006b766b7220 */ /* 0x000fe20000410000 */
[----:B------:R-:W2:Y:S01]  /*18e0*/  LDC.64 R60, c[0x0][0x398] ;  /* 0x0000e600ff3c7b82 */ /* 0x000ea20000000a00 */
[----:B------:R-:W-:Y:S01]  /*18f0*/  F2FP.F16.F32.PACK_AB R103, RZ, R103 ;  /* 0x00000067ff67723e */ /* 0x000fe200000000ff */
[----:B------:R-:W-:Y:S01]  /*1900*/  HFMA2 R99, R5.H0_H0, R99.H0_H0, R35.H0_H0 ;  /* 0x2000006305637231 */ /* 0x000fe20000040823 */
[----:B------:R-:W-:Y:S01]  /*1910*/  F2FP.F16.F32.PACK_AB R101, RZ, R101 ;  /* 0x00000065ff65723e */ /* 0x000fe200000000ff */
[----:B------:R-:W-:Y:S01]  /*1920*/  HFMA2 R100, R6.H0_H0, R100.H0_H0, R36.H0_H0 ;  /* 0x2000006406647231 */ /* 0x000fe20000040824 */
[----:B------:R-:W-:Y:S01]  /*1930*/  F2FP.F16.F32.PACK_AB R102, RZ, R102 ;  /* 0x00000066ff66723e */ /* 0x000fe200000000ff */
[----:B------:R-:W-:Y:S01]  /*1940*/  HFMA2 R103, R9.H0_H0, R103.H0_H0, R39.H0_H0 ;  /* 0x2000006709677231 */ /* 0x000fe20000040827 */
[----:B------:R-:W-:Y:S01]  /*1950*/  F2FP.F16.F32.PACK_AB R105, RZ, R105 ;  /* 0x00000069ff69723e */ /* 0x000fe200000000ff */
[----:B0-----:R-:W-:-:S04]  /*1960*/  @!P0 IMAD.WIDE R62, R71, 0x4, R62 ;  /* 0x00000004473e8825 */ /* 0x001fc800078e023e */
[----:B------:R-:W-:Y:S01]  /*1970*/  HFMA2 R101, R7.H0_H0, R101.H0_H0, R37.H0_H0 ;  /* 0x2000006507657231 */ /* 0x000fe20000040825 */
[----:B------:R-:W-:Y:S01]  /*1980*/  F2FP.F16.F32.PACK_AB R104, RZ, R104 ;  /* 0x00000068ff68723e */ /* 0x000fe200000000ff */
[----:B------:R-:W-:Y:S02]  /*1990*/  HFMA2 R102, R8.H0_H0, R102.H0_H0, R38.H0_H0 ;  /* 0x2000006608667231 */ /* 0x000fe40000040826 */
[C---:B------:R-:W-:Y:S01]  /*19a0*/  FMUL.FTZ R109, R118.reuse, R109 ;  /* 0x0000006d766d7220 */ /* 0x040fe20000410000 */
[----:B------:R0:W-:Y:S01]  /*19b0*/  @!P0 STG.E desc[UR6][R62.64], R117 ;  /* 0x000000753e008986 */ /* 0x0001e2000c101906 */
[----:B------:R-:W-:Y:S02]  /*19c0*/  HFMA2 R105, R11.H0_H0, R105.H0_H0, R41.H0_H0 ;  /* 0x200000690b697231 */ /* 0x000fe40000040829 */
[----:B------:R-:W-:Y:S01]  /*19d0*/  FMUL.FTZ R88, R118, R121 ;  /* 0x0000007976587220 */ /* 0x000fe20000410000 */
[----:B-1----:R-:W-:-:S04]  /*19e0*/  @!P0 IMAD.WIDE R64, R71, 0x4, R64 ;  /* 0x0000000447408825 */ /* 0x002fc800078e0240 */
[----:B------:R-:W-:Y:S01]  /*19f0*/  HFMA2 R104, R10.H0_H0, R104.H0_H0, R40.H0_H0 ;  /* 0x200000680a687231 */ /* 0x000fe20000040828 */
[----:B------:R-:W-:Y:S01]  /*1a00*/  F2FP.F16.F32.PACK_AB R106, RZ, R106 ;  /* 0x0000006aff6a723e */ /* 0x000fe200000000ff */
[C---:B------:R-:W-:Y:S01]  /*1a10*/  FMUL.FTZ R111, R118.reuse, R111 ;  /* 0x0000006f766f7220 */ /* 0x040fe20000410000 */
[----:B------:R-:W-:Y:S01]  /*1a20*/  FADD.FTZ R93, R93, -R117 ;  /* 0x800000755d5d7221 */ /* 0x000fe20000010000 */
[----:B------:R1:W-:Y:S01]  /*1a30*/  @!P0 STG.E desc[UR6][R64.64], R118 ;  /* 0x0000007640008986 */ /* 0x0003e2000c101906 */
[----:B------:R-:W-:Y:S01]  /*1a40*/  F2FP.F16.F32.PACK_AB R107, RZ, R107 ;  /* 0x0000006bff6b723e */ /* 0x000fe200000000ff */
[----:B------:R-:W-:Y:S01]  /*1a50*/  FMUL.FTZ R115, R118, R115 ;  /* 0x0000007376737220 */ /* 0x000fe20000410000 */
[----:B--2---:R-:W-:Y:S01]  /*1a60*/  IMAD.WIDE.U32 R66, R66, 0x2, R60 ;  /* 0x0000000242427825 */ /* 0x004fe200078e003c */
[----:B------:R-:W-:-:S03]  /*1a70*/  F2FP.F16.F32.PACK_AB R108, RZ, R108 ;  /* 0x0000006cff6c723e */ /* 0x000fc600000000ff */
[----:B------:R-:W-:Y:S01]  /*1a80*/  FMUL.FTZ R89, R118, R89 ;  /* 0x0000005976597220 */ /* 0x000fe20000410000 */
[----:B------:R-:W-:Y:S01]  /*1a90*/  F2FP.F16.F32.PACK_AB R109, RZ, R109 ;  /* 0x0000006dff6d723e */ /* 0x000fe200000000ff */
[----:B0-----:R-:W-:Y:S01]  /*1aa0*/  IMAD.WIDE.U32 R62, R97, 0x2, R60 ;  /* 0x00000002613e7825 */ /* 0x001fe200078e003c */
[----:B------:R-:W-:Y:S01]  /*1ab0*/  STG.E.U16 desc[UR6][R66.64], R119 ;  /* 0x0000007742007986 */ /* 0x000fe2000c101506 */
[----:B------:R-:W-:Y:S02]  /*1ac0*/  PRMT R97, R98, 0x7610, R97 ;  /* 0x0000761062617816 */ /* 0x000fe40000000061 */
[----:B------:R-:W-:Y:S01]  /*1ad0*/  FMUL.FTZ R91, R118, R91 ;  /* 0x0000005b765b7220 */ /* 0x000fe20000410000 */
[----:B------:R-:W-:Y:S01]  /*1ae0*/  F2FP.F16.F32.PACK_AB R110, RZ, R110 ;  /* 0x0000006eff6e723e */ /* 0x000fe200000000ff */
[----:B------:R0:W-:Y:S01]  /*1af0*/  STG.E.U16 desc[UR6][R66.64+0x100], R120 ;  /* 0x0001007842007986 */ /* 0x0001e2000c101506 */
[----:B-1----:R-:W-:-:S04]  /*1b00*/  IMAD.WIDE.U32 R64, R87, 0x2, R60 ;  /* 0x0000000257407825 */ /* 0x002fc800078e003c */
[----:B------:R-:W-:Y:S01]  /*1b10*/  FMUL.FTZ R93, R118, R93 ;  /* 0x0000005d765d7220 */ /* 0x000fe20000410000 */
[----:B------:R-:W-:Y:S01]  /*1b20*/  F2FP.F16.F32.PACK_AB R111, RZ, R111 ;  /* 0x0000006fff6f723e */ /* 0x000fe200000000ff */
[----:B------:R1:W-:Y:S01]  /*1b30*/  STG.E.U16 desc[UR6][R62.64], R97 ;  /* 0x000000613e007986 */ /* 0x0003e2000c101506 */
[----:B------:R-:W-:-:S04]  /*1b40*/  IMAD.WIDE.U32 R122, R79, 0x2, R60 ;  /* 0x000000024f7a7825 */ /* 0x000fc800078e003c */
[----:B------:R-:W-:Y:S01]  /*1b50*/  HFMA2 R106, R12.H0_H0, R106.H0_H0, R42.H0_H0 ;  /* 0x2000006a0c6a7231 */ /* 0x000fe2000004082a */
[----:B------:R-:W-:Y:S01]  /*1b60*/  F2FP.F16.F32.PACK_AB R112, RZ, R112 ;  /* 0x00000070ff70723e */ /* 0x000fe200000000ff */
[----:B------:R2:W-:Y:S01]  /*1b70*/  STG.E.U16 desc[UR6][R64.64], R99 ;  /* 0x0000006340007986 */ /* 0x0005e2000c101506 */
[----:B------:R-:W-:-:S04]  /*1b80*/  IMAD.WIDE.U32 R124, R77, 0x2, R60 ;  /* 0x000000024d7c7825 */ /* 0x000fc800078e003c */
[----:B------:R-:W-:Y:S01]  /*1b90*/  HFMA2 R107, R13.H0_H0, R107.H0_H0, R43.H0_H0 ;  /* 0x2000006b0d6b7231 */ /* 0x000fe2000004082b */
[----:B------:R-:W-:Y:S01]  /*1ba0*/  F2FP.F16.F32.PACK_AB R113, RZ, R113 ;  /* 0x00000071ff71723e */ /* 0x000fe200000000ff */
[----:B------:R-:W-:Y:S02]  /*1bb0*/  HFMA2 R108, R14.H0_H0, R108.H0_H0, R44.H0_H0 ;  /* 0x2000006c0e6c7231 */ /* 0x000fe4000004082c */
[----:B0-----:R-:W-:Y:S01]  /*1bc0*/  IMAD.WIDE.U32 R66, R86, 0x2, R60 ;  /* 0x0000000256427825 */ /* 0x001fe200078e003c */
[----:B------:R-:W-:-:S03]  /*1bd0*/  F2FP.F16.F32.PACK_AB R114, RZ, R114 ;  /* 0x00000072ff72723e */ /* 0x000fc600000000ff */
[----:B------:R-:W-:Y:S01]  /*1be0*/  HFMA2 R109, R15.H0_H0, R109.H0_H0, R45.H0_H0 ;  /* 0x2000006d0f6d7231 */ /* 0x000fe2000004082d */
[----:B------:R-:W-:Y:S01]  /*1bf0*/  F2FP.F16.F32.PACK_AB R115, RZ, R115 ;  /* 0x00000073ff73723e */ /* 0x000fe200000000ff */
[--C-:B------:R-:W-:Y:S01]  /*1c00*/  IMAD.WIDE.U32 R86, R85, 0x2, R60.reuse ;  /* 0x0000000255567825 */ /* 0x100fe200078e003c */
[----:B------:R-:W-:Y:S01]  /*1c10*/  LOP3.LUT R85, R0, 0x60, RZ, 0xc0, !PT ;  /* 0x0000006000557812 */ /* 0x000fe200078ec0ff */
[----:B------:R0:W-:Y:S02]  /*1c20*/  STG.E.U16 desc[UR6][R66.64], R100 ;  /* 0x0000006442007986 */ /* 0x0001e4000c101506 */
[----:B------:R-:W-:Y:S02]  /*1c30*/  HFMA2 R110, R16.H0_H0, R110.H0_H0, R46.H0_H0 ;  /* 0x2000006e106e7231 */ /* 0x000fe4000004082e */
[----:B-1----:R-:W-:Y:S01]  /*1c40*/  IMAD.WIDE.U32 R62, R82, 0x2, R60 ;  /* 0x00000002523e7825 */ /* 0x002fe200078e003c */
[----:B------:R-:W-:Y:S01]  /*1c50*/  LOP3.LUT R98, R85, 0x1f, R0, 0xf8, !PT ;  /* 0x0000001f55627812 */ /* 0x000fe200078ef800 */
[----:B------:R-:W-:Y:S01]  /*1c60*/  STG.E.U16 desc[UR6][R86.64], R101 ;  /* 0x0000006556007986 */ /* 0x000fe2000c101506 */
[----:B------:R-:W-:Y:S01]  /*1c70*/  PRMT R82, R105, 0x7610, R82 ;  /* 0x0000761069527816 */ /* 0x000fe20000000052 */
[----:B--2---:R-:W-:Y:S01]  /*1c80*/  IMAD.WIDE.U32 R64, R80, 0x2, R60 ;  /* 0x0000000250407825 */ /* 0x004fe200078e003c */
[----:B------:R-:W-:Y:S01]  /*1c90*/  PRMT R80, R103, 0x7610, R80 ;  /* 0x0000761067507816 */ /* 0x000fe20000000050 */
[----:B------:R1:W-:Y:S01]  /*1ca0*/  STG.E.U16 desc[UR6][R62.64], R102 ;  /* 0x000000663e007986 */ /* 0x0003e2000c101506 */
[----:B------:R-:W-:Y:S01]  /*1cb0*/  F2FP.F16.F32.PACK_AB R88, RZ, R88 ;  /* 0x00000058ff58723e */ /* 0x000fe200000000ff */
[----:B------:R-:W-:-:S02]  /*1cc0*/  IMAD R98, R71, 0xf00, R98 ;  /* 0x00000f0047627824 */ /* 0x000fc400078e0262 */
[----:B------:R-:W-:Y:S02]  /*1cd0*/  HFMA2 R111, R17.H0_H0, R111.H0_H0, R47.H0_H0 ;  /* 0x2000006f116f7231 */ /* 0x000fe4000004082f */
[--C-:B------:R-:W-:Y:S01]  /*1ce0*/  IMAD.WIDE.U32 R84, R84, 0x2, R60.reuse ;  /* 0x0000000254547825 */ /* 0x100fe200078e003c */
[----:B------:R2:W-:Y:S01]  /*1cf0*/  STG.E.U16 desc[UR6][R64.64], R80 ;  /* 0x0000005040007986 */ /* 0x0005e2000c101506 */
[----:B------:R-:W-:Y:S02]  /*1d00*/  F2FP.F16.F32.PACK_AB R89, RZ, R89 ;  /* 0x00000059ff59723e */ /* 0x000fe400000000ff */
[----:B------:R-:W-:Y:S02]  /*1d10*/  HFMA2 R112, R18.H0_H0, R112.H0_H0, R48.H0_H0 ;  /* 0x2000007012707231 */ /* 0x000fe40000040830 */
        /* <DEDUP_REMOVED lines=10> */
[----:B------:R-:W-:Y:S01]  /*1dc0*/  HFMA2 R113, R19.H0_H0, R113.H0_H0, R49.H0_H0 ;  /* 0x2000007113717231 */ /* 0x000fe20000040831 */
        /* <DEDUP_REMOVED lines=11> */
[----:B------:R-:W-:Y:S01]  /*1e80*/  HFMA2 R114, R20.H0_H0, R114.H0_H0, R50.H0_H0 ;  /* 0x2000007214727231 */ /* 0x000fe20000040832 */
[----:B------:R-:W-:Y:S01]  /*1e90*/  F2FP.F16.F32.PACK_AB R90, RZ, R90 ;  /* 0x0000005aff5a723e */ /* 0x000fe200000000ff */
[----:B------:R-:W-:Y:S01]  /*1ea0*/  IMAD.WIDE.U32 R64, R75, 0x2, R60 ;  /* 0x000000024b407825 */ /* 0x000fe200078e003c */
[----:B------:R-:W-:-:S03]  /*1eb0*/  F2FP.F16.F32.PACK_AB R91, RZ, R91 ;  /* 0x0000005bff5b723e */ /* 0x000fc600000000ff */
[----:B------:R-:W-:Y:S01]  /*1ec0*/  HFMA2 R115, R21.H0_H0, R115.H0_H0, R51.H0_H0 ;  /* 0x2000007315737231 */ /* 0x000fe20000040833 */
[----:B------:R-:W-:Y:S01]  /*1ed0*/  F2FP.F16.F32.PACK_AB R92, RZ, R92 ;  /* 0x0000005cff5c723e */ /* 0x000fe200000000ff */
[----:B------:R-:W-:Y:S01]  /*1ee0*/  IMAD.WIDE.U32 R104, R105, 0x2, R60 ;  /* 0x0000000269687825 */ /* 0x000fe200078e003c */
[----:B------:R-:W-:-:S03]  /*1ef0*/  F2FP.F16.F32.PACK_AB R93, RZ, R93 ;  /* 0x0000005dff5d723e */ /* 0x000fc600000000ff */
[----:B------:R-:W-:Y:S01]  /*1f00*/  HFMA2 R88, R22.H0_H0, R88.H0_H0, R52.H0_H0 ;  /* 0x2000005816587231 */ /* 0x000fe20000040834 */
[----:B------:R-:W-:Y:S01]  /*1f10*/  F2FP.F16.F32.PACK_AB R94, RZ, R94 ;  /* 0x0000005eff5e723e */ /* 0x000fe200000000ff */
        /* <DEDUP_REMOVED lines=12> */
[----:B------:R-:W-:Y:S01]  /*1fe0*/  IMAD.WIDE.U32 R86, R87, 0x2, R60 ;  /* 0x0000000257567825 */ /* 0x000fe200078e003c */
[----:B------:R2:W-:Y:S03]  /*1ff0*/  STG.E.U16 desc[UR6][R98.64], R111 ;  /* 0x0000006f62007986 */ /* 0x0005e6000c101506 */
[----:B------:R-:W-:-:S02]  /*2000*/  HFMA2 R92, R26.H0_H0, R92.H0_H0, R56.H0_H0 ;  /* 0x2000005c1a5c7231 */ /* 0x000fc40000040838 */
[--C-:B------:R-:W-:Y:S01]  /*2010*/  IMAD.WIDE.U32 R82, R83, 0x2, R60.reuse ;  /* 0x0000000253527825 */ /* 0x100fe200078e003c */
[----:B------:R2:W-:Y:S03]  /*2020*/  STG.E.U16 desc[UR6][R86.64], R112 ;  /* 0x0000007056007986 */ /* 0x0005e6000c101506 */
[----:B------:R-:W-:Y:S02]  /*2030*/  HFMA2 R93, R27.H0_H0, R93.H0_H0, R57.H0_H0 ;  /* 0x2000005d1b5d7231 */ /* 0x000fe40000040839 */
        /* <DEDUP_REMOVED lines=28> */
.L_x_605:
        /* <DEDUP_REMOVED lines=16> */
.L_x_1094:


//--------------------- .text._ZN10layer_norm13ln_fwd_kernelINS_13Kernel_traitsI6__halfS2_S2_fjLj3840ELj1ELj1ELj4ELj4ENS_18Kernel_traits_baseILj3840ES2_S2_S2_fjLj128EEEEEEEvNS_9FwdParamsE --------------------------
	.section	.text._ZN10layer_norm13ln_fwd_kernelINS_13Kernel_traitsI6__halfS2_S2_fjLj3840ELj1ELj1ELj4ELj4ENS_18Kernel_traits_baseILj3840ES2_S2_S2_fjLj128EEEEEEEvNS_9FwdParamsE,"ax",@progbits
	.align	128
        .global         _ZN10layer_norm13ln_fwd_kernelINS_13Kernel_traitsI6__halfS2_S2_fjLj3840ELj1ELj1ELj4ELj4ENS_18Kernel_traits_baseILj3840ES2_S2_S2_fjLj128EEEEEEEvNS_9FwdParamsE
        .type           _ZN10layer_norm13ln_fwd_kernelINS_13Kernel_traitsI6__halfS2_S2_fjLj3840ELj1ELj1ELj4ELj4ENS_18Kernel_traits_baseILj3840ES2_S2_S2_fjLj128EEEEEEEvNS_9FwdParamsE,@function
        .size           _ZN10layer_norm13ln_fwd_kernelINS_13Kernel_traitsI6__halfS2_S2_fjLj3840ELj1ELj1ELj4ELj4ENS_18Kernel_traits_baseILj3840ES2_S2_S2_fjLj128EEEEEEEvNS_9FwdParamsE,(.L_x_1095 - _ZN10layer_norm13ln_fwd_kernelINS_13Kernel_traitsI6__halfS2_S2_fjLj3840ELj1ELj1ELj4ELj4ENS_18Kernel_traits_baseILj3840ES2_S2_S2_fjLj128EEEEEEEvNS_9FwdParamsE)
        .other          _ZN10layer_norm13ln_fwd_kernelINS_13Kernel_traitsI6__halfS2_S2_fjLj3840ELj1ELj1ELj4ELj4ENS_18Kernel_traits_baseILj3840ES2_S2_S2_fjLj128EEEEEEEvNS_9FwdParamsE,@"STO_CUDA_ENTRY STV_DEFAULT"
_ZN10layer_norm13ln_fwd_kernelINS_13Kernel_traitsI6__halfS2_S2_fjLj3840ELj1ELj1ELj4ELj4ENS_18Kernel_traits_baseILj3840ES2_S2_S2_fjLj128EEEEEEEvNS_9FwdParamsE:
.text._ZN10layer_norm13ln_fwd_kernelINS_13Kernel_traitsI6__halfS2_S2_fjLj3840ELj1ELj1ELj4ELj4ENS_18Kernel_traits_baseILj3840ES2_S2_S2_fjLj128EEEEEEEvNS_9FwdParamsE:
        /* <DEDUP_REMOVED lines=47> */
.L_x_606:
[----:B0-----:R-:W0:Y:S01]  /*02f0*/  LDC.64 R34, c[0x0][0x390] ;  /* 0x0000e400ff227b82 */ /* 0x001e220000000a00 */
[----:B------:R-:W-:-:S05]  /*0300*/  IMAD R89, R33, 0x780, RZ ;  /* 0x0000078021597824 */ /* 0x000fca00078e02ff */
[----:B------:R-:W-:-:S04]  /*0310*/  LOP3.LUT R89, R89, R0, RZ, 0xfc, !PT ;  /* 0x0000000059597212 */ /* 0x000fc800078efcff */
[C---:B------:R-:W-:Y:S02]  /*0320*/  IADD3 R87, PT, PT, R89.reuse, 0x80, RZ ;  /* 0x0000008059577810 */ /* 0x040fe40007ffe0ff */
[C---:B------:R-:W-:Y:S01]  /*0330*/  IADD3 R57, PT, PT, R89.reuse, 0x100, RZ ;  /* 0x0000010059397810 */ /* 0x040fe20007ffe0ff */
[----:B0-----:R-:W-:-:S06]  /*0340*/  IMAD.WIDE.U32 R42, R89, 0x4, R34 ;  /* 0x00000004592a7825 */ /* 0x001fcc00078e0022 */
[----:B------:R0:W2:Y:S01]  /*0350*/  LDG.E R42, desc[UR6][R42.64] ;  /* 0x000000062a2a7981 */ /* 0x0000a2000c1e1900 */
[----:B------:R-:W-:-:S05]  /*0360*/  IMAD.WIDE.U32 R36, R87, 0x4, R34 ;  /* 0x0000000457247825 */ /* 0x000fca00078e0022 */
[----:B------:R-:W3:Y:S01]  /*0370*/  LDG.E R79, desc[UR6][R36.64] ;  /* 0x00000006244f7981 */ /* 0x000ee2000c1e1900 */
[----:B------:R-:W-:Y:S01]  /*0380*/  IMAD.WIDE.U32 R44, R57, 0x4, R34 ;  /* 0x00000004392c7825 */ /* 0x000fe200078e0022 */
[----:B------:R-:W-:-:S05]  /*0390*/  IADD3 R55, PT, PT, R89, 0x180, RZ ;  /* 0x0000018059377810 */ /* 0x000fca0007ffe0ff */
[----:B------:R-:W4:Y:S01]  /*03a0*/  LDG.E R44, desc[UR6][R44.64] ;  /* 0x000000062c2c7981 */ /* 0x000f22000c1e1900 */
        /* <DEDUP_REMOVED lines=19> */
[----:B------:R-:W-:-:S05]  /*04e0*/  IADD3 R93, PT, PT, R89, 0x500, RZ ;  /* 0x00000500595d7810 */ /* 0x000fca0007ffe0ff */
[----:B------:R2:W4:Y:S01]  /*04f0*/  LDG.E R63, desc[UR6][R62.64] ;  /* 0x000000063e3f7981 */ /* 0x000522000c1e1900 */
[----:B0-----:R-:W-:Y:S01]  /*0500*/  IMAD.WIDE.U32 R60, R93, 0x4, R34 ;  /* 0x000000045d3c7825 */ /* 0x001fe200078e0022 */
[----:B------:R-:W-:-:S05]  /*0510*/  IADD3 R41, PT, PT, R89, 0x580, RZ ;  /* 0x0000058059297810 */ /* 0x000fca0007ffe0ff */
[----:B------:R-:W4:Y:S01]  /*0520*/  LDG.E R61, desc[UR6][R60.64] ;  /* 0x000000063c3d7981 */ /* 0x000f22000c1e1900 */
[----:B------:R-:W-:Y:S01]  /*0530*/  IMAD.WIDE.U32 R58, R41, 0x4, R34 ;  /* 0x00000004293a7825 */ /* 0x000fe200078e0022 */
[----:B------:R-:W-:-:S05]  /*0540*/  IADD3 R85, PT, PT, R89, 0x600, RZ ;  /* 0x0000060059557810 */ /* 0x000fca0007ffe0ff */
[----:B------:R0:W4:Y:S01]  /*0550*/  LDG.E R58, desc[UR6][R58.64] ;  /* 0x000000063a3a7981 */ /* 0x000122000c1e1900 */
[----:B-1----:R-:W-:Y:S01]  /*0560*/  IMAD.WIDE.U32 R38, R85, 0x4, R34 ;  /* 0x0000000455267825 */ /* 0x002fe200078e0022 */
[----:B------:R-:W-:-:S05]  /*0570*/  IADD3 R83, PT, PT, R89, 0x680, RZ ;  /* 0x0000068059537810 */ /* 0x000fca0007ffe0ff */
[----:B------:R-:W4:Y:S01]  /*0580*/  LDG.E R38, desc[UR6][R38.64] ;  /* 0x0000000626267981 */ /* 0x000f22000c1e1900 */
[----:B------:R-:W-:Y:S01]  /*0590*/  IMAD.WIDE.U32 R36, R83, 0x4, R34 ;  /* 0x0000000453247825 */ /* 0x000fe200078e0022 */
[----:B------:R-:W-:-:S05]  /*05a0*/  IADD3 R81, PT, PT, R89, 0x700, RZ ;  /* 0x0000070059517810 */ /* 0x000fca0007ffe0ff */
[----:B------:R1:W4:Y:S01]  /*05b0*/  LDG.E R36, desc[UR6][R36.64] ;  /* 0x0000000624247981 */ /* 0x000322000c1e1900 */
        /* <DEDUP_REMOVED lines=11> */
[--C-:B--2---:R-:W-:Y:S02]  /*0670*/  HADD2.F32 R40, -RZ, R42.reuse.H0_H0 ;  /* 0x2000002aff287230 */ /* 0x104fe40000004100 */
[----:B------:R-:W-:-:S03]  /*0680*/  HADD2.F32 R62, -RZ, R42.H1_H1 ;  /* 0x3000002aff3e7230 */ /* 0x000fc60000004100 */
[----:B0-----:R-:W-:Y:S01]  /*0690*/  FADD.FTZ R59, RZ, R40 ;  /* 0x00000028ff3b7221 */ /* 0x001fe20000010000 */
[--C-:B---3--:R-:W-:Y:S02]  /*06a0*/  HADD2.F32 R56, -RZ, R79.reuse.H0_H0 ;  /* 0x2000004fff387230 */ /* 0x108fe40000004100 */
[----:B------:R-:W-:Y:S02]  /*06b0*/  HADD2.F32 R79, -RZ, R79.H1_H1 ;  /* 0x3000004fff4f7230 */ /* 0x000fe40000004100 */
[----:B------:R-:W-:-:S04]  /*06c0*/  FADD.FTZ R59, R62, R59 ;  /* 0x0000003b3e3b7221 */ /* 0x000fc80000010000 */
[----:B------:R-:W-:Y:S01]  /*06d0*/  FADD.FTZ R46, R56, R59 ;  /* 0x0000003b382e7221 */ /* 0x000fe20000010000 */
[--C-:B----4-:R-:W-:Y:S02]  /*06e0*/  HADD2.F32 R42, -RZ, R44.reuse.H0_H0 ;  /* 0x2000002cff2a7230 */ /* 0x110fe40000004100 */
[----:B------:R-:W-:Y:S02]  /*06f0*/  HADD2.F32 R44, -RZ, R44.H1_H1 ;  /* 0x3000002cff2c7230 */ /* 0x000fe40000004100 */
[----:B-1----:R-:W-:Y:S01]  /*0700*/  FADD.FTZ R37, R79, R46 ;  /* 0x0000002e4f257221 */ /* 0x002fe20000010000 */
        /* <DEDUP_REMOVED lines=165> */
[C---:B0-----:R-:W-:Y:S01]  /*1160*/  FMUL.FTZ R72, R36.reuse, R70 ;  /* 0x0000004624487220 */ /* 0x041fe20000410000 */
[----:B------:R-:W-:-:S04]  /*1170*/  FFMA.FTZ R70, R36, R38, R39 ;  /* 0x0000002624467223 */ /* 0x000fc80000010027 */
[----:B------:R-:W0:Y:S02]  /*1180*/  SHFL.IDX PT, R36, R72, RZ, 0x1f ;  /* 0x00001fff48247589 */ /* 0x000e2400000e0000 */
[----:B------:R-:W3:Y:S02]  /*1190*/  @!P0 LDC.64 R38, c[0x0][0x3a8] ;  /* 0x0000ea00ff268b82 */ /* 0x000ee40000000a00 */
[----:B------:R-:W1:Y:S01]  /*11a0*/  SHFL.IDX PT, R37, R70, RZ, 0x1f ;  /* 0x00001fff46257589 */ /* 0x000e6200000e0000 */
[----:B--2---:R-:W-:-:S04]  /*11b0*/  @!P0 IMAD.WIDE R34, R33, 0x4, R34 ;  /* 0x0000000421228825 */ /* 0x004fc800078e0222 */
[--C-:B0-----:R-:W-:Y:S01]  /*11c0*/  FADD.FTZ R58, R62, -R36.reuse ;  /* 0x800000243e3a7221 */ /* 0x101fe20000010000 */
[--C-:B------:R-:W-:Y:S01]  /*11d0*/  FADD.FTZ R62, R91, -R36.reuse ;  /* 0x800000245b3e7221 */ /* 0x100fe20000010000 */
[----:B------:R0:W-:Y:S01]  /*11e0*/  @!P0 STG.E desc[UR6][R34.64], R36 ;  /* 0x0000002422008986 */ /* 0x0001e2000c101906 */
[----:B------:R-:W-:Y:S01]  /*11f0*/  FADD.FTZ R40, R40, -R36 ;  /* 0x8000002428287221 */ /* 0x000fe20000010000 */
[----:B-1----:R-:W-:Y:S01]  /*1200*/  FFMA.FTZ R54, R37, 0.00026041668024845421314, R54 ;  /* 0x3988888925367823 */ /* 0x002fe20000010036 */
        /* <DEDUP_REMOVED lines=20> */
[----:B-1----:R-:W-:Y:S01]  /*1350*/  FMUL.FTZ R58, R91, R58 ;  /* 0x0000003a5b3a7220 */ /* 0x002fe20000410000 */
[--C-:B------:R-:W-:Y:S01]  /*1360*/  FADD.FTZ R72, R73, -R36.reuse ;  /* 0x8000002449487221 */ /* 0x100fe20000010000 */
[--C-:B------:R-:W-:Y:S01]  /*1370*/  FADD.FTZ R80, R71, -R36.reuse ;  /* 0x8000002447507221 */ /* 0x100fe20000010000 */
[--C-:B------:R-:W-:Y:S01]  /*1380*/  FADD.FTZ R74, R69, -R36.reuse ;  /* 0x80000024454a7221 */ /* 0x100fe20000010000 */
[--C-:B------:R-:W-:Y:S01]  /*1390*/  FADD.FTZ R56, R67, -R36.reuse ;  /* 0x8000002443387221 */ /* 0x100fe20000010000 */
[--C-:B------:R-:W-:Y:S01]  /*13a0*/  FADD.FTZ R76, R65, -R36.reuse ;  /* 0x80000024414c7221 */ /* 0x100fe20000010000 */
[--C-:B------:R-:W-:Y:S01]  /*13b0*/  FADD.FTZ R54, R63, -R36.reuse ;  /* 0x800000243f367221 */ /* 0x100fe20000010000 */
[--C-:B------:R-:W-:Y:S01]  /*13c0*/  FADD.FTZ R78, R61, -R36.reuse ;  /* 0x800000243d4e7221 */ /* 0x100fe20000010000 */
[----:B0-----:R-:W-:Y:S01]  /*13d0*/  FADD.FTZ R34, R59, -R36 ;  /* 0x800000243b227221 */ /* 0x001fe20000010000 */
[----:B------:R-:W-:Y:S01]  /*13e0*/  F2FP.F16.F32.PACK_AB R36, RZ, R58 ;  /* 0x0000003aff24723e */ /* 0x000fe200000000ff */
        /* <DEDUP_REMOVED lines=12> */
[----:B------:R-:W-:Y:S01]  /*14b0*/  F2FP.F16.F32.PACK_AB R40, RZ, R40 ;  /* 0x00000028ff28723e */ /* 0x000fe200000000ff */
[----:B---3--:R-:W-:Y:S01]  /*14c0*/  @!P0 IMAD.WIDE R38, R33, 0x4, R38 ;  /* 0x0000000421268825 */ /* 0x008fe200078e0226 */
[----:B------:R-:W-:-:S03]  /*14d0*/  F2FP.F16.F32.PACK_AB R42, RZ, R42 ;  /* 0x0000002aff2a723e */ /* 0x000fc600000000ff */
[C---:B------:R-:W-:Y:S01]  /*14e0*/  FMUL.FTZ R60, R91.reuse, R60 ;  /* 0x0000003c5b3c7220 */ /* 0x040fe20000410000 */
[----:B------:R-:W-:Y:S01]  /*14f0*/  F2FP.F16.F32.PACK_AB R44, RZ, R44 ;  /* 0x0000002cff2c723e */ /* 0x000fe200000000ff */
        /* <DEDUP_REMOVED lines=8> */
[----:B-----5:R-:W-:Y:S01]  /*1580*/  HFMA2 R40, R2, R35, R17 ;  /* 0x0000002302287231 */ /* 0x020fe20000000011 */
[----:B------:R-:W-:Y:S01]  /*1590*/  F2FP.F16.F32.PACK_AB R46, RZ, R46 ;  /* 0x0000002eff2e723e */ /* 0x000fe200000000ff */
[----:B0-----:R-:W-:Y:S01]  /*15a0*/  IMAD.WIDE.U32 R34, R89, 0x4, R58 ;  /* 0x0000000459227825 */ /* 0x001fe200078e003a */
[----:B------:R-:W-:-:S03]  /*15b0*/  F2FP.F16.F32.PACK_AB R48, RZ, R48 ;  /* 0x00000030ff30723e */ /* 0x000fc600000000ff */
[----:B------:R-:W-:Y:S01]  /*15c0*/  HFMA2 R80, R3, R37, R18 ;  /* 0x0000002503507231 */ /* 0x000fe20000000012 */
[----:B------:R-:W-:Y:S01]  /*15d0*/  PRMT R42, R42, 0x5410, R44 ;  /* 0x000054102a2a7816 */ /* 0x000fe2000000002c */
[----:B------:R-:W-:Y:S01]  /*15e0*/  IMAD.WIDE.U32 R36, R87, 0x4, R58 ;  /* 0x0000000457247825 */ /* 0x000fe200078e003a */
[----:B------:R-:W-:-:S03]  /*15f0*/  PRMT R50, R50, 0x5410, R52 ;  /* 0x0000541032327816 */ /* 0x000fc60000000034 */
[C---:B------:R-:W-:Y:S01]  /*1600*/  FMUL.FTZ R63, R91.reuse, R90 ;  /* 0x0000005a5b3f7220 */ /* 0x040fe20000410000 */
[----:B------:R-:W-:Y:S01]  /*1610*/  PRMT R46, R46, 0x5410, R48 ;  /* 0x000054102e2e7816 */ /* 0x000fe20000000030 */
        /* <DEDUP_REMOVED lines=16> */
[----:B------:R-:W-:Y:S01]  /*1720*/  F2FP.F16.F32.PACK_AB R60, RZ, R60 ;  /* 0x0000003cff3c723e */ /* 0x000fe200000000ff */
[----:B------:R-:W-:Y:S01]  /*1730*/  IMAD.WIDE.U32 R56, R57, 0x4, R58 ;  /* 0x0000000439387825 */ /* 0x000fe200078e003a */
[----:B------:R-:W-:-:S03]  /*1740*/  F2FP.F16.F32.PACK_AB R61, RZ, R61 ;  /* 0x0000003dff3d723e */ /* 0x000fc600000000ff */
[----:B------:R-:W-:Y:S01]  /*1750*/  HFMA2 R89, R5, R46, R20 ;  /* 0x0000002e05597231 */ /* 0x000fe20000000014 */
[----:B------:R-:W-:Y:S01]  /*1760*/  STG.E desc[UR6][R34.64], R40 ;  /* 0x0000002822007986 */ /* 0x000fe2000c101906 */
[----:B------:R-:W-:Y:S01]  /*1770*/  IMAD.WIDE.U32 R54, R55, 0x4, R58 ;  /* 0x0000000437367825 */ /* 0x000fe200078e003a */
[----:B------:R-:W-:Y:S02]  /*1780*/  PRMT R60, R60, 0x5410, R61 ;  /* 0x000054103c3c7816 */ /* 0x000fe4000000003d */
[----:B------:R-:W-:Y:S01]  /*1790*/  STG.E desc[UR6][R36.64], R80 ;  /* 0x0000005024007986 */ /* 0x000fe2000c101906 */
[----:B------:R-:W-:Y:S01]  /*17a0*/  IMAD.WIDE.U32 R52, R53, 0x4, R58 ;  /* 0x0000000435347825 */ /* 0x000fe200078e003a */
[----:B------:R-:W-:-:S03]  /*17b0*/  F2FP.F16.F32.PACK_AB R62, RZ, R62 ;  /* 0x0000003eff3e723e */ /* 0x000fc600000000ff */
[----:B0-----:R-:W-:Y:S01]  /*17c0*/  HFMA2 R91, R6, R50, R21 ;  /* 0x00000032065b7231 */ /* 0x001fe20000000015 */
[----:B------:R-:W-:Y:S01]  /*17d0*/  STG.E desc[UR6][R56.64], R87 ;  /* 0x0000005738007986 */ /* 0x000fe2000c101906 */
[--C-:B------:R-:W-:Y:S01]  /*17e0*/  IMAD.WIDE.U32 R42, R43, 0x4, R58.reuse ;  /* 0x000000042b2a7825 */ /* 0x100fe200078e003a */
[----:B------:R-:W-:Y:S02]  /*17f0*/  F2FP.F16.F32.PACK_AB R63, RZ, R63 ;  /* 0x0000003fff3f723e */ /* 0x000fe400000000ff */
[----:B------:R-:W-:Y:S01]  /*1800*/  STG.E desc[UR6][R54.64], R89 ;  /* 0x0000005936007986 */ /* 0x000fe2000c101906 */
[----:B------:R-:W-:Y:S01]  /*1810*/  F2FP.F16.F32.PACK_AB R66, RZ, R66 ;  /* 0x00000042ff42723e */ /* 0x000fe200000000ff */
[--C-:B------:R-:W-:Y:S01]  /*1820*/  IMAD.WIDE.U32 R50, R51, 0x4, R58.reuse ;  /* 0x0000000433327825 */ /* 0x100fe200078e003a */
[----:B------:R-:W-:Y:S01]  /*1830*/  F2FP.F16.F32.PACK_AB R67, RZ, R67 ;  /* 0x00000043ff43723e */ /* 0x000fe200000000ff */
[----:B------:R0:W-:Y:S01]  /*1840*/  STG.E desc[UR6][R52.64], R91 ;  /* 0x0000005b34007986 */ /* 0x0001e2000c101906 */
[----:B------:R-:W-:Y:S01]  /*1850*/  F2FP.F16.F32.PACK_AB R64, RZ, R64 ;  /* 0x00000040ff40723e */ /* 0x000fe200000000ff */
[----:B------:R-:W-:Y:S01]  /*1860*/  IMAD.WIDE.U32 R48, R49, 0x4, R58 ;  /* 0x0000000431307825 */ /* 0x000fe200078e003a */
[----:B------:R-:W-:-:S02]  /*1870*/  F2FP.F16.F32.PACK_AB R65, RZ, R65 ;  /* 0x00000041ff41723e */ /* 0x000fc400000000ff */
[----:B------:R-:W-:Y:S01]  /*1880*/  PRMT R62, R62, 0x5410, R63 ;  /* 0x000054103e3e7816 */ /* 0x000fe2000000003f */
[--C-:B------:R-:W-:Y:S01]  /*1890*/  IMAD.WIDE.U32 R46, R47, 0x4, R58.reuse ;  /* 0x000000042f2e7825 */ /* 0x100fe200078e003a */
[----:B------:R-:W-:Y:S02]  /*18a0*/  F2FP.F16.F32.PACK_AB R68, RZ, R68 ;  /* 0x00000044ff44723e */ /* 0x000fe400000000ff */
[----:B------:R-:W-:Y:S01]  /*18b0*/  F2FP.F16.F32.PACK_AB R69, RZ, R69 ;  /* 0x00000045ff45723e */ /* 0x000fe200000000ff */
[----:B------:R-:W-:Y:S01]  /*18c0*/  IMAD.WIDE.U32 R44, R45, 0x4, R58 ;  /* 0x000000042d2c7825 */ /* 0x000fe200078e003a */
[----:B------:R-:W-:-:S03]  /*18d0*/  PRMT R66, R66, 0x5410, R67 ;  /* 0x0000541042427816 */ /* 0x000fc60000000043 */
[----:B0-----:R-:W-:Y:S01]  /*18e0*/  HFMA2 R53, R7, R60, R22 ;  /* 0x0000003c07357231 */ /* 0x001fe20000000016 */
[----:B------:R-:W-:Y:S01]  /*18f0*/  PRMT R64, R64, 0x5410, R65 ;  /* 0x0000541040407816 */ /* 0x000fe20000000041 */
[----:B------:R-:W-:Y:S01]  /*1900*/  HFMA2 R55, R8, R62, R23 ;  /* 0x0000003e08377231 */ /* 0x000fe20000000017 */
[----:B------:R-:W-:Y:S01]  /*1910*/  PRMT R68, R68, 0x5410, R69 ;  /* 0x0000541044447816 */ /* 0x000fe20000000045 */
[--C-:B------:R-:W-:Y:S01]  /*1920*/  IMAD.WIDE.U32 R34, R93, 0x4, R58.reuse ;  /* 0x000000045d227825 */ /* 0x100fe200078e003a */
[----:B------:R0:W-:Y:S01]  /*1930*/  STG.E desc[UR6][R42.64], R53 ;  /* 0x000000352a007986 */ /* 0x0001e2000c101906 */
[----:B------:R-:W-:Y:S02]  /*1940*/  F2FP.F16.F32.PACK_AB R70, RZ, R70 ;  /* 0x00000046ff46723e */ /* 0x000fe400000000ff */
[----:B------:R-:W-:Y:S01]  /*1950*/  HFMA2 R61, R10, R66, R25 ;  /* 0x000000420a3d7231 */ /* 0x000fe20000000019 */
[----:B------:R-:W-:Y:S01]  /*1960*/  F2FP.F16.F32.PACK_AB R71, RZ, R71 ;  /* 0x00000047ff47723e */ /* 0x000fe200000000ff */
[----:B------:R-:W-:Y:S01]  /*1970*/  HFMA2 R57, R9, R64, R24 ;  /* 0x0000004009397231 */ /* 0x000fe20000000018 */
[----:B------:R-:W-:Y:S01]  /*1980*/  F2FP.F16.F32.PACK_AB R74, RZ, R74 ;  /* 0x0000004aff4a723e */ /* 0x000fe200000000ff */
[----:B------:R-:W-:Y:S01]  /*1990*/  HFMA2 R63, R11, R68, R26 ;  /* 0x000000440b3f7231 */ /* 0x000fe2000000001a */
[----:B------:R-:W-:Y:S01]  /*19a0*/  F2FP.F16.F32.PACK_AB R75, RZ, R75 ;  /* 0x0000004bff4b723e */ /* 0x000fe200000000ff */
[----:B------:R-:W-:Y:S01]  /*19b0*/  STG.E desc[UR6][R50.64], R55 ;  /* 0x0000003732007986 */ /* 0x000fe2000c101906 */
[----:B------:R-:W-:Y:S01]  /*19c0*/  F2FP.F16.F32.PACK_AB R72, RZ, R72 ;  /* 0x00000048ff48723e */ /* 0x000fe200000000ff */
[--C-:B------:R-:W-:Y:S01]  /*19d0*/  IMAD.WIDE.U32 R40, R41, 0x4, R58.reuse ;  /* 0x0000000429287825 */ /* 0x100fe200078e003a */
[----:B------:R-:W-:Y:S01]  /*19e0*/  F2FP.F16.F32.PACK_AB R73, RZ, R73 ;  /* 0x00000049ff49723e */ /* 0x000fe200000000ff */
[----:B0-----:R-:W0:Y:S01]  /*19f0*/  LDC.64 R42, c[0x0][0x380] ;  /* 0x0000e000ff2a7b82 */ /* 0x001e220000000a00 */
[----:B------:R-:W-:Y:S01]  /*1a00*/  F2FP.F16.F32.PACK_AB R78, RZ, R78 ;  /* 0x0000004eff4e723e */ /* 0x000fe200000000ff */
[----:B------:R1:W-:Y:S01]  /*1a10*/  STG.E desc[UR6][R48.64], R57 ;  /* 0x0000003930007986 */ /* 0x0003e2000c101906 */
[----:B------:R-:W-:Y:S01]  /*1a20*/  F2FP.F16.F32.PACK_AB R79, RZ, R79 ;  /* 0x0000004fff4f723e */ /* 0x000fe200000000ff */
[----:B------:R-:W-:Y:S01]  /*1a30*/  IMAD.WIDE.U32 R38, R85, 0x4, R58 ;  /* 0x0000000455267825 */ /* 0x000fe200078e003a */
[----:B------:R-:W-:Y:S01]  /*1a40*/  PRMT R70, R70, 0x5410, R71 ;  /* 0x0000541046467816 */ /* 0x000fe20000000047 */
[----:B------:R2:W-:Y:S01]  /*1a50*/  STG.E desc[UR6][R46.64], R61 ;  /* 0x0000003d2e007986 */ /* 0x0005e2000c101906 */
[----:B------:R-:W-:Y:S01]  /*1a60*/  F2FP.F16.F32.PACK_AB R76, RZ, R76 ;  /* 0x0000004cff4c723e */ /* 0x000fe200000000ff */
[----:B------:R-:W-:Y:S01]  /*1a70*/  IMAD.WIDE.U32 R36, R83, 0x4, R58 ;  /* 0x0000000453247825 */ /* 0x000fe200078e003a */
[----:B------:R-:W-:Y:S01]  /*1a80*/  F2FP.F16.F32.PACK_AB R77, RZ, R77 ;  /* 0x0000004dff4d723e */ /* 0x000fe200000000ff */
[----:B------:R3:W-:Y:S01]  /*1a90*/  STG.E desc[UR6][R44.64], R63 ;  /* 0x0000003f2c007986 */ /* 0x0007e2000c101906 */
[----:B------:R-:W-:Y:S01]  /*1aa0*/  PRMT R74, R74, 0x5410, R75 ;  /* 0x000054104a4a7816 */ /* 0x000fe2000000004b */
[----:B------:R-:W-:Y:S01]  /*1ab0*/  IMAD.WIDE.U32 R58, R81, 0x4, R58 ;  /* 0x00000004513a7825 */ /* 0x000fe200078e003a */
[----:B------:R-:W-:-:S02]  /*1ac0*/  PRMT R72, R72, 0x5410, R73 ;  /* 0x0000541048487816 */ /* 0x000fc40000000049 */
[----:B------:R-:W-:Y:S02]  /*1ad0*/  PRMT R78, R78, 0x5410, R79 ;  /* 0x000054104e4e7816 */ /* 0x000fe4000000004f */
[----:B------:R-:W-:Y:S01]  /*1ae0*/  PRMT R76, R76, 0x5410, R77 ;  /* 0x000054104c4c7816 */ /* 0x000fe2000000004d */
[----:B-1----:R-:W-:Y:S02]  /*1af0*/  HFMA2 R49, R14, R74, R29 ;  /* 0x0000004a0e317231 */ /* 0x002fe4000000001d */
[----:B--2---:R-:W-:Y:S02]  /*1b00*/  HFMA2 R47, R13, R72, R28 ;  /* 0x000000480d2f7231 */ /* 0x004fe4000000001c */
[----:B------:R-:W-:Y:S02]  /*1b10*/  HFMA2 R53, R16, R78, R31 ;  /* 0x0000004e10357231 */ /* 0x000fe4000000001f */
[----:B------:R-:W-:Y:S02]  /*1b20*/  HFMA2 R51, R15, R76, R30 ;  /* 0x0000004c0f337231 */ /* 0x000fe4000000001e */
[----:B---3--:R-:W-:Y:S01]  /*1b30*/  HFMA2 R45, R12, R70, R27 ;  /* 0x000000460c2d7231 */ /* 0x008fe2000000001b */
        /* <DEDUP_REMOVED lines=9> */
.L_x_607:
        /* <DEDUP_REMOVED lines=11> */
.L_x_1095:


//--------------------- .text._ZN10layer_norm13ln_fwd_kernelINS_13Kernel_traitsIffffjLj3840ELj1ELj1ELj4ELj4ENS_18Kernel_traits_baseILj3840EffffjLj128EEEEEEEvNS_9FwdParamsE --------------------------
	.section	.text._ZN10layer_norm13ln_fwd_kernelINS_13Kernel_traitsIffffjLj3840ELj1ELj1ELj4ELj4ENS_18Kernel_traits_baseILj3840EffffjLj128EEEEEEEvNS_9FwdParamsE,"ax",@progbits
	.align	128
        .global         _ZN10layer_norm13ln_fwd_kernelINS_13Kernel_traitsIffffjLj3840ELj1ELj1ELj4ELj4ENS_18Kernel_traits_baseILj3840EffffjLj128EEEEEEEvNS_9FwdParamsE
        .type           _ZN10layer_norm13ln_fwd_kernelINS_13Kernel_traitsIffffjLj3840ELj1ELj1ELj4ELj4ENS_18Kernel_traits_baseILj3840EffffjLj128EEEEEEEvNS_9FwdParamsE,@function
        .size           _ZN10layer_norm13ln_fwd_kernelINS_13Kernel_traitsIffffjLj3840ELj1ELj1ELj4ELj4ENS_18Kernel_traits_baseILj3840EffffjLj128EEEEEEEvNS_9FwdParamsE,(.L_x_1096 - _ZN10layer_norm13ln_fwd_kernelINS_13Kernel_traitsIffffjLj3840ELj1ELj1ELj4ELj4ENS_18Kernel_traits_baseILj3840EffffjLj128EEEEEEEvNS_9FwdParamsE)
        .other          _ZN10layer_norm13ln_fwd_kernelINS_13Kernel_traitsIffffjLj3840ELj1ELj1ELj4ELj4ENS_18Kernel_traits_baseILj3840EffffjLj128EEEEEEEvNS_9FwdParamsE,@"STO_CUDA_ENTRY STV_DEFAULT"
_ZN10layer_norm13ln_fwd_kernelINS_13Kernel_traitsIffffjLj3840ELj1ELj1ELj4ELj4ENS_18Kernel_traits_baseILj3840EffffjLj128EEEEEEEvNS_9FwdParamsE:
.text._ZN10layer_norm13ln_fwd_kernelINS_13Kernel_traitsIffffjLj3840ELj1ELj1ELj4ELj4ENS_18Kernel_traits_baseILj3840EffffjLj128EEEEEEEvNS_9FwdParamsE:
        /* <DEDUP_REMOVED lines=11> */
[----:B-1----:R-:W5:Y:S04]  /*00b0*/  LDG.E R66, desc[UR6][R2.64] ;  /* 0x0000000602427981 */ /* 0x002f68000c1e1900 */
        /* <DEDUP_REMOVED lines=59> */
[----:B0-----:R-:W-:Y:S01]  /*0470*/  MOV R2, UR4 ;  /* 0x0000000400027c02 */ /* 0x001fe20008000f00 */
[----:B------:R-:W-:Y:S01]  /*0480*/  UPLOP3.LUT UP0, UPT, UPT, UPT, UPT, 0x40, 0x4 ;  /* 0x000000000004789c */ /* 0x000fe20003f0e870 */
[----:B------:R-:W-:-:S10]  /*0490*/  LOP3.LUT R0, R67, 0x1f, RZ, 0xc0, !PT ;  /* 0x0000001f43007812 */ /* 0x000fd400078ec0ff */
.L_x_610:
[----:B-1----:R-:W0:Y:S01]  /*04a0*/  LDC.64 R62, c[0x0][0x390] ;  /* 0x0000e400ff3e7b82 */ /* 0x002e220000000a00 */
[----:B--2---:R-:W-:-:S04]  /*04b0*/  LOP3.LUT R64, R67, 0x60, RZ, 0xc0, !PT ;  /* 0x0000006043407812 */ /* 0x004fc800078ec0ff */
[----:B------:R-:W-:-:S05]  /*04c0*/  LOP3.LUT R69, R64, 0x1f, R67, 0xf8, !PT ;  /* 0x0000001f40457812 */ /* 0x000fca00078ef843 */
        /* <DEDUP_REMOVED lines=8> */
[----:B------:R-:W-:-:S03]  /*0550*/  IMAD.WIDE.U32 R64, R72, 0x4, R62 ;  /* 0x0000000448407825 */ /* 0x000fc600078e003e */
[----:B------:R0:W4:Y:S01]  /*0560*/  LDG.E R75, desc[UR6][R76.64] ;  /* 0x000000064c4b7981 */ /* 0x000122000c1e1900 */
[----:B------:R-:W-:Y:S01]  /*0570*/  IMAD.WIDE.U32 R80, R74, 0x4, R62 ;  /* 0x000000044a507825 */ /* 0x000fe200078e003e */
[----:B------:R-:W-:-:S04]  /*0580*/  IADD3 R78, PT, PT, R69, 0x300, RZ ;  /* 0x00000300454e7810 */ /* 0x000fc80007ffe0ff */
[----:B------:R1:W4:Y:S01]  /*0590*/  LDG.E R79, desc[UR6][R80.64] ;  /* 0x00000006504f7981 */ /* 0x000322000c1e1900 */
[----:B0-----:R-:W-:-:S03]  /*05a0*/  IADD3 R76, PT, PT, R69, 0x280, RZ ;  /* 0x00000280454c7810 */ /* 0x001fc60007ffe0ff */
[----:B------:R0:W4:Y:S01]  /*05b0*/  LDG.E R77, desc[UR6][R64.64] ;  /* 0x00000006404d7981 */ /* 0x000122000c1e1900 */
[--C-:B------:R-:W-:Y:S01]  /*05c0*/  IMAD.WIDE.U32 R84, R78, 0x4, R62.reuse ;  /* 0x000000044e547825 */ /* 0x100fe200078e003e */
[C---:B------:R-:W-:Y:S02]  /*05d0*/  IADD3 R82, PT, PT, R69.reuse, 0x400, RZ ;  /* 0x0000040045527810 */ /* 0x040fe40007ffe0ff */
[----:B-1----:R-:W-:Y:S02]  /*05e0*/  IADD3 R80, PT, PT, R69, 0x380, RZ ;  /* 0x0000038045507810 */ /* 0x002fe40007ffe0ff */
[----:B------:R1:W4:Y:S01]  /*05f0*/  LDG.E R83, desc[UR6][R84.64] ;  /* 0x0000000654537981 */ /* 0x000322000c1e1900 */
[----:B0-----:R-:W-:-:S05]  /*0600*/  IMAD.WIDE.U32 R64, R76, 0x4, R62 ;  /* 0x000000044c407825 */ /* 0x001fca00078e003e */
[----:B------:R0:W4:Y:S01]  /*0610*/  LDG.E R81, desc[UR6][R64.64] ;  /* 0x0000000640517981 */ /* 0x000122000c1e1900 */
[C---:B-1----:R-:W-:Y:S01]  /*0620*/  IADD3 R84, PT, PT, R69.reuse, 0x480, RZ ;  /* 0x0000048045547810 */ /* 0x042fe20007ffe0ff */
        /* <DEDUP_REMOVED lines=11> */
[----:B------:R0:W4:Y:S02]  /*06e0*/  LDG.E R87, desc[UR6][R64.64] ;  /* 0x0000000640577981 */ /* 0x000124000c1e1900 */
[----:B0-----:R-:W-:-:S04]  /*06f0*/  IMAD.WIDE.U32 R64, R91, 0x4, R62 ;  /* 0x000000045b407825 */ /* 0x001fc800078e003e */
[----:B------:R-:W-:Y:S01]  /*0700*/  IMAD.WIDE.U32 R90, R93, 0x4, R62 ;  /* 0x000000045d5a7825 */ /* 0x000fe200078e003e */
[----:B------:R0:W4:Y:S01]  /*0710*/  LDG.E R89, desc[UR6][R64.64] ;  /* 0x0000000640597981 */ /* 0x000122000c1e1900 */
[----:B------:R-:W-:-:S04]  /*0720*/  IADD3 R93, PT, PT, R69, 0x700, RZ ;  /* 0x00000700455d7810 */ /* 0x000fc80007ffe0ff */
[----:B------:R-:W4:Y:S01]  /*0730*/  LDG.E R90, desc[UR6][R90.64] ;  /* 0x000000065a5a7981 */ /* 0x000f22000c1e1900 */
[----:B------:R-:W-:-:S04]  /*0740*/  IMAD.WIDE.U32 R92, R93, 0x4, R62 ;  /* 0x000000045d5c7825 */ /* 0x000fc800078e003e */
[----:B0-----:R-:W-:Y:S01]  /*0750*/  IMAD.WIDE.U32 R64, R95, 0x4, R62 ;  /* 0x000000045f407825 */ /* 0x001fe200078e003e */
[C---:B------:R-:W-:Y:S01]  /*0760*/  IADD3 R95, PT, PT, R69.reuse, 0x780, RZ ;  /* 0x00000780455f7810 */ /* 0x040fe20007ffe0ff */
[----:B------:R-:W4:Y:S01]  /*0770*/  LDG.E R92, desc[UR6][R92.64] ;  /* 0x000000065c5c7981 */ /* 0x000f22000c1e1900 */
[----:B------:R-:W-:-:S03]  /*0780*/  IADD3 R97, PT, PT, R69, 0x800, RZ ;  /* 0x0000080045617810 */ /* 0x000fc60007ffe0ff */
[----:B------:R0:W4:Y:S01]  /*0790*/  LDG.E R91, desc[UR6][R64.64] ;  /* 0x00000006405b7981 */ /* 0x000122000c1e1900 */
[----:B------:R-:W-:Y:S01]  /*07a0*/  IADD3 R99, PT, PT, R69, 0x880, RZ ;  /* 0x0000088045637810 */ /* 0x000fe20007ffe0ff */
        /* <DEDUP_REMOVED lines=8> */
[----:B------:R0:W4:Y:S01]  /*0830*/  LDG.E R96, desc[UR6][R96.64] ;  /* 0x0000000660607981 */ /* 0x000122000c1e1900 */
[----:B------:R-:W-:-:S03]  /*0840*/  IADD3 R101, PT, PT, R69, 0xa00, RZ ;  /* 0x00000a0045657810 */ /* 0x000fc60007ffe0ff */
[----:B------:R-:W4:Y:S01]  /*0850*/  LDG.E R95, desc[UR6][R64.64] ;  /* 0x00000006405f7981 */ /* 0x000f22000c1e1900 */
[----:B------:R-:W-:-:S04]  /*0860*/  IMAD.WIDE.U32 R98, R99, 0x4, R62 ;  /* 0x0000000463627825 */ /* 0x000fc800078e003e */
[--C-:B------:R-:W-:Y:S01]  /*0870*/  IMAD.WIDE.U32 R100, R101, 0x4, R62.reuse ;  /* 0x0000000465647825 */ /* 0x100fe200078e003e */
[----:B0-----:R-:W-:Y:S01]  /*0880*/  IADD3 R97, PT, PT, R69, 0xa80, RZ ;  /* 0x00000a8045617810 */ /* 0x001fe20007ffe0ff */
[----:B------:R0:W4:Y:S04]  /*0890*/  LDG.E R98, desc[UR6][R98.64] ;  /* 0x0000000662627981 */ /* 0x000128000c1e1900 */
[----:B------:R-:W-:Y:S01]  /*08a0*/  IMAD.WIDE.U32 R102, R97, 0x4, R62 ;  /* 0x0000000461667825 */ /* 0x000fe200078e003e */
[----:B------:R1:W4:Y:S01]  /*08b0*/  LDG.E R100, desc[UR6][R100.64] ;  /* 0x0000000664647981 */ /* 0x000322000c1e1900 */
[----:B0-----:R-:W-:-:S04]  /*08c0*/  IADD3 R99, PT, PT, R69, 0xb00, RZ ;  /* 0x00000b0045637810 */ /* 0x001fc80007ffe0ff */
[----:B------:R0:W4:Y:S01]  /*08d0*/  LDG.E R102, desc[UR6][R102.64] ;  /* 0x0000000666667981 */ /* 0x000122000c1e1900 */
[----:B-1----:R-:W-:Y:S01]  /*08e0*/  IADD3 R101, PT, PT, R69, 0xb80, RZ ;  /* 0x00000b8045657810 */ /* 0x002fe20007ffe0ff */
        /* <DEDUP_REMOVED lines=16> */
[----:B------:R-:W4:Y:S01]  /*09f0*/  LDG.E R114, desc[UR6][R114.64] ;  /* 0x0000000672727981 */ /* 0x000f22000c1e1900 */
[----:B-1----:R-:W-:Y:S01]  /*0a00*/  IADD3 R113, PT, PT, R69, 0xe80, RZ ;  /* 0x00000e8045717810 */ /* 0x002fe20007ffe0ff */
[----:B------:R-:W-:-:S04]  /*0a10*/  IMAD.WIDE.U32 R64, R111, 0x4, R62 ;  /* 0x000000046f407825 */ /* 0x000fc800078e003e */
        /* <DEDUP_REMOVED lines=132> */
.L_x_609:
[----:B------:R-:W-:Y:S05]  /*1260*/  BSYNC.RECONVERGENT B0 ;  /* 0x0000000000007941 */ /* 0x000fea0003800200 */
.L_x_608:
        /* <DEDUP_REMOVED lines=26> */
[----:B-1----:R-:W-:-:S05]  /*1410*/  FADD.FTZ R118, R117, -R62 ;  /* 0x8000003e75767221 */ /* 0x002fca0000010000 */
[----:B------:R-:W0:Y:S01]  /*1420*/  MUFU.RCP R63, R63 ;  /* 0x0000003f003f7308 */ /* 0x000e220000001000 */
[----:B------:R-:W-:-:S04]  /*1430*/  FMUL.FTZ R121, R118, R118 ;  /* 0x0000007676797220 */ /* 0x000fc80000410000 */
[----:B------:R-:W-:Y:S01]  /*1440*/  FMUL.FTZ R118, R64, R121 ;  /* 0x0000007940767220 */ /* 0x000fe20000410000 */
[C---:B------:R-:W-:Y:S01]  /*1450*/  FMUL.FTZ R121, R119.reuse, R62 ;  /* 0x0000003e77797220 */ /* 0x040fe20000410000 */
[----:B--2---:R-:W-:Y:S02]  /*1460*/  FADD.FTZ R62, R116, R65 ;  /* 0x00000041743e7221 */ /* 0x004fe40000010000 */
[----:B------:R-:W-:Y:S01]  /*1470*/  FMUL.FTZ R118, R119, R118 ;  /* 0x0000007677767220 */ /* 0x000fe20000410000 */
[----:B------:R-:W-:Y:S02]  /*1480*/  FFMA.FTZ R64, R64, R117, R121 ;  /* 0x0000007540407223 */ /* 0x000fe40000010079 */
[----:B------:R-:W1:Y:S01]  /*1490*/  LDC R117, c[0x0][0x3d0] ;  /* 0x0000f400ff757b82 */ /* 0x000e620000000800 */
[C---:B0-----:R-:W-:Y:S01]  /*14a0*/  FFMA.FTZ R118, R63.reuse, R118, R62 ;  /* 0x000000763f767223 */ /* 0x041fe2000001003e */
[----:B------:R-:W-:-:S06]  /*14b0*/  FMUL.FTZ R116, R63, R64 ;  /* 0x000000403f747220 */ /* 0x000fcc0000410000 */
[----:B------:R-:W0:Y:S01]  /*14c0*/  @!P0 LDC.64 R64, c[0x0][0x3a0] ;  /* 0x0000e800ff408b82 */ /* 0x000e220000000a00 */
[----:B------:R-:W1:Y:S04]  /*14d0*/  SHFL.IDX PT, R118, R118, RZ, 0x1f ;  /* 0x00001fff76767589 */ /* 0x000e6800000e0000 */
[----:B------:R-:W2:Y:S03]  /*14e0*/  SHFL.IDX PT, R116, R116, RZ, 0x1f ;  /* 0x00001fff74747589 */ /* 0x000ea600000e0000 */
[----:B------:R-:W3:Y:S01]  /*14f0*/  @!P0 LDC.64 R62, c[0x0][0x3a8] ;  /* 0x0000ea00ff3e8b82 */ /* 0x000ee20000000a00 */
[----:B0-----:R-:W-:-:S04]  /*1500*/  @!P0 IMAD.WIDE R64, R2, 0x4, R64 ;  /* 0x0000000402408825 */ /* 0x001fc800078e0240 */
[----:B-1----:R-:W-:Y:S01]  /*1510*/  FFMA.FTZ R117, R118, 0.00026041668024845421314, R117 ;  /* 0x3988888976757823 */ /* 0x002fe20000010075 */
[----:B--2---:R0:W-:Y:S01]  /*1520*/  @!P0 STG.E desc[UR6][R64.64], R116 ;  /* 0x0000007440008986 */ /* 0x0041e2000c101906 */
[----:B------:R-:W-:-:S04]  /*1530*/  FADD.FTZ R120, R73, -R116 ;  /* 0x8000007449787221 */ /* 0x000fc80000010000 */
[----:B------:R-:W1:Y:S01]  /*1540*/  MUFU.RSQ R117, R117 ;  /* 0x0000007500757308 */ /* 0x000e620000001400 */
[----:B---3--:R-:W-:-:S04]  /*1550*/  @!P0 IMAD.WIDE R62, R2, 0x4, R62 ;  /* 0x00000004023e8825 */ /* 0x008fc800078e023e */
        /* <DEDUP_REMOVED lines=13> */
[--C-:B------:R-:W-:Y:S01]  /*1630*/  FADD.FTZ R91, R91, -R116.reuse ;  /* 0x800000745b5b7221 */ /* 0x100fe20000010000 */
[----:B------:R-:W-:Y:S01]  /*1640*/  FADD.FTZ R92, R92, -R116 ;  /* 0x800000745c5c7221 */ /* 0x000fe20000010000 */
[C---:B-1----:R-:W-:Y:S01]  /*1650*/  FMUL.FTZ R120, R117.reuse, R120 ;  /* 0x0000007875787220 */ /* 0x042fe20000410000 */
[----:B------:R0:W-:Y:S01]  /*1660*/  @!P0 STG.E desc[UR6][R62.64], R117 ;  /* 0x000000753e008986 */ /* 0x0001e2000c101906 */
[C---:B------:R-:W-:Y:S01]  /*1670*/  FMUL.FTZ R71, R117.reuse, R118 ;  /* 0x0000007675477220 */ /* 0x040fe20000410000 */
[----:B------:R-:W-:Y:S01]  /*1680*/  FMUL.FTZ R75, R117, R75 ;  /* 0x0000004b754b7220 */ /* 0x000fe20000410000 */
[----:B-----5:R-:W-:Y:S01]  /*1690*/  FFMA.FTZ R119, R61, R120, R31 ;  /* 0x000000783d777223 */ /* 0x020fe2000001001f */
[C---:B------:R-:W-:Y:S01]  /*16a0*/  FMUL.FTZ R77, R117.reuse, R77 ;  /* 0x0000004d754d7220 */ /* 0x040fe20000410000 */
[----:B------:R-:W-:Y:S01]  /*16b0*/  FFMA.FTZ R73, R66, R71, R32 ;  /* 0x0000004742497223 */ /* 0x000fe20000010020 */
        /* <DEDUP_REMOVED lines=10> */
[----:B0-----:R-:W-:Y:S01]  /*1760*/  IMAD.WIDE.U32 R62, R69, 0x4, R64 ;  /* 0x00000004453e7825 */ /* 0x001fe200078e0040 */
[----:B------:R-:W-:-:S03]  /*1770*/  LOP3.LUT R69, R67, 0x60, RZ, 0xc0, !PT ;  /* 0x0000006043457812 */ /* 0x000fc600078ec0ff */
[--C-:B------:R-:W-:Y:S01]  /*1780*/  FADD.FTZ R108, R108, -R116.reuse ;  /* 0x800000746c6c7221 */ /* 0x100fe20000010000 */
[----:B------:R-:W-:Y:S01]  /*1790*/  FADD.FTZ R110, R110, -R116 ;  /* 0x800000746e6e7221 */ /* 0x000fe20000010000 */
[----:B------:R-:W-:Y:S01]  /*17a0*/  IMAD.WIDE.U32 R70, R70, 0x4, R64 ;  /* 0x0000000446467825 */ /* 0x000fe200078e0040 */
[----:B------:R0:W-:Y:S01]  /*17b0*/  STG.E desc[UR6][R62.64+0x200], R119 ;  /* 0x000200773e007986 */ /* 0x0001e2000c101906 */
[----:B------:R-:W-:Y:S02]  /*17c0*/  LOP3.LUT R123, R69, 0x1f, R67, 0xf8, !PT ;  /* 0x0000001f457b7812 */ /* 0x000fe400078ef843 */
[--C-:B------:R-:W-:Y:S01]  /*17d0*/  FADD.FTZ R112, R112, -R116.reuse ;  /* 0x8000007470707221 */ /* 0x100fe20000010000 */
[--C-:B------:R-:W-:Y:S01]  /*17e0*/  FADD.FTZ R114, R114, -R116.reuse ;  /* 0x8000007472727221 */ /* 0x100fe20000010000 */
[----:B------:R1:W-:Y:S01]  /*17f0*/  STG.E desc[UR6][R62.64], R73 ;  /* 0x000000493e007986 */ /* 0x0003e2000c101906 */
[--C-:B------:R-:W-:Y:S01]  /*1800*/  FADD.FTZ R68, R68, -R116.reuse ;  /* 0x8000007444447221 */ /* 0x100fe20000010000 */
[----:B------:R-:W-:Y:S01]  /*1810*/  FADD.FTZ R115, R115, -R116 ;  /* 0x8000007473737221 */ /* 0x000fe20000010000 */
[C---:B------:R-:W-:Y:S01]  /*1820*/  FMUL.FTZ R85, R117.reuse, R85 ;  /* 0x0000005575557220 */ /* 0x040fe20000410000 */
[C---:B------:R-:W-:Y:S01]  /*1830*/  FMUL.FTZ R86, R117.reuse, R86 ;  /* 0x0000005675567220 */ /* 0x040fe20000410000 */
[C---:B------:R-:W-:Y:S01]  /*1840*/  FMUL.FTZ R87, R117.reuse, R87 ;  /* 0x0000005775577220 */ /* 0x040fe20000410000 */
[C---:B------:R-:W-:Y:S01]  /*1850*/  FMUL.FTZ R88, R117.reuse, R88 ;  /* 0x0000005875587220 */ /* 0x040fe20000410000 */
[----:B------:R-:W-:Y:S01]  /*1860*/  FMUL.FTZ R89, R117, R89 ;  /* 0x0000005975597220 */ /* 0x000fe20000410000 */
[----:B0-----:R-:W-:Y:S01]  /*1870*/  FFMA.FTZ R119, R60, R75, R30 ;  /* 0x0000004b3c777223 */ /* 0x001fe2000001001e */
[----:B------:R-:W-:-:S04]  /*1880*/  IMAD.WIDE.U32 R74, R74, 0x4, R64 ;  /* 0x000000044a4a7825 */ /* 0x000fc800078e0040 */
[C---:B------:R-:W-:Y:S01]  /*1890*/  FMUL.FTZ R90, R117.reuse, R90 ;  /* 0x0000005a755a7220 */ /* 0x040fe20000410000 */
[C---:B------:R-:W-:Y:S01]  /*18a0*/  FMUL.FTZ R91, R117.reuse, R91 ;  /* 0x0000005b755b7220 */ /* 0x040fe20000410000 */
[----:B-1----:R-:W-:Y:S01]  /*18b0*/  FMUL.FTZ R62, R117, R81 ;  /* 0x00000051753e7220 */ /* 0x002fe20000410000 */
[----:B------:R0:W-:Y:S01]  /*18c0*/  STG.E desc[UR6][R70.64], R119 ;  /* 0x0000007746007986 */ /* 0x0001e2000c101906 */
[----:B------:R-:W-:-:S04]  /*18d0*/  IMAD.WIDE.U32 R72, R72, 0x4, R64 ;  /* 0x0000000448487825 */ /* 0x000fc800078e0040 */
[----:B------:R-:W-:Y:S01]  /*18e0*/  FMUL.FTZ R63, R117, R83 ;  /* 0x00000053753f7220 */ /* 0x000fe20000410000 */
        /* <DEDUP_REMOVED lines=11> */
[----:B------:R-:W-:-:S04]  /*19a0*/  IMAD.WIDE.U32 R76, R76, 0x4, R64 ;  /* 0x000000044c4c7825 */ /* 0x000fc800078e0040 */
[C---:B------:R-:W-:Y:S01]  /*19b0*/  FMUL.FTZ R104, R117.reuse, R104 ;  /* 0x0000006875687220 */ /* 0x040fe20000410000 */
[C---:B------:R-:W-:Y:S01]  /*19c0*/  FMUL.FTZ R106, R117.reuse, R106 ;  /* 0x0000006a756a7220 */ /* 0x040fe20000410000 */
[----:B------:R0:W-:Y:S01]  /*19d0*/  STG.E desc[UR6][R72.64], R71 ;  /* 0x0000004748007986 */ /* 0x0001e2000c101906 */
[C---:B------:R-:W-:Y:S01]  /*19e0*/  FMUL.FTZ R108, R117.reuse, R108 ;  /* 0x0000006c756c7220 */ /* 0x040fe20000410000 */
[C---:B------:R-:W-:Y:S01]  /*19f0*/  FMUL.FTZ R110, R117.reuse, R110 ;  /* 0x0000006e756e7220 */ /* 0x040fe20000410000 */
[C---:B------:R-:W-:Y:S01]  /*1a00*/  FMUL.FTZ R112, R117.reuse, R112 ;  /* 0x0000007075707220 */ /* 0x040fe20000410000 */
[C---:B------:R-:W-:Y:S01]  /*1a10*/  FMUL.FTZ R114, R117.reuse, R114 ;  /* 0x0000007275727220 */ /* 0x040fe20000410000 */
[C---:B------:R-:W-:Y:S01]  /*1a20*/  FMUL.FTZ R70, R117.reuse, R68 ;  /* 0x0000004475467220 */ /* 0x040fe20000410000 */
[----:B------:R-:W-:Y:S01]  /*1a30*/  FMUL.FTZ R115, R117, R115 ;  /* 0x0000007375737220 */ /* 0x000fe20000410000 */
[----:B------:R1:W-:Y:S01]  /*1a40*/  STG.E desc[UR6][R74.64], R119 ;  /* 0x000000774a007986 */ /* 0x0003e2000c101906 */
[----:B------:R-:W-:-:S04]  /*1a50*/  IMAD.WIDE.U32 R78, R78, 0x4, R64 ;  /* 0x000000044e4e7825 */ /* 0x000fc800078e0040 */
[----:B------:R-:W-:Y:S01]  /*1a60*/  FFMA.FTZ R63, R56, R63, R26 ;  /* 0x0000003f383f7223 */ /* 0x000fe2000001001a */
[----:B------:R-:W-:Y:S01]  /*1a70*/  FFMA.FTZ R117, R55, R85, R25 ;  /* 0x0000005537757223 */ /* 0x000fe20000010019 */
[----:B------:R-:W-:Y:S01]  /*1a80*/  FFMA.FTZ R121, R54, R86, R24 ;  /* 0x0000005636797223 */ /* 0x000fe20000010018 */
[----:B0-----:R-:W-:Y:S01]  /*1a90*/  IMAD R71, R2, 0xf00, R123 ;  /* 0x00000f0002477824 */ /* 0x001fe200078e027b */
[----:B------:R0:W-:Y:S01]  /*1aa0*/  STG.E desc[UR6][R76.64], R69 ;  /* 0x000000454c007986 */ /* 0x0001e2000c101906 */
[----:B------:R-:W-:-:S04]  /*1ab0*/  IMAD.WIDE.U32 R80, R80, 0x4, R64 ;  /* 0x0000000450507825 */ /* 0x000fc800078e0040 */
[----:B------:R-:W-:Y:S01]  /*1ac0*/  FFMA.FTZ R87, R53, R87, R23 ;  /* 0x0000005735577223 */ /* 0x000fe20000010017 */
[----:B------:R-:W-:Y:S01]  /*1ad0*/  FFMA.FTZ R89, R51, R89, R21 ;  /* 0x0000005933597223 */ /* 0x000fe20000010015 */
[C---:B------:R-:W-:Y:S01]  /*1ae0*/  IADD3 R73, PT, PT, R71.reuse, 0x580, RZ ;  /* 0x0000058047497810 */ /* 0x040fe20007ffe0ff */
[--C-:B------:R-:W-:Y:S01]  /*1af0*/  IMAD.WIDE.U32 R82, R82, 0x4, R64.reuse ;  /* 0x0000000452527825 */ /* 0x100fe200078e0040 */
[C---:B-1----:R-:W-:Y:S01]  /*1b00*/  IADD3 R75, PT, PT, R71.reuse, 0x500, RZ ;  /* 0x00000500474b7810 */ /* 0x042fe20007ffe0ff */
[----:B------:R1:W-:Y:S01]  /*1b10*/  STG.E desc[UR6][R78.64], R63 ;  /* 0x0000003f4e007986 */ /* 0x0003e2000c101906 */
[C---:B------:R-:W-:Y:S01]  /*1b20*/  IADD3 R123, PT, PT, R71.reuse, 0x600, RZ ;  /* 0x00000600477b7810 */ /* 0x040fe20007ffe0ff */
[----:B------:R-:W-:Y:S01]  /*1b30*/  IMAD.WIDE.U32 R84, R84, 0x4, R64 ;  /* 0x0000000454547825 */ /* 0x000fe200078e0040 */
[----:B------:R-:W-:Y:S01]  /*1b40*/  IADD3 R119, PT, PT, R71, 0x680, RZ ;  /* 0x0000068047777810 */ /* 0x000fe20007ffe0ff */
[----:B------:R2:W-:Y:S02]  /*1b50*/  STG.E desc[UR6][R80.64], R117 ;  /* 0x0000007550007986 */ /* 0x0005e4000c101906 */
[----:B0-----:R-:W-:Y:S01]  /*1b60*/  FFMA.FTZ R77, R52, R88, R22 ;  /* 0x00000058344d7223 */ /* 0x001fe20000010016 */
[----:B------:R-:W-:-:S04]  /*1b70*/  IMAD.WIDE.U32 R74, R75, 0x4, R64 ;  /* 0x000000044b4a7825 */ /* 0x000fc800078e0040 */
[----:B------:R-:W-:Y:S01]  /*1b80*/  FFMA.FTZ R91, R49, R91, R19 ;  /* 0x0000005b315b7223 */ /* 0x000fe20000010013 */
[----:B------:R0:W-:Y:S01]  /*1b90*/  STG.E desc[UR6][R82.64], R121 ;  /* 0x0000007952007986 */ /* 0x0001e2000c101906 */
[----:B------:R-:W-:Y:S01]  /*1ba0*/  FFMA.FTZ R93, R47, R93, R17 ;  /* 0x0000005d2f5d7223 */ /* 0x000fe20000010011 */
[----:B------:R-:W-:-:S04]  /*1bb0*/  IMAD.WIDE.U32 R72, R73, 0x4, R64 ;  /* 0x0000000449487825 */ /* 0x000fc800078e0040 */
[----:B------:R-:W-:Y:S01]  /*1bc0*/  FFMA.FTZ R95, R45, R95, R15 ;  /* 0x0000005f2d5f7223 */ /* 0x000fe2000001000f */
[----:B-1----:R-:W-:Y:S01]  /*1bd0*/  FFMA.FTZ R79, R50, R90, R20 ;  /* 0x0000005a324f7223 */ /* 0x002fe20000010014 */
[----:B------:R1:W-:Y:S01]  /*1be0*/  STG.E desc[UR6][R84.64], R87 ;  /* 0x0000005754007986 */ /* 0x0003e2000c101906 */
[----:B------:R-:W-:Y:S01]  /*1bf0*/  IMAD.WIDE.U32 R68, R123, 0x4, R64 ;  /* 0x000000047b447825 */ /* 0x000fe200078e0040 */
[----:B------:R-:W-:-:S03]  /*1c00*/  IADD3 R123, PT, PT, R71, 0x980, RZ ;  /* 0x00000980477b7810 */ /* 0x000fc60007ffe0ff */
[----:B------:R-:W-:Y:S01]  /*1c10*/  FFMA.FTZ R115, R33, R115, R3 ;  /* 0x0000007321737223 */ /* 0x000fe20000010003 */
[----:B--2---:R-:W-:Y:S01]  /*1c20*/  IADD3 R81, PT, PT, R71, 0x780, RZ ;  /* 0x0000078047517810 */ /* 0x004fe20007ffe0ff */
[--C-:B------:R-:W-:Y:S01]  /*1c30*/  IMAD.WIDE.U32 R62, R119, 0x4, R64.reuse ;  /* 0x00000004773e7825 */ /* 0x100fe200078e0040 */
[C---:B------:R-:W-:Y:S01]  /*1c40*/  IADD3 R117, PT, PT, R71.reuse, 0x800, RZ ;  /* 0x0000080047757810 */ /* 0x040fe20007ffe0ff */
[----:B------:R2:W-:Y:S01]  /*1c50*/  STG.E desc[UR6][R74.64], R77 ;  /* 0x0000004d4a007986 */ /* 0x0005e2000c101906 */
[----:B0-----:R-:W-:Y:S01]  /*1c60*/  IADD3 R83, PT, PT, R71, 0x700, RZ ;  /* 0x0000070047537810 */ /* 0x001fe20007ffe0ff */
[--C-:B------:R-:W-:Y:S01]  /*1c70*/  IMAD.WIDE.U32 R80, R81, 0x4, R64.reuse ;  /* 0x0000000451507825 */ /* 0x100fe200078e0040 */
[C---:B------:R-:W-:Y:S01]  /*1c80*/  IADD3 R119, PT, PT, R71.reuse, 0x880, RZ ;  /* 0x0000088047777810 */ /* 0x040fe20007ffe0ff */
[----:B------:R0:W-:Y:S01]  /*1c90*/  STG.E desc[UR6][R72.64], R89 ;  /* 0x0000005948007986 */ /* 0x0001e2000c101906 */
[----:B------:R-:W-:Y:S01]  /*1ca0*/  IADD3 R121, PT, PT, R71, 0x900, RZ ;  /* 0x0000090047797810 */ /* 0x000fe20007ffe0ff */
[--C-:B------:R-:W-:Y:S01]  /*1cb0*/  IMAD.WIDE.U32 R82, R83, 0x4, R64.reuse ;  /* 0x0000000453527825 */ /* 0x100fe200078e0040 */
[----:B------:R-:W-:Y:S01]  /*1cc0*/  IADD3 R71, PT, PT, R71, 0xa00, RZ ;  /* 0x00000a0047477810 */ /* 0x000fe20007ffe0ff */
[----:B------:R3:W-:Y:S02]  /*1cd0*/  STG.E desc[UR6][R68.64], R79 ;  /* 0x0000004f44007986 */ /* 0x0007e4000c101906 */
[----:B-1----:R-:W-:-:S04]  /*1ce0*/  IMAD.WIDE.U32 R84, R99, 0x4, R64 ;  /* 0x0000000463547825 */ /* 0x002fc800078e0040 */
[----:B------:R-:W-:Y:S01]  /*1cf0*/  FFMA.FTZ R99, R44, R96, R14 ;  /* 0x000000602c637223 */ /* 0x000fe2000001000e */
[----:B------:R1:W-:Y:S01]  /*1d00*/  STG.E desc[UR6][R62.64], R91 ;  /* 0x0000005b3e007986 */ /* 0x0003e2000c101906 */
[----:B--2---:R-:W-:-:S04]  /*1d10*/  IMAD.WIDE.U32 R76, R119, 0x4, R64 ;  /* 0x00000004774c7825 */ /* 0x004fc800078e0040 */
[----:B0-----:R-:W-:-:S04]  /*1d20*/  IMAD.WIDE.U32 R72, R97, 0x4, R64 ;  /* 0x0000000461487825 */ /* 0x001fc800078e0040 */
[----:B------:R-:W-:Y:S01]  /*1d30*/  FFMA.FTZ R97, R46, R94, R16 ;  /* 0x0000005e2e617223 */ /* 0x000fe20000010010 */
[----:B---3--:R-:W-:-:S04]  /*1d40*/  IMAD.WIDE.U32 R68, R71, 0x4, R64 ;  /* 0x0000000447447825 */ /* 0x008fc800078e0040 */
[----:B------:R-:W-:Y:S01]  /*1d50*/  FFMA.FTZ R71, R48, R92, R18 ;  /* 0x0000005c30477223 */ /* 0x000fe20000010012 */
[----:B------:R-:W-:-:S04]  /*1d60*/  IMAD.WIDE.U32 R78, R117, 0x4, R64 ;  /* 0x00000004754e7825 */ /* 0x000fc800078e0040 */
[----:B------:R0:W-:Y:S01]  /*1d70*/  STG.E desc[UR6][R82.64], R71 ;  /* 0x0000004752007986 */ /* 0x0001e2000c101906 */
[----:B------:R-:W-:-:S03]  /*1d80*/  IMAD.WIDE.U32 R74, R121, 0x4, R64 ;  /* 0x00000004794a7825 */ /* 0x000fc600078e0040 */
[----:B------:R-:W-:Y:S01]  /*1d90*/  STG.E desc[UR6][R80.64], R93 ;  /* 0x0000005d50007986 */ /* 0x000fe2000c101906 */
[----:B------:R-:W-:-:S04]  /*1da0*/  IMAD.WIDE.U32 R86, R101, 0x4, R64 ;  /* 0x0000000465567825 */ /* 0x000fc800078e0040 */
[----:B------:R-:W-:Y:S01]  /*1db0*/  FFMA.FTZ R101, R43, R98, R13 ;  /* 0x000000622b657223 */ /* 0x000fe2000001000d */
[----:B------:R2:W-:Y:S01]  /*1dc0*/  STG.E desc[UR6][R78.64], R97 ;  /* 0x000000614e007986 */ /* 0x0005e2000c101906 */
[----:B-1----:R-:W-:-:S03]  /*1dd0*/  IMAD.WIDE.U32 R62, R123, 0x4, R64 ;  /* 0x000000047b3e7825 */ /* 0x002fc600078e0040 */
[----:B------:R1:W-:Y:S01]  /*1de0*/  STG.E desc[UR6][R76.64], R95 ;  /* 0x0000005f4c007986 */ /* 0x0003e2000c101906 */
[----:B0-----:R-:W-:Y:S01]  /*1df0*/  FFMA.FTZ R71, R42, R100, R12 ;  /* 0x000000642a477223 */ /* 0x001fe2000001000c */
[----:B------:R-:W-:-:S04]  /*1e00*/  IMAD.WIDE.U32 R88, R103, 0x4, R64 ;  /* 0x0000000467587825 */ /* 0x000fc800078e0040 */
[----:B------:R-:W-:Y:S01]  /*1e10*/  FFMA.FTZ R83, R41, R102, R11 ;  /* 0x0000006629537223 */ /* 0x000fe2000001000b */
[----:B------:R0:W-:Y:S01]  /*1e20*/  STG.E desc[UR6][R74.64], R99 ;  /* 0x000000634a007986 */ /* 0x0001e2000c101906 */
[----:B------:R-:W-:Y:S01]  /*1e30*/  FFMA.FTZ R103, R40, R104, R10 ;  /* 0x0000006828677223 */ /* 0x000fe2000001000a */
[----:B------:R-:W-:-:S04]  /*1e40*/  IMAD.WIDE.U32 R90, R105, 0x4, R64 ;  /* 0x00000004695a7825 */ /* 0x000fc800078e0040 */
[----:B------:R-:W-:Y:S01]  /*1e50*/  FFMA.FTZ R105, R39, R106, R9 ;  /* 0x0000006a27697223 */ /* 0x000fe20000010009 */
[----:B------:R3:W-:Y:S01]  /*1e60*/  STG.E desc[UR6][R62.64], R101 ;  /* 0x000000653e007986 */ /* 0x0007e2000c101906 */
[----:B--2---:R-:W-:Y:S01]  /*1e70*/  FFMA.FTZ R79, R35, R114, R5 ;  /* 0x00000072234f7223 */ /* 0x004fe20000010005 */
[----:B------:R-:W-:-:S04]  /*1e80*/  IMAD.WIDE.U32 R116, R107, 0x4, R64 ;  /* 0x000000046b747825 */ /* 0x000fc800078e0040 */
[----:B------:R-:W-:Y:S01]  /*1e90*/  FFMA.FTZ R107, R38, R108, R8 ;  /* 0x0000006c266b7223 */ /* 0x000fe20000010008 */
[----:B------:R2:W-:Y:S01]  /*1ea0*/  STG.E desc[UR6][R68.64], R71 ;  /* 0x0000004744007986 */ /* 0x0005e2000c101906 */
[----:B-1----:R-:W-:Y:S01]  /*1eb0*/  FFMA.FTZ R77, R36, R112, R6 ;  /* 0x00000070244d7223 */ /* 0x002fe20000010006 */
[----:B------:R-:W-:-:S04]  /*1ec0*/  IMAD.WIDE.U32 R118, R109, 0x4, R64 ;  /* 0x000000046d767825 */ /* 0x000fc800078e0040 */
[----:B------:R-:W-:Y:S01]  /*1ed0*/  FFMA.FTZ R81, R34, R70, R4 ;  /* 0x0000004622517223 */ /* 0x000fe20000010004 */
[----:B0-----:R-:W-:Y:S01]  /*1ee0*/  FFMA.FTZ R75, R37, R110, R7 ;  /* 0x0000006e254b7223 */ /* 0x001fe20000010007 */
[----:B------:R2:W-:Y:S01]  /*1ef0*/  STG.E desc[UR6][R72.64], R83 ;  /* 0x0000005348007986 */ /* 0x0005e2000c101906 */
[--C-:B------:R-:W-:Y:S01]  /*1f00*/  IMAD.WIDE.U32 R120, R111, 0x4, R64.reuse ;  /* 0x000000046f787825 */ /* 0x100fe200078e0040 */
[----:B---3--:R-:W0:Y:S02]  /*1f10*/  LDC.64 R62, c[0x0][0x380] ;  /* 0x0000e000ff3e7b82 */ /* 0x008e240000000a00 */
[----:B------:R2:W-:Y:S01]  /*1f20*/  STG.E desc[UR6][R84.64], R103 ;  /* 0x0000006754007986 */ /* 0x0005e2000c101906 */
[----:B------:R-:W-:-:S03]  /*1f30*/  IMAD.WIDE.U32 R64, R113, 0x4, R64 ;  /* 0x0000000471407825 */ /* 0x000fc600078e0040 */
[----:B------:R2:W-:Y:S04]  /*1f40*/  STG.E desc[UR6][R86.64], R105 ;  /* 0x0000006956007986 */ /* 0x0005e8000c101906 */
[----:B------:R2:W-:Y:S04]  /*1f50*/  STG.E desc[UR6][R88.64], R107 ;  /* 0x0000006b58007986 */ /* 0x0005e8000c101906 */
[----:B------:R2:W-:Y:S04]  /*1f60*/  STG.E desc[UR6][R90.64], R75 ;  /* 0x0000004b5a007986 */ /* 0x0005e8000c101906 */
[----:B------:R2:W-:Y:S04]  /*1f70*/  STG.E desc[UR6][R116.64], R77 ;  /* 0x0000004d74007986 */ /* 0x0005e8000c101906 */
[----:B------:R2:W-:Y:S01]  /*1f80*/  STG.E desc[UR6][R118.64], R79 ;  /* 0x0000004f76007986 */ /* 0x0005e2000c101906 */
[----:B0-----:R-:W-:-:S03]  /*1f90*/  IADD3 R2, PT, PT, R2, R62, RZ ;  /* 0x0000003e02027210 */ /* 0x001fc60007ffe0ff */
[----:B------:R2:W-:Y:S01]  /*1fa0*/  STG.E desc[UR6][R120.64], R81 ;  /* 0x0000005178007986 */ /* 0x0005e2000c101906 */
[----:B------:R-:W-:-:S03]  /*1fb0*/  ISETP.GE.AND P0, PT, R2, R63, PT ;  /* 0x0000003f0200720c */ /* 0x000fc60003f06270 */
[----:B------:R2:W-:Y:S10]  /*1fc0*/  STG.E desc[UR6][R64.64], R115 ;  /* 0x0000007340007986 */ /* 0x0005f4000c101906 */
[----:B------:R-:W-:Y:S05]  /*1fd0*/  @!P0 BRA `(.L_x_610) ;  /* 0xffffffe400308947 */ /* 0x000fea000383ffff */
[----:B------:R-:W-:Y:S05]  /*1fe0*/  EXIT ;  /* 0x000000000000794d */ /* 0x000fea0003800000 */
.L_x_611:
        /* <DEDUP_REMOVED lines=9> */
.L_x_1096:


//--------------------- .text._ZN10layer_norm13ln_fwd_kernelINS_13Kernel_traitsI13__nv_bfloat16fS2_fjLj3072ELj1ELj1ELj4ELj16ENS_18Kernel_traits_baseILj3072ES2_fS2_fjLj128EEEEEEEvNS_9FwdParamsE --------------------------
	.section	.text._ZN10layer_norm13ln_fwd_kernelINS_13Kernel_traitsI13__nv_bfloat16fS2_fjLj3072ELj1ELj1ELj4ELj16ENS_18Kernel_traits_baseILj3072ES2_fS2_fjLj128EEEEEEEvNS_9FwdParamsE,"ax",@progbits
	.align	128
        .global         _ZN10layer_norm13ln_fwd_kernelINS_13Kernel_traitsI13__nv_bfloat16fS2_fjLj3072ELj1ELj1ELj4ELj16ENS_18Kernel_traits_baseILj3072ES2_fS2_fjLj128EEEEEEEvNS_9FwdParamsE
        .type           _ZN10layer_norm13ln_fwd_kernelINS_13Kernel_traitsI13__nv_bfloat16fS2_fjLj3072ELj1ELj1ELj4ELj16ENS_18Kernel_traits_baseILj3072ES2_fS2_fjLj128EEEEEEEvNS_9FwdParamsE,@function
        .size           _ZN10layer_norm13ln_fwd_kernelINS_13Kernel_traitsI13__nv_bfloat16fS2_fjLj3072ELj1ELj1ELj4ELj16ENS_18Kernel_traits_baseILj3072ES2_fS2_fjLj128EEEEEEEvNS_9FwdParamsE,(.L_x_1097 - _ZN10layer_norm13ln_fwd_kernelINS_13Kernel_traitsI13__nv_bfloat16fS2_fjLj3072ELj1ELj1ELj4ELj16ENS_18Kernel_traits_baseILj3072ES2_fS2_fjLj128EEEEEEEvNS_9FwdParamsE)
        .other          _ZN10layer_norm13ln_fwd_kernelINS_13Kernel_traitsI13__nv_bfloat16fS2_fjLj3072ELj1ELj1ELj4ELj16ENS_18Kernel_traits_baseILj3072ES2_fS2_fjLj128EEEEEEEvNS_9FwdParamsE,@"STO_CUDA_ENTRY STV_DEFAULT"
_ZN10layer_norm13ln_fwd_kernelINS_13Kernel_traitsI13__nv_bfloat16fS2_fjLj3072ELj1ELj1ELj4ELj16ENS_18Kernel_traits_baseILj3072ES2_fS2_fjLj128EEEEEEEvNS_9FwdParamsE:
.text._ZN10layer_norm13ln_fwd_kernelINS_13Kernel_traitsI13__nv_bfloat16fS2_fjLj3072ELj1ELj1ELj4ELj16ENS_18Kernel_traits_baseILj3072ES2_fS2_fjLj128EEEEEEEvNS_9FwdParamsE:
        /* <DEDUP_REMOVED lines=10> */
[----:B0-----:R-:W-:-:S05]  /*00a0*/  IMAD.WIDE.U32 R4, R76, 0x8, R4 ;  /* 0x000000084c047825 */ /* 0x001fca00078e0004 */
[----:B-1----:R-:W4:Y:S01]  /*00b0*/  LDG.E.64 R48, desc[UR8][R4.64+0x1400] ;  /* 0x0014000804307981 */ /* 0x002f22000c1e1b00 */
[----:B---3--:R-:W-:-:S03]  /*00c0*/  IMAD.WIDE.U32 R6, R76, 0x8, R6 ;  /* 0x000000084c067825 */ /* 0x008fc600078e0006 */
[----:B------:R-:W3:Y:S04]  /*00d0*/  LDG.E.64 R46, desc[UR8][R4.64+0x1000] ;  /* 0x00100008042e7981 */ /* 0x000ee8000c1e1b00 */
[----:B------:R-:W5:Y:S04]  /*00e0*/  LDG.E.64 R44, desc[UR8][R4.64+0xc00] ;  /* 0x000c0008042c7981 */ /* 0x000f68000c1e1b00 */
[----:B------:R-:W2:Y:S04]  /*00f0*/  LDG.E.64 R42, desc[UR8][R4.64+0x800] ;  /* 0x00080008042a7981 */ /* 0x000ea8000c1e1b00 */
[----:B------:R-:W2:Y:S04]  /*0100*/  LDG.E.64 R40, desc[UR8][R4.64+0x400] ;  /* 0x0004000804287981 */ /* 0x000ea8000c1e1b00 */
[----:B------:R0:W2:Y:S04]  /*0110*/  LDG.E.64 R38, desc[UR8][R4.64] ;  /* 0x0000000804267981 */ /* 0x0000a8000c1e1b00 */
[----:B------:R-:W2:Y:S04]  /*0120*/  LDG.E.64 R36, desc[UR8][R6.64+0x1400] ;  /* 0x0014000806247981 */ /* 0x000ea8000c1e1b00 */
[----:B------:R-:W2:Y:S04]  /*0130*/  LDG.E.64 R34, desc[UR8][R6.64+0x1000] ;  /* 0x0010000806227981 */ /* 0x000ea8000c1e1b00 */
[----:B------:R-:W2:Y:S04]  /*0140*/  LDG.E.64 R32, desc[UR8][R6.64+0xc00] ;  /* 0x000c000806207981 */ /* 0x000ea8000c1e1b00 */
[----:B------:R-:W2:Y:S04]  /*0150*/  LDG.E.64 R30, desc[UR8][R6.64+0x800] ;  /* 0x00080008061e7981 */ /* 0x000ea8000c1e1b00 */
[----:B------:R-:W2:Y:S04]  /*0160*/  LDG.E.64 R28, desc[UR8][R6.64+0x400] ;  /* 0x00040008061c7981 */ /* 0x000ea8000c1e1b00 */
[----:B------:R-:W2:Y:S01]  /*0170*/  LDG.E.64 R2, desc[UR8][R6.64] ;  /* 0x0000000806027981 */ /* 0x000ea2000c1e1b00 */
[----:B------:R-:W-:Y:S01]  /*0180*/  LOP3.LUT R77, R76, 0x1f, RZ, 0xc0, !PT ;  /* 0x0000001f4c4d7812 */ /* 0x000fe200078ec0ff */
[----:B------:R-:W-:Y:S01]  /*0190*/  UPLOP3.LUT UP0, UPT, UPT, UPT, UPT, 0x40, 0x4 ;  /* 0x000000000004789c */ /* 0x000fe20003f0e870 */
[----:B----4-:R-:W-:-:S02]  /*01a0*/  SHF.R.U64 R55, R48, 0x10, R49 ;  /* 0x0000001030377819 */ /* 0x010fc40000001231 */
[----:B------:R-:W-:Y:S02]  /*01b0*/  SHF.R.U32.HI R0, RZ, 0x10, R49 ;  /* 0x00000010ff007819 */ /* 0x000fe40000011631 */
[--C-:B---3--:R-:W-:Y:S02]  /*01c0*/  SHF.R.U64 R56, R46, 0x10, R47.reuse ;  /* 0x000000102e387819 */ /* 0x108fe4000000122f */
[----:B------:R-:W-:Y:S02]  /*01d0*/  PRMT R55, R55, 0x5410, R0 ;  /* 0x0000541037377816 */ /* 0x000fe40000000000 */
[----:B0-----:R-:W-:Y:S02]  /*01e0*/  SHF.R.U32.HI R4, RZ, 0x10, R47 ;  /* 0x00000010ff047819 */ /* 0x001fe4000001162f */
[--C-:B-----5:R-:W-:Y:S02]  /*01f0*/  SHF.R.U64 R57, R44, 0x10, R45.reuse ;  /* 0x000000102c397819 */ /* 0x120fe4000000122d */
[----:B------:R-:W-:-:S02]  /*0200*/  SHF.R.U32.HI R0, RZ, 0x10, R45 ;  /* 0x00000010ff007819 */ /* 0x000fc4000001162d */
[----:B------:R-:W-:Y:S02]  /*0210*/  PRMT R56, R56, 0x5410, R4 ;  /* 0x0000541038387816 */ /* 0x000fe40000000004 */
[----:B------:R-:W-:Y:S02]  /*0220*/  PRMT R57, R57, 0x5410, R0 ;  /* 0x0000541039397816 */ /* 0x000fe40000000000 */
[----:B--2---:R-:W-:Y:S02]  /*0230*/  SHF.R.U64 R58, R42, 0x10, R43 ;  /* 0x000000102a3a7819 */ /* 0x004fe4000000122b */
[----:B------:R-:W-:Y:S02]  /*0240*/  SHF.R.U64 R0, R40, 0x10, R41 ;  /* 0x0000001028007819 */ /* 0x000fe40000001229 */
[----:B------:R-:W-:Y:S02]  /*0250*/  SHF.R.U64 R59, R38, 0x10, R39 ;  /* 0x00000010263b7819 */ /* 0x000fe40000001227 */
[----:B------:R-:W-:-:S02]  /*0260*/  SHF.R.U64 R4, R36, 0x10, R37 ;  /* 0x0000001024047819 */ /* 0x000fc40000001225 */
[----:B------:R-:W-:Y:S02]  /*0270*/  PRMT R58, R58, 0x5410, R0 ;  /* 0x000054103a3a7816 */ /* 0x000fe40000000000 */
[----:B------:R-:W-:Y:S02]  /*0280*/  PRMT R59, R59, 0x5410, R4 ;  /* 0x000054103b3b7816 */ /* 0x000fe40000000004 */
        /* <DEDUP_REMOVED lines=8> */
[----:B------:R-:W-:Y:S02]  /*0310*/  SHF.R.U32.HI R65, RZ, 0x10, R33 ;  /* 0x00000010ff417819 */ /* 0x000fe40000011621 */
[----:B------:R-:W-:-:S02]  /*0320*/  SHF.R.U64 R0, R30, 0x10, R31 ;  /* 0x000000101e007819 */ /* 0x000fc4000000121f */
[----:B------:R-:W-:Y:S02]  /*0330*/  SHF.R.U32.HI R4, RZ, 0x10, R31 ;  /* 0x00000010ff047819 */ /* 0x000fe4000001161f */
[----:B------:R-:W-:Y:S02]  /*0340*/  SHF.R.U32.HI R70, RZ, 0x10, R41 ;  /* 0x00000010ff467819 */ /* 0x000fe40000011629 */
[----:B------:R-:W-:Y:S02]  /*0350*/  SHF.R.U32.HI R71, RZ, 0x10, R39 ;  /* 0x00000010ff477819 */ /* 0x000fe40000011627 */
[----:B------:R-:W-:Y:S02]  /*0360*/  PRMT R65, R65, 0x5410, R0 ;  /* 0x0000541041417816 */ /* 0x000fe40000000000 */
[----:B------:R-:W-:Y:S02]  /*0370*/  PRMT R69, R4, 0x7610, R69 ;  /* 0x0000761004457816 */ /* 0x000fe40000000045 */
[----:B------:R-:W-:-:S02]  /*0380*/  PRMT R70, R70, 0x5410, R70 ;  /* 0x0000541046467816 */ /* 0x000fc40000000046 */
[----:B------:R-:W-:Y:S02]  /*0390*/  PRMT R71, R71, 0x5410, R71 ;  /* 0x0000541047477816 */ /* 0x000fe40000000047 */
[--C-:B------:R-:W-:Y:S02]  /*03a0*/  SHF.R.U64 R66, R28, 0x10, R29.reuse ;  /* 0x000000101c427819 */ /* 0x100fe4000000121d */
[----:B------:R-:W-:Y:S02]  /*03b0*/  SHF.R.U32.HI R5, RZ, 0x10, R29 ;  /* 0x00000010ff057819 */ /* 0x000fe4000001161d */
[--C-:B------:R-:W-:Y:S02]  /*03c0*/  SHF.R.U64 R0, R2, 0x10, R3.reuse ;  /* 0x0000001002007819 */ /* 0x100fe40000001203 */
[----:B------:R-:W-:Y:S02]  /*03d0*/  SHF.R.U32.HI R4, RZ, 0x10, R3 ;  /* 0x00000010ff047819 */ /* 0x000fe40000011603 */
[----:B------:R-:W-:-:S02]  /*03e0*/  PRMT R70, R5, 0x7610, R70 ;  /* 0x0000761005467816 */ /* 0x000fc40000000046 */
[----:B------:R-:W-:Y:S02]  /*03f0*/  PRMT R66, R66, 0x5410, R0 ;  /* 0x0000541042427816 */ /* 0x000fe40000000000 */
[----:B------:R-:W-:-:S07]  /*0400*/  PRMT R71, R4, 0x7610, R71 ;  /* 0x0000761004477816 */ /* 0x000fce0000000047 */
.L_x_612:
[----:B0-----:R-:W0:Y:S01]  /*0410*/  LDC.64 R20, c[0x0][0x390] ;  /* 0x0000e400ff147b82 */ /* 0x001e220000000a00 */
[----:B------:R-:W-:-:S06]  /*0420*/  UIMAD UR5, UR4, 0x300, URZ ;  /* 0x00000300040578a4 */ /* 0x000fcc000f8e02ff */
[----:B------:R-:W-:-:S05]  /*0430*/  LOP3.LUT R54, R76, UR5, RZ, 0xfc, !PT ;  /* 0x000000054c367c12 */ /* 0x000fca000f8efcff */
        /* <DEDUP_REMOVED lines=15> */
[----:B------:R-:W0:Y:S01]  /*0530*/  S2UR UR6, SR_CgaCtaId ;  /* 0x00000000000679c3 */ /* 0x000e220000008800 */
[C---:B------:R-:W-:Y:S01]  /*0540*/  ISETP.NE.AND P0, PT, R77.reuse, RZ, PT ;  /* 0x000000ff4d00720c */ /* 0x040fe20003f05270 */
[----:B------:R-:W-:Y:S01]  /*0550*/  UMOV UR5, 0x400 ;  /* 0x0000040000057882 */ /* 0x000fe20000000000 */
[----:B------:R-:W-:Y:S02]  /*0560*/  SHF.R.U32.HI R64, RZ, 0x5, R76 ;  /* 0x00000005ff407819 */ /* 0x000fe4000001164c */
[----:B------:R-:W-:Y:S01]  /*0570*/  ISETP.GT.U32.AND P1, PT, R77, 0x3, PT ;  /* 0x000000034d00780c */ /* 0x000fe20003f24070 */
[----:B0-----:R-:W-:-:S04]  /*0580*/  ULEA UR5, UR6, UR5, 0x18 ;  /* 0x0000000506057291 */ /* 0x001fc8000f8ec0ff */
[----:B------:R-:W-:Y:S02]  /*0590*/  @UP0 UIADD3 UR5, UPT, UPT, UR5, 0x20, URZ ;  /* 0x0000002005050890 */ /* 0x000fe4000fffe0ff */
[----:B------:R-:W-:Y:S01]  /*05a0*/  UPLOP3.LUT UP0, UPT, UPT, UPT, UP0, 0x40, 0x4 ;  /* 0x000000000004789c */ /* 0x000fe20003f0e800 */
        /* <DEDUP_REMOVED lines=34> */
[----:B------:R-:W-:-:S04]  /*07d0*/  FMUL.FTZ R50, R50, 0.001302083372138440609 ;  /* 0x3aaaaaab32327820 */ /* 0x000fc80000410000 */
        /* <DEDUP_REMOVED lines=58> */
[----:B------:R-:W-:Y:S01]  /*0b80*/  @!P0 LEA R63, R64, UR5, 0x3 ;  /* 0x00000005403f8c11 */ /* 0x000fe2000f8e18ff */
[----:B------:R-:W-:-:S04]  /*0b90*/  HFMA2 R64, -RZ, RZ, 0, 0 ;  /* 0x00000000ff407431 */ /* 0x000fc800000001ff */
[----:B------:R0:W-:Y:S01]  /*0ba0*/  @!P0 STS.64 [R63], R50 ;  /* 0x000000323f008388 */ /* 0x0001e20000000a00 */
[----:B------:R-:W-:Y:S01]  /*0bb0*/  BAR.SYNC.DEFER_BLOCKING 0x0 ;  /* 0x0000000000007b1d */ /* 0x000fe20000010000 */
[----:B------:R-:W-:Y:S02]  /*0bc0*/  @!P1 MOV R64, 0x44400000 ;  /* 0x4440000000409802 */ /* 0x000fe40000000f00 */
[----:B------:R-:W-:Y:S02]  /*0bd0*/  ISETP.NE.AND P0, PT, R76, RZ, PT ;  /* 0x000000ff4c00720c */ /* 0x000fe40003f05270 */
[----:B0-----:R-:W-:Y:S02]  /*0be0*/  CS2R R50, SRZ ;  /* 0x0000000000327805 */ /* 0x001fe4000001ff00 */
[----:B------:R-:W-:Y:S01]  /*0bf0*/  @!P1 LEA R63, R77, UR5, 0x3 ;  /* 0x000000054d3f9c11 */ /* 0x000fe2000f8e18ff */
[----:B------:R-:W-:Y:S08]  /*0c00*/  SHFL.DOWN PT, R68, R64, 0x2, 0x1f ;  /* 0x08401f0040447f89 */ /* 0x000ff000000e0000 */
[----:B------:R-:W0:Y:S01]  /*0c10*/  @!P0 LDC.64 R74, c[0x0][0x3a0] ;  /* 0x0000e800ff4a8b82 */ /* 0x000e220000000a00 */
[----:B------:R-:W1:Y:S07]  /*0c20*/  @!P1 LDS.64 R50, [R63] ;  /* 0x000000003f329984 */ /* 0x000e6e0000000a00 */
[----:B------:R-:W2:Y:S01]  /*0c30*/  @!P0 LDC.64 R72, c[0x0][0x3a8] ;  /* 0x0000ea00ff488b82 */ /* 0x000ea20000000a00 */
[----:B-1----:R-:W1:Y:S02]  /*0c40*/  SHFL.DOWN PT, R67, R50, 0x2, 0x1f ;  /* 0x08401f0032437f89 */ /* 0x002e6400000e0000 */
[----:B-1----:R-:W-:Y:S01]  /*0c50*/  FADD.FTZ R63, -R67, R50 ;  /* 0x00000032433f7221 */ /* 0x002fe20000010100 */
[----:B------:R-:W-:-:S03]  /*0c60*/  FMUL.FTZ R67, R68, R67 ;  /* 0x0000004344437220 */ /* 0x000fc60000410000 */
[----:B------:R-:W-:Y:S01]  /*0c70*/  FMUL.FTZ R63, R63, R63 ;  /* 0x0000003f3f3f7220 */ /* 0x000fe20000410000 */
[----:B------:R-:W-:-:S03]  /*0c80*/  FFMA.FTZ R50, R64, R50, R67 ;  /* 0x0000003240327223 */ /* 0x000fc60000010043 */
[----:B------:R-:W-:-:S04]  /*0c90*/  FMUL.FTZ R63, R63, R64 ;  /* 0x000000403f3f7220 */ /* 0x000fc80000410000 */
[C---:B------:R-:W-:Y:S01]  /*0ca0*/  FMUL.FTZ R63, R68.reuse, R63 ;  /* 0x0000003f443f7220 */ /* 0x040fe20000410000 */
[----:B------:R-:W-:Y:S02]  /*0cb0*/  FADD.FTZ R68, R68, R64 ;  /* 0x0000004044447221 */ /* 0x000fe40000010000 */
[----:B------:R-:W1:Y:S02]  /*0cc0*/  SHFL.DOWN PT, R64, R51, 0x2, 0x1f ;  /* 0x08401f0033407f89 */ /* 0x000e6400000e0000 */
[----:B-1----:R-:W-:Y:S02]  /*0cd0*/  FADD.FTZ R51, R64, R51 ;  /* 0x0000003340337221 */ /* 0x002fe40000010000 */
[----:B------:R-:W1:Y:S02]  /*0ce0*/  MUFU.RCP R64, R68 ;  /* 0x0000004400407308 */ /* 0x000e640000001000 */
[C---:B-1----:R-:W-:Y:S01]  /*0cf0*/  FMUL.FTZ R50, R64.reuse, R50 ;  /* 0x0000003240327220 */ /* 0x042fe20000410000 */
[----:B------:R-:W-:-:S02]  /*0d00*/  FFMA.FTZ R63, R64, R63, R51 ;  /* 0x0000003f403f7223 */ /* 0x000fc40000010033 */
[----:B------:R-:W-:Y:S04]  /*0d10*/  SHFL.DOWN PT, R51, R68, 0x1, 0x1f ;  /* 0x08201f0044337f89 */ /* 0x000fe800000e0000 */
[----:B------:R-:W1:Y:S02]  /*0d20*/  SHFL.DOWN PT, R67, R50, 0x1, 0x1f ;  /* 0x08201f0032437f89 */ /* 0x000e6400000e0000 */
[----:B-1----:R-:W-:Y:S01]  /*0d30*/  FADD.FTZ R64, R50, -R67 ;  /* 0x8000004332407221 */ /* 0x002fe20000010000 */
[----:B------:R-:W-:-:S03]  /*0d40*/  FMUL.FTZ R67, R51, R67 ;  /* 0x0000004333437220 */ /* 0x000fc60000410000 */
[----:B------:R-:W-:Y:S01]  /*0d50*/  FMUL.FTZ R64, R64, R64 ;  /* 0x0000004040407220 */ /* 0x000fe20000410000 */
[C---:B------:R-:W-:Y:S02]  /*0d60*/  FFMA.FTZ R67, R68.reuse, R50, R67 ;  /* 0x0000003244437223 */ /* 0x040fe40000010043 */
[----:B------:R-:W1:Y:S01]  /*0d70*/  SHFL.DOWN PT, R50, R63, 0x1, 0x1f ;  /* 0x08201f003f327f89 */ /* 0x000e6200000e0000 */
[----:B------:R-:W-:-:S04]  /*0d80*/  FMUL.FTZ R64, R68, R64 ;  /* 0x0000004044407220 */ /* 0x000fc80000410000 */
[----:B------:R-:W-:Y:S01]  /*0d90*/  FMUL.FTZ R64, R51, R64 ;  /* 0x0000004033407220 */ /* 0x000fe20000410000 */
[----:B------:R-:W-:-:S06]  /*0da0*/  FADD.FTZ R51, R68, R51 ;  /* 0x0000003344337221 */ /* 0x000fcc0000010000 */
[----:B------:R-:W3:Y:S01]  /*0db0*/  MUFU.RCP R51, R51 ;  /* 0x0000003300337308 */ /* 0x000ee20000001000 */
[----:B-1----:R-:W-:-:S04]  /*0dc0*/  FADD.FTZ R50, R63, R50 ;  /* 0x000000323f327221 */ /* 0x002fc80000010000 */
[C---:B---3--:R-:W-:Y:S01]  /*0dd0*/  FFMA.FTZ R50, R51.reuse, R64, R50 ;  /* 0x0000004033327223 */ /* 0x048fe20000010032 */
[----:B------:R-:W-:Y:S02]  /*0de0*/  FMUL.FTZ R67, R51, R67 ;  /* 0x0000004333437220 */ /* 0x000fe40000410000 */
[----:B------:R-:W1:Y:S03]  /*0df0*/  LDC R51, c[0x0][0x3d0] ;  /* 0x0000f400ff337b82 */ /* 0x000e660000000800 */
[----:B------:R-:W1:Y:S04]  /*0e00*/  SHFL.IDX PT, R50, R50, RZ, 0x1f ;  /* 0x00001fff32327589 */ /* 0x000e6800000e0000 */
[----:B------:R-:W3:Y:S01]  /*0e10*/  SHFL.IDX PT, R67, R67, RZ, 0x1f ;  /* 0x00001fff43437589 */ /* 0x000ee200000e0000 */
[----:B-1----:R-:W-:Y:S01]  /*0e20*/  FFMA.FTZ R50, R50, 0.00032552084303461015224, R51 ;  /* 0x39aaaaab32327823 */ /* 0x002fe20000010033 */
[----:B---3--:R-:W-:-:S05]  /*0e30*/  R2UR UR5, R67 ;  /* 0x00000000430572ca */ /* 0x008fca00000e0000 */
[----:B------:R-:W1:Y:S08]  /*0e40*/  MUFU.RSQ R50, R50 ;  /* 0x0000003200327308 */ /* 0x000e700000001400 */
        /* <DEDUP_REMOVED lines=8> */
[----:B------:R-:W-:Y:S01]  /*0ed0*/  PRMT R5, R46, 0x5410, R56 ;  /* 0x000054102e057816 */ /* 0x000fe20000000038 */
[----:B------:R-:W-:Y:S01]  /*0ee0*/  FADD.FTZ R50, R4, -UR5 ;  /* 0x8000000504327e21 */ /* 0x000fe20008010000 */
[----:B------:R-:W-:Y:S01]  /*0ef0*/  PRMT R6, R34, 0x7610, R60 ;  /* 0x0000761022067816 */ /* 0x000fe2000000003c */
[----:B------:R-:W-:Y:S01]  /*0f00*/  FADD.FTZ R64, R7, -UR5 ;  /* 0x8000000507407e21 */ /* 0x000fe20008010000 */
[----:B------:R-:W-:Y:S01]  /*0f10*/  PRMT R7, R36, 0x7610, R59 ;  /* 0x0000761024077816 */ /* 0x000fe2000000003b */
        /* <DEDUP_REMOVED lines=17> */
[----:B------:R-:W-:Y:S01]  /*1030*/  PRMT R16, R16, 0x5410, R17 ;  /* 0x0000541010107816 */ /* 0x000fe20000000011 */
[----:B------:R-:W-:Y:S01]  /*1040*/  FMUL.FTZ R11, R11, UR6 ;  /* 0x000000060b0b7c20 */ /* 0x000fe20008410000 */
[----:B------:R-:W-:Y:S01]  /*1050*/  F2FP.BF16.F32.PACK_AB R21, RZ, R21 ;  /* 0x00000015ff15723e */ /* 0x000fe200000010ff */
[----:B------:R-:W-:Y:S01]  /*1060*/  FADD.FTZ R19, R19, -UR5 ;  /* 0x8000000513137e21 */ /* 0x000fe20008010000 */
[----:B------:R-:W-:Y:S01]  /*1070*/  F2FP.BF16.F32.PACK_AB R4, RZ, R4 ;  /* 0x00000004ff04723e */ /* 0x000fe200000010ff */
[----:B------:R-:W-:Y:S01]  /*1080*/  FADD.FTZ R12, R12, -UR5 ;  /* 0x800000050c0c7e21 */ /* 0x000fe20008010000 */
[----:B------:R-:W-:Y:S01]  /*1090*/  HFMA2.BF16_V2 R18, R5, R16, R6 ;  /* 0x0000001005127231 */ /* 0x000fe20000200006 */
[----:B------:R-:W-:Y:S01]  /*10a0*/  PRMT R16, R20, 0x5410, R21 ;  /* 0x0000541014107816 */ /* 0x000fe20000000015 */
[----:B------:R-:W-:Y:S01]  /*10b0*/  FMUL.FTZ R20, R25, UR6 ;  /* 0x0000000619147c20 */ /* 0x000fe20008410000 */
[----:B------:R-:W-:Y:S01]  /*10c0*/  PRMT R6, R48, 0x5410, R55 ;  /* 0x0000541030067816 */ /* 0x000fe20000000037 */
[----:B------:R-:W-:Y:S01]  /*10d0*/  FMUL.FTZ R25, R27, UR6 ;  /* 0x000000061b197c20 */ /* 0x000fe20008410000 */
[----:B------:R-:W-:Y:S01]  /*10e0*/  F2FP.BF16.F32.PACK_AB R17, RZ, R22 ;  /* 0x00000016ff11723e */ /* 0x000fe200000010ff */
[----:B------:R-:W-:Y:S01]  /*10f0*/  FMUL.FTZ R21, R24, UR6 ;  /* 0x0000000618157c20 */ /* 0x000fe20008410000 */
[----:B------:R-:W-:Y:S01]  /*1100*/  FADD.FTZ R13, R13, -UR5 ;  /* 0x800000050d0d7e21 */ /* 0x000fe20008010000 */
[----:B------:R-:W-:Y:S01]  /*1110*/  HFMA2.BF16_V2 R16, R6, R16, R7 ;  /* 0x0000001006107231 */ /* 0x000fe20000200007 */
[----:B------:R-:W-:Y:S01]  /*1120*/  F2FP.BF16.F32.PACK_AB R25, RZ, R25 ;  /* 0x00000019ff19723e */ /* 0x000fe200000010ff */
[----:B------:R-:W-:Y:S01]  /*1130*/  HFMA2.BF16_V2 R7, R47.H0_H0, R4.H0_H0, R35.H0_H0 ;  /* 0x200000042f077231 */ /* 0x000fe20000240823 */
[----:B------:R-:W-:Y:S01]  /*1140*/  PRMT R5, R18, 0x7632, R5 ;  /* 0x0000763212057816 */ /* 0x000fe20000000005 */
[----:B------:R-:W-:Y:S01]  /*1150*/  HFMA2.BF16_V2 R17, R49.H0_H0, R17.H0_H0, R37.H0_H0 ;  /* 0x2000001131117231 */ /* 0x000fe20000240825 */
[----:B------:R-:W-:Y:S01]  /*1160*/  PRMT R6, R16, 0x7632, R6 ;  /* 0x0000763210067816 */ /* 0x000fe20000000006 */
[----:B------:R-:W-:Y:S01]  /*1170*/  FMUL.FTZ R12, R12, UR6 ;  /* 0x000000060c0c7c20 */ /* 0x000fe20008410000 */
[----:B------:R-:W-:Y:S01]  /*1180*/  LOP3.LUT R5, R5, 0xffff, RZ, 0xc0, !PT ;  /* 0x0000ffff05057812 */ /* 0x000fe200078ec0ff */
[----:B------:R-:W-:Y:S01]  /*1190*/  FMUL.FTZ R13, R13, UR6 ;  /* 0x000000060d0d7c20 */ /* 0x000fe20008410000 */
[----:B------:R-:W-:Y:S01]  /*11a0*/  LOP3.LUT R6, R6, 0xffff, RZ, 0xc0, !PT ;  /* 0x0000ffff06067812 */ /* 0x000fe200078ec0ff */
[----:B------:R-:W-:Y:S01]  /*11b0*/  FADD.FTZ R15, R15, -UR5 ;  /* 0x800000050f0f7e21 */ /* 0x000fe20008010000 */
[----:B------:R-:W-:Y:S01]  /*11c0*/  F2FP.BF16.F32.PACK_AB R21, RZ, R21 ;  /* 0x00000015ff15723e */ /* 0x000fe200000010ff */
[----:B------:R-:W-:Y:S01]  /*11d0*/  IMAD.WIDE.U32 R4, R5, 0x10000, RZ ;  /* 0x0001000005047825 */ /* 0x000fe200078e00ff */
[----:B------:R-:W-:-:S03]  /*11e0*/  F2FP.BF16.F32.PACK_AB R20, RZ, R20 ;  /* 0x00000014ff14723e */ /* 0x000fc600000010ff */
[----:B------:R-:W-:Y:S01]  /*11f0*/  FMUL.FTZ R22, R15, UR6 ;  /* 0x000000060f167c20 */ /* 0x000fe20008410000 */
[----:B------:R-:W-:Y:S01]  /*1200*/  F2FP.BF16.F32.PACK_AB R12, RZ, R12 ;  /* 0x0000000cff0c723e */ /* 0x000fe200000010ff */
[----:B------:R-:W-:Y:S01]  /*1210*/  FADD.FTZ R8, R8, -UR5 ;  /* 0x8000000508087e21 */ /* 0x000fe20008010000 */
[----:B------:R-:W-:Y:S01]  /*1220*/  LOP3.LUT R5, R5, 0xffff, R7, 0xf8, !PT ;  /* 0x0000ffff05057812 */ /* 0x000fe200078ef807 */
[----:B------:R-:W-:Y:S01]  /*1230*/  IMAD.WIDE.U32 R6, R6, 0x10000, RZ ;  /* 0x0001000006067825 */ /* 0x000fe200078e00ff */
[----:B------:R-:W-:-:S03]  /*1240*/  F2FP.BF16.F32.PACK_AB R13, RZ, R13 ;  /* 0x0000000dff0d723e */ /* 0x000fc600000010ff */
[----:B------:R-:W-:Y:S01]  /*1250*/  FMUL.FTZ R50, R50, UR6 ;  /* 0x0000000632327c20 */ /* 0x000fe20008410000 */
[----:B------:R-:W-:Y:S01]  /*1260*/  FMUL.FTZ R15, R51, UR6 ;  /* 0x00000006330f7c20 */ /* 0x000fe20008410000 */
[----:B------:R-:W-:Y:S01]  /*1270*/  FMUL.FTZ R24, R8, UR6 ;  /* 0x0000000608187c20 */ /* 0x000fe20008410000 */
[----:B------:R-:W-:Y:S01]  /*1280*/  LOP3.LUT R6, R6, 0xffff, R16, 0xf8, !PT ;  /* 0x0000ffff06067812 */ /* 0x000fe200078ef810 */
[----:B------:R-:W-:Y:S01]  /*1290*/  FMUL.FTZ R16, R23, UR6 ;  /* 0x0000000617107c20 */ /* 0x000fe20008410000 */
[----:B------:R-:W-:Y:S01]  /*12a0*/  F2FP.BF16.F32.PACK_AB R23, RZ, R10 ;  /* 0x0000000aff17723e */ /* 0x000fe200000010ff */
[----:B------:R-:W-:Y:S01]  /*12b0*/  FADD.FTZ R26, R26, -UR5 ;  /* 0x800000051a1a7e21 */ /* 0x000fe20008010000 */
[----:B------:R-:W-:Y:S01]  /*12c0*/  F2FP.BF16.F32.PACK_AB R10, RZ, R11 ;  /* 0x0000000bff0a723e */ /* 0x000fe200000010ff */
[----:B------:R-:W-:Y:S01]  /*12d0*/  FADD.FTZ R9, R9, -UR5 ;  /* 0x8000000509097e21 */ /* 0x000fe20008010000 */
[----:B------:R-:W-:Y:S01]  /*12e0*/  LOP3.LUT R7, R7, 0xffff, R17, 0xf8, !PT ;  /* 0x0000ffff07077812 */ /* 0x000fe200078ef811 */
[----:B------:R-:W-:Y:S01]  /*12f0*/  FMUL.FTZ R17, R19, UR6 ;  /* 0x0000000613117c20 */ /* 0x000fe20008410000 */
[----:B------:R-:W-:Y:S01]  /*1300*/  HFMA2.BF16_V2 R19, R71.H1_H1, R25.H0_H0, R71.H0_H0 ;  /* 0x2000001947137231 */ /* 0x000fe20000240c47 */
[----:B------:R-:W-:Y:S01]  /*1310*/  PRMT R25, R21, 0x5410, R20 ;  /* 0x0000541015197816 */ /* 0x000fe20000000014 */
[----:B------:R-:W-:Y:S01]  /*1320*/  HFMA2.BF16_V2 R21, R45.H0_H0, R23.H0_H0, R33.H0_H0 ;  /* 0x200000172d157231 */ /* 0x000fe20000240821 */
[----:B------:R-:W-:Y:S01]  /*1330*/  PRMT R23, R2, 0x7610, R66 ;  /* 0x0000761002177816 */ /* 0x000fe20000000042 */
[----:B------:R-:W-:Y:S01]  /*1340*/  HFMA2.BF16_V2 R20, R57.H1_H1, R10.H0_H0, R65.H0_H0 ;  /* 0x2000000a39147231 */ /* 0x000fe20000240c41 */
[----:B------:R-:W-:Y:S01]  /*1350*/  PRMT R10, R38, 0x5410, R59 ;  /* 0x00005410260a7816 */ /* 0x000fe2000000003b */
[----:B------:R-:W-:Y:S01]  /*1360*/  FMUL.FTZ R9, R9, UR6 ;  /* 0x0000000609097c20 */ /* 0x000fe20008410000 */
[----:B------:R-:W-:Y:S01]  /*1370*/  F2FP.BF16.F32.PACK_AB R8, RZ, R50 ;  /* 0x00000032ff08723e */ /* 0x000fe200000010ff */
[----:B------:R-:W-:Y:S01]  /*1380*/  FADD.FTZ R14, R14, -UR5 ;  /* 0x800000050e0e7e21 */ /* 0x000fe20008010000 */
[----:B------:R-:W-:Y:S01]  /*1390*/  F2FP.BF16.F32.PACK_AB R15, RZ, R15 ;  /* 0x0000000fff0f723e */ /* 0x000fe200000010ff */
[----:B------:R-:W-:Y:S01]  /*13a0*/  FMUL.FTZ R27, R63, UR6 ;  /* 0x000000063f1b7c20 */ /* 0x000fe20008410000 */
[----:B------:R-:W-:Y:S01]  /*13b0*/  HFMA2.BF16_V2 R25, R10, R25, R23 ;  /* 0x000000190a197231 */ /* 0x000fe20000200017 */
[----:B------:R-:W-:Y:S01]  /*13c0*/  PRMT R10, R12, 0x5410, R13 ;  /* 0x000054100c0a7816 */ /* 0x000fe2000000000d */
[----:B------:R-:W-:Y:S01]  /*13d0*/  FMUL.FTZ R14, R14, UR6 ;  /* 0x000000060e0e7c20 */ /* 0x000fe20008410000 */
[----:B------:R-:W-:Y:S01]  /*13e0*/  PRMT R12, R40, 0x7610, R58 ;  /* 0x00007610280c7816 */ /* 0x000fe2000000003a */
[----:B------:R-:W1:Y:S01]  /*13f0*/  LDC.64 R50, c[0x0][0x398] ;  /* 0x0000e600ff327b82 */ /* 0x000e620000000a00 */
[----:B------:R-:W-:-:S02]  /*1400*/  PRMT R13, R28, 0x5410, R66 ;  /* 0x000054101c0d7816 */ /* 0x000fc40000000042 */
[----:B------:R-:W-:Y:S02]  /*1410*/  PRMT R8, R8, 0x5410, R15 ;  /* 0x0000541008087816 */ /* 0x000fe4000000000f */
[----:B------:R-:W-:Y:S01]  /*1420*/  PRMT R15, R30, 0x7610, R65 ;  /* 0x000076101e0f7816 */ /* 0x000fe20000000041 */
[----:B------:R-:W-:Y:S01]  /*1430*/  HFMA2.BF16_V2 R10, R12, R10, R13 ;  /* 0x0000000a0c0a7231 */ /* 0x000fe2000020000d */
[----:B------:R-:W-:Y:S02]  /*1440*/  PRMT R12, R42, 0x5410, R58 ;  /* 0x000054102a0c7816 */ /* 0x000fe4000000003a */
[----:B------:R-:W-:Y:S01]  /*1450*/  LOP3.LUT R4, R4, 0xffff, R18, 0xf8, !PT ;  /* 0x0000ffff04047812 */ /* 0x000fe200078ef812 */
[----:B------:R-:W-:Y:S01]  /*1460*/  FMUL.FTZ R18, R26, UR6 ;  /* 0x000000061a127c20 */ /* 0x000fe20008410000 */
[----:B------:R-:W-:Y:S01]  /*1470*/  PRMT R13, R25, 0x7632, R13 ;  /* 0x00007632190d7816 */ /* 0x000fe2000000000d */
[----:B------:R-:W-:Y:S01]  /*1480*/  FMUL.FTZ R26, R64, UR6 ;  /* 0x00000006401a7c20 */ /* 0x000fe20008410000 */
[----:B------:R-:W-:Y:S01]  /*1490*/  HFMA2.BF16_V2 R12, R12, R8, R15 ;  /* 0x000000080c0c7231 */ /* 0x000fe2000020000f */
[----:B------:R-:W-:-:S02]  /*14a0*/  F2FP.BF16.F32.PACK_AB R24, RZ, R24 ;  /* 0x00000018ff18723e */ /* 0x000fc400000010ff */
[----:B------:R-:W-:Y:S02]  /*14b0*/  F2FP.BF16.F32.PACK_AB R18, RZ, R18 ;  /* 0x00000012ff12723e */ /* 0x000fe400000010ff */
[----:B------:R-:W-:Y:S02]  /*14c0*/  F2FP.BF16.F32.PACK_AB R9, RZ, R9 ;  /* 0x00000009ff09723e */ /* 0x000fe400000010ff */
[----:B------:R-:W-:Y:S01]  /*14d0*/  LOP3.LUT R8, R13, 0xffff, RZ, 0xc0, !PT ;  /* 0x0000ffff0d087812 */ /* 0x000fe200078ec0ff */
[----:B------:R-:W-:Y:S01]  /*14e0*/  HFMA2.BF16_V2 R11, R39.H0_H0, R18.H0_H0, R3.H0_H0 ;  /* 0x20000012270b7231 */ /* 0x000fe20000240803 */
[----:B------:R-:W-:Y:S02]  /*14f0*/  PRMT R23, R24, 0x5410, R9 ;  /* 0x0000541018177816 */ /* 0x000fe40000000009 */
[----:B------:R-:W-:Y:S01]  /*1500*/  F2FP.BF16.F32.PACK_AB R14, RZ, R14 ;  /* 0x0000000eff0e723e */ /* 0x000fe200000010ff */
[----:B------:R-:W-:Y:S01]  /*1510*/  IMAD.WIDE.U32 R8, R8, 0x10000, RZ ;  /* 0x0001000008087825 */ /* 0x000fe200078e00ff */
[----:B------:R-:W-:-:S02]  /*1520*/  PRMT R13, R44, 0x5410, R57 ;  /* 0x000054102c0d7816 */ /* 0x000fc40000000039 */
[----:B------:R-:W-:Y:S01]  /*1530*/  PRMT R15, R32, 0x7610, R61 ;  /* 0x00007610200f7816 */ /* 0x000fe2000000003d */
[----:B------:R-:W-:Y:S01]  /*1540*/  HFMA2.BF16_V2 R14, R41.H0_H0, R14.H0_H0, R29.H0_H0 ;  /* 0x2000000e290e7231 */ /* 0x000fe2000024081d */
[----:B------:R-:W-:Y:S01]  /*1550*/  LOP3.LUT R9, R9, 0xffff, R11, 0xf8, !PT ;  /* 0x0000ffff09097812 */ /* 0x000fe200078ef80b */
[----:B-1----:R-:W-:Y:S01]  /*1560*/  IMAD.WIDE.U32 R62, R62, 0x8, R50 ;  /* 0x000000083e3e7825 */ /* 0x002fe200078e0032 */
[----:B------:R-:W-:-:S03]  /*1570*/  PRMT R11, R10, 0x7632, R11 ;  /* 0x000076320a0b7816 */ /* 0x000fc6000000000b */
[----:B------:R-:W-:Y:S01]  /*1580*/  HFMA2.BF16_V2 R23, R13, R23, R15 ;  /* 0x000000170d177231 */ /* 0x000fe2000020000f */
[----:B------:R-:W-:Y:S02]  /*1590*/  F2FP.BF16.F32.PACK_AB R22, RZ, R22 ;  /* 0x00000016ff16723e */ /* 0x000fe400000010ff */
[----:B------:R-:W-:Y:S02]  /*15a0*/  LOP3.LUT R11, R11, 0xffff, RZ, 0xc0, !PT ;  /* 0x0000ffff0b0b7812 */ /* 0x000fe400078ec0ff */
[----:B------:R-:W-:Y:S01]  /*15b0*/  PRMT R13, R12, 0x7632, R13 ;  /* 0x000076320c0d7816 */ /* 0x000fe2000000000d */
[----:B------:R-:W-:Y:S01]  /*15c0*/  HFMA2.BF16_V2 R22, R70.H1_H1, R22.H0_H0, R70.H0_H0 ;  /* 0x2000001646167231 */ /* 0x000fe20000240c46 */
[----:B------:R-:W-:Y:S02]  /*15d0*/  LOP3.LUT R8, R8, 0xffff, R25, 0xf8, !PT ;  /* 0x0000ffff08087812 */ /* 0x000fe400078ef819 */
[----:B------:R-:W-:Y:S02]  /*15e0*/  PRMT R15, R14, 0x7610, R15 ;  /* 0x000076100e0f7816 */ /* 0x000fe4000000000f */
[----:B------:R-:W-:Y:S01]  /*15f0*/  PRMT R25, R10, 0x7610, R25 ;  /* 0x000076100a197816 */ /* 0x000fe20000000019 */
[----:B------:R-:W-:Y:S01]  /*1600*/  IMAD.WIDE.U32 R10, R11, 0x10000, RZ ;  /* 0x000100000b0a7825 */ /* 0x000fe200078e00ff */
[----:B------:R-:W-:-:S02]  /*1610*/  F2FP.BF16.F32.PACK_AB R27, RZ, R27 ;  /* 0x0000001bff1b723e */ /* 0x000fc400000010ff */
[----:B------:R-:W-:Y:S02]  /*1620*/  LOP3.LUT R13, R13, 0xffff, RZ, 0xc0, !PT ;  /* 0x0000ffff0d0d7812 */ /* 0x000fe400078ec0ff */
[----:B------:R-:W-:Y:S01]  /*1630*/  PRMT R14, R23, 0x7632, R14 ;  /* 0x00007632170e7816 */ /* 0x000fe2000000000e */
[----:B------:R-:W-:Y:S01]  /*1640*/  HFMA2.BF16_V2 R27, R43.H0_H0, R27.H0_H0, R31.H0_H0 ;  /* 0x2000001b2b1b7231 */ /* 0x000fe2000024081f */
[----:B------:R-:W-:Y:S02]  /*1650*/  F2FP.BF16.F32.PACK_AB R26, RZ, R26 ;  /* 0x0000001aff1a723e */ /* 0x000fe400000010ff */
[----:B------:R-:W-:Y:S01]  /*1660*/  PRMT R24, R12, 0x7610, R24 ;  /* 0x000076100c187816 */ /* 0x000fe20000000018 */
[----:B------:R-:W-:Y:S01]  /*1670*/  IMAD.WIDE.U32 R12, R13, 0x10000, RZ ;  /* 0x000100000d0c7825 */ /* 0x000fe200078e00ff */
[----:B------:R-:W-:-:S03]  /*1680*/  LOP3.LUT R14, R14, 0xffff, RZ, 0xc0, !PT ;  /* 0x0000ffff0e0e7812 */ /* 0x000fc600078ec0ff */
[----:B------:R-:W-:Y:S01]  /*1690*/  HFMA2.BF16_V2 R18, R69.H1_H1, R26.H0_H0, R69.H0_H0 ;  /* 0x2000001a45127231 */ /* 0x000fe20000240c45 */
[----:B------:R-:W-:Y:S02]  /*16a0*/  F2FP.BF16.F32.PACK_AB R16, RZ, R16 ;  /* 0x00000010ff10723e */ /* 0x000fe400000010ff */
[----:B------:R-:W-:Y:S01]  /*16b0*/  LOP3.LUT R11, R11, 0xffff, R15, 0xf8, !PT ;  /* 0x0000ffff0b0b7812 */ /* 0x000fe200078ef80f */
[----:B------:R-:W-:Y:S01]  /*16c0*/  IMAD.WIDE.U32 R14, R14, 0x10000, RZ ;  /* 0x000100000e0e7825 */ /* 0x000fe200078e00ff */
[----:B------:R-:W-:Y:S02]  /*16d0*/  SHF.L.U32 R22, R22, 0x10, RZ ;  /* 0x0000001016167819 */ /* 0x000fe400000006ff */
[----:B------:R-:W-:Y:S02]  /*16e0*/  SHF.L.U32 R19, R19, 0x10, RZ ;  /* 0x0000001013137819 */ /* 0x000fe400000006ff */
[----:B------:R-:W-:Y:S01]  /*16f0*/  LOP3.LUT R11, R11, R22, RZ, 0xfc, !PT ;  /* 0x000000160b0b7212 */ /* 0x000fe200078efcff */
[----:B------:R-:W-:Y:S01]  /*1700*/  HFMA2.BF16_V2 R22, R55.H1_H1, R16.H0_H0, R60.H0_H0 ;  /* 0x2000001037167231 */ /* 0x000fe20000240c3c */
[----:B------:R-:W-:-:S02]  /*1710*/  F2FP.BF16.F32.PACK_AB R17, RZ, R17 ;  /* 0x00000011ff11723e */ /* 0x000fc400000010ff */
[----:B------:R-:W-:Y:S02]  /*1720*/  LOP3.LUT R27, R13, 0xffff, R27, 0xf8, !PT ;  /* 0x0000ffff0d1b7812 */ /* 0x000fe400078ef81b */
[----:B------:R-:W-:Y:S02]  /*1730*/  LOP3.LUT R9, R9, R19, RZ, 0xfc, !PT ;  /* 0x0000001309097212 */ /* 0x000fe400078efcff */
[----:B------:R-:W-:Y:S02]  /*1740*/  MOV R19, UR4 ;  /* 0x0000000400137c02 */ /* 0x000fe40008000f00 */
[----:B------:R-:W-:Y:S02]  /*1750*/  SHF.L.U32 R13, R18, 0x10, RZ ;  /* 0x00000010120d7819 */ /* 0x000fe400000006ff */
[----:B------:R-:W-:Y:S01]  /*1760*/  MOV R18, UR4 ;  /* 0x0000000400127c02 */ /* 0x000fe20008000f00 */
[----:B------:R-:W-:Y:S01]  /*1770*/  UIADD3 UR4, UPT, UPT, UR4, UR10, URZ ;  /* 0x0000000a04047290 */ /* 0x000fe2000fffe0ff */
[----:B------:R-:W-:-:S02]  /*1780*/  LOP3.LUT R14, R14, 0xffff, R23, 0xf8, !PT ;  /* 0x0000ffff0e0e7812 */ /* 0x000fc400078ef817 */
[----:B------:R-:W-:Y:S01]  /*1790*/  LOP3.LUT R21, R15, 0xffff, R21, 0xf8, !PT ;  /* 0x0000ffff0f157812 */ /* 0x000fe200078ef815 */
[----:B------:R-:W-:Y:S01]  /*17a0*/  HFMA2.BF16_V2 R15, R56.H1_H1, R17.H0_H0, R61.H0_H0 ;  /* 0x20000011380f7231 */ /* 0x000fe20000240c3d */
[----:B------:R-:W-:Y:S01]  /*17b0*/  PRMT R23, R22, 0x7610, R23 ;  /* 0x0000761016177816 */ /* 0x000fe20000000017 */
[----:B0-----:R-:W-:Y:S01]  /*17c0*/  @!P0 IMAD.WIDE R16, R19, 0x4, R74 ;  /* 0x0000000413108825 */ /* 0x001fe200078e024a */
[----:B------:R-:W-:Y:S01]  /*17d0*/  LOP3.LUT R10, R10, 0xffff, R25, 0xf8, !PT ;  /* 0x0000ffff0a0a7812 */ /* 0x000fe200078ef819 */
[----:B------:R-:W-:Y:S01]  /*17e0*/  UISETP.GE.AND UP1, UPT, UR4, UR11, UPT ;  /* 0x0000000b0400728c */ /* 0x000fe2000bf26270 */
[----:B------:R-:W-:Y:S01]  /*17f0*/  MOV R22, UR5 ;  /* 0x0000000500167c02 */ /* 0x000fe20008000f00 */
[----:B--2---:R-:W-:Y:S01]  /*1800*/  @!P0 IMAD.WIDE R18, R18, 0x4, R72 ;  /* 0x0000000412128825 */ /* 0x004fe200078e0248 */
[----:B------:R-:W-:Y:S02]  /*1810*/  MOV R25, UR6 ;  /* 0x0000000600197c02 */ /* 0x000fe40008000f00 */
[----:B------:R-:W-:Y:S01]  /*1820*/  LOP3.LUT R12, R12, 0xffff, R24, 0xf8, !PT ;  /* 0x0000ffff0c0c7812 */ /* 0x000fe200078ef818 */
[----:B------:R0:W-:Y:S01]  /*1830*/  @!P0 STG.E desc[UR8][R16.64], R22 ;  /* 0x0000001610008986 */ /* 0x0001e2000c101908 */
[----:B------:R-:W-:-:S02]  /*1840*/  SHF.L.U32 R20, R20, 0x10, RZ ;  /* 0x0000001014147819 */ /* 0x000fc400000006ff */
[----:B------:R-:W-:Y:S01]  /*1850*/  SHF.L.U32 R24, R15, 0x10, RZ ;  /* 0x000000100f187819 */ /* 0x000fe200000006ff */
[----:B------:R1:W-:Y:S01]  /*1860*/  @!P0 STG.E desc[UR8][R18.64], R25 ;  /* 0x0000001912008986 */ /* 0x0003e2000c101908 */
[----:B------:R-:W-:Y:S02]  /*1870*/  SHF.L.U32 R23, R23, 0x10, RZ ;  /* 0x0000001017177819 */ /* 0x000fe400000006ff */
[----:B------:R-:W-:Y:S02]  /*1880*/  LOP3.LUT R13, R27, R13, RZ, 0xfc, !PT ;  /* 0x0000000d1b0d7212 */ /* 0x000fe400078efcff */
[----:B------:R-:W-:Y:S01]  /*1890*/  LOP3.LUT R15, R21, R20, RZ, 0xfc, !PT ;  /* 0x00000014150f7212 */ /* 0x000fe200078efcff */
[--C-:B------:R-:W-:Y:S01]  /*18a0*/  IMAD.WIDE.U32 R20, R0, 0x8, R50.reuse ;  /* 0x0000000800147825 */ /* 0x100fe200078e0032 */
[----:B------:R-:W-:Y:S02]  /*18b0*/  LOP3.LUT R5, R5, R24, RZ, 0xfc, !PT ;  /* 0x0000001805057212 */ /* 0x000fe400078efcff */
[----:B------:R-:W-:Y:S01]  /*18c0*/  LOP3.LUT R7, R7, R23, RZ, 0xfc, !PT ;  /* 0x0000001707077212 */ /* 0x000fe200078efcff */
[----:B0-----:R-:W-:-:S04]  /*18d0*/  IMAD.WIDE.U32 R16, R54, 0x8, R50 ;  /* 0x0000000836107825 */ /* 0x001fc800078e0032 */
[--C-:B-1----:R-:W-:Y:S01]  /*18e0*/  IMAD.WIDE.U32 R18, R53, 0x8, R50.reuse ;  /* 0x0000000835127825 */ /* 0x102fe200078e0032 */
[----:B------:R0:W-:Y:S03]  /*18f0*/  STG.E.64 desc[UR8][R16.64], R8 ;  /* 0x0000000810007986 */ /* 0x0001e6000c101b08 */
[----:B------:R-:W-:Y:S01]  /*1900*/  IMAD.WIDE.U32 R52, R52, 0x8, R50 ;  /* 0x0000000834347825 */ /* 0x000fe200078e0032 */
[----:B------:R0:W-:Y:S04]  /*1910*/  STG.E.64 desc[UR8][R16.64+0x400], R10 ;  /* 0x0004000a10007986 */ /* 0x0001e8000c101b08 */
[----:B------:R0:W-:Y:S04]  /*1920*/  STG.E.64 desc[UR8][R18.64], R12 ;  /* 0x0000000c12007986 */ /* 0x0001e8000c101b08 */
[----:B------:R0:W-:Y:S04]  /*1930*/  STG.E.64 desc[UR8][R52.64], R14 ;  /* 0x0000000e34007986 */ /* 0x0001e8000c101b08 */
[----:B------:R0:W-:Y:S04]  /*1940*/  STG.E.64 desc[UR8][R20.64], R4 ;  /* 0x0000000414007986 */ /* 0x0001e8000c101b08 */
[----:B------:R0:W-:Y:S01]  /*1950*/  STG.E.64 desc[UR8][R62.64], R6 ;  /* 0x000000063e007986 */ /* 0x0001e2000c101b08 */
[----:B------:R-:W-:Y:S05]  /*1960*/  BRA.U !UP1, `(.L_x_612) ;  /* 0xffffffe909a87547 */ /* 0x000fea000b83ffff */
[----:B------:R-:W-:Y:S05]  /*1970*/  EXIT ;  /* 0x000000000000794d */ /* 0x000fea0003800000 */
.L_x_613:
        /* <DEDUP_REMOVED lines=16> */
.L_x_1097:


//--------------------- .text._ZN10layer_norm13ln_fwd_kernelINS_13Kernel_traitsI13__nv_bfloat16S2_S2_fjLj3072ELj1ELj1ELj4ELj16ENS_18Kernel_traits_baseILj3072ES2_S2_S2_fjLj128EEEEEEEvNS_9FwdParamsE --------------------------
	.section	.text._ZN10layer_norm13ln_fwd_kernelINS_13Kernel_traitsI13__nv_bfloat16S2_S2_fjLj3072ELj1ELj1ELj4ELj16ENS_18Kernel_traits_baseILj3072ES2_S2_S2_fjLj128EEEEEEEvNS_9FwdParamsE,"ax",@progbits
	.align	128
        .global         _ZN10layer_norm13ln_fwd_kernelINS_13Kernel_traitsI13__nv_bfloat16S2_S2_fjLj3072ELj1ELj1ELj4ELj16ENS_18Kernel_traits_baseILj3072ES2_S2_S2_fjLj128EEEEEEEvNS_9FwdParamsE
        .type           _ZN10layer_norm13ln_fwd_kernelINS_13Kernel_traitsI13__nv_bfloat16S2_S2_fjLj3072ELj1ELj1ELj4ELj16ENS_18Kernel_traits_baseILj3072ES2_S2_S2_fjLj128EEEEEEEvNS_9FwdParamsE,@function
        .size           _ZN10layer_norm13ln_fwd_kernelINS_13Kernel_traitsI13__nv_bfloat16S2_S2_fjLj3072ELj1ELj1ELj4ELj16ENS_18Kernel_traits_baseILj3072ES2_S2_S2_fjLj128EEEEEEEvNS_9FwdParamsE,(.L_x_1098 - _ZN10layer_norm13ln_fwd_kernelINS_13Kernel_traitsI13__nv_bfloat16S2_S2_fjLj3072ELj1ELj1ELj4ELj16ENS_18Kernel_traits_baseILj3072ES2_S2_S2_fjLj128EEEEEEEvNS_9FwdParamsE)
        .other          _ZN10layer_norm13ln_fwd_kernelINS_13Kernel_traitsI13__nv_bfloat16S2_S2_fjLj3072ELj1ELj1ELj4ELj16ENS_18Kernel_traits_baseILj3072ES2_S2_S2_fjLj128EEEEEEEvNS_9FwdParamsE,@"STO_CUDA_ENTRY STV_DEFAULT"
_ZN10layer_norm13ln_fwd_kernelINS_13Kernel_traitsI13__nv_bfloat16S2_S2_fjLj3072ELj1ELj1ELj4ELj16ENS_18Kernel_traits_baseILj3072ES2_S2_S2_fjLj128EEEEEEEvNS_9FwdParamsE:
.text._ZN10layer_norm13ln_fwd_kernelINS_13Kernel_traitsI13__nv_bfloat16S2_S2_fjLj3072ELj1ELj1ELj4ELj16ENS_18Kernel_traits_baseILj3072ES2_S2_S2_fjLj128EEEEEEEvNS_9FwdParamsE:
        /* <DEDUP_REMOVED lines=16> */
[----:B------:R0:W5:Y:S01]  /*0100*/  LDG.E.128 R24, desc[UR6][R30.64] ;  /* 0x000000061e187981 */ /* 0x000162000c1e1d00 */
[----:B------:R-:W-:Y:S01]  /*0110*/  MOV R3, UR4 ;  /* 0x0000000400037c02 */ /* 0x000fe20008000f00 */
[----:B------:R-:W-:Y:S01]  /*0120*/  UPLOP3.LUT UP0, UPT, UPT, UPT, UPT, 0x40, 0x4 ;  /* 0x000000000004789c */ /* 0x000fe20003f0e870 */
[----:B------:R-:W-:-:S10]  /*0130*/  LOP3.LUT R2, R0, 0x1f, RZ, 0xc0, !PT ;  /* 0x0000001f00027812 */ /* 0x000fd400078ec0ff */
.L_x_614:
[----:B---3--:R-:W1:Y:S01]  /*0140*/  LDC.64 R36, c[0x0][0x390] ;  /* 0x0000e400ff247b82 */ /* 0x008e620000000a00 */
[----:B------:R-:W-:-:S05]  /*0150*/  IMAD R53, R3, 0x180, RZ ;  /* 0x0000018003357824 */ /* 0x000fca00078e02ff */
[----:B------:R-:W-:-:S05]  /*0160*/  LOP3.LUT R53, R53, R0, RZ, 0xfc, !PT ;  /* 0x0000000035357212 */ /* 0x000fca00078efcff */
[----:B-1----:R-:W-:-:S06]  /*0170*/  IMAD.WIDE.U32 R34, R53, 0x10, R36 ;  /* 0x0000001035227825 */ /* 0x002fcc00078e0024 */
[----:B------:R-:W2:Y:S01]  /*0180*/  LDG.E.128 R32, desc[UR6][R34.64] ;  /* 0x0000000622207981 */ /* 0x000ea2000c1e1d00 */
[----:B------:R-:W-:-:S05]  /*0190*/  IADD3 R46, PT, PT, R53, 0x80, RZ ;  /* 0x00000080352e7810 */ /* 0x000fca0007ffe0ff */
[----:B0-----:R-:W-:-:S06]  /*01a0*/  IMAD.WIDE.U32 R28, R46, 0x10, R36 ;  /* 0x000000102e1c7825 */ /* 0x001fcc00078e0024 */
[----:B------:R-:W3:Y:S01]  /*01b0*/  LDG.E.128 R28, desc[UR6][R28.64] ;  /* 0x000000061c1c7981 */ /* 0x000ee2000c1e1d00 */
[----:B------:R-:W-:-:S05]  /*01c0*/  IADD3 R42, PT, PT, R53, 0x100, RZ ;  /* 0x00000100352a7810 */ /* 0x000fca0007ffe0ff */
[----:B------:R-:W-:-:S06]  /*01d0*/  IMAD.WIDE.U32 R36, R42, 0x10, R36 ;  /* 0x000000102a247825 */ /* 0x000fcc00078e0024 */
[----:B------:R-:W4:Y:S01]  /*01e0*/  LDG.E.128 R36, desc[UR6][R36.64] ;  /* 0x0000000624247981 */ /* 0x000f22000c1e1d00 */
[----:B------:R-:W0:Y:S01]  /*01f0*/  S2UR UR5, SR_CgaCtaId ;  /* 0x00000000000579c3 */ /* 0x000e220000008800 */
[C---:B------:R-:W-:Y:S01]  /*0200*/  ISETP.NE.AND P0, PT, R2.reuse, RZ, PT ;  /* 0x000000ff0200720c */ /* 0x040fe20003f05270 */
[----:B------:R-:W-:Y:S01]  /*0210*/  UMOV UR4, 0x400 ;  /* 0x0000040000047882 */ /* 0x000fe20000000000 */
[----:B------:R-:W-:Y:S01]  /*0220*/  SHF.R.U32.HI R49, RZ, 0x5, R0 ;  /* 0x00000005ff317819 */ /* 0x000fe20000011600 */
[----:B------:R-:W-:Y:S01]  /*0230*/  HFMA2 R63, -RZ, RZ, 0, 0 ;  /* 0x00000000ff3f7431 */ /* 0x000fe200000001ff */
[----:B------:R-:W-:-:S13]  /*0240*/  ISETP.GT.U32.AND P1, PT, R2, 0x3, PT ;  /* 0x000000030200780c */ /* 0x000fda0003f24070 */
[----:B------:R-:W-:-:S05]  /*0250*/  @!P1 MOV R63, 0x44400000 ;  /* 0x44400000003f9802 */ /* 0x000fca0000000f00 */
[----:B------:R-:W-:Y:S01]  /*0260*/  SHFL.DOWN PT, R66, R63, 0x2, 0x1f ;  /* 0x08401f003f427f89 */ /* 0x000fe200000e0000 */
[----:B0-----:R-:W-:-:S04]  /*0270*/  ULEA UR4, UR5, UR4, 0x18 ;  /* 0x0000000405047291 */ /* 0x001fc8000f8ec0ff */
[----:B------:R-:W-:Y:S02]  /*0280*/  @UP0 UIADD3 UR4, UPT, UPT, UR4, 0x20, URZ ;  /* 0x0000002004040890 */ /* 0x000fe4000fffe0ff */
[----:B------:R-:W-:-:S04]  /*0290*/  UPLOP3.LUT UP0, UPT, UPT, UPT, UP0, 0x40, 0x4 ;  /* 0x000000000004789c */ /* 0x000fc80003f0e800 */
[----:B------:R-:W-:Y:S02]  /*02a0*/  @!P0 LEA R49, R49, UR4, 0x3 ;  /* 0x0000000431318c11 */ /* 0x000fe4000f8e18ff */
        /* <DEDUP_REMOVED lines=9> */
[C---:B------:R-:W-:Y:S02]  /*0340*/  SHF.L.U32 R43, R34.reuse, 0x10, RZ ;  /* 0x00000010222b7819 */ /* 0x040fe400000006ff */
[----:B------:R-:W-:Y:S01]  /*0350*/  SHF.L.U32 R47, R35, 0x10, RZ ;  /* 0x00000010232f7819 */ /* 0x000fe200000006ff */
[--C-:B------:R-:W-:Y:S01]  /*0360*/  FADD.FTZ R48, R33, R44.reuse ;  /* 0x0000002c21307221 */ /* 0x100fe20000010000 */
[----:B------:R-:W-:Y:S02]  /*0370*/  PRMT R44, R34, 0x7632, R44 ;  /* 0x00007632222c7816 */ /* 0x000fe4000000002c */
[----:B---3--:R-:W-:Y:S01]  /*0380*/  PRMT R51, R28, 0x7632, R51 ;  /* 0x000076321c337816 */ /* 0x008fe20000000033 */
        /* <DEDUP_REMOVED lines=22> */
[----:B----4-:R-:W-:Y:S02]  /*04f0*/  SHF.L.U32 R59, R36, 0x10, RZ ;  /* 0x00000010243b7819 */ /* 0x010fe400000006ff */
        /* <DEDUP_REMOVED lines=96> */
[----:B------:R-:W-:Y:S01]  /*0b00*/  @!P0 STS.64 [R49], R28 ;  /* 0x0000001c31008388 */ /* 0x000fe20000000a00 */
        /* <DEDUP_REMOVED lines=11> */
[----:B0-----:R-:W-:-:S03]  /*0bc0*/  FMUL.FTZ R49, R45, R68 ;  /* 0x000000442d317220 */ /* 0x001fc60000410000 */
[----:B------:R-:W-:Y:S02]  /*0bd0*/  FMUL.FTZ R66, R66, R29 ;  /* 0x0000001d42427220 */ /* 0x000fe40000410000 */
[----:B------:R-:W0:Y:S02]  /*0be0*/  SHFL.DOWN PT, R29, R44, 0x1, 0x1f ;  /* 0x08201f002c1d7f89 */ /* 0x000e2400000e0000 */
[----:B------:R-:W-:Y:S02]  /*0bf0*/  FFMA.FTZ R48, R45, R66, R48 ;  /* 0x000000422d307223 */ /* 0x000fe40000010030 */
        /* <DEDUP_REMOVED lines=11> */
[C---:B0-----:R-:W-:Y:S01]  /*0cb0*/  FFMA.FTZ R64, R30.reuse, R64, R31 ;  /* 0x000000401e407223 */ /* 0x041fe2000001001f */
[----:B------:R-:W0:Y:S02]  /*0cc0*/  LDC.64 R44, c[0x0][0x398] ;  /* 0x0000e600ff2c7b82 */ /* 0x000e240000000a00 */
[----:B------:R-:W-:-:S03]  /*0cd0*/  FMUL.FTZ R48, R30, R29 ;  /* 0x0000001d1e307220 */ /* 0x000fc60000410000 */
[----:B------:R-:W1:Y:S03]  /*0ce0*/  SHFL.IDX PT, R64, R64, RZ, 0x1f ;  /* 0x00001fff40407589 */ /* 0x000e6600000e0000 */
[----:B------:R-:W1:Y:S01]  /*0cf0*/  LDC R31, c[0x0][0x3d0] ;  /* 0x0000f400ff1f7b82 */ /* 0x000e620000000800 */
[----:B------:R-:W2:Y:S01]  /*0d00*/  SHFL.IDX PT, R48, R48, RZ, 0x1f ;  /* 0x00001fff30307589 */ /* 0x000ea200000e0000 */
[----:B0-----:R-:W-:-:S04]  /*0d10*/  IMAD.WIDE.U32 R28, R53, 0x10, R44 ;  /* 0x00000010351c7825 */ /* 0x001fc800078e002c */
[----:B-1----:R-:W-:Y:S01]  /*0d20*/  FFMA.FTZ R49, R64, 0.00032552084303461015224, R31 ;  /* 0x39aaaaab40317823 */ /* 0x002fe2000001001f */
[----:B------:R-:W-:-:S04]  /*0d30*/  IMAD.WIDE.U32 R30, R46, 0x10, R44 ;  /* 0x000000102e1e7825 */ /* 0x000fc800078e002c */
[--C-:B--2---:R-:W-:Y:S01]  /*0d40*/  FADD.FTZ R46, R33, -R48.reuse ;  /* 0x80000030212e7221 */ /* 0x104fe20000010000 */
[--C-:B------:R-:W-:Y:S01]  /*0d50*/  FADD.FTZ R64, R41, -R48.reuse ;  /* 0x8000003029407221 */ /* 0x100fe20000010000 */
[--C-:B------:R-:W-:Y:S01]  /*0d60*/  FADD.FTZ R40, R40, -R48.reuse ;  /* 0x8000003028287221 */ /* 0x100fe20000010000 */
[----:B------:R-:W-:Y:S01]  /*0d70*/  FADD.FTZ R32, R32, -R48 ;  /* 0x8000003020207221 */ /* 0x000fe20000010000 */
[----:B------:R-:W0:Y:S01]  /*0d80*/  MUFU.RSQ R49, R49 ;  /* 0x0000003100317308 */ /* 0x000e220000001400 */
[----:B------:R-:W-:-:S04]  /*0d90*/  IMAD.WIDE.U32 R44, R42, 0x10, R44 ;  /* 0x000000102a2c7825 */ /* 0x000fc800078e002c */
        /* <DEDUP_REMOVED lines=32> */
[----:B------:R-:W0:Y:S01]  /*0fa0*/  @!P0 LDC.64 R32, c[0x0][0x3a0] ;  /* 0x0000e800ff208b82 */ /* 0x000e220000000a00 */
[C---:B------:R-:W-:Y:S01]  /*0fb0*/  FMUL.FTZ R38, R49.reuse, R62 ;  /* 0x0000003e31267220 */ /* 0x040fe20000410000 */
[C---:B------:R-:W-:Y:S01]  /*0fc0*/  FMUL.FTZ R37, R49.reuse, R46 ;  /* 0x0000002e31257220 */ /* 0x040fe20000410000 */
[C---:B------:R-:W-:Y:S01]  /*0fd0*/  FMUL.FTZ R62, R49.reuse, R47 ;  /* 0x0000002f313e7220 */ /* 0x040fe20000410000 */
[----:B------:R-:W-:Y:S01]  /*0fe0*/  FMUL.FTZ R65, R49, R50 ;  /* 0x0000003231417220 */ /* 0x000fe20000410000 */
[--C-:B------:R-:W-:Y:S01]  /*0ff0*/  FADD.FTZ R50, R59, -R48.reuse ;  /* 0x800000303b327221 */ /* 0x100fe20000010000 */
[----:B------:R-:W-:Y:S01]  /*1000*/  FMUL.FTZ R59, R49, R54 ;  /* 0x00000036313b7220 */ /* 0x000fe20000410000 */
[--C-:B------:R-:W-:Y:S01]  /*1010*/  FADD.FTZ R54, R39, -R48.reuse ;  /* 0x8000003027367221 */ /* 0x100fe20000010000 */
[----:B------:R-:W1:Y:S01]  /*1020*/  @!P0 LDC.64 R34, c[0x0][0x3a8] ;  /* 0x0000ea00ff228b82 */ /* 0x000e620000000a00 */
[----:B------:R-:W-:Y:S01]  /*1030*/  FMUL.FTZ R57, R49, R50 ;  /* 0x0000003231397220 */ /* 0x000fe20000410000 */
[----:B------:R-:W-:Y:S01]  /*1040*/  FADD.FTZ R50, R61, -R48 ;  /* 0x800000303d327221 */ /* 0x000fe20000010000 */
[C---:B------:R-:W-:Y:S01]  /*1050*/  FMUL.FTZ R66, R49.reuse, R66 ;  /* 0x0000004231427220 */ /* 0x040fe20000410000 */
[----:B------:R-:W-:Y:S01]  /*1060*/  F2FP.BF16.F32.PACK_AB R42, RZ, R42 ;  /* 0x0000002aff2a723e */ /* 0x000fe200000010ff */
[C---:B------:R-:W-:Y:S01]  /*1070*/  FMUL.FTZ R61, R49.reuse, R54 ;  /* 0x00000036313d7220 */ /* 0x040fe20000410000 */
[----:B------:R-:W-:Y:S01]  /*1080*/  FMUL.FTZ R39, R49, R50 ;  /* 0x0000003231277220 */ /* 0x000fe20000410000 */
[----:B------:R-:W-:Y:S01]  /*1090*/  F2FP.BF16.F32.PACK_AB R40, RZ, R40 ;  /* 0x00000028ff28723e */ /* 0x000fe200000010ff */
[----:B------:R-:W2:Y:S01]  /*10a0*/  LDC.64 R46, c[0x0][0x380] ;  /* 0x0000e000ff2e7b82 */ /* 0x000ea20000000a00 */
[----:B------:R-:W-:-:S02]  /*10b0*/  F2FP.BF16.F32.PACK_AB R63, RZ, R63 ;  /* 0x0000003fff3f723e */ /* 0x000fc400000010ff */
[----:B------:R-:W-:Y:S02]  /*10c0*/  F2FP.BF16.F32.PACK_AB R43, RZ, R43 ;  /* 0x0000002bff2b723e */ /* 0x000fe400000010ff */
[----:B------:R-:W-:Y:S02]  /*10d0*/  F2FP.BF16.F32.PACK_AB R65, RZ, R65 ;  /* 0x00000041ff41723e */ /* 0x000fe400000010ff */
[----:B------:R-:W-:Y:S01]  /*10e0*/  F2FP.BF16.F32.PACK_AB R69, RZ, R69 ;  /* 0x00000045ff45723e */ /* 0x000fe200000010ff */
[C---:B0-----:R-:W-:Y:S01]  /*10f0*/  @!P0 IMAD.WIDE R50, R3.reuse, 0x4, R32 ;  /* 0x0000000403328825 */ /* 0x041fe200078e0220 */
[----:B------:R-:W-:Y:S02]  /*1100*/  F2FP.BF16.F32.PACK_AB R52, RZ, R52 ;  /* 0x00000034ff34723e */ /* 0x000fe400000010ff */
[----:B------:R-:W-:Y:S02]  /*1110*/  F2FP.BF16.F32.PACK_AB R67, RZ, R67 ;  /* 0x00000043ff43723e */ /* 0x000fe400000010ff */
[----:B------:R-:W-:Y:S01]  /*1120*/  F2FP.BF16.F32.PACK_AB R36, RZ, R36 ;  /* 0x00000024ff24723e */ /* 0x000fe200000010ff */
[----:B------:R3:W-:Y:S01]  /*1130*/  @!P0 STG.E desc[UR6][R50.64], R48 ;  /* 0x0000003032008986 */ /* 0x0007e2000c101906 */
[----:B------:R-:W-:Y:S01]  /*1140*/  F2FP.BF16.F32.PACK_AB R60, RZ, R60 ;  /* 0x0000003cff3c723e */ /* 0x000fe200000010ff */
[----:B-1----:R-:W-:Y:S01]  /*1150*/  @!P0 IMAD.WIDE R54, R3, 0x4, R34 ;  /* 0x0000000403368825 */ /* 0x002fe200078e0222 */
[----:B------:R-:W-:-:S02]  /*1160*/  F2FP.BF16.F32.PACK_AB R57, RZ, R57 ;  /* 0x00000039ff39723e */ /* 0x000fc400000010ff */
[----:B------:R-:W-:Y:S02]  /*1170*/  F2FP.BF16.F32.PACK_AB R59, RZ, R59 ;  /* 0x0000003bff3b723e */ /* 0x000fe400000010ff */
[----:B------:R-:W-:Y:S01]  /*1180*/  F2FP.BF16.F32.PACK_AB R38, RZ, R38 ;  /* 0x00000026ff26723e */ /* 0x000fe200000010ff */
[----:B------:R3:W-:Y:S01]  /*1190*/  @!P0 STG.E desc[UR6][R54.64], R49 ;  /* 0x0000003136008986 */ /* 0x0007e2000c101906 */
[----:B------:R-:W-:Y:S02]  /*11a0*/  F2FP.BF16.F32.PACK_AB R39, RZ, R39 ;  /* 0x00000027ff27723e */ /* 0x000fe400000010ff */
[----:B------:R-:W-:Y:S02]  /*11b0*/  F2FP.BF16.F32.PACK_AB R41, RZ, R41 ;  /* 0x00000029ff29723e */ /* 0x000fe400000010ff */
[----:B------:R-:W-:Y:S02]  /*11c0*/  F2FP.BF16.F32.PACK_AB R53, RZ, R53 ;  /* 0x00000035ff35723e */ /* 0x000fe400000010ff */
[----:B------:R-:W-:-:S02]  /*11d0*/  F2FP.BF16.F32.PACK_AB R64, RZ, R64 ;  /* 0x00000040ff40723e */ /* 0x000fc400000010ff */
[----:B------:R-:W-:Y:S02]  /*11e0*/  F2FP.BF16.F32.PACK_AB R66, RZ, R66 ;  /* 0x00000042ff42723e */ /* 0x000fe400000010ff */
[----:B--2---:R-:W-:Y:S02]  /*11f0*/  IADD3 R3, PT, PT, R3, R46, RZ ;  /* 0x0000002e03037210 */ /* 0x004fe40007ffe0ff */
[----:B------:R-:W-:Y:S02]  /*1200*/  F2FP.BF16.F32.PACK_AB R56, RZ, R56 ;  /* 0x00000038ff38723e */ /* 0x000fe400000010ff */
[----:B------:R-:W-:Y:S02]  /*1210*/  F2FP.BF16.F32.PACK_AB R68, RZ, R68 ;  /* 0x00000044ff44723e */ /* 0x000fe400000010ff */
[----:B------:R-:W-:Y:S02]  /*1220*/  PRMT R42, R42, 0x5410, R40 ;  /* 0x000054102a2a7816 */ /* 0x000fe40000000028 */
[----:B------:R-:W-:-:S02]  /*1230*/  PRMT R63, R63, 0x5410, R43 ;  /* 0x000054103f3f7816 */ /* 0x000fc4000000002b */
[----:B------:R-:W-:Y:S02]  /*1240*/  F2FP.BF16.F32.PACK_AB R58, RZ, R58 ;  /* 0x0000003aff3a723e */ /* 0x000fe400000010ff */
[----:B------:R-:W-:Y:S01]  /*1250*/  F2FP.BF16.F32.PACK_AB R37, RZ, R37 ;  /* 0x00000025ff25723e */ /* 0x000fe200000010ff */
[----:B-----5:R-:W-:Y:S01]  /*1260*/  HFMA2.BF16_V2 R32, R12, R42, R24 ;  /* 0x0000002a0c207231 */ /* 0x020fe20000200018 */
[----:B------:R-:W-:Y:S01]  /*1270*/  F2FP.BF16.F32.PACK_AB R61, RZ, R61 ;  /* 0x0000003dff3d723e */ /* 0x000fe200000010ff */
[----:B------:R-:W-:Y:S01]  /*1280*/  HFMA2.BF16_V2 R34, R14, R63, R26 ;  /* 0x0000003f0e227231 */ /* 0x000fe2000020001a */
[----:B------:R-:W-:Y:S02]  /*1290*/  F2FP.BF16.F32.PACK_AB R62, RZ, R62 ;  /* 0x0000003eff3e723e */ /* 0x000fe400000010ff */
[----:B------:R-:W-:Y:S02]  /*12a0*/  PRMT R65, R65, 0x5410, R69 ;  /* 0x0000541041417816 */ /* 0x000fe40000000045 */
[----:B------:R-:W-:-:S02]  /*12b0*/  PRMT R52, R52, 0x5410, R67 ;  /* 0x0000541034347816 */ /* 0x000fc40000000043 */
        /* <DEDUP_REMOVED lines=20> */
[----:B------:R3:W-:Y:S04]  /*1400*/  STG.E.128 desc[UR6][R30.64], R36 ;  /* 0x000000241e007986 */ /* 0x0007e8000c101d06 */
[----:B------:R3:W-:Y:S01]  /*1410*/  STG.E.128 desc[UR6][R44.64], R40 ;  /* 0x000000282c007986 */ /* 0x0007e2000c101d06 */
[----:B------:R-:W-:Y:S05]  /*1420*/  @!P0 BRA `(.L_x_614) ;  /* 0xffffffec00448947 */ /* 0x000fea000383ffff */
[----:B------:R-:W-:Y:S05]  /*1430*/  EXIT ;  /* 0x000000000000794d */ /* 0x000fea0003800000 */
.L_x_615:
        /* <DEDUP_REMOVED lines=12> */
.L_x_1098:


//--------------------- .text._ZN10layer_norm13ln_fwd_kernelINS_13Kernel_traitsI6__halffS2_fjLj3072ELj1ELj1ELj4ELj16ENS_18Kernel_traits_baseILj3072ES2_fS2_fjLj128EEEEEEEvNS_9FwdParamsE --------------------------
	.section	.text._ZN10layer_norm13ln_fwd_kernelINS_13Kernel_traitsI6__halffS2_fjLj3072ELj1ELj1ELj4ELj16ENS_18Kernel_traits_baseILj3072ES2_fS2_fjLj128EEEEEEEvNS_9FwdParamsE,"ax",@progbits
	.align	128
        .global         _ZN10layer_norm13ln_fwd_kernelINS_13Kernel_traitsI6__halffS2_fjLj3072ELj1ELj1ELj4ELj16ENS_18Kernel_traits_baseILj3072ES2_fS2_fjLj128EEEEEEEvNS_9FwdParamsE
        .type           _ZN10layer_norm13ln_fwd_kernelINS_13Kernel_traitsI6__halffS2_fjLj3072ELj1ELj1ELj4ELj16ENS_18Kernel_traits_baseILj3072ES2_fS2_fjLj128EEEEEEEvNS_9FwdParamsE,@function
        .size           _ZN10layer_norm13ln_fwd_kernelINS_13Kernel_traitsI6__halffS2_fjLj3072ELj1ELj1ELj4ELj16ENS_18Kernel_traits_baseILj3072ES2_fS2_fjLj128EEEEEEEvNS_9FwdParamsE,(.L_x_1099 - _ZN10layer_norm13ln_fwd_kernelINS_13Kernel_traitsI6__halffS2_fjLj3072ELj1ELj1ELj4ELj16ENS_18Kernel_traits_baseILj3072ES2_fS2_fjLj128EEEEEEEvNS_9FwdParamsE)
        .other          _ZN10layer_norm13ln_fwd_kernelINS_13Kernel_traitsI6__halffS2_fjLj3072ELj1ELj1ELj4ELj16ENS_18Kernel_traits_baseILj3072ES2_fS2_fjLj128EEEEEEEvNS_9FwdParamsE,@"STO_CUDA_ENTRY STV_DEFAULT"
_ZN10layer_norm13ln_fwd_kernelINS_13Kernel_traitsI6__halffS2_fjLj3072ELj1ELj1ELj4ELj16ENS_18Kernel_traits_baseILj3072ES2_fS2_fjLj128EEEEEEEvNS_9FwdParamsE:
.text._ZN10layer_norm13ln_fwd_kernelINS_13Kernel_traitsI6__halffS2_fjLj3072ELj1ELj1ELj4ELj16ENS_18Kernel_traits_baseILj3072ES2_fS2_fjLj128EEEEEEEvNS_9FwdParamsE:
        /* <DEDUP_REMOVED lines=65> */
.L_x_616:
        /* <DEDUP_REMOVED lines=194> */
[----:B------:R-:W-:Y:S01]  /*1030*/  PRMT R16, R16, 0x5410, R17 ;  /* 0x0000541010107816 */ /* 0x000fe20000000011 */
[----:B------:R-:W-:Y:S01]  /*1040*/  FMUL.FTZ R11, R11, UR6 ;  /* 0x000000060b0b7c20 */ /* 0x000fe20008410000 */
[----:B------:R-:W-:Y:S01]  /*1050*/  F2FP.F16.F32.PACK_AB R21, RZ, R21 ;  /* 0x00000015ff15723e */ /* 0x000fe200000000ff */
[----:B------:R-:W-:Y:S01]  /*1060*/  FADD.FTZ R19, R19, -UR5 ;  /* 0x8000000513137e21 */ /* 0x000fe20008010000 */
[----:B------:R-:W-:Y:S01]  /*1070*/  F2FP.F16.F32.PACK_AB R4, RZ, R4 ;  /* 0x00000004ff04723e */ /* 0x000fe200000000ff */
[----:B------:R-:W-:Y:S01]  /*1080*/  FADD.FTZ R12, R12, -UR5 ;  /* 0x800000050c0c7e21 */ /* 0x000fe20008010000 */
[----:B------:R-:W-:Y:S01]  /*1090*/  HFMA2 R18, R5, R16, R6 ;  /* 0x0000001005127231 */ /* 0x000fe20000000006 */
[----:B------:R-:W-:Y:S01]  /*10a0*/  PRMT R16, R20, 0x5410, R21 ;  /* 0x0000541014107816 */ /* 0x000fe20000000015 */
[----:B------:R-:W-:Y:S01]  /*10b0*/  FMUL.FTZ R20, R25, UR6 ;  /* 0x0000000619147c20 */ /* 0x000fe20008410000 */
[----:B------:R-:W-:Y:S01]  /*10c0*/  PRMT R6, R48, 0x5410, R55 ;  /* 0x0000541030067816 */ /* 0x000fe20000000037 */
[----:B------:R-:W-:Y:S01]  /*10d0*/  FMUL.FTZ R25, R27, UR6 ;  /* 0x000000061b197c20 */ /* 0x000fe20008410000 */
[----:B------:R-:W-:Y:S01]  /*10e0*/  F2FP.F16.F32.PACK_AB R17, RZ, R22 ;  /* 0x00000016ff11723e */ /* 0x000fe200000000ff */
[----:B------:R-:W-:Y:S01]  /*10f0*/  FMUL.FTZ R21, R24, UR6 ;  /* 0x0000000618157c20 */ /* 0x000fe20008410000 */
[----:B------:R-:W-:Y:S01]  /*1100*/  FADD.FTZ R13, R13, -UR5 ;  /* 0x800000050d0d7e21 */ /* 0x000fe20008010000 */
[----:B------:R-:W-:Y:S01]  /*1110*/  HFMA2 R16, R6, R16, R7 ;  /* 0x0000001006107231 */ /* 0x000fe20000000007 */
[----:B------:R-:W-:Y:S01]  /*1120*/  F2FP.F16.F32.PACK_AB R25, RZ, R25 ;  /* 0x00000019ff19723e */ /* 0x000fe200000000ff */
[----:B------:R-:W-:Y:S01]  /*1130*/  HFMA2 R7, R47.H0_H0, R4.H0_H0, R35.H0_H0 ;  /* 0x200000042f077231 */ /* 0x000fe20000040823 */
[----:B------:R-:W-:Y:S01]  /*1140*/  PRMT R5, R18, 0x7632, R5 ;  /* 0x0000763212057816 */ /* 0x000fe20000000005 */
[----:B------:R-:W-:Y:S01]  /*1150*/  HFMA2 R17, R49.H0_H0, R17.H0_H0, R37.H0_H0 ;  /* 0x2000001131117231 */ /* 0x000fe20000040825 */
[----:B------:R-:W-:Y:S01]  /*1160*/  PRMT R6, R16, 0x7632, R6 ;  /* 0x0000763210067816 */ /* 0x000fe20000000006 */
[----:B------:R-:W-:Y:S01]  /*1170*/  FMUL.FTZ R12, R12, UR6 ;  /* 0x000000060c0c7c20 */ /* 0x000fe20008410000 */
[----:B------:R-:W-:Y:S01]  /*1180*/  LOP3.LUT R5, R5, 0xffff, RZ, 0xc0, !PT ;  /* 0x0000ffff05057812 */ /* 0x000fe200078ec0ff */
[----:B------:R-:W-:Y:S01]  /*1190*/  FMUL.FTZ R13, R13, UR6 ;  /* 0x000000060d0d7c20 */ /* 0x000fe20008410000 */
[----:B------:R-:W-:Y:S01]  /*11a0*/  LOP3.LUT R6, R6, 0xffff, RZ, 0xc0, !PT ;  /* 0x0000ffff06067812 */ /* 0x000fe200078ec0ff */
[----:B------:R-:W-:Y:S01]  /*11b0*/  FADD.FTZ R15, R15, -UR5 ;  /* 0x800000050f0f7e21 */ /* 0x000fe20008010000 */
[----:B------:R-:W-:Y:S01]  /*11c0*/  F2FP.F16.F32.PACK_AB R21, RZ, R21 ;  /* 0x00000015ff15723e */ /* 0x000fe200000000ff */
[----:B------:R-:W-:Y:S01]  /*11d0*/  IMAD.WIDE.U32 R4, R5, 0x10000, RZ ;  /* 0x0001000005047825 */ /* 0x000fe200078e00ff */
[----:B------:R-:W-:-:S03]  /*11e0*/  F2FP.F16.F32.PACK_AB R20, RZ, R20 ;  /* 0x00000014ff14723e */ /* 0x000fc600000000ff */
[----:B------:R-:W-:Y:S01]  /*11f0*/  FMUL.FTZ R22, R15, UR6 ;  /* 0x000000060f167c20 */ /* 0x000fe20008410000 */
[----:B------:R-:W-:Y:S01]  /*1200*/  F2FP.F16.F32.PACK_AB R12, RZ, R12 ;  /* 0x0000000cff0c723e */ /* 0x000fe200000000ff */
[----:B------:R-:W-:Y:S01]  /*1210*/  FADD.FTZ R8, R8, -UR5 ;  /* 0x8000000508087e21 */ /* 0x000fe20008010000 */
[----:B------:R-:W-:Y:S01]  /*1220*/  LOP3.LUT R5, R5, 0xffff, R7, 0xf8, !PT ;  /* 0x0000ffff05057812 */ /* 0x000fe200078ef807 */
[----:B------:R-:W-:Y:S01]  /*1230*/  IMAD.WIDE.U32 R6, R6, 0x10000, RZ ;  /* 0x0001000006067825 */ /* 0x000fe200078e00ff */
[----:B------:R-:W-:-:S03]  /*1240*/  F2FP.F16.F32.PACK_AB R13, RZ, R13 ;  /* 0x0000000dff0d723e */ /* 0x000fc600000000ff */
[----:B------:R-:W-:Y:S01]  /*1250*/  FMUL.FTZ R50, R50, UR6 ;  /* 0x0000000632327c20 */ /* 0x000fe20008410000 */
[----:B------:R-:W-:Y:S01]  /*1260*/  FMUL.FTZ R15, R51, UR6 ;  /* 0x00000006330f7c20 */ /* 0x000fe20008410000 */
[----:B------:R-:W-:Y:S01]  /*1270*/  FMUL.FTZ R24, R8, UR6 ;  /* 0x0000000608187c20 */ /* 0x000fe20008410000 */
[----:B------:R-:W-:Y:S01]  /*1280*/  LOP3.LUT R6, R6, 0xffff, R16, 0xf8, !PT ;  /* 0x0000ffff06067812 */ /* 0x000fe200078ef810 */
[----:B------:R-:W-:Y:S01]  /*1290*/  FMUL.FTZ R16, R23, UR6 ;  /* 0x0000000617107c20 */ /* 0x000fe20008410000 */
[----:B------:R-:W-:Y:S01]  /*12a0*/  F2FP.F16.F32.PACK_AB R23, RZ, R10 ;  /* 0x0000000aff17723e */ /* 0x000fe200000000ff */
[----:B------:R-:W-:Y:S01]  /*12b0*/  FADD.FTZ R26, R26, -UR5 ;  /* 0x800000051a1a7e21 */ /* 0x000fe20008010000 */
[----:B------:R-:W-:Y:S01]  /*12c0*/  F2FP.F16.F32.PACK_AB R10, RZ, R11 ;  /* 0x0000000bff0a723e */ /* 0x000fe200000000ff */
[----:B------:R-:W-:Y:S01]  /*12d0*/  FADD.FTZ R9, R9, -UR5 ;  /* 0x8000000509097e21 */ /* 0x000fe20008010000 */
[----:B------:R-:W-:Y:S01]  /*12e0*/  LOP3.LUT R7, R7, 0xffff, R17, 0xf8, !PT ;  /* 0x0000ffff07077812 */ /* 0x000fe200078ef811 */
[----:B------:R-:W-:Y:S01]  /*12f0*/  FMUL.FTZ R17, R19, UR6 ;  /* 0x0000000613117c20 */ /* 0x000fe20008410000 */
[----:B------:R-:W-:Y:S01]  /*1300*/  HFMA2 R19, R71.H1_H1, R25.H0_H0, R71.H0_H0 ;  /* 0x2000001947137231 */ /* 0x000fe20000040c47 */
[----:B------:R-:W-:Y:S01]  /*1310*/  PRMT R25, R21, 0x5410, R20 ;  /* 0x0000541015197816 */ /* 0x000fe20000000014 */
[----:B------:R-:W-:Y:S01]  /*1320*/  HFMA2 R21, R45.H0_H0, R23.H0_H0, R33.H0_H0 ;  /* 0x200000172d157231 */ /* 0x000fe20000040821 */
[----:B------:R-:W-:Y:S01]  /*1330*/  PRMT R23, R2, 0x7610, R66 ;  /* 0x0000761002177816 */ /* 0x000fe20000000042 */
[----:B------:R-:W-:Y:S01]  /*1340*/  HFMA2 R20, R57.H1_H1, R10.H0_H0, R65.H0_H0 ;  /* 0x2000000a39147231 */ /* 0x000fe20000040c41 */
[----:B------:R-:W-:Y:S01]  /*1350*/  PRMT R10, R38, 0x5410, R59 ;  /* 0x00005410260a7816 */ /* 0x000fe2000000003b */
[----:B------:R-:W-:Y:S01]  /*1360*/  FMUL.FTZ R9, R9, UR6 ;  /* 0x0000000609097c20 */ /* 0x000fe20008410000 */
[----:B------:R-:W-:Y:S01]  /*1370*/  F2FP.F16.F32.PACK_AB R8, RZ, R50 ;  /* 0x00000032ff08723e */ /* 0x000fe200000000ff */
[----:B------:R-:W-:Y:S01]  /*1380*/  FADD.FTZ R14, R14, -UR5 ;  /* 0x800000050e0e7e21 */ /* 0x000fe20008010000 */
[----:B------:R-:W-:Y:S01]  /*1390*/  F2FP.F16.F32.PACK_AB R15, RZ, R15 ;  /* 0x0000000fff0f723e */ /* 0x000fe200000000ff */
[----:B------:R-:W-:Y:S01]  /*13a0*/  FMUL.FTZ R27, R63, UR6 ;  /* 0x000000063f1b7c20 */ /* 0x000fe20008410000 */
[----:B------:R-:W-:Y:S01]  /*13b0*/  HFMA2 R25, R10, R25, R23 ;  /* 0x000000190a197231 */ /* 0x000fe20000000017 */
[----:B------:R-:W-:Y:S01]  /*13c0*/  PRMT R10, R12, 0x5410, R13 ;  /* 0x000054100c0a7816 */ /* 0x000fe2000000000d */
[----:B------:R-:W-:Y:S01]  /*13d0*/  FMUL.FTZ R14, R14, UR6 ;  /* 0x000000060e0e7c20 */ /* 0x000fe20008410000 */
[----:B------:R-:W-:Y:S01]  /*13e0*/  PRMT R12, R40, 0x7610, R58 ;  /* 0x00007610280c7816 */ /* 0x000fe2000000003a */
[----:B------:R-:W1:Y:S01]  /*13f0*/  LDC.64 R50, c[0x0][0x398] ;  /* 0x0000e600ff327b82 */ /* 0x000e620000000a00 */
[----:B------:R-:W-:-:S02]  /*1400*/  PRMT R13, R28, 0x5410, R66 ;  /* 0x000054101c0d7816 */ /* 0x000fc40000000042 */
[----:B------:R-:W-:Y:S02]  /*1410*/  PRMT R8, R8, 0x5410, R15 ;  /* 0x0000541008087816 */ /* 0x000fe4000000000f */
[----:B------:R-:W-:Y:S01]  /*1420*/  PRMT R15, R30, 0x7610, R65 ;  /* 0x000076101e0f7816 */ /* 0x000fe20000000041 */
[----:B------:R-:W-:Y:S01]  /*1430*/  HFMA2 R10, R12, R10, R13 ;  /* 0x0000000a0c0a7231 */ /* 0x000fe2000000000d */
[----:B------:R-:W-:Y:S02]  /*1440*/  PRMT R12, R42, 0x5410, R58 ;  /* 0x000054102a0c7816 */ /* 0x000fe4000000003a */
[----:B------:R-:W-:Y:S01]  /*1450*/  LOP3.LUT R4, R4, 0xffff, R18, 0xf8, !PT ;  /* 0x0000ffff04047812 */ /* 0x000fe200078ef812 */
[----:B------:R-:W-:Y:S01]  /*1460*/  FMUL.FTZ R18, R26, UR6 ;  /* 0x000000061a127c20 */ /* 0x000fe20008410000 */
[----:B------:R-:W-:Y:S01]  /*1470*/  PRMT R13, R25, 0x7632, R13 ;  /* 0x00007632190d7816 */ /* 0x000fe2000000000d */
[----:B------:R-:W-:Y:S01]  /*1480*/  FMUL.FTZ R26, R64, UR6 ;  /* 0x00000006401a7c20 */ /* 0x000fe20008410000 */
[----:B------:R-:W-:Y:S01]  /*1490*/  HFMA2 R12, R12, R8, R15 ;  /* 0x000000080c0c7231 */ /* 0x000fe2000000000f */
[----:B------:R-:W-:-:S02]  /*14a0*/  F2FP.F16.F32.PACK_AB R24, RZ, R24 ;  /* 0x00000018ff18723e */ /* 0x000fc400000000ff */
[----:B------:R-:W-:Y:S02]  /*14b0*/  F2FP.F16.F32.PACK_AB R18, RZ, R18 ;  /* 0x00000012ff12723e */ /* 0x000fe400000000ff */
[----:B------:R-:W-:Y:S02]  /*14c0*/  F2FP.F16.F32.PACK_AB R9, RZ, R9 ;  /* 0x00000009ff09723e */ /* 0x000fe400000000ff */
[----:B------:R-:W-:Y:S01]  /*14d0*/  LOP3.LUT R8, R13, 0xffff, RZ, 0xc0, !PT ;  /* 0x0000ffff0d087812 */ /* 0x000fe200078ec0ff */
[----:B------:R-:W-:Y:S01]  /*14e0*/  HFMA2 R11, R39.H0_H0, R18.H0_H0, R3.H0_H0 ;  /* 0x20000012270b7231 */ /* 0x000fe20000040803 */
[----:B------:R-:W-:Y:S02]  /*14f0*/  PRMT R23, R24, 0x5410, R9 ;  /* 0x0000541018177816 */ /* 0x000fe40000000009 */
[----:B------:R-:W-:Y:S01]  /*1500*/  F2FP.F16.F32.PACK_AB R14, RZ, R14 ;  /* 0x0000000eff0e723e */ /* 0x000fe200000000ff */
[----:B------:R-:W-:Y:S01]  /*1510*/  IMAD.WIDE.U32 R8, R8, 0x10000, RZ ;  /* 0x0001000008087825 */ /* 0x000fe200078e00ff */
[----:B------:R-:W-:-:S02]  /*1520*/  PRMT R13, R44, 0x5410, R57 ;  /* 0x000054102c0d7816 */ /* 0x000fc40000000039 */
[----:B------:R-:W-:Y:S01]  /*1530*/  PRMT R15, R32, 0x7610, R61 ;  /* 0x00007610200f7816 */ /* 0x000fe2000000003d */
[----:B------:R-:W-:Y:S01]  /*1540*/  HFMA2 R14, R41.H0_H0, R14.H0_H0, R29.H0_H0 ;  /* 0x2000000e290e7231 */ /* 0x000fe2000004081d */
[----:B------:R-:W-:Y:S01]  /*1550*/  LOP3.LUT R9, R9, 0xffff, R11, 0xf8, !PT ;  /* 0x0000ffff09097812 */ /* 0x000fe200078ef80b */
[----:B-1----:R-:W-:Y:S01]  /*1560*/  IMAD.WIDE.U32 R62, R62, 0x8, R50 ;  /* 0x000000083e3e7825 */ /* 0x002fe200078e0032 */
[----:B------:R-:W-:-:S03]  /*1570*/  PRMT R11, R10, 0x7632, R11 ;  /* 0x000076320a0b7816 */ /* 0x000fc6000000000b */
[----:B------:R-:W-:Y:S01]  /*1580*/  HFMA2 R23, R13, R23, R15 ;  /* 0x000000170d177231 */ /* 0x000fe2000000000f */
[----:B------:R-:W-:Y:S02]  /*1590*/  F2FP.F16.F32.PACK_AB R22, RZ, R22 ;  /* 0x00000016ff16723e */ /* 0x000fe400000000ff */
[----:B------:R-:W-:Y:S02]  /*15a0*/  LOP3.LUT R11, R11, 0xffff, RZ, 0xc0, !PT ;  /* 0x0000ffff0b0b7812 */ /* 0x000fe400078ec0ff */
[----:B------:R-:W-:Y:S01]  /*15b0*/  PRMT R13, R12, 0x7632, R13 ;  /* 0x000076320c0d7816 */ /* 0x000fe2000000000d */
[----:B------:R-:W-:Y:S01]  /*15c0*/  HFMA2 R22, R70.H1_H1, R22.H0_H0, R70.H0_H0 ;  /* 0x2000001646167231 */ /* 0x000fe20000040c46 */
[----:B------:R-:W-:Y:S02]  /*15d0*/  LOP3.LUT R8, R8, 0xffff, R25, 0xf8, !PT ;  /* 0x0000ffff08087812 */ /* 0x000fe400078ef819 */
[----:B------:R-:W-:Y:S02]  /*15e0*/  PRMT R15, R14, 0x7610, R15 ;  /* 0x000076100e0f7816 */ /* 0x000fe4000000000f */
[----:B------:R-:W-:Y:S01]  /*15f0*/  PRMT R25, R10, 0x7610, R25 ;  /* 0x000076100a197816 */ /* 0x000fe20000000019 */
[----:B------:R-:W-:Y:S01]  /*1600*/  IMAD.WIDE.U32 R10, R11, 0x10000, RZ ;  /* 0x000100000b0a7825 */ /* 0x000fe200078e00ff */
[----:B------:R-:W-:-:S02]  /*1610*/  F2FP.F16.F32.PACK_AB R27, RZ, R27 ;  /* 0x0000001bff1b723e */ /* 0x000fc400000000ff */
[----:B------:R-:W-:Y:S02]  /*1620*/  LOP3.LUT R13, R13, 0xffff, RZ, 0xc0, !PT ;  /* 0x0000ffff0d0d7812 */ /* 0x000fe400078ec0ff */
[----:B------:R-:W-:Y:S01]  /*1630*/  PRMT R14, R23, 0x7632, R14 ;  /* 0x00007632170e7816 */ /* 0x000fe2000000000e */
[----:B------:R-:W-:Y:S01]  /*1640*/  HFMA2 R27, R43.H0_H0, R27.H0_H0, R31.H0_H0 ;  /* 0x2000001b2b1b7231 */ /* 0x000fe2000004081f */
[----:B------:R-:W-:Y:S02]  /*1650*/  F2FP.F16.F32.PACK_AB R26, RZ, R26 ;  /* 0x0000001aff1a723e */ /* 0x000fe400000000ff */
[----:B------:R-:W-:Y:S01]  /*1660*/  PRMT R24, R12, 0x7610, R24 ;  /* 0x000076100c187816 */ /* 0x000fe20000000018 */
[----:B------:R-:W-:Y:S01]  /*1670*/  IMAD.WIDE.U32 R12, R13, 0x10000, RZ ;  /* 0x000100000d0c7825 */ /* 0x000fe200078e00ff */
[----:B------:R-:W-:-:S03]  /*1680*/  LOP3.LUT R14, R14, 0xffff, RZ, 0xc0, !PT ;  /* 0x0000ffff0e0e7812 */ /* 0x000fc600078ec0ff */
[----:B------:R-:W-:Y:S01]  /*1690*/  HFMA2 R18, R69.H1_H1, R26.H0_H0, R69.H0_H0 ;  /* 0x2000001a45127231 */ /* 0x000fe20000040c45 */
[----:B------:R-:W-:Y:S02]  /*16a0*/  F2FP.F16.F32.PACK_AB R16, RZ, R16 ;  /* 0x00000010ff10723e */ /* 0x000fe400000000ff */
[----:B------:R-:W-:Y:S01]  /*16b0*/  LOP3.LUT R11, R11, 0xffff, R15, 0xf8, !PT ;  /* 0x0000ffff0b0b7812 */ /* 0x000fe200078ef80f */
[----:B------:R-:W-:Y:S01]  /*16c0*/  IMAD.WIDE.U32 R14, R14, 0x10000, RZ ;  /* 0x000100000e0e7825 */ /* 0x000fe200078e00ff */
[----:B------:R-:W-:Y:S02]  /*16d0*/  SHF.L.U32 R22, R22, 0x10, RZ ;  /* 0x0000001016167819 */ /* 0x000fe400000006ff */
[----:B------:R-:W-:Y:S02]  /*16e0*/  SHF.L.U32 R19, R19, 0x10, RZ ;  /* 0x0000001013137819 */ /* 0x000fe400000006ff */
[----:B------:R-:W-:Y:S01]  /*16f0*/  LOP3.LUT R11, R11, R22, RZ, 0xfc, !PT ;  /* 0x000000160b0b7212 */ /* 0x000fe200078efcff */
[----:B------:R-:W-:Y:S01]  /*1700*/  HFMA2 R22, R55.H1_H1, R16.H0_H0, R60.H0_H0 ;  /* 0x2000001037167231 */ /* 0x000fe20000040c3c */
[----:B------:R-:W-:-:S02]  /*1710*/  F2FP.F16.F32.PACK_AB R17, RZ, R17 ;  /* 0x00000011ff11723e */ /* 0x000fc400000000ff */
        /* <DEDUP_REMOVED lines=8> */
[----:B------:R-:W-:Y:S01]  /*17a0*/  HFMA2 R15, R56.H1_H1, R17.H0_H0, R61.H0_H0 ;  /* 0x20000011380f7231 */ /* 0x000fe20000040c3d */
        /* <DEDUP_REMOVED lines=29> */
.L_x_617:
        /* <DEDUP_REMOVED lines=16> */
.L_x_1099:


//--------------------- .text._ZN10layer_norm13ln_fwd_kernelINS_13Kernel_traitsI6__halfS2_S2_fjLj3072ELj1ELj1ELj4ELj16ENS_18Kernel_traits_baseILj3072ES2_S2_S2_fjLj128EEEEEEEvNS_9FwdParamsE --------------------------
	.section	.text._ZN10layer_norm13ln_fwd_kernelINS_13Kernel_traitsI6__halfS2_S2_fjLj3072ELj1ELj1ELj4ELj16ENS_18Kernel_traits_baseILj3072ES2_S2_S2_fjLj128EEEEEEEvNS_9FwdParamsE,"ax",@progbits
	.align	128
        .global         _ZN10layer_norm13ln_fwd_kernelINS_13Kernel_traitsI6__halfS2_S2_fjLj3072ELj1ELj1ELj4ELj16ENS_18Kernel_traits_baseILj3072ES2_S2_S2_fjLj128EEEEEEEvNS_9FwdParamsE
        .type           _ZN10layer_norm13ln_fwd_kernelINS_13Kernel_traitsI6__halfS2_S2_fjLj3072ELj1ELj1ELj4ELj16ENS_18Kernel_traits_baseILj3072ES2_S2_S2_fjLj128EEEEEEEvNS_9FwdParamsE,@function
        .size           _ZN10layer_norm13ln_fwd_kernelINS_13Kernel_traitsI6__halfS2_S2_fjLj3072ELj1ELj1ELj4ELj16ENS_18Kernel_traits_baseILj3072ES2_S2_S2_fjLj128EEEEEEEvNS_9FwdParamsE,(.L_x_1100 - _ZN10layer_norm13ln_fwd_kernelINS_13Kernel_traitsI6__halfS2_S2_fjLj3072ELj1ELj1ELj4ELj16ENS_18Kernel_traits_baseILj3072ES2_S2_S2_fjLj128EEEEEEEvNS_9FwdParamsE)
        .other          _ZN10layer_norm13ln_fwd_kernelINS_13Kernel_traitsI6__halfS2_S2_fjLj3072ELj1ELj1ELj4ELj16ENS_18Kernel_traits_baseILj3072ES2_S2_S2_fjLj128EEEEEEEvNS_9FwdParamsE,@"STO_CUDA_ENTRY STV_DEFAULT"
_ZN10layer_norm13ln_fwd_kernelINS_13Kernel_traitsI6__halfS2_S2_fjLj3072ELj1ELj1ELj4ELj16ENS_18Kernel_traits_baseILj3072ES2_S2_S2_fjLj128EEEEEEEvNS_9FwdParamsE:
.text._ZN10layer_norm13ln_fwd_kernelINS_13Kernel_traitsI6__halfS2_S2_fjLj3072ELj1ELj1ELj4ELj16ENS_18Kernel_traits_baseILj3072ES2_S2_S2_fjLj128EEEEEEEvNS_9FwdParamsE:
        /* <DEDUP_REMOVED lines=21> */
.L_x_618:
[----:B0--3--:R-:W0:Y:S01]  /*0150*/  LDC.64 R32, c[0x0][0x390] ;  /* 0x0000e400ff207b82 */ /* 0x009e220000000a00 */
[----:B------:R-:W-:-:S05]  /*0160*/  IMAD R5, R4, 0x180, RZ ;  /* 0x0000018004057824 */ /* 0x000fca00078e02ff */
[----:B------:R-:W-:-:S05]  /*0170*/  LOP3.LUT R52, R5, R0, RZ, 0xfc, !PT ;  /* 0x0000000005347212 */ /* 0x000fca00078efcff */
[----:B0-----:R-:W-:-:S06]  /*0180*/  IMAD.WIDE.U32 R36, R52, 0x10, R32 ;  /* 0x0000001034247825 */ /* 0x001fcc00078e0020 */
[----:B------:R-:W2:Y:S01]  /*0190*/  LDG.E.128 R36, desc[UR6][R36.64] ;  /* 0x0000000624247981 */ /* 0x000ea2000c1e1d00 */
[----:B------:R-:W-:-:S05]  /*01a0*/  IADD3 R44, PT, PT, R52, 0x80, RZ ;  /* 0x00000080342c7810 */ /* 0x000fca0007ffe0ff */
[----:B------:R-:W-:-:S06]  /*01b0*/  IMAD.WIDE.U32 R40, R44, 0x10, R32 ;  /* 0x000000102c287825 */ /* 0x000fcc00078e0020 */
[----:B------:R-:W3:Y:S01]  /*01c0*/  LDG.E.128 R40, desc[UR6][R40.64] ;  /* 0x0000000628287981 */ /* 0x000ee2000c1e1d00 */
[----:B------:R-:W-:-:S05]  /*01d0*/  IADD3 R6, PT, PT, R52, 0x100, RZ ;  /* 0x0000010034067810 */ /* 0x000fca0007ffe0ff */
[----:B------:R-:W-:-:S06]  /*01e0*/  IMAD.WIDE.U32 R32, R6, 0x10, R32 ;  /* 0x0000001006207825 */ /* 0x000fcc00078e0020 */
[----:B------:R-:W4:Y:S01]  /*01f0*/  LDG.E.128 R32, desc[UR6][R32.64] ;  /* 0x0000000620207981 */ /* 0x000f22000c1e1d00 */
[----:B------:R-:W0:Y:S01]  /*0200*/  S2UR UR5, SR_CgaCtaId ;  /* 0x00000000000579c3 */ /* 0x000e220000008800 */
[C---:B------:R-:W-:Y:S01]  /*0210*/  ISETP.NE.AND P0, PT, R2.reuse, RZ, PT ;  /* 0x000000ff0200720c */ /* 0x040fe20003f05270 */
[----:B------:R-:W-:Y:S01]  /*0220*/  UMOV UR4, 0x400 ;  /* 0x0000040000047882 */ /* 0x000fe20000000000 */
[----:B------:R-:W-:Y:S01]  /*0230*/  ISETP.GT.U32.AND P1, PT, R2, 0x3, PT ;  /* 0x000000030200780c */ /* 0x000fe20003f24070 */
[----:B------:R-:W-:-:S12]  /*0240*/  HFMA2 R58, -RZ, RZ, 0, 0 ;  /* 0x00000000ff3a7431 */ /* 0x000fd800000001ff */
[----:B------:R-:W-:-:S05]  /*0250*/  @!P1 MOV R58, 0x44400000 ;  /* 0x44400000003a9802 */ /* 0x000fca0000000f00 */
[----:B------:R-:W-:Y:S01]  /*0260*/  SHFL.DOWN PT, R62, R58, 0x2, 0x1f ;  /* 0x08401f003a3e7f89 */ /* 0x000fe200000e0000 */
[----:B0-----:R-:W-:-:S04]  /*0270*/  ULEA UR4, UR5, UR4, 0x18 ;  /* 0x0000000405047291 */ /* 0x001fc8000f8ec0ff */
[----:B------:R-:W-:Y:S02]  /*0280*/  @UP0 UIADD3 UR4, UPT, UPT, UR4, 0x20, URZ ;  /* 0x0000002004040890 */ /* 0x000fe4000fffe0ff */
[----:B------:R-:W-:-:S04]  /*0290*/  UPLOP3.LUT UP0, UPT, UPT, UPT, UP0, 0x40, 0x4 ;  /* 0x000000000004789c */ /* 0x000fc80003f0e800 */
        /* <DEDUP_REMOVED lines=30> */
[----:B------:R-:W-:Y:S02]  /*0480*/  HADD2.F32 R42, -RZ, R34.H0_H0 ;  /* 0x20000022ff2a7230 */ /* 0x000fe40000004100 */
[----:B------:R-:W-:Y:S01]  /*0490*/  FADD.FTZ R46, R59, R46 ;  /* 0x0000002e3b2e7221 */ /* 0x000fe20000010000 */
[--C-:B------:R-:W-:Y:S02]  /*04a0*/  HADD2.F32 R48, -RZ, R35.reuse.H0_H0 ;  /* 0x20000023ff307230 */ /* 0x100fe40000004100 */
[----:B------:R-:W-:Y:S02]  /*04b0*/  HADD2.F32 R50, -RZ, R35.H1_H1 ;  /* 0x30000023ff327230 */ /* 0x000fe40000004100 */
        /* <DEDUP_REMOVED lines=83> */
[----:B0-----:R-:W-:-:S05]  /*09f0*/  FADD.FTZ R53, R54, R53 ;  /* 0x0000003536357221 */ /* 0x001fca0000010000 */
[----:B------:R-:W0:Y:S02]  /*0a00*/  SHFL.BFLY PT, R56, R53, 0x10, 0x1f ;  /* 0x0e001f0035387f89 */ /* 0x000e2400000e0000 */
[----:B0-----:R-:W-:Y:S01]  /*0a10*/  FADD.FTZ R33, R53, R56 ;  /* 0x0000003835217221 */ /* 0x001fe20000010000 */
[----:B------:R-:W-:-:S04]  /*0a20*/  FADD.FTZ R53, R62, R58 ;  /* 0x0000003a3e357221 */ /* 0x000fc80000010000 */
[----:B------:R-:W-:Y:S01]  /*0a30*/  @!P0 STS.64 [R55], R32 ;  /* 0x0000002037008388 */ /* 0x000fe20000000a00 */
[----:B------:R-:W0:Y:S01]  /*0a40*/  MUFU.RCP R54, R53 ;  /* 0x0000003500367308 */ /* 0x000e220000001000 */
[----:B------:R-:W-:Y:S01]  /*0a50*/  BAR.SYNC.DEFER_BLOCKING 0x0 ;  /* 0x0000000000007b1d */ /* 0x000fe20000010000 */
[----:B------:R-:W-:-:S05]  /*0a60*/  ISETP.NE.AND P0, PT, R0, RZ, PT ;  /* 0x000000ff0000720c */ /* 0x000fca0003f05270 */
[----:B------:R-:W-:Y:S04]  /*0a70*/  SHFL.DOWN PT, R32, R53, 0x1, 0x1f ;  /* 0x08201f0035207f89 */ /* 0x000fe800000e0000 */
[----:B------:R-:W1:Y:S04]  /*0a80*/  @!P1 LDS.64 R34, [R60] ;  /* 0x000000003c229984 */ /* 0x000e680000000a00 */
[----:B-1----:R-:W1:Y:S04]  /*0a90*/  SHFL.DOWN PT, R64, R34, 0x2, 0x1f ;  /* 0x08401f0022407f89 */ /* 0x002e6800000e0000 */
[----:B------:R-:W2:Y:S01]  /*0aa0*/  SHFL.DOWN PT, R56, R35, 0x2, 0x1f ;  /* 0x08401f0023387f89 */ /* 0x000ea200000e0000 */
[----:B-1----:R-:W-:Y:S01]  /*0ab0*/  FADD.FTZ R66, -R64, R34 ;  /* 0x0000002240427221 */ /* 0x002fe20000010100 */
[----:B------:R-:W-:-:S03]  /*0ac0*/  FMUL.FTZ R55, R62, R64 ;  /* 0x000000403e377220 */ /* 0x000fc60000410000 */
[----:B------:R-:W-:Y:S01]  /*0ad0*/  FMUL.FTZ R33, R66, R66 ;  /* 0x0000004242217220 */ /* 0x000fe20000410000 */
[----:B------:R-:W-:Y:S01]  /*0ae0*/  FFMA.FTZ R55, R58, R34, R55 ;  /* 0x000000223a377223 */ /* 0x000fe20000010037 */
[----:B------:R-:W-:Y:S02]  /*0af0*/  FADD.FTZ R34, R53, R32 ;  /* 0x0000002035227221 */ /* 0x000fe40000010000 */
[----:B------:R-:W-:Y:S01]  /*0b00*/  FMUL.FTZ R33, R33, R58 ;  /* 0x0000003a21217220 */ /* 0x000fe20000410000 */
[----:B0-----:R-:W-:Y:S01]  /*0b10*/  FMUL.FTZ R58, R54, R55 ;  /* 0x00000037363a7220 */ /* 0x001fe20000410000 */
[----:B--2---:R-:W-:Y:S02]  /*0b20*/  FADD.FTZ R55, R56, R35 ;  /* 0x0000002338377221 */ /* 0x004fe40000010000 */
[----:B------:R-:W-:Y:S01]  /*0b30*/  FMUL.FTZ R62, R62, R33 ;  /* 0x000000213e3e7220 */ /* 0x000fe20000410000 */
[----:B------:R-:W0:Y:S01]  /*0b40*/  MUFU.RCP R34, R34 ;  /* 0x0000002200227308 */ /* 0x000e220000001000 */
[----:B------:R-:W1:Y:S02]  /*0b50*/  SHFL.DOWN PT, R33, R58, 0x1, 0x1f ;  /* 0x08201f003a217f89 */ /* 0x000e6400000e0000 */
[----:B------:R-:W-:-:S05]  /*0b60*/  FFMA.FTZ R55, R54, R62, R55 ;  /* 0x0000003e36377223 */ /* 0x000fca0000010037 */
[----:B------:R-:W2:Y:S01]  /*0b70*/  SHFL.DOWN PT, R54, R55, 0x1, 0x1f ;  /* 0x08201f0037367f89 */ /* 0x000ea200000e0000 */
[----:B-1----:R-:W-:-:S04]  /*0b80*/  FADD.FTZ R35, R58, -R33 ;  /* 0x800000213a237221 */ /* 0x002fc80000010000 */
[----:B------:R-:W-:Y:S01]  /*0b90*/  FMUL.FTZ R56, R35, R35 ;  /* 0x0000002323387220 */ /* 0x000fe20000410000 */
[----:B--2---:R-:W-:-:S03]  /*0ba0*/  FADD.FTZ R35, R55, R54 ;  /* 0x0000003637237221 */ /* 0x004fc60000010000 */
[----:B------:R-:W-:Y:S01]  /*0bb0*/  FMUL.FTZ R56, R53, R56 ;  /* 0x0000003835387220 */ /* 0x000fe20000410000 */
[----:B------:R-:W1:Y:S03]  /*0bc0*/  LDC.64 R54, c[0x0][0x398] ;  /* 0x0000e600ff367b82 */ /* 0x000e660000000a00 */
[C---:B------:R-:W-:Y:S01]  /*0bd0*/  FMUL.FTZ R56, R32.reuse, R56 ;  /* 0x0000003820387220 */ /* 0x040fe20000410000 */
[----:B------:R-:W-:-:S03]  /*0be0*/  FMUL.FTZ R32, R32, R33 ;  /* 0x0000002120207220 */ /* 0x000fc60000410000 */
[C---:B0-----:R-:W-:Y:S01]  /*0bf0*/  FFMA.FTZ R56, R34.reuse, R56, R35 ;  /* 0x0000003822387223 */ /* 0x041fe20000010023 */
[----:B------:R-:W-:Y:S01]  /*0c00*/  FFMA.FTZ R53, R53, R58, R32 ;  /* 0x0000003a35357223 */ /* 0x000fe20000010020 */
[----:B------:R-:W0:Y:S03]  /*0c10*/  LDC R35, c[0x0][0x3d0] ;  /* 0x0000f400ff237b82 */ /* 0x000e260000000800 */
[----:B------:R-:W-:Y:S01]  /*0c20*/  FMUL.FTZ R32, R34, R53 ;  /* 0x0000003522207220 */ /* 0x000fe20000410000 */
[----:B------:R-:W0:Y:S05]  /*0c30*/  SHFL.IDX PT, R56, R56, RZ, 0x1f ;  /* 0x00001fff38387589 */ /* 0x000e2a00000e0000 */
[----:B------:R-:W2:Y:S01]  /*0c40*/  SHFL.IDX PT, R32, R32, RZ, 0x1f ;  /* 0x00001fff20207589 */ /* 0x000ea200000e0000 */
[----:B-1----:R-:W-:-:S04]  /*0c50*/  IMAD.WIDE.U32 R52, R52, 0x10, R54 ;  /* 0x0000001034347825 */ /* 0x002fc800078e0036 */
[----:B0-----:R-:W-:Y:S01]  /*0c60*/  FFMA.FTZ R33, R56, 0.00032552084303461015224, R35 ;  /* 0x39aaaaab38217823 */ /* 0x001fe20000010023 */
[----:B------:R-:W-:-:S04]  /*0c70*/  IMAD.WIDE.U32 R34, R44, 0x10, R54 ;  /* 0x000000102c227825 */ /* 0x000fc800078e0036 */
[----:B--2---:R-:W-:Y:S01]  /*0c80*/  FADD.FTZ R58, R45, -R32 ;  /* 0x800000202d3a7221 */ /* 0x004fe20000010000 */
        /* <DEDUP_REMOVED lines=42> */
[C---:B------:R-:W-:Y:S01]  /*0f30*/  FMUL.FTZ R40, R33.reuse, R42 ;  /* 0x0000002a21287220 */ /* 0x040fe20000410000 */
[C---:B------:R-:W-:Y:S01]  /*0f40*/  FMUL.FTZ R43, R33.reuse, R49 ;  /* 0x00000031212b7220 */ /* 0x040fe20000410000 */
[C---:B------:R-:W-:Y:S01]  /*0f50*/  FMUL.FTZ R42, R33.reuse, R48 ;  /* 0x00000030212a7220 */ /* 0x040fe20000410000 */
[C---:B------:R-:W-:Y:S01]  /*0f60*/  FMUL.FTZ R38, R33.reuse, R68 ;  /* 0x0000004421267220 */ /* 0x040fe20000410000 */
[----:B------:R-:W1:Y:S01]  /*0f70*/  @!P0 LDC.64 R44, c[0x0][0x3a8] ;  /* 0x0000ea00ff2c8b82 */ /* 0x000e620000000a00 */
[----:B------:R-:W-:Y:S01]  /*0f80*/  FADD.FTZ R68, R50, -R32 ;  /* 0x8000002032447221 */ /* 0x000fe20000010000 */
[C---:B------:R-:W-:Y:S01]  /*0f90*/  FMUL.FTZ R50, R33.reuse, R46 ;  /* 0x0000002e21327220 */ /* 0x040fe20000410000 */
[C---:B------:R-:W-:Y:S01]  /*0fa0*/  FMUL.FTZ R62, R33.reuse, R62 ;  /* 0x0000003e213e7220 */ /* 0x040fe20000410000 */
[----:B------:R-:W-:Y:S01]  /*0fb0*/  F2FP.F16.F32.PACK_AB R56, RZ, R56 ;  /* 0x00000038ff38723e */ /* 0x000fe200000000ff */
[----:B------:R-:W-:Y:S01]  /*0fc0*/  FMUL.FTZ R46, R33, R68 ;  /* 0x00000044212e7220 */ /* 0x000fe20000410000 */
[----:B------:R-:W-:-:S02]  /*0fd0*/  F2FP.F16.F32.PACK_AB R5, RZ, R5 ;  /* 0x00000005ff05723e */ /* 0x000fc400000000ff */
[----:B------:R-:W2:Y:S01]  /*0fe0*/  LDC.64 R48, c[0x0][0x380] ;  /* 0x0000e000ff307b82 */ /* 0x000ea20000000a00 */
[----:B------:R-:W-:Y:S02]  /*0ff0*/  F2FP.F16.F32.PACK_AB R47, RZ, R47 ;  /* 0x0000002fff2f723e */ /* 0x000fe400000000ff */
[----:B------:R-:W-:Y:S02]  /*1000*/  F2FP.F16.F32.PACK_AB R39, RZ, R39 ;  /* 0x00000027ff27723e */ /* 0x000fe400000000ff */
[----:B------:R-:W-:Y:S02]  /*1010*/  F2FP.F16.F32.PACK_AB R51, RZ, R51 ;  /* 0x00000033ff33723e */ /* 0x000fe400000000ff */
[----:B------:R-:W-:Y:S01]  /*1020*/  F2FP.F16.F32.PACK_AB R60, RZ, R60 ;  /* 0x0000003cff3c723e */ /* 0x000fe200000000ff */
[----:B0-----:R-:W-:Y:S01]  /*1030*/  @!P0 IMAD.WIDE R6, R4, 0x4, R6 ;  /* 0x0000000404068825 */ /* 0x001fe200078e0206 */
[----:B------:R-:W-:Y:S02]  /*1040*/  F2FP.F16.F32.PACK_AB R57, RZ, R57 ;  /* 0x00000039ff39723e */ /* 0x000fe400000000ff */
[----:B------:R-:W-:-:S02]  /*1050*/  F2FP.F16.F32.PACK_AB R63, RZ, R63 ;  /* 0x0000003fff3f723e */ /* 0x000fc400000000ff */
[----:B------:R-:W-:Y:S01]  /*1060*/  F2FP.F16.F32.PACK_AB R41, RZ, R41 ;  /* 0x00000029ff29723e */ /* 0x000fe200000000ff */
[----:B------:R3:W-:Y:S01]  /*1070*/  @!P0 STG.E desc[UR6][R6.64], R32 ;  /* 0x0000002006008986 */ /* 0x0007e2000c101906 */
[----:B------:R-:W-:Y:S01]  /*1080*/  F2FP.F16.F32.PACK_AB R61, RZ, R61 ;  /* 0x0000003dff3d723e */ /* 0x000fe200000000ff */
[----:B-1----:R-:W-:Y:S01]  /*1090*/  @!P0 IMAD.WIDE R68, R4, 0x4, R44 ;  /* 0x0000000404448825 */ /* 0x002fe200078e022c */
[----:B------:R-:W-:Y:S02]  /*10a0*/  F2FP.F16.F32.PACK_AB R36, RZ, R36 ;  /* 0x00000024ff24723e */ /* 0x000fe400000000ff */
[----:B------:R-:W-:Y:S02]  /*10b0*/  F2FP.F16.F32.PACK_AB R65, RZ, R65 ;  /* 0x00000041ff41723e */ /* 0x000fe400000000ff */
[----:B------:R-:W-:Y:S01]  /*10c0*/  F2FP.F16.F32.PACK_AB R38, RZ, R38 ;  /* 0x00000026ff26723e */ /* 0x000fe200000000ff */
[----:B------:R3:W-:Y:S01]  /*10d0*/  @!P0 STG.E desc[UR6][R68.64], R33 ;  /* 0x0000002144008986 */ /* 0x0007e2000c101906 */
[----:B------:R-:W-:-:S02]  /*10e0*/  F2FP.F16.F32.PACK_AB R64, RZ, R64 ;  /* 0x00000040ff40723e */ /* 0x000fc400000000ff */
[----:B------:R-:W-:Y:S02]  /*10f0*/  F2FP.F16.F32.PACK_AB R40, RZ, R40 ;  /* 0x00000028ff28723e */ /* 0x000fe400000000ff */
[----:B------:R-:W-:Y:S02]  /*1100*/  F2FP.F16.F32.PACK_AB R50, RZ, R50 ;  /* 0x00000032ff32723e */ /* 0x000fe400000000ff */
[----:B------:R-:W-:Y:S02]  /*1110*/  F2FP.F16.F32.PACK_AB R37, RZ, R37 ;  /* 0x00000025ff25723e */ /* 0x000fe400000000ff */
[----:B------:R-:W-:Y:S02]  /*1120*/  F2FP.F16.F32.PACK_AB R58, RZ, R58 ;  /* 0x0000003aff3a723e */ /* 0x000fe400000000ff */
[----:B--2---:R-:W-:Y:S02]  /*1130*/  IADD3 R4, PT, PT, R4, R48, RZ ;  /* 0x0000003004047210 */ /* 0x004fe40007ffe0ff */
[----:B------:R-:W-:-:S02]  /*1140*/  F2FP.F16.F32.PACK_AB R59, RZ, R59 ;  /* 0x0000003bff3b723e */ /* 0x000fc400000000ff */
[----:B------:R-:W-:Y:S02]  /*1150*/  F2FP.F16.F32.PACK_AB R62, RZ, R62 ;  /* 0x0000003eff3e723e */ /* 0x000fe400000000ff */
[----:B------:R-:W-:Y:S02]  /*1160*/  PRMT R56, R56, 0x5410, R5 ;  /* 0x0000541038387816 */ /* 0x000fe40000000005 */
[----:B------:R-:W-:Y:S02]  /*1170*/  PRMT R47, R47, 0x5410, R39 ;  /* 0x000054102f2f7816 */ /* 0x000fe40000000027 */
[----:B------:R-:W-:Y:S02]  /*1180*/  F2FP.F16.F32.PACK_AB R43, RZ, R43 ;  /* 0x0000002bff2b723e */ /* 0x000fe400000000ff */
[----:B------:R-:W-:Y:S02]  /*1190*/  F2FP.F16.F32.PACK_AB R66, RZ, R66 ;  /* 0x00000042ff42723e */ /* 0x000fe400000000ff */
[----:B------:R-:W-:-:S02]  /*11a0*/  F2FP.F16.F32.PACK_AB R42, RZ, R42 ;  /* 0x0000002aff2a723e */ /* 0x000fc400000000ff */
[----:B------:R-:W-:Y:S02]  /*11b0*/  F2FP.F16.F32.PACK_AB R46, RZ, R46 ;  /* 0x0000002eff2e723e */ /* 0x000fe400000000ff */
[----:B------:R-:W-:Y:S02]  /*11c0*/  PRMT R51, R51, 0x5410, R60 ;  /* 0x0000541033337816 */ /* 0x000fe4000000003c */
[----:B------:R-:W-:Y:S02]  /*11d0*/  PRMT R57, R57, 0x5410, R63 ;  /* 0x0000541039397816 */ /* 0x000fe4000000003f */
        /* <DEDUP_REMOVED lines=8> */
[----:B------:R-:W-:-:S02]  /*1260*/  PRMT R37, R37, 0x5410, R58 ;  /* 0x0000541025257816 */ /* 0x000fc4000000003a */
[----:B------:R-:W-:Y:S02]  /*1270*/  ISETP.GE.AND P0, PT, R4, R49, PT ;  /* 0x000000310400720c */ /* 0x000fe40003f06270 */
[----:B------:R-:W-:Y:S01]  /*1280*/  PRMT R59, R59, 0x5410, R62 ;  /* 0x000054103b3b7816 */ /* 0x000fe2000000003e */
[----:B------:R-:W-:Y:S01]  /*1290*/  HFMA2 R37, R17, R37, R29 ;  /* 0x0000002511257231 */ /* 0x000fe2000000001d */
[----:B------:R-:W-:Y:S01]  /*12a0*/  PRMT R58, R43, 0x5410, R66 ;  /* 0x000054102b3a7816 */ /* 0x000fe20000000042 */
[----:B------:R-:W-:Y:S01]  /*12b0*/  HFMA2 R43, R15, R44, R27 ;  /* 0x0000002c0f2b7231 */ /* 0x000fe2000000001b */
[----:B------:R-:W-:Y:S01]  /*12c0*/  PRMT R50, R42, 0x5410, R46 ;  /* 0x000054102a327816 */ /* 0x000fe2000000002e */
[----:B------:R-:W-:Y:S02]  /*12d0*/  HFMA2 R42, R14, R5, R26 ;  /* 0x000000050e2a7231 */ /* 0x000fe4000000001a */
[----:B------:R-:W-:Y:S02]  /*12e0*/  HFMA2 R41, R13, R59, R25 ;  /* 0x0000003b0d297231 */ /* 0x000fe40000000019 */
[----:B------:R-:W-:-:S02]  /*12f0*/  HFMA2 R44, R8, R45, R20 ;  /* 0x0000002d082c7231 */ /* 0x000fc40000000014 */
[----:B------:R-:W-:Y:S02]  /*1300*/  HFMA2 R45, R9, R58, R21 ;  /* 0x0000003a092d7231 */ /* 0x000fe40000000015 */
[----:B------:R-:W-:Y:S02]  /*1310*/  HFMA2 R46, R10, R60, R22 ;  /* 0x0000003c0a2e7231 */ /* 0x000fe40000000016 */
[----:B------:R-:W-:Y:S01]  /*1320*/  HFMA2 R47, R11, R50, R23 ;  /* 0x000000320b2f7231 */ /* 0x000fe20000000017 */
[----:B------:R3:W-:Y:S04]  /*1330*/  STG.E.128 desc[UR6][R52.64], R36 ;  /* 0x0000002434007986 */ /* 0x0007e8000c101d06 */
[----:B------:R3:W-:Y:S04]  /*1340*/  STG.E.128 desc[UR6][R34.64], R40 ;  /* 0x0000002822007986 */ /* 0x0007e8000c101d06 */
[----:B------:R3:W-:Y:S01]  /*1350*/  STG.E.128 desc[UR6][R54.64], R44 ;  /* 0x0000002c36007986 */ /* 0x0007e2000c101d06 */
[----:B------:R-:W-:Y:S05]  /*1360*/  @!P0 BRA `(.L_x_618) ;  /* 0xffffffec00788947 */ /* 0x000fea000383ffff */
[----:B------:R-:W-:Y:S05]  /*1370*/  EXIT ;  /* 0x000000000000794d */ /* 0x000fea0003800000 */
.L_x_619:
        /* <DEDUP_REMOVED lines=16> */
.L_x_1100:


//--------------------- .text._ZN10layer_norm13ln_fwd_kernelINS_13Kernel_traitsIffffjLj3072ELj1ELj1ELj4ELj16ENS_18Kernel_traits_baseILj3072EffffjLj128EEEEEEEvNS_9FwdParamsE --------------------------
	.section	.text._ZN10layer_norm13ln_fwd_kernelINS_13Kernel_traitsIffffjLj3072ELj1ELj1ELj4ELj16ENS_18Kernel_traits_baseILj3072EffffjLj128EEEEEEEvNS_9FwdParamsE,"ax",@progbits
	.align	128
        .global         _ZN10layer_norm13ln_fwd_kernelINS_13Kernel_traitsIffffjLj3072ELj1ELj1ELj4ELj16ENS_18Kernel_traits_baseILj3072EffffjLj128EEEEEEEvNS_9FwdParamsE
        .type           _ZN10layer_norm13ln_fwd_kernelINS_13Kernel_traitsIffffjLj3072ELj1ELj1ELj4ELj16ENS_18Kernel_traits_baseILj3072EffffjLj128EEEEEEEvNS_9FwdParamsE,@function
        .size           _ZN10layer_norm13ln_fwd_kernelINS_13Kernel_traitsIffffjLj3072ELj1ELj1ELj4ELj16ENS_18Kernel_traits_baseILj3072EffffjLj128EEEEEEEvNS_9FwdParamsE,(.L_x_1101 - _ZN10layer_norm13ln_fwd_kernelINS_13Kernel_traitsIffffjLj3072ELj1ELj1ELj4ELj16ENS_18Kernel_traits_baseILj3072EffffjLj128EEEEEEEvNS_9FwdParamsE)
        .other          _ZN10layer_norm13ln_fwd_kernelINS_13Kernel_traitsIffffjLj3072ELj1ELj1ELj4ELj16ENS_18Kernel_traits_baseILj3072EffffjLj128EEEEEEEvNS_9FwdParamsE,@"STO_CUDA_ENTRY STV_DEFAULT"
_ZN10layer_norm13ln_fwd_kernelINS_13Kernel_traitsIffffjLj3072ELj1ELj1ELj4ELj16ENS_18Kernel_traits_baseILj3072EffffjLj128EEEEEEEvNS_9FwdParamsE:
.text._ZN10layer_norm13ln_fwd_kernelINS_13Kernel_traitsIffffjLj3072ELj1ELj1ELj4ELj16ENS_18Kernel_traits_baseILj3072EffffjLj128EEEEEEEvNS_9FwdParamsE:
        /* <DEDUP_REMOVED lines=11> */
[C---:B---3--:R-:W-:Y:S01]  /*00b0*/  IMAD.WIDE.U32 R6, R0.reuse, 0x10, R6 ;  /* 0x0000001000067825 */ /* 0x048fe200078e0006 */
        /* <DEDUP_REMOVED lines=14> */
[----:B--2---:R-:W-:-:S10]  /*01a0*/  SHF.R.U32.HI R3, RZ, 0x5, R0 ;  /* 0x00000005ff037819 */ /* 0x004fd40000011600 */
.L_x_620:
[----:B-1----:R-:W1:Y:S01]  /*01b0*/  LDC.64 R76, c[0x0][0x390] ;  /* 0x0000e400ff4c7b82 */ /* 0x002e620000000a00 */
[----:B------:R-:W-:-:S06]  /*01c0*/  UIMAD UR5, UR4, 0x300, URZ ;  /* 0x00000300040578a4 */ /* 0x000fcc000f8e02ff */
[----:B------:R-:W-:-:S05]  /*01d0*/  LOP3.LUT R80, R0, UR5, RZ, 0xfc, !PT ;  /* 0x0000000500507c12 */ /* 0x000fca000f8efcff */
[----:B-1----:R-:W-:-:S05]  /*01e0*/  IMAD.WIDE.U32 R78, R80, 0x10, R76 ;  /* 0x00000010504e7825 */ /* 0x002fca00078e004c */
[----:B------:R-:W2:Y:S04]  /*01f0*/  LDG.E.128 R56, desc[UR8][R78.64] ;  /* 0x000000084e387981 */ /* 0x000ea8000c1e1d00 */
[----:B------:R-:W3:Y:S01]  /*0200*/  LDG.E.128 R60, desc[UR8][R78.64+0x800] ;  /* 0x000800084e3c7981 */ /* 0x000ee2000c1e1d00 */
[----:B0-----:R-:W-:-:S05]  /*0210*/  IADD3 R7, PT, PT, R80, 0x100, RZ ;  /* 0x0000010050077810 */ /* 0x001fca0007ffe0ff */
        /* <DEDUP_REMOVED lines=103> */
[----:B------:R-:W-:-:S04]  /*0890*/  @!P0 LEA R81, R3, UR5, 0x3 ;  /* 0x0000000503518c11 */ /* 0x000fc8000f8e18ff */
        /* <DEDUP_REMOVED lines=9> */
[----:B------:R-:W-:Y:S01]  /*0930*/  @!P1 LEA R88, R2, UR5, 0x3 ;  /* 0x0000000502589c11 */ /* 0x000fe2000f8e18ff */
        /* <DEDUP_REMOVED lines=11> */
[----:B-1----:R-:W-:Y:S01]  /*09f0*/  FADD.FTZ R85, -R89, R82 ;  /* 0x0000005259557221 */ /* 0x002fe20000010100 */
[----:B------:R-:W-:-:S03]  /*0a00*/  FMUL.FTZ R89, R90, R89 ;  /* 0x000000595a597220 */ /* 0x000fc60000410000 */
[----:B------:R-:W-:Y:S01]  /*0a10*/  FMUL.FTZ R92, R85, R85 ;  /* 0x00000055555c7220 */ /* 0x000fe20000410000 */
[----:B------:R-:W-:-:S03]  /*0a20*/  FFMA.FTZ R89, R87, R82, R89 ;  /* 0x0000005257597223 */ /* 0x000fc60000010059 */
[----:B------:R-:W-:-:S04]  /*0a30*/  FMUL.FTZ R85, R92, R87 ;  /* 0x000000575c557220 */ /* 0x000fc80000410000 */
[----:B------:R-:W-:Y:S01]  /*0a40*/  FMUL.FTZ R90, R90, R85 ;  /* 0x000000555a5a7220 */ /* 0x000fe20000410000 */
[----:B--2---:R-:W-:Y:S02]  /*0a50*/  FADD.FTZ R85, R86, R83 ;  /* 0x0000005356557221 */ /* 0x004fe40000010000 */
[----:B------:R-:W1:Y:S02]  /*0a60*/  SHFL.DOWN PT, R86, R81, 0x1, 0x1f ;  /* 0x08201f0051567f89 */ /* 0x000e6400000e0000 */
[C---:B0-----:R-:W-:Y:S01]  /*0a70*/  FFMA.FTZ R85, R84.reuse, R90, R85 ;  /* 0x0000005a54557223 */ /* 0x041fe20000010055 */
[----:B------:R-:W-:-:S04]  /*0a80*/  FMUL.FTZ R84, R84, R89 ;  /* 0x0000005954547220 */ /* 0x000fc80000410000 */
[----:B------:R-:W-:Y:S04]  /*0a90*/  SHFL.DOWN PT, R88, R85, 0x1, 0x1f ;  /* 0x08201f0055587f89 */ /* 0x000fe800000e0000 */
[----:B------:R-:W0:Y:S01]  /*0aa0*/  SHFL.DOWN PT, R83, R84, 0x1, 0x1f ;  /* 0x08201f0054537f89 */ /* 0x000e2200000e0000 */
[----:B-1----:R-:W-:-:S06]  /*0ab0*/  FADD.FTZ R82, R81, R86 ;  /* 0x0000005651527221 */ /* 0x002fcc0000010000 */
[----:B------:R-:W1:Y:S01]  /*0ac0*/  MUFU.RCP R82, R82 ;  /* 0x0000005200527308 */ /* 0x000e620000001000 */
[----:B0-----:R-:W-:-:S04]  /*0ad0*/  FADD.FTZ R87, R84, -R83 ;  /* 0x8000005354577221 */ /* 0x001fc80000010000 */
[----:B------:R-:W-:Y:S01]  /*0ae0*/  FMUL.FTZ R90, R87, R87 ;  /* 0x00000057575a7220 */ /* 0x000fe20000410000 */
[----:B------:R-:W-:-:S03]  /*0af0*/  FADD.FTZ R87, R85, R88 ;  /* 0x0000005855577221 */ /* 0x000fc60000010000 */
[----:B------:R-:W-:-:S04]  /*0b00*/  FMUL.FTZ R89, R81, R90 ;  /* 0x0000005a51597220 */ /* 0x000fc80000410000 */
[C---:B------:R-:W-:Y:S01]  /*0b10*/  FMUL.FTZ R89, R86.reuse, R89 ;  /* 0x0000005956597220 */ /* 0x040fe20000410000 */
[----:B------:R-:W-:-:S03]  /*0b20*/  FMUL.FTZ R86, R86, R83 ;  /* 0x0000005356567220 */ /* 0x000fc60000410000 */
[C---:B-1----:R-:W-:Y:S01]  /*0b30*/  FFMA.FTZ R87, R82.reuse, R89, R87 ;  /* 0x0000005952577223 */ /* 0x042fe20000010057 */
[----:B------:R-:W-:Y:S01]  /*0b40*/  FFMA.FTZ R81, R81, R84, R86 ;  /* 0x0000005451517223 */ /* 0x000fe20000010056 */
[----:B------:R-:W0:Y:S03]  /*0b50*/  LDC.64 R88, c[0x0][0x398] ;  /* 0x0000e600ff587b82 */ /* 0x000e260000000a00 */
[----:B------:R-:W-:Y:S01]  /*0b60*/  FMUL.FTZ R81, R82, R81 ;  /* 0x0000005152517220 */ /* 0x000fe20000410000 */
[----:B------:R-:W1:Y:S04]  /*0b70*/  SHFL.IDX PT, R87, R87, RZ, 0x1f ;  /* 0x00001fff57577589 */ /* 0x000e6800000e0000 */
[----:B------:R-:W1:Y:S01]  /*0b80*/  LDC R86, c[0x0][0x3d0] ;  /* 0x0000f400ff567b82 */ /* 0x000e620000000800 */
[----:B------:R-:W2:Y:S07]  /*0b90*/  SHFL.IDX PT, R81, R81, RZ, 0x1f ;  /* 0x00001fff51517589 */ /* 0x000eae00000e0000 */
[----:B------:R-:W3:Y:S08]  /*0ba0*/  @!P0 LDC.64 R84, c[0x0][0x3a0] ;  /* 0x0000e800ff548b82 */ /* 0x000ef00000000a00 */
[----:B------:R-:W4:Y:S01]  /*0bb0*/  @!P0 LDC.64 R82, c[0x0][0x3a8] ;  /* 0x0000ea00ff528b82 */ /* 0x000f220000000a00 */
[----:B-1----:R-:W-:Y:S01]  /*0bc0*/  FFMA.FTZ R86, R87, 0.00032552084303461015224, R86 ;  /* 0x39aaaaab57567823 */ /* 0x002fe20000010056 */
[----:B--2---:R-:W-:-:S02]  /*0bd0*/  R2UR UR5, R81 ;  /* 0x00000000510572ca */ /* 0x004fc400000e0000 */
[----:B------:R-:W-:Y:S02]  /*0be0*/  MOV R87, UR4 ;  /* 0x0000000400577c02 */ /* 0x000fe40008000f00 */
[----:B------:R-:W-:Y:S01]  /*0bf0*/  MOV R81, UR4 ;  /* 0x0000000400517c02 */ /* 0x000fe20008000f00 */
[----:B------:R-:W1:Y:S01]  /*0c00*/  MUFU.RSQ R86, R86 ;  /* 0x0000005600567308 */ /* 0x000e620000001400 */
[----:B------:R-:W-:Y:S01]  /*0c10*/  UIADD3 UR4, UPT, UPT, UR4, UR10, URZ ;  /* 0x0000000a04047290 */ /* 0x000fe2000fffe0ff */
[----:B---3--:R-:W-:-:S03]  /*0c20*/  @!P0 IMAD.WIDE R84, R87, 0x4, R84 ;  /* 0x0000000457548825 */ /* 0x008fc600078e0254 */
[----:B------:R-:W-:-:S03]  /*0c30*/  UISETP.GE.AND UP1, UPT, UR4, UR11, UPT ;  /* 0x0000000b0400728c */ /* 0x000fc6000bf26270 */
[----:B------:R-:W-:Y:S01]  /*0c40*/  MOV R87, UR5 ;  /* 0x0000000500577c02 */ /* 0x000fe20008000f00 */
[----:B------:R-:W-:Y:S01]  /*0c50*/  FADD.FTZ R56, R56, -UR5 ;  /* 0x8000000538387e21 */ /* 0x000fe20008010000 */
[----:B----4-:R-:W-:-:S04]  /*0c60*/  @!P0 IMAD.WIDE R82, R81, 0x4, R82 ;  /* 0x0000000451528825 */ /* 0x010fc800078e0252 */
[----:B------:R-:W-:Y:S01]  /*0c70*/  FADD.FTZ R57, R57, -UR5 ;  /* 0x8000000539397e21 */ /* 0x000fe20008010000 */
[----:B------:R-:W-:Y:S01]  /*0c80*/  FADD.FTZ R58, R58, -UR5 ;  /* 0x800000053a3a7e21 */ /* 0x000fe20008010000 */
[----:B------:R-:W-:Y:S01]  /*0c90*/  FADD.FTZ R59, R59, -UR5 ;  /* 0x800000053b3b7e21 */ /* 0x000fe20008010000 */
[----:B------:R0:W-:Y:S01]  /*0ca0*/  @!P0 STG.E desc[UR8][R84.64], R87 ;  /* 0x0000005754008986 */ /* 0x0001e2000c101908 */
[----:B------:R-:W-:Y:S01]  /*0cb0*/  FADD.FTZ R60, R60, -UR5 ;  /* 0x800000053c3c7e21 */ /* 0x000fe20008010000 */
[----:B------:R-:W-:Y:S01]  /*0cc0*/  FADD.FTZ R61, R61, -UR5 ;  /* 0x800000053d3d7e21 */ /* 0x000fe20008010000 */
[----:B-1----:R-:W-:Y:S01]  /*0cd0*/  R2UR UR6, R86 ;  /* 0x00000000560672ca */ /* 0x002fe200000e0000 */
        /* <DEDUP_REMOVED lines=12> */
[----:B------:R-:W-:Y:S01]  /*0da0*/  MOV R81, UR6 ;  /* 0x0000000600517c02 */ /* 0x000fe20008000f00 */
[----:B------:R-:W-:Y:S01]  /*0db0*/  FMUL.FTZ R85, R58, UR6 ;  /* 0x000000063a557c20 */ /* 0x000fe20008410000 */
[----:B------:R-:W-:Y:S01]  /*0dc0*/  FMUL.FTZ R84, R59, UR6 ;  /* 0x000000063b547c20 */ /* 0x000fe20008410000 */
[----:B------:R-:W-:Y:S01]  /*0dd0*/  FADD.FTZ R73, R73, -UR5 ;  /* 0x8000000549497e21 */ /* 0x000fe20008010000 */
[----:B------:R-:W-:Y:S01]  /*0de0*/  FADD.FTZ R74, R74, -UR5 ;  /* 0x800000054a4a7e21 */ /* 0x000fe20008010000 */
[----:B------:R0:W-:Y:S01]  /*0df0*/  @!P0 STG.E desc[UR8][R82.64], R81 ;  /* 0x0000005152008986 */ /* 0x0001e2000c101908 */
[----:B-----5:R-:W-:Y:S01]  /*0e00*/  FFMA.FTZ R58, R10, R85, R34 ;  /* 0x000000550a3a7223 */ /* 0x020fe20000010022 */
[----:B------:R-:W-:Y:S01]  /*0e10*/  FFMA.FTZ R59, R11, R84, R35 ;  /* 0x000000540b3b7223 */ /* 0x000fe20000010023 */
[----:B------:R-:W-:-:S04]  /*0e20*/  IMAD.WIDE.U32 R84, R5, 0x10, R88 ;  /* 0x0000001005547825 */ /* 0x000fc800078e0058 */
        /* <DEDUP_REMOVED lines=9> */
[----:B------:R-:W-:Y:S01]  /*0ec0*/  FMUL.FTZ R82, R57, UR6 ;  /* 0x0000000639527c20 */ /* 0x000fe20008410000 */
[----:B------:R-:W-:-:S04]  /*0ed0*/  IMAD.WIDE.U32 R80, R80, 0x10, R88 ;  /* 0x0000001050507825 */ /* 0x000fc800078e0058 */
[----:B------:R-:W-:Y:S01]  /*0ee0*/  FMUL.FTZ R60, R65, UR6 ;  /* 0x00000006413c7c20 */ /* 0x000fe20008410000 */
[----:B------:R-:W-:Y:S01]  /*0ef0*/  FFMA.FTZ R56, R8, R83, R32 ;  /* 0x0000005308387223 */ /* 0x000fe20000010020 */
[----:B------:R-:W-:Y:S01]  /*0f00*/  FFMA.FTZ R57, R9, R82, R33 ;  /* 0x0000005209397223 */ /* 0x000fe20000010021 */
[----:B------:R-:W-:-:S04]  /*0f10*/  IMAD.WIDE.U32 R82, R7, 0x10, R88 ;  /* 0x0000001007527825 */ /* 0x000fc800078e0058 */
[----:B------:R-:W-:Y:S01]  /*0f20*/  FMUL.FTZ R7, R62, UR6 ;  /* 0x000000063e077c20 */ /* 0x000fe20008410000 */
[----:B------:R-:W-:Y:S01]  /*0f30*/  FMUL.FTZ R62, R67, UR6 ;  /* 0x00000006433e7c20 */ /* 0x000fe20008410000 */
[----:B------:R-:W-:Y:S01]  /*0f40*/  FMUL.FTZ R65, R68, UR6 ;  /* 0x0000000644417c20 */ /* 0x000fe20008410000 */
[----:B------:R-:W-:-:S04]  /*0f50*/  IMAD.WIDE.U32 R88, R6, 0x10, R88 ;  /* 0x0000001006587825 */ /* 0x000fc800078e0058 */
[----:B------:R-:W-:Y:S01]  /*0f60*/  FMUL.FTZ R6, R63, UR6 ;  /* 0x000000063f067c20 */ /* 0x000fe20008410000 */
        /* <DEDUP_REMOVED lines=13> */
[----:B0-----:R-:W-:Y:S01]  /*1040*/  FFMA.FTZ R56, R12, R5, R36 ;  /* 0x000000050c387223 */ /* 0x001fe20000010024 */
        /* <DEDUP_REMOVED lines=24> */
[----:B------:R-:W-:Y:S05]  /*11d0*/  BRA.U !UP1, `(.L_x_620) ;  /* 0xffffffed09f47547 */ /* 0x000fea000b83ffff */
[----:B------:R-:W-:Y:S05]  /*11e0*/  EXIT ;  /* 0x000000000000794d */ /* 0x000fea0003800000 */
.L_x_621:
        /* <DEDUP_REMOVED lines=9> */
.L_x_1101:


//--------------------- .text._ZN10layer_norm13ln_fwd_kernelINS_13Kernel_traitsI13__nv_bfloat16fS2_fjLj2304ELj1ELj4ELj1ELj16ENS_18Kernel_traits_baseILj2304ES2_fS2_fjLj128EEEEEEEvNS_9FwdParamsE --------------------------
	.section	.text._ZN10layer_norm13ln_fwd_kernelINS_13Kernel_traitsI13__nv_bfloat16fS2_fjLj2304ELj1ELj4ELj1ELj16ENS_18Kernel_traits_baseILj2304ES2_fS2_fjLj128EEEEEEEvNS_9FwdParamsE,"ax",@progbits
	.align	128
        .global         _ZN10layer_norm13ln_fwd_kernelINS_13Kernel_traitsI13__nv_bfloat16fS2_fjLj2304ELj1ELj4ELj1ELj16ENS_18Kernel_traits_baseILj2304ES2_fS2_fjLj128EEEEEEEvNS_9FwdParamsE
        .type           _ZN10layer_norm13ln_fwd_kernelINS_13Kernel_traitsI13__nv_bfloat16fS2_fjLj2304ELj1ELj4ELj1ELj16ENS_18Kernel_traits_baseILj2304ES2_fS2_fjLj128EEEEEEEvNS_9FwdParamsE,@function
        .size           _ZN10layer_norm13ln_fwd_kernelINS_13Kernel_traitsI13__nv_bfloat16fS2_fjLj2304ELj1ELj4ELj1ELj16ENS_18Kernel_traits_baseILj2304ES2_fS2_fjLj128EEEEEEEvNS_9FwdParamsE,(.L_x_1102 - _ZN10layer_norm13ln_fwd_kernelINS_13Kernel_traitsI13__nv_bfloat16fS2_fjLj2304ELj1ELj4ELj1ELj16ENS_18Kernel_traits_baseILj2304ES2_fS2_fjLj128EEEEEEEvNS_9FwdParamsE)
        .other          _ZN10layer_norm13ln_fwd_kernelINS_13Kernel_traitsI13__nv_bfloat16fS2_fjLj2304ELj1ELj4ELj1ELj16ENS_18Kernel_traits_baseILj2304ES2_fS2_fjLj128EEEEEEEvNS_9FwdParamsE,@"STO_CUDA_ENTRY STV_DEFAULT"
_ZN10layer_norm13ln_fwd_kernelINS_13Kernel_traitsI13__nv_bfloat16fS2_fjLj2304ELj1ELj4ELj1ELj16ENS_18Kernel_traits_baseILj2304ES2_fS2_fjLj128EEEEEEEvNS_9FwdParamsE:
.text._ZN10layer_norm13ln_fwd_kernelINS_13Kernel_traitsI13__nv_bfloat16fS2_fjLj2304ELj1ELj4ELj1ELj16ENS_18Kernel_traits_baseILj2304ES2_fS2_fjLj128EEEEEEEvNS_9FwdParamsE:
[----:B------:R-:W-:Y:S01]  /*0000*/  LDC R1, c[0x0][0x37c] ;  /* 0x0000df00ff017b82 */ /* 0x000fe20000000800 */
[----:B------:R-:W0:Y:S07]  /*0010*/  S2R R146, SR_TID.X ;  /* 0x0000000000927919 */ /* 0x000e2e0000002100 */
[----:B------:R-:W1:Y:S01]  /*0020*/  S2UR UR4, SR_CTAID.X ;  /* 0x00000000000479c3 */ /* 0x000e620000002500 */
[----:B------:R-:W2:Y:S01]  /*0030*/  LDCU UR5, c[0x0][0x384] ;  /* 0x00007080ff0577ac */ /* 0x000ea20008000800 */
[----:B-1----:R-:W-:Y:S01]  /*0040*/  USHF.L.U32 UR4, UR4, 0x2, URZ ;  /* 0x0000000204047899 */ /* 0x002fe200080006ff */
[----:B0-----:R-:W-:-:S05]  /*0050*/  SHF.R.U32.HI R0, RZ, 0x5, R146 ;  /* 0x00000005ff007819 */ /* 0x001fca0000011692 */
[----:B------:R-:W-:-:S04]  /*0060*/  LOP3.LUT R147, R0, UR4, RZ, 0xfc, !PT ;  /* 0x0000000400937c12 */ /* 0x000fc8000f8efcff */
[----:B--2---:R-:W-:-:S13]  /*0070*/  ISETP.GE.AND P0, PT, R147, UR5, PT ;  /* 0x0000000593007c0c */ /* 0x004fda000bf06270 */
[----:B------:R-:W-:Y:S05]  /*0080*/  @P0 EXIT ;  /* 0x000000000000094d */ /* 0x000fea0003800000 */
[----:B------:R-:W0:Y:S01]  /*0090*/  LDC.64 R4, c[0x0][0x3b0] ;  /* 0x0000ec00ff047b82 */ /* 0x000e220000000a00 */
[----:B------:R-:W1:Y:S01]  /*00a0*/  LDCU.64 UR4, c[0x0][0x358] ;  /* 0x00006b00ff0477ac */ /* 0x000e620008000a00 */
[----:B------:R-:W-:-:S06]  /*00b0*/  LOP3.LUT R146, R146, 0x1f, RZ, 0xc0, !PT ;  /* 0x0000001f92927812 */ /* 0x000fcc00078ec0ff */
[----:B------:R-:W2:Y:S01]  /*00c0*/  LDC.64 R6, c[0x0][0x3b8] ;  /* 0x0000ee00ff067b82 */ /* 0x000ea20000000a00 */
        /* <DEDUP_REMOVED lines=38> */
[----:B---3--:R-:W-:-:S02]  /*0330*/  SHF.R.U64 R235, R144, 0x10, R145 ;  /* 0x0000001090eb7819 */ /* 0x008fc40000001291 */
[----:B------:R-:W-:Y:S02]  /*0340*/  SHF.R.U32.HI R234, RZ, 0x10, R145 ;  /* 0x00000010ffea7819 */ /* 0x000fe40000011691 */
[--C-:B--2---:R-:W-:Y:S02]  /*0350*/  SHF.R.U64 R231, R140, 0x10, R141.reuse ;  /* 0x000000108ce77819 */ /* 0x104fe4000000128d */
[----:B------:R-:W-:Y:S02]  /*0360*/  SHF.R.U32.HI R230, RZ, 0x10, R141 ;  /* 0x00000010ffe67819 */ /* 0x000fe4000001168d */
[--C-:B----4-:R-:W-:Y:S02]  /*0370*/  SHF.R.U64 R233, R142, 0x10, R143.reuse ;  /* 0x000000108ee97819 */ /* 0x110fe4000000128f */
[----:B------:R-:W-:Y:S02]  /*0380*/  SHF.R.U32.HI R232, RZ, 0x10, R143 ;  /* 0x00000010ffe87819 */ /* 0x000fe4000001168f */
[----:B-----5:R-:W-:-:S02]  /*0390*/  SHF.R.U64 R229, R138, 0x10, R139 ;  /* 0x000000108ae57819 */ /* 0x020fc4000000128b */
        /* <DEDUP_REMOVED lines=137> */
.L_x_623:
[----:B0-----:R-:W0:Y:S01]  /*0c30*/  LDC.64 R72, c[0x0][0x390] ;  /* 0x0000e400ff487b82 */ /* 0x001e220000000a00 */
        /* <DEDUP_REMOVED lines=52> */
[----:B------:R-:W-:Y:S01]  /*0f80*/  UMOV UR6, 0xffffffff ;  /* 0xffffffff00067882 */ /* 0x000fe20000000000 */
        /* <DEDUP_REMOVED lines=73> */
[----:B------:R-:W-:Y:S06]  /*1420*/  BRA.DIV UR6, `(.L_x_622) ;  /* 0x0000002606a47947 */ /* 0x000fec000b800000 */
        /* <DEDUP_REMOVED lines=14> */
[--C-:B------:R-:W-:Y:S01]  /*1510*/  FADD.FTZ R27, R27, -R237.reuse ;  /* 0x800000ed1b1b7221 */ /* 0x100fe20000010000 */
[----:B------:R-:W-:Y:S01]  /*1520*/  FFMA.FTZ R24, R0, R0, RZ ;  /* 0x0000000000187223 */ /* 0x000fe200000100ff */
[--C-:B------:R-:W-:Y:S01]  /*1530*/  FADD.FTZ R20, R20, -R237.reuse ;  /* 0x800000ed14147221 */ /* 0x100fe20000010000 */
[--C-:B------:R-:W-:Y:S01]  /*1540*/  FADD.FTZ R21, R21, -R237.reuse ;  /* 0x800000ed15157221 */ /* 0x100fe20000010000 */
[--C-:B------:R-:W-:Y:S01]  /*1550*/  FADD.FTZ R22, R22, -R237.reuse ;  /* 0x800000ed16167221 */ /* 0x100fe20000010000 */
[----:B------:R-:W-:Y:S01]  /*1560*/  FFMA.FTZ R239, R25, R25, R24 ;  /* 0x0000001919ef7223 */ /* 0x000fe20000010018 */
[--C-:B------:R-:W-:Y:S01]  /*1570*/  FADD.FTZ R23, R23, -R237.reuse ;  /* 0x800000ed17177221 */ /* 0x100fe20000010000 */
[--C-:B------:R-:W-:Y:S01]  /*1580*/  FADD.FTZ R16, R16, -R237.reuse ;  /* 0x800000ed10107221 */ /* 0x100fe20000010000 */
[----:B------:R-:W-:Y:S01]  /*1590*/  FADD.FTZ R17, R17, -R237 ;  /* 0x800000ed11117221 */ /* 0x000fe20000010000 */
[----:B------:R-:W-:Y:S01]  /*15a0*/  FFMA.FTZ R24, R26, R26, R239 ;  /* 0x0000001a1a187223 */ /* 0x000fe200000100ef */
        /* <DEDUP_REMOVED lines=81> */
[----:B------:R-:W-:-:S02]  /*1ac0*/  FADD.FTZ R252, R75, -R237 ;  /* 0x800000ed4bfc7221 */ /* 0x000fc40000010000 */
[----:B------:R-:W-:-:S04]  /*1ad0*/  FFMA.FTZ R5, R7, R7, R4 ;  /* 0x0000000707057223 */ /* 0x000fc80000010004 */
        /* <DEDUP_REMOVED lines=56> */
[----:B------:R0:W1:Y:S02]  /*1e60*/  SHFL.BFLY PT, R242, R69, 0x10, 0x1f ;  /* 0x0e001f0045f27f89 */ /* 0x00006400000e0000 */
.L_x_635:
[----:B------:R-:W2:Y:S01]  /*1e70*/  LDC R67, c[0x0][0x3d0] ;  /* 0x0000f400ff437b82 */ /* 0x000ea20000000800 */
[----:B-1----:R-:W-:Y:S01]  /*1e80*/  FADD.FTZ R242, R69, R242 ;  /* 0x000000f245f27221 */ /* 0x002fe20000010000 */
[----:B------:R-:W-:Y:S01]  /*1e90*/  PRMT R235, R144, 0x7610, R235 ;  /* 0x0000761090eb7816 */ /* 0x000fe200000000eb */
[----:B------:R-:W1:Y:S01]  /*1ea0*/  S2R R71, SR_TID.X ;  /* 0x0000000000477919 */ /* 0x000e620000002100 */
[----:B------:R-:W-:Y:S02]  /*1eb0*/  PRMT R233, R142, 0x7610, R233 ;  /* 0x000076108ee97816 */ /* 0x000fe400000000e9 */
[----:B------:R-:W-:Y:S02]  /*1ec0*/  PRMT R231, R140, 0x7610, R231 ;  /* 0x000076108ce77816 */ /* 0x000fe400000000e7 */
[----:B------:R-:W3:Y:S01]  /*1ed0*/  @!P0 LDC.64 R4, c[0x0][0x3a0] ;  /* 0x0000e800ff048b82 */ /* 0x000ee20000000a00 */
        /* <DEDUP_REMOVED lines=8> */
[----:B--2---:R-:W-:Y:S01]  /*1f60*/  FFMA.FTZ R67, R242, 0.00043402778101153671741, R67 ;  /* 0x39e38e39f2437823 */ /* 0x004fe20000010043 */
[----:B------:R-:W-:-:S02]  /*1f70*/  PRMT R217, R126, 0x7610, R217 ;  /* 0x000076107ed97816 */ /* 0x000fc400000000d9 */
[----:B------:R-:W-:Y:S02]  /*1f80*/  PRMT R223, R132, 0x7610, R223 ;  /* 0x0000761084df7816 */ /* 0x000fe400000000df */
[----:B------:R-:W-:Y:S01]  /*1f90*/  PRMT R221, R130, 0x7610, R221 ;  /* 0x0000761082dd7816 */ /* 0x000fe200000000dd */
[----:B------:R-:W2:Y:S01]  /*1fa0*/  MUFU.RSQ R67, R67 ;  /* 0x0000004300437308 */ /* 0x000ea20000001400 */
[----:B------:R-:W-:Y:S01]  /*1fb0*/  PRMT R215, R124, 0x7610, R215 ;  /* 0x000076107cd77816 */ /* 0x000fe200000000d7 */
[----:B---3--:R-:W-:Y:S01]  /*1fc0*/  @!P0 IMAD.WIDE R4, R147, 0x4, R4 ;  /* 0x0000000493048825 */ /* 0x008fe200078e0204 */
[----:B------:R-:W-:Y:S02]  /*1fd0*/  PRMT R213, R122, 0x7610, R213 ;  /* 0x000076107ad57816 */ /* 0x000fe400000000d5 */
[----:B------:R-:W-:Y:S02]  /*1fe0*/  PRMT R191, R100, 0x7610, R191 ;  /* 0x0000761064bf7816 */ /* 0x000fe400000000bf */
[----:B------:R3:W-:Y:S01]  /*1ff0*/  @!P0 STG.E desc[UR4][R4.64], R237 ;  /* 0x000000ed04008986 */ /* 0x0007e2000c101904 */
[----:B------:R-:W-:-:S02]  /*2000*/  PRMT R189, R98, 0x7610, R189 ;  /* 0x0000761062bd7816 */ /* 0x000fc400000000bd */
[----:B------:R-:W-:Y:S02]  /*2010*/  PRMT R187, R96, 0x7610, R187 ;  /* 0x0000761060bb7816 */ /* 0x000fe400000000bb */
[----:B------:R-:W-:Y:S02]  /*2020*/  PRMT R185, R94, 0x7610, R185 ;  /* 0x000076105eb97816 */ /* 0x000fe400000000b9 */
[----:B------:R-:W-:Y:S02]  /*2030*/  PRMT R207, R116, 0x7610, R207 ;  /* 0x0000761074cf7816 */ /* 0x000fe400000000cf */
[----:B------:R-:W-:Y:S01]  /*2040*/  PRMT R205, R114, 0x7610, R205 ;  /* 0x0000761072cd7816 */ /* 0x000fe200000000cd */
[-C--:B--2---:R-:W-:Y:S01]  /*2050*/  FMUL.FTZ R25, R25, R67.reuse ;  /* 0x0000004319197220 */ /* 0x084fe20000410000 */
[-C--:B------:R-:W-:Y:S01]  /*2060*/  FMUL.FTZ R21, R21, R67.reuse ;  /* 0x0000004315157220 */ /* 0x080fe20000410000 */
[-C--:B------:R-:W-:Y:S01]  /*2070*/  FMUL.FTZ R26, R26, R67.reuse ;  /* 0x000000431a1a7220 */ /* 0x080fe20000410000 */
[-C--:B------:R-:W-:Y:S01]  /*2080*/  FMUL.FTZ R16, R16, R67.reuse ;  /* 0x0000004310107220 */ /* 0x080fe20000410000 */
[----:B------:R-:W-:Y:S01]  /*2090*/  FMUL.FTZ R18, R18, R67 ;  /* 0x0000004312127220 */ /* 0x000fe20000410000 */
[----:B---3--:R-:W-:Y:S01]  /*20a0*/  F2FP.BF16.F32.PACK_AB R5, RZ, R25 ;  /* 0x00000019ff05723e */ /* 0x008fe200000010ff */
[-C--:B------:R-:W-:Y:S01]  /*20b0*/  FMUL.FTZ R25, R27, R67.reuse ;  /* 0x000000431b197220 */ /* 0x080fe20000410000 */
[----:B------:R-:W-:Y:S01]  /*20c0*/  FMUL.FTZ R27, R22, R67 ;  /* 0x00000043161b7220 */ /* 0x000fe20000410000 */
[----:B------:R-:W-:Y:S01]  /*20d0*/  F2FP.BF16.F32.PACK_AB R4, RZ, R21 ;  /* 0x00000015ff04723e */ /* 0x000fe200000010ff */
[-C--:B------:R-:W-:Y:S01]  /*20e0*/  FMUL.FTZ R23, R23, R67.reuse ;  /* 0x0000004317177220 */ /* 0x080fe20000410000 */
[----:B------:R-:W-:Y:S01]  /*20f0*/  F2FP.BF16.F32.PACK_AB R22, RZ, R26 ;  /* 0x0000001aff16723e */ /* 0x000fe200000010ff */
[----:B------:R-:W-:Y:S01]  /*2100*/  FMUL.FTZ R26, R17, R67 ;  /* 0x00000043111a7220 */ /* 0x000fe20000410000 */
[----:B------:R-:W-:Y:S01]  /*2110*/  F2FP.BF16.F32.PACK_AB R21, RZ, R27 ;  /* 0x0000001bff15723e */ /* 0x000fe200000010ff */
[-C--:B------:R-:W-:Y:S01]  /*2120*/  FMUL.FTZ R27, R19, R67.reuse ;  /* 0x00000043131b7220 */ /* 0x080fe20000410000 */
[----:B------:R-:W-:Y:S01]  /*2130*/  F2FP.BF16.F32.PACK_AB R17, RZ, R16 ;  /* 0x00000010ff11723e */ /* 0x000fe200000010ff */
[-C--:B------:R-:W-:Y:S01]  /*2140*/  FMUL.FTZ R12, R12, R67.reuse ;  /* 0x000000430c0c7220 */ /* 0x080fe20000410000 */
[----:B------:R-:W-:Y:S01]  /*2150*/  F2FP.BF16.F32.PACK_AB R16, RZ, R18 ;  /* 0x00000012ff10723e */ /* 0x000fe200000010ff */
[----:B------:R-:W-:Y:S01]  /*2160*/  FMUL.FTZ R6, R6, R67 ;  /* 0x0000004306067220 */ /* 0x000fe20000410000 */
        /* <DEDUP_REMOVED lines=21> */
[-C--:B------:R-:W-:Y:S01]  /*22c0*/  FMUL.FTZ R40, R40, R67.reuse ;  /* 0x0000004328287220 */ /* 0x080fe20000410000 */
[-C--:B------:R-:W-:Y:S01]  /*22d0*/  FMUL.FTZ R20, R20, R67.reuse ;  /* 0x0000004314147220 */ /* 0x080fe20000410000 */
[----:B------:R-:W-:Y:S01]  /*22e0*/  FMUL.FTZ R13, R13, R67 ;  /* 0x000000430d0d7220 */ /* 0x000fe20000410000 */
[----:B------:R-:W-:Y:S01]  /*22f0*/  F2FP.BF16.F32.PACK_AB R32, RZ, R31 ;  /* 0x0000001fff20723e */ /* 0x000fe200000010ff */
[----:B------:R-:W-:Y:S01]  /*2300*/  HFMA2.BF16_V2 R238, R141.H0_H0, R21.H0_H0, R139.H0_H0 ;  /* 0x200000158dee7231 */ /* 0x000fe2000024088b */
[----:B------:R-:W-:Y:S01]  /*2310*/  F2FP.BF16.F32.PACK_AB R31, RZ, R35 ;  /* 0x00000023ff1f723e */ /* 0x000fe200000010ff */
[-C--:B------:R-:W-:Y:S01]  /*2320*/  FMUL.FTZ R35, R39, R67.reuse ;  /* 0x0000004327237220 */ /* 0x080fe20000410000 */
[----:B------:R-:W-:Y:S01]  /*2330*/  PRMT R0, R0, 0x5410, R5 ;  /* 0x0000541000007816 */ /* 0x000fe20000000005 */
[----:B------:R-:W-:Y:S01]  /*2340*/  FMUL.FTZ R42, R42, R67 ;  /* 0x000000432a2a7220 */ /* 0x000fe20000410000 */
[----:B------:R-:W-:Y:S01]  /*2350*/  F2FP.BF16.F32.PACK_AB R39, RZ, R37 ;  /* 0x00000025ff27723e */ /* 0x000fe200000010ff */
[----:B------:R-:W-:Y:S01]  /*2360*/  HFMA2.BF16_V2 R21, R137.H0_H0, R16.H0_H0, R135.H0_H0 ;  /* 0x2000001089157231 */ /* 0x000fe20000240887 */
[----:B------:R-:W-:Y:S01]  /*2370*/  F2FP.BF16.F32.PACK_AB R37, RZ, R38 ;  /* 0x00000026ff25723e */ /* 0x000fe200000010ff */
[----:B------:R-:W-:Y:S01]  /*2380*/  HFMA2.BF16_V2 R16, R214.H1_H1, R6.H0_H0, R212.H1_H1 ;  /* 0x20000006d6107231 */ /* 0x000fe20000260cd4 */
        /* <DEDUP_REMOVED lines=9> */
[-C--:B------:R-:W-:Y:S01]  /*2420*/  FMUL.FTZ R29, R29, R67.reuse ;  /* 0x000000431d1d7220 */ /* 0x080fe20000410000 */
[----:B------:R-:W-:Y:S01]  /*2430*/  FMUL.FTZ R44, R44, R67 ;  /* 0x000000432c2c7220 */ /* 0x000fe20000410000 */
[----:B------:R-:W-:-:S02]  /*2440*/  HFMA2.BF16_V2 R6, R235, R0, R233 ;  /* 0x00000000eb067231 */ /* 0x000fc400002000e9 */
[-C--:B------:R-:W-:Y:S01]  /*2450*/  FMUL.FTZ R9, R11, R67.reuse ;  /* 0x000000430b097220 */ /* 0x080fe20000410000 */
[-C--:B------:R-:W-:Y:S01]  /*2460*/  FMUL.FTZ R45, R45, R67.reuse ;  /* 0x000000432d2d7220 */ /* 0x080fe20000410000 */
[----:B------:R-:W-:Y:S01]  /*2470*/  PRMT R20, R20, 0x5410, R4 ;  /* 0x0000541014147816 */ /* 0x000fe20000000004 */
[-C--:B------:R-:W-:Y:S01]  /*2480*/  FMUL.FTZ R24, R24, R67.reuse ;  /* 0x0000004318187220 */ /* 0x080fe20000410000 */
[----:B------:R-:W-:Y:S01]  /*2490*/  PRMT R17, R17, 0x5410, R23 ;  /* 0x0000541011117816 */ /* 0x000fe20000000017 */
[----:B------:R-:W-:Y:S01]  /*24a0*/  FMUL.FTZ R243, R243, R67 ;  /* 0x00000043f3f37220 */ /* 0x000fe20000410000 */
[----:B------:R-:W-:Y:S01]  /*24b0*/  F2FP.BF16.F32.PACK_AB R43, RZ, R42 ;  /* 0x0000002aff2b723e */ /* 0x000fe200000010ff */
[----:B------:R-:W-:Y:S01]  /*24c0*/  HFMA2.BF16_V2 R239, R231, R20, R229 ;  /* 0x00000014e7ef7231 */ /* 0x000fe200002000e5 */
[----:B------:R-:W-:Y:S01]  /*24d0*/  F2FP.BF16.F32.PACK_AB R42, RZ, R41 ;  /* 0x00000029ff2a723e */ /* 0x000fe200000010ff */
[----:B0-----:R-:W-:Y:S01]  /*24e0*/  FMUL.FTZ R69, R49, R67 ;  /* 0x0000004331457220 */ /* 0x001fe20000410000 */
[----:B------:R-:W-:Y:S01]  /*24f0*/  F2FP.BF16.F32.PACK_AB R11, RZ, R10 ;  /* 0x0000000aff0b723e */ /* 0x000fe200000010ff */
[----:B------:R-:W-:Y:S01]  /*2500*/  HFMA2.BF16_V2 R20, R227, R17, R225 ;  /* 0x00000011e3147231 */ /* 0x000fe200002000e1 */
[----:B------:R-:W-:Y:S01]  /*2510*/  F2FP.BF16.F32.PACK_AB R28, RZ, R28 ;  /* 0x0000001cff1c723e */ /* 0x000fe200000010ff */
[----:B------:R-:W-:Y:S01]  /*2520*/  HFMA2.BF16_V2 R22, R145.H0_H0, R22.H0_H0, R143.H0_H0 ;  /* 0x2000001691167231 */ /* 0x000fe2000024088f */
[----:B------:R-:W-:Y:S01]  /*2530*/  F2FP.BF16.F32.PACK_AB R29, RZ, R29 ;  /* 0x0000001dff1d723e */ /* 0x000fe200000010ff */
[----:B------:R-:W-:Y:S01]  /*2540*/  HFMA2.BF16_V2 R237, R129.H0_H0, R11.H0_H0, R127.H0_H0 ;  /* 0x2000000b81ed7231 */ /* 0x000fe2000024087f */
[----:B------:R-:W-:Y:S01]  /*2550*/  F2FP.BF16.F32.PACK_AB R41, RZ, R44 ;  /* 0x0000002cff29723e */ /* 0x000fe200000010ff */
[----:B------:R-:W-:Y:S01]  /*2560*/  FMUL.FTZ R46, R46, R67 ;  /* 0x000000432e2e7220 */ /* 0x000fe20000410000 */
[----:B------:R-:W-:Y:S01]  /*2570*/  F2FP.BF16.F32.PACK_AB R10, RZ, R9 ;  /* 0x00000009ff0a723e */ /* 0x000fe200000010ff */
[----:B------:R-:W-:Y:S01]  /*2580*/  FMUL.FTZ R47, R47, R67 ;  /* 0x000000432f2f7220 */ /* 0x000fe20000410000 */
[----:B------:R-:W-:Y:S01]  /*2590*/  F2FP.BF16.F32.PACK_AB R44, RZ, R45 ;  /* 0x0000002dff2c723e */ /* 0x000fe200000010ff */
[-C--:B------:R-:W-:Y:S01]  /*25a0*/  FMUL.FTZ R45, R48, R67.reuse ;  /* 0x00000043302d7220 */ /* 0x080fe20000410000 */
[----:B------:R-:W-:Y:S01]  /*25b0*/  F2FP.BF16.F32.PACK_AB R26, RZ, R26 ;  /* 0x0000001aff1a723e */ /* 0x000fe200000010ff */
[----:B------:R-:W-:Y:S01]  /*25c0*/  HFMA2.BF16_V2 R11, R218.H1_H1, R10.H0_H0, R216.H1_H1 ;  /* 0x2000000ada0b7231 */ /* 0x000fe20000260cd8 */
[----:B------:R-:W-:Y:S01]  /*25d0*/  PRMT R28, R28, 0x5410, R29 ;  /* 0x000054101c1c7816 */ /* 0x000fe2000000001d */
[-C--:B------:R-:W-:Y:S01]  /*25e0*/  FMUL.FTZ R50, R50, R67.reuse ;  /* 0x0000004332327220 */ /* 0x080fe20000410000 */
[----:B------:R-:W-:Y:S01]  /*25f0*/  PRMT R41, R41, 0x5410, R44 ;  /* 0x0000541029297816 */ /* 0x000fe2000000002c */
[-C--:B------:R-:W-:Y:S01]  /*2600*/  FMUL.FTZ R14, R14, R67.reuse ;  /* 0x000000430e0e7220 */ /* 0x080fe20000410000 */
[----:B------:R-:W-:Y:S01]  /*2610*/  PRMT R4, R6, 0x7632, R4 ;  /* 0x0000763206047816 */ /* 0x000fe20000000004 */
[-C--:B------:R-:W-:Y:S01]  /*2620*/  FMUL.FTZ R52, R52, R67.reuse ;  /* 0x0000004334347220 */ /* 0x080fe20000410000 */
[----:B------:R-:W-:Y:S01]  /*2630*/  PRMT R10, R12, 0x5410, R26 ;  /* 0x000054100c0a7816 */ /* 0x000fe2000000001a */
[----:B------:R-:W-:Y:S01]  /*2640*/  HFMA2.BF16_V2 R17, R211, R28, R209 ;  /* 0x0000001cd3117231 */ /* 0x000fe200002000d1 */
[----:B------:R-:W-:Y:S01]  /*2650*/  PRMT R5, R239, 0x7632, R5 ;  /* 0x00007632ef057816 */ /* 0x000fe20000000005 */
[----:B------:R-:W-:Y:S01]  /*2660*/  HFMA2.BF16_V2 R28, R195, R41, R193 ;  /* 0x00000029c31c7231 */ /* 0x000fe200002000c1 */
[----:B------:R-:W-:Y:S01]  /*2670*/  PRMT R15, R15, 0x5410, R8 ;  /* 0x000054100f0f7816 */ /* 0x000fe20000000008 */
[----:B------:R-:W-:Y:S01]  /*2680*/  FMUL.FTZ R33, R33, R67 ;  /* 0x0000004321217220 */ /* 0x000fe20000410000 */
[----:B------:R-:W-:Y:S01]  /*2690*/  LOP3.LUT R4, R4, 0xffff, RZ, 0xc0, !PT ;  /* 0x0000ffff04047812 */ /* 0x000fe200078ec0ff */
[----:B------:R-:W-:Y:S01]  /*26a0*/  HFMA2.BF16_V2 R10, R219, R10, R217 ;  /* 0x0000000adb0a7231 */ /* 0x000fe200002000d9 */
[----:B------:R-:W-:Y:S01]  /*26b0*/  F2FP.BF16.F32.PACK_AB R24, RZ, R24 ;  /* 0x00000018ff18723e */ /* 0x000fe200000010ff */
[----:B------:R-:W-:Y:S01]  /*26c0*/  HFMA2.BF16_V2 R12, R223, R15, R221 ;  /* 0x0000000fdf0c7231 */ /* 0x000fe200002000dd */
[----:B------:R-:W-:Y:S01]  /*26d0*/  F2FP.BF16.F32.PACK_AB R9, RZ, R243 ;  /* 0x000000f3ff09723e */ /* 0x000fe200000010ff */
[----:B------:R-:W-:Y:S01]  /*26e0*/  FMUL.FTZ R36, R36, R67 ;  /* 0x0000004324247220 */ /* 0x000fe20000410000 */
[----:B------:R-:W-:Y:S01]  /*26f0*/  F2FP.BF16.F32.PACK_AB R49, RZ, R45 ;  /* 0x0000002dff31723e */ /* 0x000fe200000010ff */
[----:B------:R-:W-:Y:S01]  /*2700*/  HFMA2.BF16_V2 R32, R117.H0_H0, R32.H0_H0, R115.H0_H0 ;  /* 0x2000002075207231 */ /* 0x000fe20000240873 */
[----:B------:R-:W-:Y:S01]  /*2710*/  LOP3.LUT R8, R5, 0xffff, RZ, 0xc0, !PT ;  /* 0x0000ffff05087812 */ /* 0x000fe200078ec0ff */
[----:B------:R-:W-:Y:S01]  /*2720*/  IMAD.WIDE.U32 R4, R4, 0x10000, RZ ;  /* 0x0001000004047825 */ /* 0x000fe200078e00ff */
[----:B------:R-:W-:-:S03]  /*2730*/  F2FP.BF16.F32.PACK_AB R45, RZ, R69 ;  /* 0x00000045ff2d723e */ /* 0x000fc600000010ff */
[-C--:B------:R-:W-:Y:S01]  /*2740*/  FMUL.FTZ R69, R54, R67.reuse ;  /* 0x0000004336457220 */ /* 0x080fe20000410000 */
[----:B------:R-:W-:Y:S01]  /*2750*/  PRMT R41, R22, 0x7610, R41 ;  /* 0x0000761016297816 */ /* 0x000fe20000000029 */
[----:B------:R-:W-:Y:S01]  /*2760*/  HFMA2.BF16_V2 R7, R125.H0_H0, R7.H0_H0, R123.H0_H0 ;  /* 0x200000077d077231 */ /* 0x000fe2000024087b */
[----:B------:R-:W-:Y:S01]  /*2770*/  F2FP.BF16.F32.PACK_AB R48, RZ, R46 ;  /* 0x0000002eff30723e */ /* 0x000fe200000010ff */
[-C--:B------:R-:W-:Y:S01]  /*2780*/  FMUL.FTZ R56, R56, R67.reuse ;  /* 0x0000004338387220 */ /* 0x080fe20000410000 */
[----:B------:R-:W-:Y:S01]  /*2790*/  PRMT R22, R20, 0x7632, R22 ;  /* 0x0000763214167816 */ /* 0x000fe20000000016 */
[----:B------:R-:W-:Y:S01]  /*27a0*/  FMUL.FTZ R60, R60, R67 ;  /* 0x000000433c3c7220 */ /* 0x000fe20000410000 */
[----:B------:R-:W-:Y:S01]  /*27b0*/  F2FP.BF16.F32.PACK_AB R46, RZ, R47 ;  /* 0x0000002fff2e723e */ /* 0x000fe200000010ff */
[-C--:B------:R-:W-:Y:S01]  /*27c0*/  FMUL.FTZ R55, R55, R67.reuse ;  /* 0x0000004337377220 */ /* 0x080fe20000410000 */
[----:B------:R-:W-:Y:S01]  /*27d0*/  F2FP.BF16.F32.PACK_AB R47, RZ, R50 ;  /* 0x00000032ff2f723e */ /* 0x000fe200000010ff */
[----:B------:R-:W-:Y:S01]  /*27e0*/  FMUL.FTZ R50, R51, R67 ;  /* 0x0000004333327220 */ /* 0x000fe20000410000 */
[----:B------:R-:W-:Y:S01]  /*27f0*/  PRMT R24, R24, 0x5410, R9 ;  /* 0x0000541018187816 */ /* 0x000fe20000000009 */
[----:B------:R-:W-:Y:S01]  /*2800*/  IMAD.WIDE.U32 R8, R8, 0x10000, RZ ;  /* 0x0001000008087825 */ /* 0x000fe200078e00ff */
[----:B------:R-:W-:-:S03]  /*2810*/  PRMT R15, R6, 0x7610, R15 ;  /* 0x00007610060f7816 */ /* 0x000fc6000000000f */
[-C--:B------:R-:W-:Y:S01]  /*2820*/  FMUL.FTZ R51, R53, R67.reuse ;  /* 0x0000004335337220 */ /* 0x080fe20000410000 */
[----:B------:R-:W-:Y:S01]  /*2830*/  F2FP.BF16.F32.PACK_AB R14, RZ, R14 ;  /* 0x0000000eff0e723e */ /* 0x000fe200000010ff */
[----:B------:R-:W-:Y:S01]  /*2840*/  HFMA2.BF16_V2 R23, R215, R24, R213 ;  /* 0x00000018d7177231 */ /* 0x000fe200002000d5 */
[--C-:B------:R-:W-:Y:S01]  /*2850*/  PRMT R49, R49, 0x5410, R45.reuse ;  /* 0x0000541031317816 */ /* 0x100fe2000000002d */
[----:B------:R-:W-:Y:S01]  /*2860*/  HFMA2.BF16_V2 R27, R121.H0_H0, R27.H0_H0, R119.H0_H0 ;  /* 0x2000001b791b7231 */ /* 0x000fe20000240877 */
[----:B------:R-:W-:Y:S01]  /*2870*/  PRMT R45, R238, 0x7610, R45 ;  /* 0x00007610ee2d7816 */ /* 0x000fe2000000002d */
[----:B------:R-:W-:Y:S01]  /*2880*/  HFMA2.BF16_V2 R14, R133.H0_H0, R14.H0_H0, R131.H0_H0 ;  /* 0x2000000e850e7231 */ /* 0x000fe20000240883 */
[----:B------:R-:W-:Y:S01]  /*2890*/  LOP3.LUT R22, R22, 0xffff, RZ, 0xc0, !PT ;  /* 0x0000ffff16167812 */ /* 0x000fe200078ec0ff */
[----:B------:R-:W-:Y:S01]  /*28a0*/  HFMA2.BF16_V2 R29, R191, R49, R189 ;  /* 0x00000031bf1d7231 */ /* 0x000fe200002000bd */
[----:B------:R-:W-:Y:S01]  /*28b0*/  LOP3.LUT R4, R4, 0xffff, R15, 0xf8, !PT ;  /* 0x0000ffff04047812 */ /* 0x000fe200078ef80f */
[-C--:B------:R-:W-:Y:S01]  /*28c0*/  FMUL.FTZ R57, R57, R67.reuse ;  /* 0x0000004339397220 */ /* 0x080fe20000410000 */
[----:B------:R-:W-:Y:S01]  /*28d0*/  LOP3.LUT R5, R5, 0xffff, R41, 0xf8, !PT ;  /* 0x0000ffff05057812 */ /* 0x000fe200078ef829 */
[-C--:B------:R-:W-:Y:S01]  /*28e0*/  FMUL.FTZ R61, R61, R67.reuse ;  /* 0x000000433d3d7220 */ /* 0x080fe20000410000 */
[----:B------:R-:W-:Y:S01]  /*28f0*/  PRMT R15, R20, 0x7610, R15 ;  /* 0x00007610140f7816 */ /* 0x000fe2000000000f */
[----:B------:R-:W-:Y:S01]  /*2900*/  HFMA2.BF16_V2 R37, R113.H0_H0, R37.H0_H0, R111.H0_H0 ;  /* 0x2000002571257231 */ /* 0x000fe2000024086f */
[----:B------:R-:W-:Y:S01]  /*2910*/  LOP3.LUT R6, R8, 0xffff, R239, 0xf8, !PT ;  /* 0x0000ffff08067812 */ /* 0x000fe200078ef8ef */
[----:B------:R-:W-:Y:S01]  /*2920*/  FMUL.FTZ R62, R62, R67 ;  /* 0x000000433e3e7220 */ /* 0x000fe20000410000 */
[----:B------:R-:W-:Y:S01]  /*2930*/  LOP3.LUT R41, R9, 0xffff, R45, 0xf8, !PT ;  /* 0x0000ffff09297812 */ /* 0x000fe200078ef82d */
[----:B------:R-:W-:Y:S01]  /*2940*/  IMAD.WIDE.U32 R8, R22, 0x10000, RZ ;  /* 0x0001000016087825 */ /* 0x000fe200078e00ff */
[----:B------:R-:W-:-:S03]  /*2950*/  PRMT R20, R12, 0x7632, R20 ;  /* 0x000076320c147816 */ /* 0x000fc60000000014 */
[----:B------:R-:W-:Y:S01]  /*2960*/  FMUL.FTZ R65, R65, R67 ;  /* 0x0000004341417220 */ /* 0x000fe20000410000 */
[----:B------:R-:W-:Y:S01]  /*2970*/  F2FP.BF16.F32.PACK_AB R53, RZ, R52 ;  /* 0x00000034ff35723e */ /* 0x000fe200000010ff */
[----:B------:R-:W-:Y:S01]  /*2980*/  HFMA2.BF16_V2 R43, R109.H0_H0, R43.H0_H0, R107.H0_H0 ;  /* 0x2000002b6d2b7231 */ /* 0x000fe2000024086b */
[----:B------:R-:W-:Y:S01]  /*2990*/  F2FP.BF16.F32.PACK_AB R54, RZ, R51 ;  /* 0x00000033ff36723e */ /* 0x000fe200000010ff */
[----:B------:R-:W-:Y:S01]  /*29a0*/  HFMA2.BF16_V2 R47, R101.H0_H0, R47.H0_H0, R99.H0_H0 ;  /* 0x2000002f652f7231 */ /* 0x000fe20000240863 */
[----:B------:R-:W-:Y:S01]  /*29b0*/  PRMT R22, R10, 0x7632, R22 ;  /* 0x000076320a167816 */ /* 0x000fe20000000016 */
[----:B------:R-:W-:Y:S01]  /*29c0*/  HFMA2.BF16_V2 R48, R105.H0_H0, R48.H0_H0, R103.H0_H0 ;  /* 0x2000003069307231 */ /* 0x000fe20000240867 */
[----:B------:R-:W-:Y:S01]  /*29d0*/  F2FP.BF16.F32.PACK_AB R33, RZ, R33 ;  /* 0x00000021ff21723e */ /* 0x000fe200000010ff */
[-C--:B------:R-:W-:Y:S01]  /*29e0*/  FMUL.FTZ R246, R246, R67.reuse ;  /* 0x00000043f6f67220 */ /* 0x080fe20000410000 */
[----:B------:R-:W-:Y:S01]  /*29f0*/  F2FP.BF16.F32.PACK_AB R36, RZ, R36 ;  /* 0x00000024ff24723e */ /* 0x000fe200000010ff */
[-C--:B------:R-:W-:Y:S01]  /*2a00*/  FMUL.FTZ R72, R72, R67.reuse ;  /* 0x0000004348487220 */ /* 0x080fe20000410000 */
[----:B------:R-:W-:Y:S01]  /*2a10*/  LOP3.LUT R20, R20, 0xffff, RZ, 0xc0, !PT ;  /* 0x0000ffff14147812 */ /* 0x000fe200078ec0ff */
[-C--:B------:R-:W-:Y:S01]  /*2a20*/  FMUL.FTZ R73, R250, R67.reuse ;  /* 0x00000043fa497220 */ /* 0x080fe20000410000 */
[----:B------:R-:W-:Y:S01]  /*2a30*/  PRMT R53, R53, 0x5410, R54 ;  /* 0x0000541035357816 */ /* 0x000fe20000000036 */
[----:B------:R-:W-:Y:S01]  /*2a40*/  FMUL.FTZ R75, R74, R67 ;  /* 0x000000434a4b7220 */ /* 0x000fe20000410000 */
[----:B------:R-:W-:Y:S01]  /*2a50*/  PRMT R49, R14, 0x7610, R49 ;  /* 0x000076100e317816 */ /* 0x000fe20000000031 */
[----:B------:R-:W-:Y:S01]  /*2a60*/  HFMA2.BF16_V2 R18, R226.H1_H1, R18.H0_H0, R224.H1_H1 ;  /* 0x20000012e2127231 */ /* 0x000fe20000260ce0 */
[----:B------:R-:W-:Y:S01]  /*2a70*/  LOP3.LUT R14, R22, 0xffff, RZ, 0xc0, !PT ;  /* 0x0000ffff160e7812 */ /* 0x000fe200078ec0ff */
[----:B------:R-:W-:Y:S01]  /*2a80*/  HFMA2.BF16_V2 R19, R230.H1_H1, R19.H0_H0, R228.H1_H1 ;  /* 0x20000013e6137231 */ /* 0x000fe20000260ce4 */
[----:B------:R-:W-:Y:S01]  /*2a90*/  PRMT R34, R34, 0x5410, R33 ;  /* 0x0000541022227816 */ /* 0x000fe20000000021 */
[----:B------:R-:W-:Y:S01]  /*2aa0*/  HFMA2.BF16_V2 R33, R187, R53, R185 ;  /* 0x00000035bb217231 */ /* 0x000fe200002000b9 */
[----:B------:R-:W-:Y:S01]  /*2ab0*/  PRMT R36, R36, 0x5410, R39 ;  /* 0x0000541024247816 */ /* 0x000fe20000000027 */
[----:B------:R-:W-:Y:S01]  /*2ac0*/  HFMA2.BF16_V2 R31, R206.H1_H1, R31.H0_H0, R204.H1_H1 ;  /* 0x2000001fce1f7231 */ /* 0x000fe20000260ccc */
[----:B------:R-:W-:Y:S01]  /*2ad0*/  PRMT R203, R112, 0x7610, R203 ;  /* 0x0000761070cb7816 */ /* 0x000fe200000000cb */
[----:B------:R-:W-:Y:S01]  /*2ae0*/  HFMA2.BF16_V2 R24, R207, R34, R205 ;  /* 0x00000022cf187231 */ /* 0x000fe200002000cd */
[----:B------:R-:W-:Y:S01]  /*2af0*/  PRMT R201, R110, 0x7610, R201 ;  /* 0x000076106ec97816 */ /* 0x000fe200000000c9 */
[----:B------:R-:W-:Y:S01]  /*2b00*/  HFMA2.BF16_V2 R42, R198.H1_H1, R42.H0_H0, R196.H1_H1 ;  /* 0x2000002ac62a7231 */ /* 0x000fe20000260cc4 */
[----:B------:R-:W-:Y:S01]  /*2b10*/  LOP3.LUT R9, R9, 0xffff, R21, 0xf8, !PT ;  /* 0x0000ffff09097812 */ /* 0x000fe200078ef815 */
[----:B------:R-:W-:Y:S01]  /*2b20*/  IMAD.WIDE.U32 R20, R20, 0x10000, RZ ;  /* 0x0001000014147825 */ /* 0x000fe200078e00ff */
[----:B------:R-:W-:-:S03]  /*2b30*/  PRMT R22, R23, 0x7632, R22 ;  /* 0x0000763217167816 */ /* 0x000fc60000000016 */
[----:B------:R-:W-:Y:S01]  /*2b40*/  FMUL.FTZ R244, R244, R67 ;  /* 0x00000043f4f47220 */ /* 0x000fe20000410000 */
[----:B------:R-:W-:Y:S01]  /*2b50*/  LOP3.LUT R8, R8, 0xffff, R15, 0xf8, !PT ;  /* 0x0000ffff08087812 */ /* 0x000fe200078ef80f */
[----:B------:R-:W-:Y:S01]  /*2b60*/  IMAD.WIDE.U32 R14, R14, 0x10000, RZ ;  /* 0x000100000e0e7825 */ /* 0x000fe200078e00ff */
[----:B------:R-:W-:-:S03]  /*2b70*/  PRMT R45, R12, 0x7610, R45 ;  /* 0x000076100c2d7816 */ /* 0x000fc6000000002d */
[----:B------:R-:W-:Y:S01]  /*2b80*/  HFMA2.BF16_V2 R0, R203, R36, R201 ;  /* 0x00000024cb007231 */ /* 0x000fe200002000c9 */
[----:B------:R-:W-:Y:S01]  /*2b90*/  PRMT R53, R10, 0x7610, R53 ;  /* 0x000076100a357816 */ /* 0x000fe20000000035 */
[----:B------:R-:W-:Y:S01]  /*2ba0*/  FMUL.FTZ R252, R252, R67 ;  /* 0x00000043fcfc7220 */ /* 0x000fe20000410000 */
[----:B------:R-:W-:Y:S01]  /*2bb0*/  LOP3.LUT R22, R22, 0xffff, RZ, 0xc0, !PT ;  /* 0x0000ffff16167812 */ /* 0x000fe200078ec0ff */
[----:B------:R-:W-:Y:S01]  /*2bc0*/  HFMA2.BF16_V2 R13, R222.H1_H1, R13.H0_H0, R220.H1_H1 ;  /* 0x2000000dde0d7231 */ /* 0x000fe20000260cdc */
[----:B------:R-:W-:Y:S01]  /*2bd0*/  LOP3.LUT R10, R20, 0xffff, R45, 0xf8, !PT ;  /* 0x0000ffff140a7812 */ /* 0x000fe200078ef82d */
[----:B------:R-:W-:Y:S01]  /*2be0*/  HFMA2.BF16_V2 R46, R194.H1_H1, R46.H0_H0, R192.H1_H1 ;  /* 0x2000002ec22e7231 */ /* 0x000fe20000260cc0 */
[----:B------:R-:W-:Y:S02]  /*2bf0*/  PRMT R20, R17, 0x7632, R20 ;  /* 0x0000763211147816 */ /* 0x000fe40000000014 */
[----:B------:R-:W-:Y:S02]  /*2c00*/  F2FP.BF16.F32.PACK_AB R40, RZ, R40 ;  /* 0x00000028ff28723e */ /* 0x000fe400000010ff */
[----:B------:R-:W-:-:S02]  /*2c10*/  LOP3.LUT R12, R14, 0xffff, R53, 0xf8, !PT ;  /* 0x0000ffff0e0c7812 */ /* 0x000fc400078ef835 */
[----:B------:R-:W-:Y:S02]  /*2c20*/  LOP3.LUT R49, R21, 0xffff, R49, 0xf8, !PT ;  /* 0x0000ffff15317812 */ /* 0x000fe400078ef831 */
[----:B------:R-:W-:Y:S01]  /*2c30*/  LOP3.LUT R53, R15, 0xffff, R237, 0xf8, !PT ;  /* 0x0000ffff0f357812 */ /* 0x000fe200078ef8ed */
[----:B------:R-:W-:Y:S01]  /*2c40*/  IMAD.WIDE.U32 R14, R22, 0x10000, RZ ;  /* 0x00010000160e7825 */ /* 0x000fe200078e00ff */
[----:B------:R-:W-:Y:S02]  /*2c50*/  PRMT R21, R24, 0x7632, R21 ;  /* 0x0000763218157816 */ /* 0x000fe40000000015 */
[----:B------:R-:W-:Y:S02]  /*2c60*/  LOP3.LUT R20, R20, 0xffff, RZ, 0xc0, !PT ;  /* 0x0000ffff14147812 */ /* 0x000fe400078ec0ff */
[----:B------:R-:W-:Y:S02]  /*2c70*/  PRMT R38, R38, 0x5410, R40 ;  /* 0x0000541026267816 */ /* 0x000fe40000000028 */
[----:B------:R-:W-:-:S02]  /*2c80*/  PRMT R199, R108, 0x7610, R199 ;  /* 0x000076106cc77816 */ /* 0x000fc400000000c7 */
[----:B------:R-:W-:Y:S02]  /*2c90*/  PRMT R197, R106, 0x7610, R197 ;  /* 0x000076106ac57816 */ /* 0x000fe400000000c5 */
[----:B------:R-:W-:Y:S02]  /*2ca0*/  LOP3.LUT R21, R21, 0xffff, RZ, 0xc0, !PT ;  /* 0x0000ffff15157812 */ /* 0x000fe400078ec0ff */
[----:B------:R-:W-:Y:S01]  /*2cb0*/  LOP3.LUT R14, R14, 0xffff, R23, 0xf8, !PT ;  /* 0x0000ffff0e0e7812 */ /* 0x000fe200078ef817 */
[----:B------:R-:W-:Y:S01]  /*2cc0*/  IMAD.WIDE.U32 R22, R20, 0x10000, RZ ;  /* 0x0001000014167825 */ /* 0x000fe200078e00ff */
[----:B------:R-:W-:-:S03]  /*2cd0*/  PRMT R45, R32, 0x7610, R45 ;  /* 0x00007610202d7816 */ /* 0x000fc6000000002d */
[----:B------:R-:W-:Y:S01]  /*2ce0*/  HFMA2.BF16_V2 R26, R199, R38, R197 ;  /* 0x00000026c71a7231 */ /* 0x000fe200002000c5 */
[----:B------:R-:W-:Y:S01]  /*2cf0*/  PRMT R32, R0, 0x7632, R32 ;  /* 0x0000763200207816 */ /* 0x000fe20000000020 */
[----:B------:R-:W-:Y:S01]  /*2d00*/  IMAD.WIDE.U32 R20, R21, 0x10000, RZ ;  /* 0x0001000015147825 */ /* 0x000fe200078e00ff */
[----:B------:R-:W-:-:S03]  /*2d10*/  F2FP.BF16.F32.PACK_AB R52, RZ, R69 ;  /* 0x00000045ff34723e */ /* 0x000fc600000010ff */
[----:B------:R-:W-:Y:S01]  /*2d20*/  FMUL.FTZ R69, R59, R67 ;  /* 0x000000433b457220 */ /* 0x000fe20000410000 */
[--C-:B------:R-:W-:Y:S02]  /*2d30*/  LOP3.LUT R15, R15, 0xffff, R7.reuse, 0xf8, !PT ;  /* 0x0000ffff0f0f7812 */ /* 0x100fe400078ef807 */
[----:B------:R-:W-:Y:S01]  /*2d40*/  LOP3.LUT R32, R32, 0xffff, RZ, 0xc0, !PT ;  /* 0x0000ffff20207812 */ /* 0x000fe200078ec0ff */
[----:B------:R-:W-:Y:S01]  /*2d50*/  HFMA2.BF16_V2 R52, R97.H0_H0, R52.H0_H0, R95.H0_H0 ;  /* 0x2000003461347231 */ /* 0x000fe2000024085f */
[----:B------:R-:W-:Y:S02]  /*2d60*/  PRMT R7, R24, 0x7610, R7 ;  /* 0x0000761018077816 */ /* 0x000fe40000000007 */
[--C-:B------:R-:W-:Y:S02]  /*2d70*/  LOP3.LUT R22, R22, 0xffff, R17.reuse, 0xf8, !PT ;  /* 0x0000ffff16167812 */ /* 0x100fe400078ef811 */
[----:B------:R-:W-:Y:S02]  /*2d80*/  F2FP.BF16.F32.PACK_AB R59, RZ, R56 ;  /* 0x00000038ff3b723e */ /* 0x000fe400000010ff */
[----:B------:R-:W-:-:S02]  /*2d90*/  PRMT R17, R26, 0x7632, R17 ;  /* 0x000076321a117816 */ /* 0x000fc40000000011 */
[----:B------:R-:W-:Y:S01]  /*2da0*/  F2FP.BF16.F32.PACK_AB R56, RZ, R60 ;  /* 0x0000003cff38723e */ /* 0x000fe200000010ff */
[----:B------:R-:W-:Y:S01]  /*2db0*/  FMUL.FTZ R60, R63, R67 ;  /* 0x000000433f3c7220 */ /* 0x000fe20000410000 */
[----:B------:R-:W-:Y:S01]  /*2dc0*/  F2FP.BF16.F32.PACK_AB R51, RZ, R55 ;  /* 0x00000037ff33723e */ /* 0x000fe200000010ff */
[-C--:B------:R-:W-:Y:S01]  /*2dd0*/  FMUL.FTZ R55, R58, R67.reuse ;  /* 0x000000433a377220 */ /* 0x080fe20000410000 */
[----:B------:R-:W-:Y:S01]  /*2de0*/  LOP3.LUT R21, R21, 0xffff, R45, 0xf8, !PT ;  /* 0x0000ffff15157812 */ /* 0x000fe200078ef82d */
[----:B------:R-:W-:Y:S01]  /*2df0*/  FMUL.FTZ R63, R64, R67 ;  /* 0x00000043403f7220 */ /* 0x000fe20000410000 */
[----:B------:R-:W-:Y:S01]  /*2e00*/  LOP3.LUT R23, R23, 0xffff, R27, 0xf8, !PT ;  /* 0x0000ffff17177812 */ /* 0x000fe200078ef81b */
[----:B------:R-:W-:Y:S01]  /*2e10*/  IMAD.WIDE.U32 R44, R32, 0x10000, RZ ;  /* 0x00010000202c7825 */ /* 0x000fe200078e00ff */
[----:B------:R-:W-:-:S03]  /*2e20*/  LOP3.LUT R20, R20, 0xffff, R7, 0xf8, !PT ;  /* 0x0000ffff14147812 */ /* 0x000fc600078ef807 */
[----:B------:R-:W-:Y:S01]  /*2e30*/  HFMA2.BF16_V2 R51, R186.H1_H1, R51.H0_H0, R184.H1_H1 ;  /* 0x20000033ba337231 */ /* 0x000fe20000260cb8 */
[----:B------:R-:W-:Y:S02]  /*2e40*/  F2FP.BF16.F32.PACK_AB R58, RZ, R57 ;  /* 0x00000039ff3a723e */ /* 0x000fe400000010ff */
[----:B------:R-:W-:Y:S02]  /*2e50*/  F2FP.BF16.F32.PACK_AB R64, RZ, R61 ;  /* 0x0000003dff40723e */ /* 0x000fe400000010ff */
[----:B------:R-:W-:Y:S02]  /*2e60*/  PRMT R7, R0, 0x7610, R7 ;  /* 0x0000761000077816 */ /* 0x000fe40000000007 */
[----:B------:R-:W-:Y:S02]  /*2e70*/  PRMT R27, R28, 0x7632, R27 ;  /* 0x000076321c1b7816 */ /* 0x000fe4000000001b */
[----:B------:R-:W-:Y:S02]  /*2e80*/  LOP3.LUT R17, R17, 0xffff, RZ, 0xc0, !PT ;  /* 0x0000ffff11117812 */ /* 0x000fe400078ec0ff */
[----:B------:R-:W-:-:S02]  /*2e90*/  PRMT R59, R59, 0x5410, R58 ;  /* 0x000054103b3b7816 */ /* 0x000fc4000000003a */
[----:B------:R-:W-:Y:S02]  /*2ea0*/  PRMT R183, R92, 0x7610, R183 ;  /* 0x000076105cb77816 */ /* 0x000fe400000000b7 */
[----:B------:R-:W-:Y:S02]  /*2eb0*/  PRMT R56, R56, 0x5410, R64 ;  /* 0x0000541038387816 */ /* 0x000fe40000000040 */
[----:B------:R-:W-:Y:S02]  /*2ec0*/  PRMT R181, R90, 0x7610, R181 ;  /* 0x000076105ab57816 */ /* 0x000fe400000000b5 */
[----:B------:R-:W-:Y:S02]  /*2ed0*/  PRMT R179, R88, 0x7610, R179 ;  /* 0x0000761058b37816 */ /* 0x000fe400000000b3 */
[----:B------:R-:W-:Y:S01]  /*2ee0*/  PRMT R177, R86, 0x7610, R177 ;  /* 0x0000761056b17816 */ /* 0x000fe200000000b1 */
[----:B------:R-:W-:Y:S01]  /*2ef0*/  HFMA2.BF16_V2 R34, R183, R59, R181 ;  /* 0x0000003bb7227231 */ /* 0x000fe200002000b5 */
[----:B------:R-:W-:-:S02]  /*2f00*/  LOP3.LUT R24, R44, 0xffff, R7, 0xf8, !PT ;  /* 0x0000ffff2c187812 */ /* 0x000fc400078ef807 */
[----:B------:R-:W-:Y:S01]  /*2f10*/  LOP3.LUT R0, R45, 0xffff, R37, 0xf8, !PT ;  /* 0x0000ffff2d007812 */ /* 0x000fe200078ef825 */
[----:B------:R-:W-:Y:S01]  /*2f20*/  IMAD.WIDE.U32 R44, R17, 0x10000, RZ ;  /* 0x00010000112c7825 */ /* 0x000fe200078e00ff */
[----:B------:R-:W-:-:S03]  /*2f30*/  LOP3.LUT R27, R27, 0xffff, RZ, 0xc0, !PT ;  /* 0x0000ffff1b1b7812 */ /* 0x000fc600078ec0ff */
[----:B------:R-:W-:Y:S01]  /*2f40*/  HFMA2.BF16_V2 R36, R179, R56, R177 ;  /* 0x00000038b3247231 */ /* 0x000fe200002000b1 */
[----:B------:R-:W-:Y:S02]  /*2f50*/  PRMT R32, R29, 0x7632, R32 ;  /* 0x000076321d207816 */ /* 0x000fe40000000020 */
[----:B------:R-:W-:Y:S01]  /*2f60*/  PRMT R7, R26, 0x7610, R7 ;  /* 0x000076101a077816 */ /* 0x000fe20000000007 */
[----:B------:R-:W-:Y:S01]  /*2f70*/  IMAD.WIDE.U32 R26, R27, 0x10000, RZ ;  /* 0x000100001b1a7825 */ /* 0x000fe200078e00ff */
[----:B------:R-:W-:Y:S02]  /*2f80*/  PRMT R37, R28, 0x7610, R37 ;  /* 0x000076101c257816 */ /* 0x000fe40000000025 */
[----:B------:R-:W-:Y:S02]  /*2f90*/  LOP3.LUT R32, R32, 0xffff, RZ, 0xc0, !PT ;  /* 0x0000ffff20207812 */ /* 0x000fe400078ec0ff */
[----:B------:R-:W-:Y:S02]  /*2fa0*/  LOP3.LUT R28, R44, 0xffff, R7, 0xf8, !PT ;  /* 0x0000ffff2c1c7812 */ /* 0x000fe400078ef807 */
[----:B------:R-:W-:-:S02]  /*2fb0*/  F2FP.BF16.F32.PACK_AB R61, RZ, R62 ;  /* 0x0000003eff3d723e */ /* 0x000fc400000010ff */
[----:B------:R-:W-:Y:S02]  /*2fc0*/  PRMT R7, R33, 0x7632, R7 ;  /* 0x0000763221077816 */ /* 0x000fe40000000007 */
[----:B------:R-:W-:Y:S01]  /*2fd0*/  F2FP.BF16.F32.PACK_AB R57, RZ, R55 ;  /* 0x00000037ff39723e */ /* 0x000fe200000010ff */
[----:B------:R-:W-:Y:S01]  /*2fe0*/  HFMA2.BF16_V2 R61, R89.H0_H0, R61.H0_H0, R87.H0_H0 ;  /* 0x2000003d593d7231 */ /* 0x000fe20000240857 */
[----:B------:R-:W-:Y:S02]  /*2ff0*/  F2FP.BF16.F32.PACK_AB R63, RZ, R63 ;  /* 0x0000003fff3f723e */ /* 0x000fe400000010ff */
[----:B------:R-:W-:Y:S01]  /*3000*/  F2FP.BF16.F32.PACK_AB R62, RZ, R65 ;  /* 0x00000041ff3e723e */ /* 0x000fe200000010ff */
[----:B------:R-:W-:Y:S01]  /*3010*/  FMUL.FTZ R65, R68, R67 ;  /* 0x0000004344417220 */ /* 0x000fe20000410000 */
[----:B------:R-:W-:Y:S01]  /*3020*/  LOP3.LUT R17, R45, 0xffff, R43, 0xf8, !PT ;  /* 0x0000ffff2d117812 */ /* 0x000fe200078ef82b */
[----:B------:R-:W-:Y:S01]  /*3030*/  IMAD.WIDE.U32 R44, R32, 0x10000, RZ ;  /* 0x00010000202c7825 */ /* 0x000fe200078e00ff */
[----:B------:R-:W-:-:S03]  /*3040*/  LOP3.LUT R26, R26, 0xffff, R37, 0xf8, !PT ;  /* 0x0000ffff1a1a7812 */ /* 0x000fc600078ef825 */
[----:B------:R-:W-:Y:S01]  /*3050*/  HFMA2.BF16_V2 R57, R93.H0_H0, R57.H0_H0, R91.H0_H0 ;  /* 0x200000395d397231 */ /* 0x000fe2000024085b */
[----:B------:R-:W-:Y:S02]  /*3060*/  PRMT R43, R34, 0x7632, R43 ;  /* 0x00007632222b7816 */ /* 0x000fe4000000002b */
[----:B------:R-:W-:Y:S02]  /*3070*/  PRMT R37, R47, 0x7610, R37 ;  /* 0x000076102f257816 */ /* 0x000fe40000000025 */
[----:B------:R-:W-:Y:S02]  /*3080*/  LOP3.LUT R7, R7, 0xffff, RZ, 0xc0, !PT ;  /* 0x0000ffff07077812 */ /* 0x000fe400078ec0ff */
[----:B------:R-:W-:Y:S02]  /*3090*/  PRMT R63, R63, 0x5410, R62 ;  /* 0x000054103f3f7816 */ /* 0x000fe4000000003e */
[----:B------:R-:W-:Y:S02]  /*30a0*/  PRMT R175, R84, 0x7610, R175 ;  /* 0x0000761054af7816 */ /* 0x000fe400000000af */
[----:B------:R-:W-:-:S02]  /*30b0*/  PRMT R173, R82, 0x7610, R173 ;  /* 0x0000761052ad7816 */ /* 0x000fc400000000ad */
[----:B------:R-:W-:Y:S02]  /*30c0*/  LOP3.LUT R43, R43, 0xffff, RZ, 0xc0, !PT ;  /* 0x0000ffff2b2b7812 */ /* 0x000fe400078ec0ff */
[----:B------:R-:W-:Y:S01]  /*30d0*/  F2FP.BF16.F32.PACK_AB R55, RZ, R69 ;  /* 0x00000045ff37723e */ /* 0x000fe200000010ff */
[-C--:B------:R-:W-:Y:S01]  /*30e0*/  FMUL.FTZ R69, R66, R67.reuse ;  /* 0x0000004342457220 */ /* 0x080fe20000410000 */
[----:B------:R-:W-:Y:S01]  /*30f0*/  PRMT R59, R48, 0x7610, R59 ;  /* 0x00007610303b7816 */ /* 0x000fe2000000003b */
[----:B------:R-:W-:Y:S01]  /*3100*/  FMUL.FTZ R66, R70, R67 ;  /* 0x0000004346427220 */ /* 0x000fe20000410000 */
[----:B------:R-:W-:Y:S01]  /*3110*/  LOP3.LUT R32, R44, 0xffff, R29, 0xf8, !PT ;  /* 0x0000ffff2c207812 */ /* 0x000fe200078ef81d */
[----:B------:R-:W-:Y:S01]  /*3120*/  HFMA2.BF16_V2 R39, R175, R63, R173 ;  /* 0x0000003faf277231 */ /* 0x000fe200002000ad */
[----:B------:R-:W-:Y:S01]  /*3130*/  LOP3.LUT R37, R45, 0xffff, R37, 0xf8, !PT ;  /* 0x0000ffff2d257812 */ /* 0x000fe200078ef825 */
[----:B------:R-:W-:Y:S01]  /*3140*/  IMAD.WIDE.U32 R44, R7, 0x10000, RZ ;  /* 0x00010000072c7825 */ /* 0x000fe200078e00ff */
[----:B------:R-:W-:-:S03]  /*3150*/  PRMT R48, R36, 0x7632, R48 ;  /* 0x0000763224307816 */ /* 0x000fc60000000030 */
[----:B------:R-:W-:Y:S01]  /*3160*/  HFMA2.BF16_V2 R55, R182.H1_H1, R55.H0_H0, R180.H1_H1 ;  /* 0x20000037b6377231 */ /* 0x000fe20000260cb4 */
[----:B------:R-:W-:Y:S02]  /*3170*/  PRMT R29, R52, 0x7610, R29 ;  /* 0x00007610341d7816 */ /* 0x000fe4000000001d */
[----:B------:R-:W-:Y:S02]  /*3180*/  F2FP.BF16.F32.PACK_AB R65, RZ, R65 ;  /* 0x00000041ff41723e */ /* 0x000fe400000010ff */
[----:B------:R-:W-:Y:S02]  /*3190*/  F2FP.BF16.F32.PACK_AB R70, RZ, R246 ;  /* 0x000000f6ff46723e */ /* 0x000fe400000010ff */
[----:B------:R-:W-:Y:S02]  /*31a0*/  F2FP.BF16.F32.PACK_AB R74, RZ, R72 ;  /* 0x00000048ff4a723e */ /* 0x000fe400000010ff */
[----:B------:R-:W-:Y:S02]  /*31b0*/  F2FP.BF16.F32.PACK_AB R73, RZ, R73 ;  /* 0x00000049ff49723e */ /* 0x000fe400000010ff */
[----:B------:R-:W-:Y:S01]  /*31c0*/  PRMT R47, R57, 0x7610, R47 ;  /* 0x00007610392f7816 */ /* 0x000fe2000000002f */
[----:B------:R-:W-:Y:S01]  /*31d0*/  IMAD.WIDE.U32 R56, R43, 0x10000, RZ ;  /* 0x000100002b387825 */ /* 0x000fe200078e00ff */
[----:B------:R-:W-:-:S02]  /*31e0*/  PRMT R7, R34, 0x7610, R7 ;  /* 0x0000761022077816 */ /* 0x000fc40000000007 */
[----:B------:R-:W-:Y:S02]  /*31f0*/  LOP3.LUT R48, R48, 0xffff, RZ, 0xc0, !PT ;  /* 0x0000ffff30307812 */ /* 0x000fe400078ec0ff */
[----:B------:R-:W-:Y:S02]  /*3200*/  LOP3.LUT R45, R45, 0xffff, R29, 0xf8, !PT ;  /* 0x0000ffff2d2d7812 */ /* 0x000fe400078ef81d */
[----:B------:R-:W-:Y:S02]  /*3210*/  PRMT R65, R65, 0x5410, R70 ;  /* 0x0000541041417816 */ /* 0x000fe40000000046 */
[----:B------:R-:W-:Y:S02]  /*3220*/  PRMT R169, R78, 0x7610, R169 ;  /* 0x000076104ea97816 */ /* 0x000fe400000000a9 */
[----:B------:R-:W-:Y:S02]  /*3230*/  PRMT R165, R2, 0x7610, R165 ;  /* 0x0000761002a57816 */ /* 0x000fe400000000a5 */
[----:B------:R-:W-:-:S02]  /*3240*/  PRMT R74, R74, 0x5410, R73 ;  /* 0x000054104a4a7816 */ /* 0x000fc40000000049 */
[----:B------:R-:W-:Y:S02]  /*3250*/  PRMT R171, R80, 0x7610, R171 ;  /* 0x0000761050ab7816 */ /* 0x000fe400000000ab */
[----:B------:R-:W-:Y:S01]  /*3260*/  PRMT R167, R76, 0x7610, R167 ;  /* 0x000076104ca77816 */ /* 0x000fe200000000a7 */
[----:B------:R-:W-:Y:S01]  /*3270*/  HFMA2.BF16_V2 R38, R169, R65, R165 ;  /* 0x00000041a9267231 */ /* 0x000fe200002000a5 */
[----:B------:R-:W-:Y:S02]  /*3280*/  PRMT R29, R39, 0x7632, R29 ;  /* 0x00007632271d7816 */ /* 0x000fe4000000001d */
[----:B------:R-:W-:Y:S01]  /*3290*/  LOP3.LUT R34, R44, 0xffff, R33, 0xf8, !PT ;  /* 0x0000ffff2c227812 */ /* 0x000fe200078ef821 */
[----:B------:R-:W-:Y:S01]  /*32a0*/  HFMA2.BF16_V2 R40, R171, R74, R167 ;  /* 0x0000004aab287231 */ /* 0x000fe200002000a7 */
[----:B-1----:R-:W-:Y:S01]  /*32b0*/  LOP3.LUT P1, RZ, R71, 0x1f, RZ, 0xc0, !PT ;  /* 0x0000001f47ff7812 */ /* 0x002fe2000782c0ff */
[----:B------:R-:W-:Y:S01]  /*32c0*/  FMUL.FTZ R71, R248, R67 ;  /* 0x00000043f8477220 */ /* 0x000fe20000410000 */
[----:B------:R-:W-:-:S02]  /*32d0*/  LOP3.LUT R44, R56, 0xffff, R7, 0xf8, !PT ;  /* 0x0000ffff382c7812 */ /* 0x000fc400078ef807 */
[----:B------:R-:W-:Y:S01]  /*32e0*/  LOP3.LUT R43, R57, 0xffff, R47, 0xf8, !PT ;  /* 0x0000ffff392b7812 */ /* 0x000fe200078ef82f */
[----:B------:R-:W-:Y:S01]  /*32f0*/  IMAD.WIDE.U32 R56, R48, 0x10000, RZ ;  /* 0x0001000030387825 */ /* 0x000fe200078e00ff */
[----:B------:R-:W-:Y:S02]  /*3300*/  PRMT R7, R36, 0x7610, R7 ;  /* 0x0000761024077816 */ /* 0x000fe40000000007 */
[----:B------:R-:W-:Y:S02]  /*3310*/  PRMT R47, R61, 0x7610, R47 ;  /* 0x000076103d2f7816 */ /* 0x000fe4000000002f */
[----:B------:R-:W-:Y:S02]  /*3320*/  LOP3.LUT R29, R29, 0xffff, RZ, 0xc0, !PT ;  /* 0x0000ffff1d1d7812 */ /* 0x000fe400078ec0ff */
[----:B------:R-:W-:Y:S02]  /*3330*/  F2FP.BF16.F32.PACK_AB R69, RZ, R69 ;  /* 0x00000045ff45723e */ /* 0x000fe400000010ff */
[----:B------:R-:W-:-:S02]  /*3340*/  LOP3.LUT R36, R56, 0xffff, R7, 0xf8, !PT ;  /* 0x0000ffff38247812 */ /* 0x000fc400078ef807 */
[----:B------:R-:W-:Y:S01]  /*3350*/  LOP3.LUT R47, R57, 0xffff, R47, 0xf8, !PT ;  /* 0x0000ffff392f7812 */ /* 0x000fe200078ef82f */
[----:B------:R-:W-:Y:S01]  /*3360*/  IMAD.WIDE.U32 R56, R29, 0x10000, RZ ;  /* 0x000100001d387825 */ /* 0x000fe200078e00ff */
[----:B------:R-:W-:-:S03]  /*3370*/  SHF.L.U32 R18, R18, 0x10, RZ ;  /* 0x0000001012127819 */ /* 0x000fc600000006ff */
[----:B------:R-:W-:Y:S01]  /*3380*/  HFMA2.BF16_V2 R69, R85.H0_H0, R69.H0_H0, R83.H0_H0 ;  /* 0x2000004555457231 */ /* 0x000fe20000240853 */
[----:B------:R-:W-:Y:S02]  /*3390*/  PRMT R29, R40, 0x7632, R29 ;  /* 0x00007632281d7816 */ /* 0x000fe4000000001d */
[----:B------:R-:W-:Y:S02]  /*33a0*/  SHF.L.U32 R16, R16, 0x10, RZ ;  /* 0x0000001010107819 */ /* 0x000fe400000006ff */
[----:B------:R-:W-:Y:S02]  /*33b0*/  LOP3.LUT R29, R29, 0xffff, RZ, 0xc0, !PT ;  /* 0x0000ffff1d1d7812 */ /* 0x000fe400078ec0ff */
[----:B------:R-:W-:Y:S02]  /*33c0*/  SHF.L.U32 R54, R19, 0x10, RZ ;  /* 0x0000001013367819 */ /* 0x000fe400000006ff */
[----:B------:R-:W-:Y:S02]  /*33d0*/  LOP3.LUT R9, R9, R18, RZ, 0xfc, !PT ;  /* 0x0000001209097212 */ /* 0x000fe400078efcff */
[----:B------:R-:W-:Y:S01]  /*33e0*/  LOP3.LUT R15, R15, R16, RZ, 0xfc, !PT ;  /* 0x000000100f0f7212 */ /* 0x000fe200078efcff */
[----:B------:R-:W0:Y:S01]  /*33f0*/  @!P1 LDC.64 R18, c[0x0][0x3a8] ;  /* 0x0000ea00ff129b82 */ /* 0x000e220000000a00 */
[----:B------:R-:W-:-:S02]  /*3400*/  SHF.L.U32 R16, R31, 0x10, RZ ;  /* 0x000000101f107819 */ /* 0x000fc400000006ff */
[C---:B------:R-:W-:Y:S02]  /*3410*/  PRMT R33, R38.reuse, 0x7632, R33 ;  /* 0x0000763226217816 */ /* 0x040fe40000000021 */
[----:B------:R-:W-:Y:S02]  /*3420*/  PRMT R7, R38, 0x7610, R7 ;  /* 0x0000761026077816 */ /* 0x000fe40000000007 */
[----:B------:R-:W-:Y:S02]  /*3430*/  SHF.L.U32 R42, R42, 0x10, RZ ;  /* 0x000000102a2a7819 */ /* 0x000fe400000006ff */
[----:B------:R-:W-:Y:S02]  /*3440*/  LOP3.LUT R38, R56, 0xffff, R39, 0xf8, !PT ;  /* 0x0000ffff38267812 */ /* 0x000fe400078ef827 */
[----:B------:R-:W-:Y:S01]  /*3450*/  LOP3.LUT R39, R57, 0xffff, R69, 0xf8, !PT ;  /* 0x0000ffff39277812 */ /* 0x000fe200078ef845 */
[----:B------:R-:W-:Y:S01]  /*3460*/  IMAD.WIDE.U32 R56, R29, 0x10000, RZ ;  /* 0x000100001d387825 */ /* 0x000fe200078e00ff */
[----:B------:R-:W-:-:S02]  /*3470*/  LOP3.LUT R21, R21, R16, RZ, 0xfc, !PT ;  /* 0x0000001015157212 */ /* 0x000fc400078efcff */
[----:B------:R-:W-:Y:S02]  /*3480*/  LOP3.LUT R29, R17, R42, RZ, 0xfc, !PT ;  /* 0x0000002a111d7212 */ /* 0x000fe400078efcff */
[----:B------:R-:W1:Y:S01]  /*3490*/  LDC.64 R16, c[0x0][0x398] ;  /* 0x0000e600ff107b82 */ /* 0x000e620000000a00 */
[----:B------:R-:W-:Y:S02]  /*34a0*/  LOP3.LUT R33, R33, 0xffff, RZ, 0xc0, !PT ;  /* 0x0000ffff21217812 */ /* 0x000fe400078ec0ff */
[----:B------:R-:W-:Y:S02]  /*34b0*/  F2FP.BF16.F32.PACK_AB R25, RZ, R25 ;  /* 0x00000019ff19723e */ /* 0x000fe400000010ff */
[----:B------:R-:W-:Y:S02]  /*34c0*/  F2FP.BF16.F32.PACK_AB R35, RZ, R35 ;  /* 0x00000023ff23723e */ /* 0x000fe400000010ff */
[----:B------:R-:W-:Y:S01]  /*34d0*/  F2FP.BF16.F32.PACK_AB R30, RZ, R30 ;  /* 0x0000001eff1e723e */ /* 0x000fe200000010ff */
[----:B------:R-:W-:Y:S01]  /*34e0*/  HFMA2.BF16_V2 R25, R234.H1_H1, R25.H0_H0, R232.H1_H1 ;  /* 0x20000019ea197231 */ /* 0x000fe20000260ce8 */
[----:B------:R-:W-:Y:S01]  /*34f0*/  F2FP.BF16.F32.PACK_AB R66, RZ, R66 ;  /* 0x00000042ff42723e */ /* 0x000fe200000010ff */
[----:B------:R-:W-:Y:S01]  /*3500*/  HFMA2.BF16_V2 R35, R202.H1_H1, R35.H0_H0, R200.H1_H1 ;  /* 0x20000023ca237231 */ /* 0x000fe20000260cc8 */
[----:B------:R-:W-:Y:S01]  /*3510*/  LOP3.LUT R27, R27, 0xffff, R59, 0xf8, !PT ;  /* 0x0000ffff1b1b7812 */ /* 0x000fe200078ef83b */
[----:B------:R-:W-:Y:S01]  /*3520*/  IMAD.WIDE.U32 R58, R33, 0x10000, RZ ;  /* 0x00010000213a7825 */ /* 0x000fe200078e00ff */
[----:B------:R-:W-:-:S03]  /*3530*/  F2FP.BF16.F32.PACK_AB R50, RZ, R50 ;  /* 0x00000032ff32723e */ /* 0x000fc600000010ff */
[----:B------:R-:W-:Y:S01]  /*3540*/  HFMA2.BF16_V2 R30, R210.H1_H1, R30.H0_H0, R208.H1_H1 ;  /* 0x2000001ed21e7231 */ /* 0x000fe20000260cd0 */
[----:B------:R-:W-:Y:S01]  /*3550*/  F2FP.BF16.F32.PACK_AB R60, RZ, R60 ;  /* 0x0000003cff3c723e */ /* 0x000fe200000010ff */
[----:B------:R-:W-:Y:S01]  /*3560*/  HFMA2.BF16_V2 R66, R79.H0_H0, R66.H0_H0, R3.H0_H0 ;  /* 0x200000424f427231 */ /* 0x000fe20000240803 */
[----:B------:R-:W-:Y:S01]  /*3570*/  F2FP.BF16.F32.PACK_AB R68, RZ, R244 ;  /* 0x000000f4ff44723e */ /* 0x000fe200000010ff */
[----:B------:R-:W-:Y:S01]  /*3580*/  HFMA2.BF16_V2 R50, R190.H1_H1, R50.H0_H0, R188.H1_H1 ;  /* 0x20000032be327231 */ /* 0x000fe20000260cbc */
[----:B------:R-:W-:Y:S01]  /*3590*/  F2FP.BF16.F32.PACK_AB R71, RZ, R71 ;  /* 0x00000047ff47723e */ /* 0x000fe200000010ff */
[----:B------:R-:W-:Y:S01]  /*35a0*/  HFMA2.BF16_V2 R60, R178.H1_H1, R60.H0_H0, R176.H1_H1 ;  /* 0x2000003cb23c7231 */ /* 0x000fe20000260cb0 */
[----:B------:R-:W-:Y:S01]  /*35b0*/  F2FP.BF16.F32.PACK_AB R75, RZ, R75 ;  /* 0x0000004bff4b723e */ /* 0x000fe200000010ff */
[----:B------:R-:W-:Y:S01]  /*35c0*/  HFMA2.BF16_V2 R68, R174.H1_H1, R68.H0_H0, R172.H1_H1 ;  /* 0x20000044ae447231 */ /* 0x000fe20000260cac */
[----:B------:R-:W-:Y:S01]  /*35d0*/  F2FP.BF16.F32.PACK_AB R72, RZ, R252 ;  /* 0x000000fcff48723e */ /* 0x000fe200000010ff */
[----:B------:R-:W-:Y:S01]  /*35e0*/  HFMA2.BF16_V2 R71, R168.H1_H1, R71.H0_H0, R236.H1_H1 ;  /* 0x20000047a8477231 */ /* 0x000fe20000260cec */
[--C-:B------:R-:W-:Y:S01]  /*35f0*/  LOP3.LUT R48, R58, 0xffff, R7.reuse, 0xf8, !PT ;  /* 0x0000ffff3a307812 */ /* 0x100fe200078ef807 */
[----:B------:R-:W-:Y:S01]  /*3600*/  HFMA2.BF16_V2 R75, R81.H0_H0, R75.H0_H0, R77.H0_H0 ;  /* 0x2000004b514b7231 */ /* 0x000fe2000024084d */
[----:B------:R-:W-:Y:S01]  /*3610*/  PRMT R7, R40, 0x7610, R7 ;  /* 0x0000761028077816 */ /* 0x000fe20000000007 */
[----:B------:R-:W-:Y:S01]  /*3620*/  HFMA2.BF16_V2 R72, R170.H1_H1, R72.H0_H0, R166.H1_H1 ;  /* 0x20000048aa487231 */ /* 0x000fe20000260ca6 */
[----:B------:R-:W-:Y:S01]  /*3630*/  SHF.L.U32 R52, R25, 0x10, RZ ;  /* 0x0000001019347819 */ /* 0x000fe200000006ff */
[----:B0-----:R-:W-:Y:S01]  /*3640*/  @!P1 IMAD.WIDE R18, R147, 0x4, R18 ;  /* 0x0000000493129825 */ /* 0x001fe200078e0212 */
[----:B------:R-:W-:-:S02]  /*3650*/  SHF.L.U32 R35, R35, 0x10, RZ ;  /* 0x0000001023237819 */ /* 0x000fc400000006ff */
[----:B------:R-:W-:Y:S01]  /*3660*/  SHF.L.U32 R30, R30, 0x10, RZ ;  /* 0x000000101e1e7819 */ /* 0x000fe200000006ff */
[----:B-1----:R-:W-:Y:S01]  /*3670*/  IMAD.WIDE.U32 R62, R157, 0x8, R16 ;  /* 0x000000089d3e7825 */ /* 0x002fe200078e0010 */
[----:B------:R-:W-:Y:S01]  /*3680*/  PRMT R61, R66, 0x7610, R61 ;  /* 0x00007610423d7816 */ /* 0x000fe2000000003d */
[----:B------:R0:W-:Y:S01]  /*3690*/  @!P1 STG.E desc[UR4][R18.64], R67 ;  /* 0x0000004312009986 */ /* 0x0001e2000c101904 */
[----:B------:R-:W-:Y:S01]  /*36a0*/  LOP3.LUT R40, R56, 0xffff, R7, 0xf8, !PT ;  /* 0x0000ffff38287812 */ /* 0x000fe200078ef807 */
[----:B------:R-:W-:Y:S01]  /*36b0*/  IMAD.WIDE.U32 R64, R159, 0x8, R16 ;  /* 0x000000089f407825 */ /* 0x000fe200078e0010 */
[----:B------:R-:W-:Y:S02]  /*36c0*/  LOP3.LUT R5, R5, R52, RZ, 0xfc, !PT ;  /* 0x0000003405057212 */ /* 0x000fe400078efcff */
[----:B------:R-:W-:Y:S02]  /*36d0*/  LOP3.LUT R25, R0, R35, RZ, 0xfc, !PT ;  /* 0x0000002300197212 */ /* 0x000fe400078efcff */
[----:B------:R-:W-:-:S02]  /*36e0*/  LOP3.LUT R7, R41, R54, RZ, 0xfc, !PT ;  /* 0x0000003629077212 */ /* 0x000fc400078efcff */
[----:B------:R-:W-:Y:S02]  /*36f0*/  SHF.L.U32 R52, R13, 0x10, RZ ;  /* 0x000000100d347819 */ /* 0x000fe400000006ff */
[----:B------:R-:W-:Y:S01]  /*3700*/  LOP3.LUT R23, R23, R30, RZ, 0xfc, !PT ;  /* 0x0000001e17177212 */ /* 0x000fe200078efcff */
[--C-:B0-----:R-:W-:Y:S01]  /*3710*/  IMAD.WIDE.U32 R18, R158, 0x8, R16.reuse ;  /* 0x000000089e127825 */ /* 0x101fe200078e0010 */
[----:B------:R-:W-:Y:S02]  /*3720*/  SHF.L.U32 R50, R50, 0x10, RZ ;  /* 0x0000001032327819 */ /* 0x000fe400000006ff */
[----:B------:R-:W-:Y:S01]  /*3730*/  SHF.L.U32 R0, R51, 0x10, RZ ;  /* 0x0000001033007819 */ /* 0x000fe200000006ff */
[----:B------:R-:W-:Y:S01]  /*3740*/  IMAD.WIDE.U32 R66, R160, 0x8, R16 ;  /* 0x00000008a0427825 */ /* 0x000fe200078e0010 */
[----:B------:R-:W-:Y:S02]  /*3750*/  LOP3.LUT R58, R59, 0xffff, R61, 0xf8, !PT ;  /* 0x0000ffff3b3a7812 */ /* 0x000fe400078ef83d */
[----:B------:R-:W-:Y:S01]  /*3760*/  LOP3.LUT R56, R57, 0xffff, R75, 0xf8, !PT ;  /* 0x0000ffff39387812 */ /* 0x000fe200078ef84b */
[----:B------:R-:W-:Y:S01]  /*3770*/  IMAD.WIDE.U32 R74, R164, 0x8, R16 ;  /* 0x00000008a44a7825 */ /* 0x000fe200078e0010 */
[----:B------:R-:W-:-:S02]  /*3780*/  SHF.L.U32 R54, R11, 0x10, RZ ;  /* 0x000000100b367819 */ /* 0x000fc400000006ff */
[----:B------:R-:W-:Y:S02]  /*3790*/  SHF.L.U32 R46, R46, 0x10, RZ ;  /* 0x000000102e2e7819 */ /* 0x000fe400000006ff */
[----:B------:R-:W-:Y:S02]  /*37a0*/  SHF.L.U32 R30, R55, 0x10, RZ ;  /* 0x00000010371e7819 */ /* 0x000fe400000006ff */
[----:B------:R-:W-:Y:S02]  /*37b0*/  SHF.L.U32 R60, R60, 0x10, RZ ;  /* 0x000000103c3c7819 */ /* 0x000fe400000006ff */
[----:B------:R-:W-:Y:S02]  /*37c0*/  SHF.L.U32 R68, R68, 0x10, RZ ;  /* 0x0000001044447819 */ /* 0x000fe400000006ff */
[----:B------:R-:W-:Y:S02]  /*37d0*/  SHF.L.U32 R71, R71, 0x10, RZ ;  /* 0x0000001047477819 */ /* 0x000fe400000006ff */
[----:B------:R-:W-:Y:S01]  /*37e0*/  SHF.L.U32 R31, R72, 0x10, RZ ;  /* 0x00000010481f7819 */ /* 0x000fe200000006ff */
[----:B------:R-:W-:Y:S01]  /*37f0*/  IMAD.WIDE.U32 R72, R163, 0x8, R16 ;  /* 0x00000008a3487825 */ /* 0x000fe200078e0010 */
[----:B------:R-:W-:-:S02]  /*3800*/  LOP3.LUT R11, R49, R52, RZ, 0xfc, !PT ;  /* 0x00000034310b7212 */ /* 0x000fc400078efcff */
[----:B------:R-:W-:Y:S01]  /*3810*/  LOP3.LUT R33, R37, R50, RZ, 0xfc, !PT ;  /* 0x0000003225217212 */ /* 0x000fe200078efcff */
[--C-:B------:R-:W-:Y:S01]  /*3820*/  IMAD.WIDE.U32 R50, R151, 0x8, R16.reuse ;  /* 0x0000000897327825 */ /* 0x100fe200078e0010 */
[----:B------:R-:W-:Y:S02]  /*3830*/  LOP3.LUT R35, R45, R0, RZ, 0xfc, !PT ;  /* 0x000000002d237212 */ /* 0x000fe400078efcff */
[----:B------:R-:W-:Y:S01]  /*3840*/  LOP3.LUT R13, R53, R54, RZ, 0xfc, !PT ;  /* 0x00000036350d7212 */ /* 0x000fe200078efcff */
[--C-:B------:R-:W-:Y:S01]  /*3850*/  IMAD.WIDE.U32 R52, R152, 0x8, R16.reuse ;  /* 0x0000000898347825 */ /* 0x100fe200078e0010 */
[----:B------:R-:W-:Y:S02]  /*3860*/  LOP3.LUT R27, R27, R46, RZ, 0xfc, !PT ;  /* 0x0000002e1b1b7212 */ /* 0x000fe400078efcff */
[----:B------:R-:W-:Y:S01]  /*3870*/  LOP3.LUT R45, R43, R30, RZ, 0xfc, !PT ;  /* 0x0000001e2b2d7212 */ /* 0x000fe200078efcff */
[----:B------:R-:W-:Y:S01]  /*3880*/  IMAD.WIDE.U32 R42, R149, 0x8, R16 ;  /* 0x00000008952a7825 */ /* 0x000fe200078e0010 */
[----:B------:R-:W-:-:S02]  /*3890*/  LOP3.LUT R37, R47, R60, RZ, 0xfc, !PT ;  /* 0x0000003c2f257212 */ /* 0x000fc400078efcff */
[----:B------:R-:W-:Y:S01]  /*38a0*/  LOP3.LUT R39, R39, R68, RZ, 0xfc, !PT ;  /* 0x0000004427277212 */ /* 0x000fe200078efcff */
[--C-:B------:R-:W-:Y:S01]  /*38b0*/  IMAD.WIDE.U32 R46, R150, 0x8, R16.reuse ;  /* 0x00000008962e7825 */ /* 0x100fe200078e0010 */
[----:B------:R-:W-:Y:S02]  /*38c0*/  LOP3.LUT R49, R58, R71, RZ, 0xfc, !PT ;  /* 0x000000473a317212 */ /* 0x000fe400078efcff */
[----:B------:R-:W-:Y:S01]  /*38d0*/  LOP3.LUT R41, R56, R31, RZ, 0xfc, !PT ;  /* 0x0000001f38297212 */ /* 0x000fe200078efcff */
[----:B------:R-:W-:-:S04]  /*38e0*/  IMAD.WIDE.U32 R30, R148, 0x8, R16 ;  /* 0x00000008941e7825 */ /* 0x000fc800078e0010 */
[--C-:B------:R-:W-:Y:S01]  /*38f0*/  IMAD.WIDE.U32 R54, R153, 0x8, R16.reuse ;  /* 0x0000000899367825 */ /* 0x100fe200078e0010 */
[----:B------:R0:W-:Y:S03]  /*3900*/  STG.E.64 desc[UR4][R30.64], R4 ;  /* 0x000000041e007986 */ /* 0x0001e6000c101b04 */
        /* <DEDUP_REMOVED lines=8> */
[----:B------:R-:W-:Y:S01]  /*3990*/  IMAD.WIDE.U32 R70, R162, 0x8, R16 ;  /* 0x00000008a2467825 */ /* 0x000fe200078e0010 */
[----:B------:R0:W-:Y:S01]  /*39a0*/  STG.E.64 desc[UR4][R52.64], R14 ;  /* 0x0000000e34007986 */ /* 0x0001e2000c101b04 */
[----:B------:R-:W1:Y:S03]  /*39b0*/  LDC.64 R16, c[0x0][0x380] ;  /* 0x0000e000ff107b82 */ /* 0x000e660000000a00 */
[----:B------:R0:W-:Y:S04]  /*39c0*/  STG.E.64 desc[UR4][R54.64], R22 ;  /* 0x0000001636007986 */ /* 0x0001e8000c101b04 */
[----:B------:R0:W-:Y:S04]  /*39d0*/  STG.E.64 desc[UR4][R56.64], R20 ;  /* 0x0000001438007986 */ /* 0x0001e8000c101b04 */
[----:B------:R0:W-:Y:S04]  /*39e0*/  STG.E.64 desc[UR4][R58.64], R24 ;  /* 0x000000183a007986 */ /* 0x0001e8000c101b04 */
[----:B------:R0:W-:Y:S04]  /*39f0*/  STG.E.64 desc[UR4][R60.64], R28 ;  /* 0x0000001c3c007986 */ /* 0x0001e8000c101b04 */
[----:B------:R0:W-:Y:S04]  /*3a00*/  STG.E.64 desc[UR4][R62.64], R26 ;  /* 0x0000001a3e007986 */ /* 0x0001e8000c101b04 */
[----:B------:R0:W-:Y:S01]  /*3a10*/  STG.E.64 desc[UR4][R18.64], R32 ;  /* 0x0000002012007986 */ /* 0x0001e2000c101b04 */
[----:B-1----:R-:W-:-:S03]  /*3a20*/  LEA R147, R16, R147, 0x2 ;  /* 0x0000009310937211 */ /* 0x002fc600078e10ff */
        /* <DEDUP_REMOVED lines=9> */
.L_x_622:
[----:B------:R-:W-:Y:S01]  /*3ac0*/  HFMA2 R239, -RZ, RZ, 0, 1.847743988037109375e-06 ;  /* 0x0000001fffef7431 */ /* 0x000fe200000001ff */
[----:B------:R-:W-:Y:S01]  /*3ad0*/  BSSY B0, `(.L_x_624) ;  /* 0x0000006000007945 */ /* 0x000fe20003800000 */
[----:B------:R-:W-:Y:S02]  /*3ae0*/  MOV R240, 0x1 ;  /* 0x0000000100f07802 */ /* 0x000fe40000000f00 */
[----:B------:R-:W-:-:S07]  /*3af0*/  MOV R238, 0xffffffff ;  /* 0xffffffff00ee7802 */ /* 0x000fce0000000f00 */
[----:B------:R-:W-:Y:S05]  /*3b00*/  WARPSYNC.COLLECTIVE R238, `(.L_x_625) ;  /* 0x00000000ee087348 */ /* 0x000fea0003c00000 */
[----:B------:R0:W1:Y:S02]  /*3b10*/  SHFL.BFLY P1, R242, R241, R240, R239 ;  /* 0x0c0000f0f1f27389 */ /* 0x00006400000200ef */
[----:B01----:R-:W-:Y:S05]  /*3b20*/  ENDCOLLECTIVE ;  /* 0x000000000000791b */ /* 0x003fea0003800000 */
.L_x_625:
[----:B------:R-:W-:Y:S05]  /*3b30*/  BSYNC B0 ;  /* 0x0000000000007941 */ /* 0x000fea0003800000 */
.L_x_624:
[----:B------:R-:W-:Y:S02]  /*3b40*/  HFMA2 R240, -RZ, RZ, 0, 1.1920928955078125e-07 ;  /* 0x00000002fff07431 */ /* 0x000fe400000001ff */
[----:B------:R-:W-:Y:S01]  /*3b50*/  FADD.FTZ R241, R241, R242 ;  /* 0x000000f2f1f17221 */ /* 0x000fe20000010000 */
[----:B------:R-:W-:Y:S02]  /*3b60*/  MOV R239, 0x1f ;  /* 0x0000001f00ef7802 */ /* 0x000fe40000000f00 */
[----:B------:R-:W-:-:S07]  /*3b70*/  MOV R238, 0xffffffff ;  /* 0xffffffff00ee7802 */ /* 0x000fce0000000f00 */
[----:B------:R-:W-:Y:S05]  /*3b80*/  WARPSYNC.COLLECTIVE R238, `(.L_x_626) ;  /* 0x00000000ee087348 */ /* 0x000fea0003c00000 */
[----:B------:R0:W1:Y:S02]  /*3b90*/  SHFL.BFLY P1, R242, R241, R240, R239 ;  /* 0x0c0000f0f1f27389 */ /* 0x00006400000200ef */
[----:B01----:R-:W-:Y:S05]  /*3ba0*/  ENDCOLLECTIVE ;  /* 0x000000000000791b */ /* 0x003fea0003800000 */
.L_x_626:
[----:B------:R-:W-:Y:S02]  /*3bb0*/  HFMA2 R240, -RZ, RZ, 0, 2.384185791015625e-07 ;  /* 0x00000004fff07431 */ /* 0x000fe400000001ff */
[----:B------:R-:W-:-:S05]  /*3bc0*/  FADD.FTZ R243, R241, R242 ;  /* 0x000000f2f1f37221 */ /* 0x000fca0000010000 */
[----:B------:R-:W-:-:S07]  /*3bd0*/  MOV R241, R243 ;  /* 0x000000f300f17202 */ /* 0x000fce0000000f00 */
[----:B------:R-:W-:Y:S05]  /*3be0*/  WARPSYNC.COLLECTIVE R238, `(.L_x_627) ;  /* 0x00000000ee087348 */ /* 0x000fea0003c00000 */
[----:B------:R0:W1:Y:S02]  /*3bf0*/  SHFL.BFLY P1, R242, R241, R240, R239 ;  /* 0x0c0000f0f1f27389 */ /* 0x00006400000200ef */
[----:B01----:R-:W-:Y:S05]  /*3c00*/  ENDCOLLECTIVE ;  /* 0x000000000000791b */ /* 0x003fea0003800000 */
.L_x_627:
[----:B------:R-:W-:Y:S02]  /*3c10*/  HFMA2 R240, -RZ, RZ, 0, 4.76837158203125e-07 ;  /* 0x00000008fff07431 */ /* 0x000fe400000001ff */
[----:B------:R-:W-:-:S05]  /*3c20*/  FADD.FTZ R244, R243, R242 ;  /* 0x000000f2f3f47221 */ /* 0x000fca0000010000 */
[----:B------:R-:W-:-:S07]  /*3c30*/  MOV R241, R244 ;  /* 0x000000f400f17202 */ /* 0x000fce0000000f00 */
[----:B------:R-:W-:Y:S05]  /*3c40*/  WARPSYNC.COLLECTIVE R238, `(.L_x_628) ;  /* 0x00000000ee087348 */ /* 0x000fea0003c00000 */
[----:B------:R0:W1:Y:S02]  /*3c50*/  SHFL.BFLY P1, R242, R241, R240, R239 ;  /* 0x0c0000f0f1f27389 */ /* 0x00006400000200ef */
[----:B01----:R-:W-:Y:S05]  /*3c60*/  ENDCOLLECTIVE ;  /* 0x000000000000791b */ /* 0x003fea0003800000 */
.L_x_628:
[----:B------:R-:W-:Y:S02]  /*3c70*/  HFMA2 R240, -RZ, RZ, 0, 9.5367431640625e-07 ;  /* 0x00000010fff07431 */ /* 0x000fe400000001ff */
[----:B------:R-:W-:-:S05]  /*3c80*/  FADD.FTZ R245, R244, R242 ;  /* 0x000000f2f4f57221 */ /* 0x000fca0000010000 */
[----:B------:R-:W-:-:S07]  /*3c90*/  MOV R241, R245 ;  /* 0x000000f500f17202 */ /* 0x000fce0000000f00 */
[----:B------:R-:W-:Y:S05]  /*3ca0*/  WARPSYNC.COLLECTIVE R238, `(.L_x_629) ;  /* 0x00000000ee087348 */ /* 0x000fea0003c00000 */
[----:B------:R0:W1:Y:S02]  /*3cb0*/  SHFL.BFLY P1, R242, R241, R240, R239 ;  /* 0x0c0000f0f1f27389 */ /* 0x00006400000200ef */
[----:B01----:R-:W-:Y:S05]  /*3cc0*/  ENDCOLLECTIVE ;  /* 0x000000000000791b */ /* 0x003fea0003800000 */
.L_x_629:
[----:B------:R-:W-:Y:S01]  /*3cd0*/  MOV R240, 0x1 ;  /* 0x0000000100f07802 */ /* 0x000fe20000000f00 */
[----:B------:R-:W-:-:S04]  /*3ce0*/  FADD.FTZ R237, R245, R242 ;  /* 0x000000f2f5ed7221 */ /* 0x000fc80000010000 */
        /* <DEDUP_REMOVED lines=95> */
[----:B------:R-:W-:Y:S01]  /*42e0*/  FADD.FTZ R252, R75, -R237 ;  /* 0x800000ed4bfc7221 */ /* 0x000fe20000010000 */
[----:B------:R-:W-:-:S02]  /*42f0*/  HFMA2 R239, -RZ, RZ, 0, 1.847743988037109375e-06 ;  /* 0x0000001fffef7431 */ /* 0x000fc400000001ff */
[----:B------:R-:W-:Y:S01]  /*4300*/  FFMA.FTZ R5, R7, R7, R4 ;  /* 0x0000000707057223 */ /* 0x000fe20000010004 */
[----:B------:R-:W-:-:S03]  /*4310*/  MOV R238, 0xffffffff ;  /* 0xffffffff00ee7802 */ /* 0x000fc60000000f00 */
        /* <DEDUP_REMOVED lines=47> */
[----:B------:R-:W-:-:S07]  /*4610*/  FFMA.FTZ R241, R252, R252, R5 ;  /* 0x000000fcfcf17223 */ /* 0x000fce0000010005 */
[----:B------:R-:W-:Y:S05]  /*4620*/  WARPSYNC.COLLECTIVE R238, `(.L_x_630) ;  /* 0x00000000ee087348 */ /* 0x000fea0003c00000 */
[----:B------:R0:W1:Y:S02]  /*4630*/  SHFL.BFLY P1, R242, R241, R240, R239 ;  /* 0x0c0000f0f1f27389 */ /* 0x00006400000200ef */
[----:B01----:R-:W-:Y:S05]  /*4640*/  ENDCOLLECTIVE ;  /* 0x000000000000791b */ /* 0x003fea0003800000 */
.L_x_630:
[----:B------:R-:W-:Y:S02]  /*4650*/  HFMA2 R240, -RZ, RZ, 0, 1.1920928955078125e-07 ;  /* 0x00000002fff07431 */ /* 0x000fe400000001ff */
[----:B------:R-:W-:-:S05]  /*4660*/  FADD.FTZ R4, R241, R242 ;  /* 0x000000f2f1047221 */ /* 0x000fca0000010000 */
[----:B------:R-:W-:-:S07]  /*4670*/  MOV R241, R4 ;  /* 0x0000000400f17202 */ /* 0x000fce0000000f00 */
[----:B------:R-:W-:Y:S05]  /*4680*/  WARPSYNC.COLLECTIVE R238, `(.L_x_631) ;  /* 0x00000000ee087348 */ /* 0x000fea0003c00000 */
[----:B------:R0:W1:Y:S02]  /*4690*/  SHFL.BFLY P1, R242, R241, R240, R239 ;  /* 0x0c0000f0f1f27389 */ /* 0x00006400000200ef */
[----:B01----:R-:W-:Y:S05]  /*46a0*/  ENDCOLLECTIVE ;  /* 0x000000000000791b */ /* 0x003fea0003800000 */
.L_x_631:
[----:B------:R-:W-:Y:S02]  /*46b0*/  HFMA2 R240, -RZ, RZ, 0, 2.384185791015625e-07 ;  /* 0x00000004fff07431 */ /* 0x000fe400000001ff */
[----:B------:R-:W-:-:S05]  /*46c0*/  FADD.FTZ R5, R4, R242 ;  /* 0x000000f204057221 */ /* 0x000fca0000010000 */
[----:B------:R-:W-:-:S07]  /*46d0*/  MOV R241, R5 ;  /* 0x0000000500f17202 */ /* 0x000fce0000000f00 */
[----:B------:R-:W-:Y:S05]  /*46e0*/  WARPSYNC.COLLECTIVE R238, `(.L_x_632) ;  /* 0x00000000ee087348 */ /* 0x000fea0003c00000 */
[----:B------:R0:W1:Y:S02]  /*46f0*/  SHFL.BFLY P1, R242, R241, R240, R239 ;  /* 0x0c0000f0f1f27389 */ /* 0x00006400000200ef */
[----:B01----:R-:W-:Y:S05]  /*4700*/  ENDCOLLECTIVE ;  /* 0x000000000000791b */ /* 0x003fea0003800000 */
.L_x_632:
[----:B------:R-:W-:Y:S02]  /*4710*/  HFMA2 R240, -RZ, RZ, 0, 4.76837158203125e-07 ;  /* 0x00000008fff07431 */ /* 0x000fe400000001ff */
[----:B------:R-:W-:-:S05]  /*4720*/  FADD.FTZ R67, R5, R242 ;  /* 0x000000f205437221 */ /* 0x000fca0000010000 */
[----:B------:R-:W-:-:S07]  /*4730*/  MOV R241, R67 ;  /* 0x0000004300f17202 */ /* 0x000fce0000000f00 */
[----:B------:R-:W-:Y:S05]  /*4740*/  WARPSYNC.COLLECTIVE R238, `(.L_x_633) ;  /* 0x00000000ee087348 */ /* 0x000fea0003c00000 */
[----:B------:R0:W1:Y:S02]  /*4750*/  SHFL.BFLY P1, R242, R241, R240, R239 ;  /* 0x0c0000f0f1f27389 */ /* 0x00006400000200ef */
[----:B01----:R-:W-:Y:S05]  /*4760*/  ENDCOLLECTIVE ;  /* 0x000000000000791b */ /* 0x003fea0003800000 */
.L_x_633:
[----:B------:R-:W-:Y:S02]  /*4770*/  HFMA2 R240, -RZ, RZ, 0, 9.5367431640625e-07 ;  /* 0x00000010fff07431 */ /* 0x000fe400000001ff */
[----:B------:R-:W-:-:S05]  /*4780*/  FADD.FTZ R69, R67, R242 ;  /* 0x000000f243457221 */ /* 0x000fca0000010000 */
[----:B------:R-:W-:-:S07]  /*4790*/  MOV R241, R69 ;  /* 0x0000004500f17202 */ /* 0x000fce0000000f00 */
[----:B------:R-:W-:Y:S05]  /*47a0*/  WARPSYNC.COLLECTIVE R238, `(.L_x_634) ;  /* 0x00000000ee087348 */ /* 0x000fea0003c00000 */
[----:B------:R0:W1:Y:S02]  /*47b0*/  SHFL.BFLY P1, R242, R241, R240, R239 ;  /* 0x0c0000f0f1f27389 */ /* 0x00006400000200ef */
[----:B01----:R-:W-:Y:S05]  /*47c0*/  ENDCOLLECTIVE ;  /* 0x000000000000791b */ /* 0x003fea0003800000 */
.L_x_634:
[----:B------:R-:W-:Y:S05]  /*47d0*/  BRA `(.L_x_635) ;  /* 0xffffffd400a47947 */ /* 0x000fea000383ffff */
.L_x_636:
        /* <DEDUP_REMOVED lines=10> */
.L_x_1102:


//--------------------- .text._ZN10layer_norm13ln_fwd_kernelINS_13Kernel_traitsI13__nv_bfloat16S2_S2_fjLj2304ELj1ELj4ELj1ELj16ENS_18Kernel_traits_baseILj2304ES2_S2_S2_fjLj128EEEEEEEvNS_9FwdParamsE --------------------------
	.section	.text._ZN10layer_norm13ln_fwd_kernelINS_13Kernel_traitsI13__nv_bfloat16S2_S2_fjLj2304ELj1ELj4ELj1ELj16ENS_18Kernel_traits_baseILj2304ES2_S2_S2_fjLj128EEEEEEEvNS_9FwdParamsE,"ax",@progbits
	.align	128
        .global         _ZN10layer_norm13ln_fwd_kernelINS_13Kernel_traitsI13__nv_bfloat16S2_S2_fjLj2304ELj1ELj4ELj1ELj16ENS_18Kernel_traits_baseILj2304ES2_S2_S2_fjLj128EEEEEEEvNS_9FwdParamsE
        .type           _ZN10layer_norm13ln_fwd_kernelINS_13Kernel_traitsI13__nv_bfloat16S2_S2_fjLj2304ELj1ELj4ELj1ELj16ENS_18Kernel_traits_baseILj2304ES2_S2_S2_fjLj128EEEEEEEvNS_9FwdParamsE,@function
        .size           _ZN10layer_norm13ln_fwd_kernelINS_13Kernel_traitsI13__nv_bfloat16S2_S2_fjLj2304ELj1ELj4ELj1ELj16ENS_18Kernel_traits_baseILj2304ES2_S2_S2_fjLj128EEEEEEEvNS_9FwdParamsE,(.L_x_1103 - _ZN10layer_norm13ln_fwd_kernelINS_13Kernel_traitsI13__nv_bfloat16S2_S2_fjLj2304ELj1ELj4ELj1ELj16ENS_18Kernel_traits_baseILj2304ES2_S2_S2_fjLj128EEEEEEEvNS_9FwdParamsE)
        .other          _ZN10layer_norm13ln_fwd_kernelINS_13Kernel_traitsI13__nv_bfloat16S2_S2_fjLj2304ELj1ELj4ELj1ELj16ENS_18Kernel_traits_baseILj2304ES2_S2_S2_fjLj128EEEEEEEvNS_9FwdParamsE,@"STO_CUDA_ENTRY STV_DEFAULT"
_ZN10layer_norm13ln_fwd_kernelINS_13Kernel_traitsI13__nv_bfloat16S2_S2_fjLj2304ELj1ELj4ELj1ELj16ENS_18Kernel_traits_baseILj2304ES2_S2_S2_fjLj128EEEEEEEvNS_9FwdParamsE:
.text._ZN10layer_norm13ln_fwd_kernelINS_13Kernel_traitsI13__nv_bfloat16S2_S2_fjLj2304ELj1ELj4ELj1ELj16ENS_18Kernel_traits_baseILj2304ES2_S2_S2_fjLj128EEEEEEEvNS_9FwdParamsE:
        /* <DEDUP_REMOVED lines=32> */
[----:B------:R0:W5:Y:S02]  /*0200*/  LDG.E.128 R84, desc[UR4][R4.64] ;  /* 0x0000000404547981 */ /* 0x000164000c1e1d00 */
.L_x_638:
[----:B-1----:R-:W1:Y:S01]  /*0210*/  LDC.64 R120, c[0x0][0x390] ;  /* 0x0000e400ff787b82 */ /* 0x002e620000000a00 */
        /* <DEDUP_REMOVED lines=27> */
[----:B------:R-:W-:Y:S01]  /*03d0*/  UMOV UR6, 0xffffffff ;  /* 0xffffffff00067882 */ /* 0x000fe20000000000 */
        /* <DEDUP_REMOVED lines=11> */
[--C-:B------:R-:W-:Y:S01]  /*0490*/  FADD.FTZ R125, R89, R88.reuse ;  /* 0x00000058597d7221 */ /* 0x100fe20000010000 */
[----:B------:R-:W-:Y:S02]  /*04a0*/  SHF.L.U32 R15, R15, 0x10, RZ ;  /* 0x000000100f0f7819 */ /* 0x000fe400000006ff */
[C---:B------:R-:W-:Y:S01]  /*04b0*/  PRMT R88, R91.reuse, 0x7632, R88 ;  /* 0x000076325b587816 */ /* 0x040fe20000000058 */
[----:B------:R-:W-:Y:S01]  /*04c0*/  FADD.FTZ R125, R14, R125 ;  /* 0x0000007d0e7d7221 */ /* 0x000fe20000010000 */
[----:B------:R-:W-:-:S02]  /*04d0*/  SHF.L.U32 R91, R91, 0x10, RZ ;  /* 0x000000105b5b7819 */ /* 0x000fc400000006ff */
[----:B------:R-:W-:Y:S01]  /*04e0*/  SHF.L.U32 R88, R88, 0x10, RZ ;  /* 0x0000001058587819 */ /* 0x000fe200000006ff */
[--C-:B------:R-:W-:Y:S01]  /*04f0*/  FADD.FTZ R124, R90, R125.reuse ;  /* 0x0000007d5a7c7221 */ /* 0x100fe20000010000 */
[----:B---3--:R-:W-:Y:S02]  /*0500*/  PRMT R125, R92, 0x7632, R125 ;  /* 0x000076325c7d7816 */ /* 0x008fe4000000007d */
[----:B------:R-:W-:Y:S01]  /*0510*/  PRMT R126, R93, 0x7632, R126 ;  /* 0x000076325d7e7816 */ /* 0x000fe2000000007e */
[----:B------:R-:W-:-:S04]  /*0520*/  FADD.FTZ R124, R15, R124 ;  /* 0x0000007c0f7c7221 */ /* 0x000fc80000010000 */
[----:B------:R-:W-:Y:S01]  /*0530*/  FADD.FTZ R127, R91, R124 ;  /* 0x0000007c5b7f7221 */ /* 0x000fe20000010000 */
[----:B------:R-:W-:Y:S02]  /*0540*/  SHF.L.U32 R124, R92, 0x10, RZ ;  /* 0x000000105c7c7819 */ /* 0x000fe400000006ff */
        /* <DEDUP_REMOVED lines=10> */
[----:B------:R-:W-:Y:S01]  /*05f0*/  SHF.L.U32 R127, R95, 0x10, RZ ;  /* 0x000000105f7f7819 */ /* 0x000fe200000006ff */
[--C-:B------:R-:W-:Y:S01]  /*0600*/  FADD.FTZ R129, R93, R128.reuse ;  /* 0x000000805d817221 */ /* 0x100fe20000010000 */
[----:B------:R-:W-:-:S03]  /*0610*/  PRMT R128, R95, 0x7632, R128 ;  /* 0x000076325f807816 */ /* 0x000fc60000000080 */
[----:B------:R-:W-:Y:S01]  /*0620*/  FADD.FTZ R129, R126, R129 ;  /* 0x000000817e817221 */ /* 0x000fe20000010000 */
[----:B------:R-:W-:Y:S02]  /*0630*/  SHF.L.U32 R95, R128, 0x10, RZ ;  /* 0x00000010805f7819 */ /* 0x000fe400000006ff */
[----:B----4-:R-:W-:Y:S01]  /*0640*/  SHF.L.U32 R128, R96, 0x10, RZ ;  /* 0x0000001060807819 */ /* 0x010fe200000006ff */
        /* <DEDUP_REMOVED lines=134> */
[----:B------:R-:W-:-:S03]  /*0eb0*/  SHF.L.U32 R122, R155, 0x10, RZ ;  /* 0x000000109b7a7819 */ /* 0x000fc600000006ff */
[--C-:B------:R-:W-:Y:S01]  /*0ec0*/  FADD.FTZ R157, R121, R156.reuse ;  /* 0x0000009c799d7221 */ /* 0x100fe20000010000 */
[----:B------:R-:W-:-:S03]  /*0ed0*/  PRMT R156, R123, 0x7632, R156 ;  /* 0x000076327b9c7816 */ /* 0x000fc6000000009c */
[----:B------:R-:W-:Y:S01]  /*0ee0*/  FADD.FTZ R157, R154, R157 ;  /* 0x0000009d9a9d7221 */ /* 0x000fe20000010000 */
[----:B------:R-:W-:-:S03]  /*0ef0*/  SHF.L.U32 R156, R156, 0x10, RZ ;  /* 0x000000109c9c7819 */ /* 0x000fc600000006ff */
        /* <DEDUP_REMOVED lines=168> */
.L_x_650:
[----:B------:R-:W2:Y:S01]  /*1980*/  S2R R155, SR_TID.X ;  /* 0x00000000009b7919 */ /* 0x000ea20000002100 */
[----:B------:R-:W3:Y:S01]  /*1990*/  @!P0 LDC.64 R160, c[0x0][0x3a0] ;  /* 0x0000e800ffa08b82 */ /* 0x000ee20000000a00 */
[----:B01----:R-:W-:Y:S01]  /*19a0*/  FADD.FTZ R164, R164, R159 ;  /* 0x0000009fa4a47221 */ /* 0x003fe20000010000 */
[----:B---3--:R-:W-:-:S05]  /*19b0*/  @!P0 IMAD.WIDE R162, R11, 0x4, R160 ;  /* 0x000000040ba28825 */ /* 0x008fca00078e02a0 */
[----:B------:R-:W-:Y:S01]  /*19c0*/  @!P0 STG.E desc[UR4][R162.64], R123 ;  /* 0x0000007ba2008986 */ /* 0x000fe2000c101904 */
[----:B--2---:R-:W-:Y:S02]  /*19d0*/  LOP3.LUT P0, RZ, R155, 0x1f, RZ, 0xc0, !PT ;  /* 0x0000001f9bff7812 */ /* 0x004fe4000780c0ff */
[----:B------:R-:W0:Y:S11]  /*19e0*/  LDC R155, c[0x0][0x3d0] ;  /* 0x0000f400ff9b7b82 */ /* 0x000e360000000800 */
[----:B------:R-:W1:Y:S01]  /*19f0*/  @!P0 LDC.64 R160, c[0x0][0x3a8] ;  /* 0x0000ea00ffa08b82 */ /* 0x000e620000000a00 */
[----:B0-----:R-:W-:-:S06]  /*1a00*/  FFMA.FTZ R155, R164, 0.00043402778101153671741, R155 ;  /* 0x39e38e39a49b7823 */ /* 0x001fcc000001009b */
[----:B------:R-:W0:Y:S01]  /*1a10*/  MUFU.RSQ R155, R155 ;  /* 0x0000009b009b7308 */ /* 0x000e220000001400 */
[----:B-1----:R-:W-:-:S04]  /*1a20*/  @!P0 IMAD.WIDE R160, R11, 0x4, R160 ;  /* 0x000000040ba08825 */ /* 0x002fc800078e02a0 */
[-C--:B0-----:R-:W-:Y:S01]  /*1a30*/  FMUL.FTZ R14, R14, R155.reuse ;  /* 0x0000009b0e0e7220 */ /* 0x081fe20000410000 */
[-C--:B------:R-:W-:Y:S01]  /*1a40*/  FMUL.FTZ R15, R15, R155.reuse ;  /* 0x0000009b0f0f7220 */ /* 0x080fe20000410000 */
[----:B------:R0:W-:Y:S01]  /*1a50*/  @!P0 STG.E desc[UR4][R160.64], R155 ;  /* 0x0000009ba0008986 */ /* 0x0001e2000c101904 */
[-C--:B------:R-:W-:Y:S01]  /*1a60*/  FMUL.FTZ R0, R0, R155.reuse ;  /* 0x0000009b00007220 */ /* 0x080fe20000410000 */
        /* <DEDUP_REMOVED lines=68> */
[----:B0-----:R-:W-:Y:S01]  /*1eb0*/  FMUL.FTZ R155, R156, R155 ;  /* 0x0000009b9c9b7220 */ /* 0x001fe20000410000 */
[----:B------:R-:W-:-:S02]  /*1ec0*/  F2FP.BF16.F32.PACK_AB R123, RZ, R14 ;  /* 0x0000000eff7b723e */ /* 0x000fc400000010ff */
[----:B------:R-:W-:Y:S02]  /*1ed0*/  F2FP.BF16.F32.PACK_AB R156, RZ, R15 ;  /* 0x0000000fff9c723e */ /* 0x000fe400000010ff */
[----:B------:R-:W0:Y:S01]  /*1ee0*/  LDC.64 R14, c[0x0][0x398] ;  /* 0x0000e600ff0e7b82 */ /* 0x000e220000000a00 */
[----:B------:R-:W-:Y:S02]  /*1ef0*/  F2FP.BF16.F32.PACK_AB R0, RZ, R0 ;  /* 0x00000000ff00723e */ /* 0x000fe400000010ff */
[----:B------:R-:W-:Y:S02]  /*1f00*/  F2FP.BF16.F32.PACK_AB R13, RZ, R13 ;  /* 0x0000000dff0d723e */ /* 0x000fe400000010ff */
[----:B------:R-:W-:Y:S02]  /*1f10*/  F2FP.BF16.F32.PACK_AB R90, RZ, R90 ;  /* 0x0000005aff5a723e */ /* 0x000fe400000010ff */
[----:B------:R-:W-:Y:S02]  /*1f20*/  PRMT R0, R0, 0x5410, R13 ;  /* 0x0000541000007816 */ /* 0x000fe4000000000d */
[----:B------:R-:W-:-:S02]  /*1f30*/  F2FP.BF16.F32.PACK_AB R89, RZ, R89 ;  /* 0x00000059ff59723e */ /* 0x000fc400000010ff */
[----:B------:R-:W-:Y:S02]  /*1f40*/  F2FP.BF16.F32.PACK_AB R91, RZ, R91 ;  /* 0x0000005bff5b723e */ /* 0x000fe400000010ff */
[----:B------:R-:W-:Y:S02]  /*1f50*/  F2FP.BF16.F32.PACK_AB R88, RZ, R88 ;  /* 0x00000058ff58723e */ /* 0x000fe400000010ff */
[----:B------:R-:W-:Y:S02]  /*1f60*/  PRMT R90, R90, 0x5410, R156 ;  /* 0x000054105a5a7816 */ /* 0x000fe4000000009c */
[----:B------:R-:W-:Y:S02]  /*1f70*/  PRMT R89, R89, 0x5410, R123 ;  /* 0x0000541059597816 */ /* 0x000fe4000000007b */
[----:B------:R-:W-:Y:S02]  /*1f80*/  PRMT R91, R91, 0x5410, R88 ;  /* 0x000054105b5b7816 */ /* 0x000fe40000000058 */
[----:B------:R-:W-:-:S02]  /*1f90*/  F2FP.BF16.F32.PACK_AB R157, RZ, R124 ;  /* 0x0000007cff9d723e */ /* 0x000fc400000010ff */
[----:B------:R-:W-:Y:S01]  /*1fa0*/  F2FP.BF16.F32.PACK_AB R159, RZ, R125 ;  /* 0x0000007dff9f723e */ /* 0x000fe200000010ff */
[----:B0-----:R-:W-:-:S04]  /*1fb0*/  IMAD.WIDE.U32 R168, R4, 0x10, R14 ;  /* 0x0000001004a87825 */ /* 0x001fc800078e000e */
[----:B-----5:R-:W-:Y:S01]  /*1fc0*/  HFMA2.BF16_V2 R4, R48, R0, R84 ;  /* 0x0000000030047231 */ /* 0x020fe20000200054 */
[----:B------:R-:W-:Y:S01]  /*1fd0*/  F2FP.BF16.F32.PACK_AB R160, RZ, R100 ;  /* 0x00000064ffa0723e */ /* 0x000fe200000010ff */
[----:B------:R-:W-:-:S04]  /*1fe0*/  IMAD.WIDE.U32 R164, R6, 0x10, R14 ;  /* 0x0000001006a47825 */ /* 0x000fc800078e000e */
        /* <DEDUP_REMOVED lines=10> */
[--C-:B------:R-:W-:Y:S01]  /*2090*/  IMAD.WIDE.U32 R100, R10, 0x10, R14.reuse ;  /* 0x000000100a647825 */ /* 0x100fe200078e000e */
[----:B------:R-:W-:Y:S02]  /*20a0*/  F2FP.BF16.F32.PACK_AB R96, RZ, R96 ;  /* 0x00000060ff60723e */ /* 0x000fe400000010ff */
[----:B------:R-:W-:Y:S01]  /*20b0*/  F2FP.BF16.F32.PACK_AB R130, RZ, R130 ;  /* 0x00000082ff82723e */ /* 0x000fe200000010ff */
[--C-:B------:R-:W-:Y:S01]  /*20c0*/  IMAD.WIDE.U32 R170, R3, 0x10, R14.reuse ;  /* 0x0000001003aa7825 */ /* 0x100fe200078e000e */
[----:B------:R-:W-:Y:S01]  /*20d0*/  F2FP.BF16.F32.PACK_AB R98, RZ, R98 ;  /* 0x00000062ff62723e */ /* 0x000fe200000010ff */
[----:B------:R0:W-:Y:S01]  /*20e0*/  STG.E.128 desc[UR4][R100.64], R4 ;  /* 0x0000000464007986 */ /* 0x0001e2000c101d04 */
        /* <DEDUP_REMOVED lines=9> */
[----:B------:R-:W-:Y:S01]  /*2180*/  F2FP.BF16.F32.PACK_AB R131, RZ, R131 ;  /* 0x00000083ff83723e */ /* 0x000fe200000010ff */
[----:B0-----:R-:W0:Y:S01]  /*2190*/  LDC.64 R4, c[0x0][0x380] ;  /* 0x0000e000ff047b82 */ /* 0x001e220000000a00 */
        /* <DEDUP_REMOVED lines=8> */
[----:B------:R-:W-:Y:S01]  /*2220*/  PRMT R128, R128, 0x5410, R96 ;  /* 0x0000541080807816 */ /* 0x000fe20000000060 */
[----:B------:R-:W-:Y:S01]  /*2230*/  IMAD.WIDE.U32 R102, R9, 0x10, R14 ;  /* 0x0000001009667825 */ /* 0x000fe200078e000e */
[----:B------:R-:W-:-:S02]  /*2240*/  PRMT R130, R130, 0x5410, R98 ;  /* 0x0000541082827816 */ /* 0x000fc40000000062 */
[----:B------:R-:W-:Y:S01]  /*2250*/  PRMT R132, R132, 0x5410, R160 ;  /* 0x0000541084847816 */ /* 0x000fe200000000a0 */
[----:B------:R-:W-:Y:S01]  /*2260*/  IMAD.WIDE.U32 R8, R8, 0x10, R14 ;  /* 0x0000001008087825 */ /* 0x000fe200078e000e */
[----:B------:R-:W-:-:S03]  /*2270*/  PRMT R134, R134, 0x5410, R162 ;  /* 0x0000541086867816 */ /* 0x000fc600000000a2 */
        /* <DEDUP_REMOVED lines=17> */
[----:B------:R-:W-:-:S02]  /*2390*/  PRMT R133, R133, 0x5410, R161 ;  /* 0x0000541085857816 */ /* 0x000fc400000000a1 */
[----:B------:R-:W-:Y:S01]  /*23a0*/  PRMT R135, R135, 0x5410, R163 ;  /* 0x0000541087877816 */ /* 0x000fe200000000a3 */
[----:B------:R2:W-:Y:S01]  /*23b0*/  STG.E.128 desc[UR4][R8.64], R92 ;  /* 0x0000005c08007986 */ /* 0x0005e2000c101d04 */
        /* <DEDUP_REMOVED lines=78> */
[----:B0-----:R-:W-:Y:S01]  /*28a0*/  LEA R11, R4, R11, 0x2 ;  /* 0x0000000b040b7211 */ /* 0x001fe200078e10ff */
        /* <DEDUP_REMOVED lines=9> */
.L_x_637:
[----:B------:R-:W-:Y:S01]  /*2940*/  HFMA2 R160, -RZ, RZ, 0, 1.847743988037109375e-06 ;  /* 0x0000001fffa07431 */ /* 0x000fe200000001ff */
[----:B------:R-:W-:Y:S01]  /*2950*/  BSSY B0, `(.L_x_639) ;  /* 0x0000006000007945 */ /* 0x000fe20003800000 */
[----:B------:R-:W-:Y:S02]  /*2960*/  MOV R157, 0x1 ;  /* 0x00000001009d7802 */ /* 0x000fe40000000f00 */
[----:B------:R-:W-:-:S07]  /*2970*/  MOV R155, 0xffffffff ;  /* 0xffffffff009b7802 */ /* 0x000fce0000000f00 */
[----:B-----5:R-:W-:Y:S05]  /*2980*/  WARPSYNC.COLLECTIVE R155, `(.L_x_640) ;  /* 0x000000009b087348 */ /* 0x020fea0003c00000 */
[----:B------:R0:W1:Y:S02]  /*2990*/  SHFL.BFLY P1, R159, R162, R157, R160 ;  /* 0x0c00009da29f7389 */ /* 0x00006400000200a0 */
[----:B01---5:R-:W-:Y:S05]  /*29a0*/  ENDCOLLECTIVE ;  /* 0x000000000000791b */ /* 0x023fea0003800000 */
.L_x_640:
[----:B------:R-:W-:Y:S05]  /*29b0*/  BSYNC B0 ;  /* 0x0000000000007941 */ /* 0x000fea0003800000 */
.L_x_639:
[----:B------:R-:W-:Y:S02]  /*29c0*/  HFMA2 R157, -RZ, RZ, 0, 1.1920928955078125e-07 ;  /* 0x00000002ff9d7431 */ /* 0x000fe400000001ff */
[----:B------:R-:W-:Y:S01]  /*29d0*/  FADD.FTZ R162, R162, R159 ;  /* 0x0000009fa2a27221 */ /* 0x000fe20000010000 */
[----:B------:R-:W-:Y:S02]  /*29e0*/  MOV R160, 0x1f ;  /* 0x0000001f00a07802 */ /* 0x000fe40000000f00 */
[----:B------:R-:W-:-:S07]  /*29f0*/  MOV R155, 0xffffffff ;  /* 0xffffffff009b7802 */ /* 0x000fce0000000f00 */
[----:B------:R-:W-:Y:S05]  /*2a00*/  WARPSYNC.COLLECTIVE R155, `(.L_x_641) ;  /* 0x000000009b087348 */ /* 0x000fea0003c00000 */
[----:B------:R0:W1:Y:S02]  /*2a10*/  SHFL.BFLY P1, R159, R162, R157, R160 ;  /* 0x0c00009da29f7389 */ /* 0x00006400000200a0 */
[----:B01----:R-:W-:Y:S05]  /*2a20*/  ENDCOLLECTIVE ;  /* 0x000000000000791b */ /* 0x003fea0003800000 */
.L_x_641:
[----:B------:R-:W-:Y:S02]  /*2a30*/  HFMA2 R157, -RZ, RZ, 0, 2.384185791015625e-07 ;  /* 0x00000004ff9d7431 */ /* 0x000fe400000001ff */
[----:B------:R-:W-:-:S05]  /*2a40*/  FADD.FTZ R161, R162, R159 ;  /* 0x0000009fa2a17221 */ /* 0x000fca0000010000 */
[----:B------:R-:W-:-:S07]  /*2a50*/  MOV R162, R161 ;  /* 0x000000a100a27202 */ /* 0x000fce0000000f00 */
[----:B------:R-:W-:Y:S05]  /*2a60*/  WARPSYNC.COLLECTIVE R155, `(.L_x_642) ;  /* 0x000000009b087348 */ /* 0x000fea0003c00000 */
[----:B------:R0:W1:Y:S02]  /*2a70*/  SHFL.BFLY P1, R159, R162, R157, R160 ;  /* 0x0c00009da29f7389 */ /* 0x00006400000200a0 */
[----:B01----:R-:W-:Y:S05]  /*2a80*/  ENDCOLLECTIVE ;  /* 0x000000000000791b */ /* 0x003fea0003800000 */
.L_x_642:
[----:B------:R-:W-:Y:S02]  /*2a90*/  HFMA2 R157, -RZ, RZ, 0, 4.76837158203125e-07 ;  /* 0x00000008ff9d7431 */ /* 0x000fe400000001ff */
[----:B------:R-:W-:-:S05]  /*2aa0*/  FADD.FTZ R163, R161, R159 ;  /* 0x0000009fa1a37221 */ /* 0x000fca0000010000 */
[----:B------:R-:W-:-:S07]  /*2ab0*/  MOV R162, R163 ;  /* 0x000000a300a27202 */ /* 0x000fce0000000f00 */
[----:B------:R-:W-:Y:S05]  /*2ac0*/  WARPSYNC.COLLECTIVE R155, `(.L_x_643) ;  /* 0x000000009b087348 */ /* 0x000fea0003c00000 */
[----:B------:R0:W1:Y:S02]  /*2ad0*/  SHFL.BFLY P1, R159, R162, R157, R160 ;  /* 0x0c00009da29f7389 */ /* 0x00006400000200a0 */
[----:B01----:R-:W-:Y:S05]  /*2ae0*/  ENDCOLLECTIVE ;  /* 0x000000000000791b */ /* 0x003fea0003800000 */
.L_x_643:
[----:B------:R-:W-:Y:S02]  /*2af0*/  HFMA2 R157, -RZ, RZ, 0, 9.5367431640625e-07 ;  /* 0x00000010ff9d7431 */ /* 0x000fe400000001ff */
[----:B------:R-:W-:-:S05]  /*2b00*/  FADD.FTZ R164, R163, R159 ;  /* 0x0000009fa3a47221 */ /* 0x000fca0000010000 */
[----:B------:R-:W-:-:S07]  /*2b10*/  MOV R162, R164 ;  /* 0x000000a400a27202 */ /* 0x000fce0000000f00 */
[----:B------:R-:W-:Y:S05]  /*2b20*/  WARPSYNC.COLLECTIVE R155, `(.L_x_644) ;  /* 0x000000009b087348 */ /* 0x000fea0003c00000 */
[----:B------:R0:W1:Y:S02]  /*2b30*/  SHFL.BFLY P1, R159, R162, R157, R160 ;  /* 0x0c00009da29f7389 */ /* 0x00006400000200a0 */
[----:B01----:R-:W-:Y:S05]  /*2b40*/  ENDCOLLECTIVE ;  /* 0x000000000000791b */ /* 0x003fea0003800000 */
.L_x_644:
        /* <DEDUP_REMOVED lines=142> */
[----:B------:R-:W-:Y:S01]  /*3430*/  FFMA.FTZ R155, R121, R121, R160 ;  /* 0x00000079799b7223 */ /* 0x000fe200000100a0 */
[----:B------:R-:W-:-:S03]  /*3440*/  HFMA2 R160, -RZ, RZ, 0, 1.847743988037109375e-06 ;  /* 0x0000001fffa07431 */ /* 0x000fc600000001ff */
[----:B------:R-:W-:-:S04]  /*3450*/  FFMA.FTZ R155, R154, R154, R155 ;  /* 0x0000009a9a9b7223 */ /* 0x000fc8000001009b */
[----:B------:R-:W-:-:S04]  /*3460*/  FFMA.FTZ R155, R122, R122, R155 ;  /* 0x0000007a7a9b7223 */ /* 0x000fc8000001009b */
[----:B------:R-:W-:-:S04]  /*3470*/  FFMA.FTZ R155, R158, R158, R155 ;  /* 0x0000009e9e9b7223 */ /* 0x000fc8000001009b */
[----:B------:R-:W-:Y:S01]  /*3480*/  FFMA.FTZ R162, R156, R156, R155 ;  /* 0x0000009c9ca27223 */ /* 0x000fe2000001009b */
[----:B------:R-:W-:-:S07]  /*3490*/  MOV R155, 0xffffffff ;  /* 0xffffffff009b7802 */ /* 0x000fce0000000f00 */
[----:B------:R-:W-:Y:S05]  /*34a0*/  WARPSYNC.COLLECTIVE R155, `(.L_x_645) ;  /* 0x000000009b087348 */ /* 0x000fea0003c00000 */
[----:B------:R0:W1:Y:S02]  /*34b0*/  SHFL.BFLY P1, R159, R162, R157, R160 ;  /* 0x0c00009da29f7389 */ /* 0x00006400000200a0 */
[----:B01----:R-:W-:Y:S05]  /*34c0*/  ENDCOLLECTIVE ;  /* 0x000000000000791b */ /* 0x003fea0003800000 */
.L_x_645:
[----:B------:R-:W-:Y:S02]  /*34d0*/  HFMA2 R157, -RZ, RZ, 0, 1.1920928955078125e-07 ;  /* 0x00000002ff9d7431 */ /* 0x000fe400000001ff */
[----:B------:R-:W-:-:S05]  /*34e0*/  FADD.FTZ R161, R162, R159 ;  /* 0x0000009fa2a17221 */ /* 0x000fca0000010000 */
[----:B------:R-:W-:-:S07]  /*34f0*/  MOV R162, R161 ;  /* 0x000000a100a27202 */ /* 0x000fce0000000f00 */
[----:B------:R-:W-:Y:S05]  /*3500*/  WARPSYNC.COLLECTIVE R155, `(.L_x_646) ;  /* 0x000000009b087348 */ /* 0x000fea0003c00000 */
[----:B------:R0:W1:Y:S02]  /*3510*/  SHFL.BFLY P1, R159, R162, R157, R160 ;  /* 0x0c00009da29f7389 */ /* 0x00006400000200a0 */
[----:B01----:R-:W-:Y:S05]  /*3520*/  ENDCOLLECTIVE ;  /* 0x000000000000791b */ /* 0x003fea0003800000 */
.L_x_646:
[----:B------:R-:W-:Y:S02]  /*3530*/  HFMA2 R157, -RZ, RZ, 0, 2.384185791015625e-07 ;  /* 0x00000004ff9d7431 */ /* 0x000fe400000001ff */
[----:B------:R-:W-:-:S05]  /*3540*/  FADD.FTZ R163, R161, R159 ;  /* 0x0000009fa1a37221 */ /* 0x000fca0000010000 */
[----:B------:R-:W-:-:S07]  /*3550*/  MOV R162, R163 ;  /* 0x000000a300a27202 */ /* 0x000fce0000000f00 */
[----:B------:R-:W-:Y:S05]  /*3560*/  WARPSYNC.COLLECTIVE R155, `(.L_x_647) ;  /* 0x000000009b087348 */ /* 0x000fea0003c00000 */
[----:B------:R0:W1:Y:S02]  /*3570*/  SHFL.BFLY P1, R159, R162, R157, R160 ;  /* 0x0c00009da29f7389 */ /* 0x00006400000200a0 */
[----:B01----:R-:W-:Y:S05]  /*3580*/  ENDCOLLECTIVE ;  /* 0x000000000000791b */ /* 0x003fea0003800000 */
.L_x_647:
[----:B------:R-:W-:Y:S02]  /*3590*/  HFMA2 R157, -RZ, RZ, 0, 4.76837158203125e-07 ;  /* 0x00000008ff9d7431 */ /* 0x000fe400000001ff */
[----:B------:R-:W-:-:S05]  /*35a0*/  FADD.FTZ R165, R163, R159 ;  /* 0x0000009fa3a57221 */ /* 0x000fca0000010000 */
[----:B------:R-:W-:-:S07]  /*35b0*/  MOV R162, R165 ;  /* 0x000000a500a27202 */ /* 0x000fce0000000f00 */
[----:B------:R-:W-:Y:S05]  /*35c0*/  WARPSYNC.COLLECTIVE R155, `(.L_x_648) ;  /* 0x000000009b087348 */ /* 0x000fea0003c00000 */
[----:B------:R0:W1:Y:S02]  /*35d0*/  SHFL.BFLY P1, R159, R162, R157, R160 ;  /* 0x0c00009da29f7389 */ /* 0x00006400000200a0 */
[----:B01----:R-:W-:Y:S05]  /*35e0*/  ENDCOLLECTIVE ;  /* 0x000000000000791b */ /* 0x003fea0003800000 */
.L_x_648:
[----:B------:R-:W-:Y:S02]  /*35f0*/  HFMA2 R157, -RZ, RZ, 0, 9.5367431640625e-07 ;  /* 0x00000010ff9d7431 */ /* 0x000fe400000001ff */
[----:B------:R-:W-:-:S05]  /*3600*/  FADD.FTZ R164, R165, R159 ;  /* 0x0000009fa5a47221 */ /* 0x000fca0000010000 */
[----:B------:R-:W-:-:S07]  /*3610*/  MOV R162, R164 ;  /* 0x000000a400a27202 */ /* 0x000fce0000000f00 */
[----:B------:R-:W-:Y:S05]  /*3620*/  WARPSYNC.COLLECTIVE R155, `(.L_x_649) ;  /* 0x000000009b087348 */ /* 0x000fea0003c00000 */
[----:B------:R0:W1:Y:S02]  /*3630*/  SHFL.BFLY P1, R159, R162, R157, R160 ;  /* 0x0c00009da29f7389 */ /* 0x00006400000200a0 */
[----:B01----:R-:W-:Y:S05]  /*3640*/  ENDCOLLECTIVE ;  /* 0x000000000000791b */ /* 0x003fea0003800000 */
.L_x_649:
[----:B------:R-:W-:Y:S05]  /*3650*/  BRA `(.L_x_650) ;  /* 0xffffffe000c87947 */ /* 0x000fea000383ffff */
.L_x_651:
        /* <DEDUP_REMOVED lines=10> */
.L_x_1103:


//--------------------- .text._ZN10layer_norm13ln_fwd_kernelINS_13Kernel_traitsI6__halffS2_fjLj2304ELj1ELj4ELj1ELj16ENS_18Kernel_traits_baseILj2304ES2_fS2_fjLj128EEEEEEEvNS_9FwdParamsE --------------------------
	.section	.text._ZN10layer_norm13ln_fwd_kernelINS_13Kernel_traitsI6__halffS2_fjLj2304ELj1ELj4ELj1ELj16ENS_18Kernel_traits_baseILj2304ES2_fS2_fjLj128EEEEEEEvNS_9FwdParamsE,"ax",@progbits
	.align	128
        .global         _ZN10layer_norm13ln_fwd_kernelINS_13Kernel_traitsI6__halffS2_fjLj2304ELj1ELj4ELj1ELj16ENS_18Kernel_traits_baseILj2304ES2_fS2_fjLj128EEEEEEEvNS_9FwdParamsE
        .type           _ZN10layer_norm13ln_fwd_kernelINS_13Kernel_traitsI6__halffS2_fjLj2304ELj1ELj4ELj1ELj16ENS_18Kernel_traits_baseILj2304ES2_fS2_fjLj128EEEEEEEvNS_9FwdParamsE,@function
        .size           _ZN10layer_norm13ln_fwd_kernelINS_13Kernel_traitsI6__halffS2_fjLj2304ELj1ELj4ELj1ELj16ENS_18Kernel_traits_baseILj2304ES2_fS2_fjLj128EEEEEEEvNS_9FwdParamsE,(.L_x_1104 - _ZN10layer_norm13ln_fwd_kernelINS_13Kernel_traitsI6__halffS2_fjLj2304ELj1ELj4ELj1ELj16ENS_18Kernel_traits_baseILj2304ES2_fS2_fjLj128EEEEEEEvNS_9FwdParamsE)
        .other          _ZN10layer_norm13ln_fwd_kernelINS_13Kernel_traitsI6__halffS2_fjLj2304ELj1ELj4ELj1ELj16ENS_18Kernel_traits_baseILj2304ES2_fS2_fjLj128EEEEEEEvNS_9FwdParamsE,@"STO_CUDA_ENTRY STV_DEFAULT"
_ZN10layer_norm13ln_fwd_kernelINS_13Kernel_traitsI6__halffS2_fjLj2304ELj1ELj4ELj1ELj16ENS_18Kernel_traits_baseILj2304ES2_fS2_fjLj128EEEEEEEvNS_9FwdParamsE:
.text._ZN10layer_norm13ln_fwd_kernelINS_13Kernel_traitsI6__halffS2_fjLj2304ELj1ELj4ELj1ELj16ENS_18Kernel_traits_baseILj2304ES2_fS2_fjLj128EEEEEEEvNS_9FwdParamsE:
        /* <DEDUP_REMOVED lines=195> */
.L_x_653:
        /* <DEDUP_REMOVED lines=292> */
.L_x_665:
        /* <DEDUP_REMOVED lines=35> */
[----:B---3--:R-:W-:Y:S01]  /*20a0*/  F2FP.F16.F32.PACK_AB R5, RZ, R25 ;  /* 0x00000019ff05723e */ /* 0x008fe200000000ff */
[-C--:B------:R-:W-:Y:S01]  /*20b0*/  FMUL.FTZ R25, R27, R67.reuse ;  /* 0x000000431b197220 */ /* 0x080fe20000410000 */
[----:B------:R-:W-:Y:S01]  /*20c0*/  FMUL.FTZ R27, R22, R67 ;  /* 0x00000043161b7220 */ /* 0x000fe20000410000 */
[----:B------:R-:W-:Y:S01]  /*20d0*/  F2FP.F16.F32.PACK_AB R4, RZ, R21 ;  /* 0x00000015ff04723e */ /* 0x000fe200000000ff */
[-C--:B------:R-:W-:Y:S01]  /*20e0*/  FMUL.FTZ R23, R23, R67.reuse ;  /* 0x0000004317177220 */ /* 0x080fe20000410000 */
[----:B------:R-:W-:Y:S01]  /*20f0*/  F2FP.F16.F32.PACK_AB R22, RZ, R26 ;  /* 0x0000001aff16723e */ /* 0x000fe200000000ff */
[----:B------:R-:W-:Y:S01]  /*2100*/  FMUL.FTZ R26, R17, R67 ;  /* 0x00000043111a7220 */ /* 0x000fe20000410000 */
[----:B------:R-:W-:Y:S01]  /*2110*/  F2FP.F16.F32.PACK_AB R21, RZ, R27 ;  /* 0x0000001bff15723e */ /* 0x000fe200000000ff */
[-C--:B------:R-:W-:Y:S01]  /*2120*/  FMUL.FTZ R27, R19, R67.reuse ;  /* 0x00000043131b7220 */ /* 0x080fe20000410000 */
[----:B------:R-:W-:Y:S01]  /*2130*/  F2FP.F16.F32.PACK_AB R17, RZ, R16 ;  /* 0x00000010ff11723e */ /* 0x000fe200000000ff */
[-C--:B------:R-:W-:Y:S01]  /*2140*/  FMUL.FTZ R12, R12, R67.reuse ;  /* 0x000000430c0c7220 */ /* 0x080fe20000410000 */
[----:B------:R-:W-:Y:S01]  /*2150*/  F2FP.F16.F32.PACK_AB R16, RZ, R18 ;  /* 0x00000012ff10723e */ /* 0x000fe200000000ff */
[----:B------:R-:W-:Y:S01]  /*2160*/  FMUL.FTZ R6, R6, R67 ;  /* 0x0000004306067220 */ /* 0x000fe20000410000 */
        /* <DEDUP_REMOVED lines=21> */
[-C--:B------:R-:W-:Y:S01]  /*22c0*/  FMUL.FTZ R40, R40, R67.reuse ;  /* 0x0000004328287220 */ /* 0x080fe20000410000 */
[-C--:B------:R-:W-:Y:S01]  /*22d0*/  FMUL.FTZ R20, R20, R67.reuse ;  /* 0x0000004314147220 */ /* 0x080fe20000410000 */
[----:B------:R-:W-:Y:S01]  /*22e0*/  FMUL.FTZ R13, R13, R67 ;  /* 0x000000430d0d7220 */ /* 0x000fe20000410000 */
[----:B------:R-:W-:Y:S01]  /*22f0*/  F2FP.F16.F32.PACK_AB R32, RZ, R31 ;  /* 0x0000001fff20723e */ /* 0x000fe200000000ff */
[----:B------:R-:W-:Y:S01]  /*2300*/  HFMA2 R238, R141.H0_H0, R21.H0_H0, R139.H0_H0 ;  /* 0x200000158dee7231 */ /* 0x000fe2000004088b */
[----:B------:R-:W-:Y:S01]  /*2310*/  F2FP.F16.F32.PACK_AB R31, RZ, R35 ;  /* 0x00000023ff1f723e */ /* 0x000fe200000000ff */
[-C--:B------:R-:W-:Y:S01]  /*2320*/  FMUL.FTZ R35, R39, R67.reuse ;  /* 0x0000004327237220 */ /* 0x080fe20000410000 */
[----:B------:R-:W-:Y:S01]  /*2330*/  PRMT R0, R0, 0x5410, R5 ;  /* 0x0000541000007816 */ /* 0x000fe20000000005 */
[----:B------:R-:W-:Y:S01]  /*2340*/  FMUL.FTZ R42, R42, R67 ;  /* 0x000000432a2a7220 */ /* 0x000fe20000410000 */
[----:B------:R-:W-:Y:S01]  /*2350*/  F2FP.F16.F32.PACK_AB R39, RZ, R37 ;  /* 0x00000025ff27723e */ /* 0x000fe200000000ff */
[----:B------:R-:W-:Y:S01]  /*2360*/  HFMA2 R21, R137.H0_H0, R16.H0_H0, R135.H0_H0 ;  /* 0x2000001089157231 */ /* 0x000fe20000040887 */
[----:B------:R-:W-:Y:S01]  /*2370*/  F2FP.F16.F32.PACK_AB R37, RZ, R38 ;  /* 0x00000026ff25723e */ /* 0x000fe200000000ff */
[----:B------:R-:W-:Y:S01]  /*2380*/  HFMA2 R16, R214.H1_H1, R6.H0_H0, R212.H1_H1 ;  /* 0x20000006d6107231 */ /* 0x000fe20000060cd4 */
        /* <DEDUP_REMOVED lines=9> */
[-C--:B------:R-:W-:Y:S01]  /*2420*/  FMUL.FTZ R29, R29, R67.reuse ;  /* 0x000000431d1d7220 */ /* 0x080fe20000410000 */
[----:B------:R-:W-:Y:S01]  /*2430*/  FMUL.FTZ R44, R44, R67 ;  /* 0x000000432c2c7220 */ /* 0x000fe20000410000 */
[----:B------:R-:W-:-:S02]  /*2440*/  HFMA2 R6, R235, R0, R233 ;  /* 0x00000000eb067231 */ /* 0x000fc400000000e9 */
[-C--:B------:R-:W-:Y:S01]  /*2450*/  FMUL.FTZ R9, R11, R67.reuse ;  /* 0x000000430b097220 */ /* 0x080fe20000410000 */
[-C--:B------:R-:W-:Y:S01]  /*2460*/  FMUL.FTZ R45, R45, R67.reuse ;  /* 0x000000432d2d7220 */ /* 0x080fe20000410000 */
[----:B------:R-:W-:Y:S01]  /*2470*/  PRMT R20, R20, 0x5410, R4 ;  /* 0x0000541014147816 */ /* 0x000fe20000000004 */
[-C--:B------:R-:W-:Y:S01]  /*2480*/  FMUL.FTZ R24, R24, R67.reuse ;  /* 0x0000004318187220 */ /* 0x080fe20000410000 */
[----:B------:R-:W-:Y:S01]  /*2490*/  PRMT R17, R17, 0x5410, R23 ;  /* 0x0000541011117816 */ /* 0x000fe20000000017 */
[----:B------:R-:W-:Y:S01]  /*24a0*/  FMUL.FTZ R243, R243, R67 ;  /* 0x00000043f3f37220 */ /* 0x000fe20000410000 */
[----:B------:R-:W-:Y:S01]  /*24b0*/  F2FP.F16.F32.PACK_AB R43, RZ, R42 ;  /* 0x0000002aff2b723e */ /* 0x000fe200000000ff */
[----:B------:R-:W-:Y:S01]  /*24c0*/  HFMA2 R239, R231, R20, R229 ;  /* 0x00000014e7ef7231 */ /* 0x000fe200000000e5 */
[----:B------:R-:W-:Y:S01]  /*24d0*/  F2FP.F16.F32.PACK_AB R42, RZ, R41 ;  /* 0x00000029ff2a723e */ /* 0x000fe200000000ff */
[----:B0-----:R-:W-:Y:S01]  /*24e0*/  FMUL.FTZ R69, R49, R67 ;  /* 0x0000004331457220 */ /* 0x001fe20000410000 */
[----:B------:R-:W-:Y:S01]  /*24f0*/  F2FP.F16.F32.PACK_AB R11, RZ, R10 ;  /* 0x0000000aff0b723e */ /* 0x000fe200000000ff */
[----:B------:R-:W-:Y:S01]  /*2500*/  HFMA2 R20, R227, R17, R225 ;  /* 0x00000011e3147231 */ /* 0x000fe200000000e1 */
[----:B------:R-:W-:Y:S01]  /*2510*/  F2FP.F16.F32.PACK_AB R28, RZ, R28 ;  /* 0x0000001cff1c723e */ /* 0x000fe200000000ff */
[----:B------:R-:W-:Y:S01]  /*2520*/  HFMA2 R22, R145.H0_H0, R22.H0_H0, R143.H0_H0 ;  /* 0x2000001691167231 */ /* 0x000fe2000004088f */
[----:B------:R-:W-:Y:S01]  /*2530*/  F2FP.F16.F32.PACK_AB R29, RZ, R29 ;  /* 0x0000001dff1d723e */ /* 0x000fe200000000ff */
[----:B------:R-:W-:Y:S01]  /*2540*/  HFMA2 R237, R129.H0_H0, R11.H0_H0, R127.H0_H0 ;  /* 0x2000000b81ed7231 */ /* 0x000fe2000004087f */
[----:B------:R-:W-:Y:S01]  /*2550*/  F2FP.F16.F32.PACK_AB R41, RZ, R44 ;  /* 0x0000002cff29723e */ /* 0x000fe200000000ff */
[----:B------:R-:W-:Y:S01]  /*2560*/  FMUL.FTZ R46, R46, R67 ;  /* 0x000000432e2e7220 */ /* 0x000fe20000410000 */
[----:B------:R-:W-:Y:S01]  /*2570*/  F2FP.F16.F32.PACK_AB R10, RZ, R9 ;  /* 0x00000009ff0a723e */ /* 0x000fe200000000ff */
[----:B------:R-:W-:Y:S01]  /*2580*/  FMUL.FTZ R47, R47, R67 ;  /* 0x000000432f2f7220 */ /* 0x000fe20000410000 */
[----:B------:R-:W-:Y:S01]  /*2590*/  F2FP.F16.F32.PACK_AB R44, RZ, R45 ;  /* 0x0000002dff2c723e */ /* 0x000fe200000000ff */
[-C--:B------:R-:W-:Y:S01]  /*25a0*/  FMUL.FTZ R45, R48, R67.reuse ;  /* 0x00000043302d7220 */ /* 0x080fe20000410000 */
[----:B------:R-:W-:Y:S01]  /*25b0*/  F2FP.F16.F32.PACK_AB R26, RZ, R26 ;  /* 0x0000001aff1a723e */ /* 0x000fe200000000ff */
[----:B------:R-:W-:Y:S01]  /*25c0*/  HFMA2 R11, R218.H1_H1, R10.H0_H0, R216.H1_H1 ;  /* 0x2000000ada0b7231 */ /* 0x000fe20000060cd8 */
[----:B------:R-:W-:Y:S01]  /*25d0*/  PRMT R28, R28, 0x5410, R29 ;  /* 0x000054101c1c7816 */ /* 0x000fe2000000001d */
[-C--:B------:R-:W-:Y:S01]  /*25e0*/  FMUL.FTZ R50, R50, R67.reuse ;  /* 0x0000004332327220 */ /* 0x080fe20000410000 */
[----:B------:R-:W-:Y:S01]  /*25f0*/  PRMT R41, R41, 0x5410, R44 ;  /* 0x0000541029297816 */ /* 0x000fe2000000002c */
[-C--:B------:R-:W-:Y:S01]  /*2600*/  FMUL.FTZ R14, R14, R67.reuse ;  /* 0x000000430e0e7220 */ /* 0x080fe20000410000 */
[----:B------:R-:W-:Y:S01]  /*2610*/  PRMT R4, R6, 0x7632, R4 ;  /* 0x0000763206047816 */ /* 0x000fe20000000004 */
[-C--:B------:R-:W-:Y:S01]  /*2620*/  FMUL.FTZ R52, R52, R67.reuse ;  /* 0x0000004334347220 */ /* 0x080fe20000410000 */
[----:B------:R-:W-:Y:S01]  /*2630*/  PRMT R10, R12, 0x5410, R26 ;  /* 0x000054100c0a7816 */ /* 0x000fe2000000001a */
[----:B------:R-:W-:Y:S01]  /*2640*/  HFMA2 R17, R211, R28, R209 ;  /* 0x0000001cd3117231 */ /* 0x000fe200000000d1 */
[----:B------:R-:W-:Y:S01]  /*2650*/  PRMT R5, R239, 0x7632, R5 ;  /* 0x00007632ef057816 */ /* 0x000fe20000000005 */
[----:B------:R-:W-:Y:S01]  /*2660*/  HFMA2 R28, R195, R41, R193 ;  /* 0x00000029c31c7231 */ /* 0x000fe200000000c1 */
[----:B------:R-:W-:Y:S01]  /*2670*/  PRMT R15, R15, 0x5410, R8 ;  /* 0x000054100f0f7816 */ /* 0x000fe20000000008 */
[----:B------:R-:W-:Y:S01]  /*2680*/  FMUL.FTZ R33, R33, R67 ;  /* 0x0000004321217220 */ /* 0x000fe20000410000 */
[----:B------:R-:W-:Y:S01]  /*2690*/  LOP3.LUT R4, R4, 0xffff, RZ, 0xc0, !PT ;  /* 0x0000ffff04047812 */ /* 0x000fe200078ec0ff */
[----:B------:R-:W-:Y:S01]  /*26a0*/  HFMA2 R10, R219, R10, R217 ;  /* 0x0000000adb0a7231 */ /* 0x000fe200000000d9 */
[----:B------:R-:W-:Y:S01]  /*26b0*/  F2FP.F16.F32.PACK_AB R24, RZ, R24 ;  /* 0x00000018ff18723e */ /* 0x000fe200000000ff */
[----:B------:R-:W-:Y:S01]  /*26c0*/  HFMA2 R12, R223, R15, R221 ;  /* 0x0000000fdf0c7231 */ /* 0x000fe200000000dd */
[----:B------:R-:W-:Y:S01]  /*26d0*/  F2FP.F16.F32.PACK_AB R9, RZ, R243 ;  /* 0x000000f3ff09723e */ /* 0x000fe200000000ff */
[----:B------:R-:W-:Y:S01]  /*26e0*/  FMUL.FTZ R36, R36, R67 ;  /* 0x0000004324247220 */ /* 0x000fe20000410000 */
[----:B------:R-:W-:Y:S01]  /*26f0*/  F2FP.F16.F32.PACK_AB R49, RZ, R45 ;  /* 0x0000002dff31723e */ /* 0x000fe200000000ff */
[----:B------:R-:W-:Y:S01]  /*2700*/  HFMA2 R32, R117.H0_H0, R32.H0_H0, R115.H0_H0 ;  /* 0x2000002075207231 */ /* 0x000fe20000040873 */
[----:B------:R-:W-:Y:S01]  /*2710*/  LOP3.LUT R8, R5, 0xffff, RZ, 0xc0, !PT ;  /* 0x0000ffff05087812 */ /* 0x000fe200078ec0ff */
[----:B------:R-:W-:Y:S01]  /*2720*/  IMAD.WIDE.U32 R4, R4, 0x10000, RZ ;  /* 0x0001000004047825 */ /* 0x000fe200078e00ff */
[----:B------:R-:W-:-:S03]  /*2730*/  F2FP.F16.F32.PACK_AB R45, RZ, R69 ;  /* 0x00000045ff2d723e */ /* 0x000fc600000000ff */
[-C--:B------:R-:W-:Y:S01]  /*2740*/  FMUL.FTZ R69, R54, R67.reuse ;  /* 0x0000004336457220 */ /* 0x080fe20000410000 */
[----:B------:R-:W-:Y:S01]  /*2750*/  PRMT R41, R22, 0x7610, R41 ;  /* 0x0000761016297816 */ /* 0x000fe20000000029 */
[----:B------:R-:W-:Y:S01]  /*2760*/  HFMA2 R7, R125.H0_H0, R7.H0_H0, R123.H0_H0 ;  /* 0x200000077d077231 */ /* 0x000fe2000004087b */
[----:B------:R-:W-:Y:S01]  /*2770*/  F2FP.F16.F32.PACK_AB R48, RZ, R46 ;  /* 0x0000002eff30723e */ /* 0x000fe200000000ff */
[-C--:B------:R-:W-:Y:S01]  /*2780*/  FMUL.FTZ R56, R56, R67.reuse ;  /* 0x0000004338387220 */ /* 0x080fe20000410000 */
[----:B------:R-:W-:Y:S01]  /*2790*/  PRMT R22, R20, 0x7632, R22 ;  /* 0x0000763214167816 */ /* 0x000fe20000000016 */
[----:B------:R-:W-:Y:S01]  /*27a0*/  FMUL.FTZ R60, R60, R67 ;  /* 0x000000433c3c7220 */ /* 0x000fe20000410000 */
[----:B------:R-:W-:Y:S01]  /*27b0*/  F2FP.F16.F32.PACK_AB R46, RZ, R47 ;  /* 0x0000002fff2e723e */ /* 0x000fe200000000ff */
[-C--:B------:R-:W-:Y:S01]  /*27c0*/  FMUL.FTZ R55, R55, R67.reuse ;  /* 0x0000004337377220 */ /* 0x080fe20000410000 */
[----:B------:R-:W-:Y:S01]  /*27d0*/  F2FP.F16.F32.PACK_AB R47, RZ, R50 ;  /* 0x00000032ff2f723e */ /* 0x000fe200000000ff */
[----:B------:R-:W-:Y:S01]  /*27e0*/  FMUL.FTZ R50, R51, R67 ;  /* 0x0000004333327220 */ /* 0x000fe20000410000 */
[----:B------:R-:W-:Y:S01]  /*27f0*/  PRMT R24, R24, 0x5410, R9 ;  /* 0x0000541018187816 */ /* 0x000fe20000000009 */
[----:B------:R-:W-:Y:S01]  /*2800*/  IMAD.WIDE.U32 R8, R8, 0x10000, RZ ;  /* 0x0001000008087825 */ /* 0x000fe200078e00ff */
[----:B------:R-:W-:-:S03]  /*2810*/  PRMT R15, R6, 0x7610, R15 ;  /* 0x00007610060f7816 */ /* 0x000fc6000000000f */
[-C--:B------:R-:W-:Y:S01]  /*2820*/  FMUL.FTZ R51, R53, R67.reuse ;  /* 0x0000004335337220 */ /* 0x080fe20000410000 */
[----:B------:R-:W-:Y:S01]  /*2830*/  F2FP.F16.F32.PACK_AB R14, RZ, R14 ;  /* 0x0000000eff0e723e */ /* 0x000fe200000000ff */
[----:B------:R-:W-:Y:S01]  /*2840*/  HFMA2 R23, R215, R24, R213 ;  /* 0x00000018d7177231 */ /* 0x000fe200000000d5 */
[--C-:B------:R-:W-:Y:S01]  /*2850*/  PRMT R49, R49, 0x5410, R45.reuse ;  /* 0x0000541031317816 */ /* 0x100fe2000000002d */
[----:B------:R-:W-:Y:S01]  /*2860*/  HFMA2 R27, R121.H0_H0, R27.H0_H0, R119.H0_H0 ;  /* 0x2000001b791b7231 */ /* 0x000fe20000040877 */
[----:B------:R-:W-:Y:S01]  /*2870*/  PRMT R45, R238, 0x7610, R45 ;  /* 0x00007610ee2d7816 */ /* 0x000fe2000000002d */
[----:B------:R-:W-:Y:S01]  /*2880*/  HFMA2 R14, R133.H0_H0, R14.H0_H0, R131.H0_H0 ;  /* 0x2000000e850e7231 */ /* 0x000fe20000040883 */
[----:B------:R-:W-:Y:S01]  /*2890*/  LOP3.LUT R22, R22, 0xffff, RZ, 0xc0, !PT ;  /* 0x0000ffff16167812 */ /* 0x000fe200078ec0ff */
[----:B------:R-:W-:Y:S01]  /*28a0*/  HFMA2 R29, R191, R49, R189 ;  /* 0x00000031bf1d7231 */ /* 0x000fe200000000bd */
[----:B------:R-:W-:Y:S01]  /*28b0*/  LOP3.LUT R4, R4, 0xffff, R15, 0xf8, !PT ;  /* 0x0000ffff04047812 */ /* 0x000fe200078ef80f */
[-C--:B------:R-:W-:Y:S01]  /*28c0*/  FMUL.FTZ R57, R57, R67.reuse ;  /* 0x0000004339397220 */ /* 0x080fe20000410000 */
[----:B------:R-:W-:Y:S01]  /*28d0*/  LOP3.LUT R5, R5, 0xffff, R41, 0xf8, !PT ;  /* 0x0000ffff05057812 */ /* 0x000fe200078ef829 */
[-C--:B------:R-:W-:Y:S01]  /*28e0*/  FMUL.FTZ R61, R61, R67.reuse ;  /* 0x000000433d3d7220 */ /* 0x080fe20000410000 */
[----:B------:R-:W-:Y:S01]  /*28f0*/  PRMT R15, R20, 0x7610, R15 ;  /* 0x00007610140f7816 */ /* 0x000fe2000000000f */
[----:B------:R-:W-:Y:S01]  /*2900*/  HFMA2 R37, R113.H0_H0, R37.H0_H0, R111.H0_H0 ;  /* 0x2000002571257231 */ /* 0x000fe2000004086f */
[----:B------:R-:W-:Y:S01]  /*2910*/  LOP3.LUT R6, R8, 0xffff, R239, 0xf8, !PT ;  /* 0x0000ffff08067812 */ /* 0x000fe200078ef8ef */
[----:B------:R-:W-:Y:S01]  /*2920*/  FMUL.FTZ R62, R62, R67 ;  /* 0x000000433e3e7220 */ /* 0x000fe20000410000 */
[----:B------:R-:W-:Y:S01]  /*2930*/  LOP3.LUT R41, R9, 0xffff, R45, 0xf8, !PT ;  /* 0x0000ffff09297812 */ /* 0x000fe200078ef82d */
[----:B------:R-:W-:Y:S01]  /*2940*/  IMAD.WIDE.U32 R8, R22, 0x10000, RZ ;  /* 0x0001000016087825 */ /* 0x000fe200078e00ff */
[----:B------:R-:W-:-:S03]  /*2950*/  PRMT R20, R12, 0x7632, R20 ;  /* 0x000076320c147816 */ /* 0x000fc60000000014 */
[----:B------:R-:W-:Y:S01]  /*2960*/  FMUL.FTZ R65, R65, R67 ;  /* 0x0000004341417220 */ /* 0x000fe20000410000 */
[----:B------:R-:W-:Y:S01]  /*2970*/  F2FP.F16.F32.PACK_AB R53, RZ, R52 ;  /* 0x00000034ff35723e */ /* 0x000fe200000000ff */
[----:B------:R-:W-:Y:S01]  /*2980*/  HFMA2 R43, R109.H0_H0, R43.H0_H0, R107.H0_H0 ;  /* 0x2000002b6d2b7231 */ /* 0x000fe2000004086b */
[----:B------:R-:W-:Y:S01]  /*2990*/  F2FP.F16.F32.PACK_AB R54, RZ, R51 ;  /* 0x00000033ff36723e */ /* 0x000fe200000000ff */
[----:B------:R-:W-:Y:S01]  /*29a0*/  HFMA2 R47, R101.H0_H0, R47.H0_H0, R99.H0_H0 ;  /* 0x2000002f652f7231 */ /* 0x000fe20000040863 */
[----:B------:R-:W-:Y:S01]  /*29b0*/  PRMT R22, R10, 0x7632, R22 ;  /* 0x000076320a167816 */ /* 0x000fe20000000016 */
[----:B------:R-:W-:Y:S01]  /*29c0*/  HFMA2 R48, R105.H0_H0, R48.H0_H0, R103.H0_H0 ;  /* 0x2000003069307231 */ /* 0x000fe20000040867 */
[----:B------:R-:W-:Y:S01]  /*29d0*/  F2FP.F16.F32.PACK_AB R33, RZ, R33 ;  /* 0x00000021ff21723e */ /* 0x000fe200000000ff */
[-C--:B------:R-:W-:Y:S01]  /*29e0*/  FMUL.FTZ R246, R246, R67.reuse ;  /* 0x00000043f6f67220 */ /* 0x080fe20000410000 */
[----:B------:R-:W-:Y:S01]  /*29f0*/  F2FP.F16.F32.PACK_AB R36, RZ, R36 ;  /* 0x00000024ff24723e */ /* 0x000fe200000000ff */
[-C--:B------:R-:W-:Y:S01]  /*2a00*/  FMUL.FTZ R72, R72, R67.reuse ;  /* 0x0000004348487220 */ /* 0x080fe20000410000 */
[----:B------:R-:W-:Y:S01]  /*2a10*/  LOP3.LUT R20, R20, 0xffff, RZ, 0xc0, !PT ;  /* 0x0000ffff14147812 */ /* 0x000fe200078ec0ff */
[-C--:B------:R-:W-:Y:S01]  /*2a20*/  FMUL.FTZ R73, R250, R67.reuse ;  /* 0x00000043fa497220 */ /* 0x080fe20000410000 */
[----:B------:R-:W-:Y:S01]  /*2a30*/  PRMT R53, R53, 0x5410, R54 ;  /* 0x0000541035357816 */ /* 0x000fe20000000036 */
[----:B------:R-:W-:Y:S01]  /*2a40*/  FMUL.FTZ R75, R74, R67 ;  /* 0x000000434a4b7220 */ /* 0x000fe20000410000 */
[----:B------:R-:W-:Y:S01]  /*2a50*/  PRMT R49, R14, 0x7610, R49 ;  /* 0x000076100e317816 */ /* 0x000fe20000000031 */
[----:B------:R-:W-:Y:S01]  /*2a60*/  HFMA2 R18, R226.H1_H1, R18.H0_H0, R224.H1_H1 ;  /* 0x20000012e2127231 */ /* 0x000fe20000060ce0 */
[----:B------:R-:W-:Y:S01]  /*2a70*/  LOP3.LUT R14, R22, 0xffff, RZ, 0xc0, !PT ;  /* 0x0000ffff160e7812 */ /* 0x000fe200078ec0ff */
[----:B------:R-:W-:Y:S01]  /*2a80*/  HFMA2 R19, R230.H1_H1, R19.H0_H0, R228.H1_H1 ;  /* 0x20000013e6137231 */ /* 0x000fe20000060ce4 */
[----:B------:R-:W-:Y:S01]  /*2a90*/  PRMT R34, R34, 0x5410, R33 ;  /* 0x0000541022227816 */ /* 0x000fe20000000021 */
[----:B------:R-:W-:Y:S01]  /*2aa0*/  HFMA2 R33, R187, R53, R185 ;  /* 0x00000035bb217231 */ /* 0x000fe200000000b9 */
[----:B------:R-:W-:Y:S01]  /*2ab0*/  PRMT R36, R36, 0x5410, R39 ;  /* 0x0000541024247816 */ /* 0x000fe20000000027 */
[----:B------:R-:W-:Y:S01]  /*2ac0*/  HFMA2 R31, R206.H1_H1, R31.H0_H0, R204.H1_H1 ;  /* 0x2000001fce1f7231 */ /* 0x000fe20000060ccc */
[----:B------:R-:W-:Y:S01]  /*2ad0*/  PRMT R203, R112, 0x7610, R203 ;  /* 0x0000761070cb7816 */ /* 0x000fe200000000cb */
[----:B------:R-:W-:Y:S01]  /*2ae0*/  HFMA2 R24, R207, R34, R205 ;  /* 0x00000022cf187231 */ /* 0x000fe200000000cd */
[----:B------:R-:W-:Y:S01]  /*2af0*/  PRMT R201, R110, 0x7610, R201 ;  /* 0x000076106ec97816 */ /* 0x000fe200000000c9 */
[----:B------:R-:W-:Y:S01]  /*2b00*/  HFMA2 R42, R198.H1_H1, R42.H0_H0, R196.H1_H1 ;  /* 0x2000002ac62a7231 */ /* 0x000fe20000060cc4 */
[----:B------:R-:W-:Y:S01]  /*2b10*/  LOP3.LUT R9, R9, 0xffff, R21, 0xf8, !PT ;  /* 0x0000ffff09097812 */ /* 0x000fe200078ef815 */
[----:B------:R-:W-:Y:S01]  /*2b20*/  IMAD.WIDE.U32 R20, R20, 0x10000, RZ ;  /* 0x0001000014147825 */ /* 0x000fe200078e00ff */
[----:B------:R-:W-:-:S03]  /*2b30*/  PRMT R22, R23, 0x7632, R22 ;  /* 0x0000763217167816 */ /* 0x000fc60000000016 */
[----:B------:R-:W-:Y:S01]  /*2b40*/  FMUL.FTZ R244, R244, R67 ;  /* 0x00000043f4f47220 */ /* 0x000fe20000410000 */
[----:B------:R-:W-:Y:S01]  /*2b50*/  LOP3.LUT R8, R8, 0xffff, R15, 0xf8, !PT ;  /* 0x0000ffff08087812 */ /* 0x000fe200078ef80f */
[----:B------:R-:W-:Y:S01]  /*2b60*/  IMAD.WIDE.U32 R14, R14, 0x10000, RZ ;  /* 0x000100000e0e7825 */ /* 0x000fe200078e00ff */
[----:B------:R-:W-:-:S03]  /*2b70*/  PRMT R45, R12, 0x7610, R45 ;  /* 0x000076100c2d7816 */ /* 0x000fc6000000002d */
[----:B------:R-:W-:Y:S01]  /*2b80*/  HFMA2 R0, R203, R36, R201 ;  /* 0x00000024cb007231 */ /* 0x000fe200000000c9 */
[----:B------:R-:W-:Y:S01]  /*2b90*/  PRMT R53, R10, 0x7610, R53 ;  /* 0x000076100a357816 */ /* 0x000fe20000000035 */
[----:B------:R-:W-:Y:S01]  /*2ba0*/  FMUL.FTZ R252, R252, R67 ;  /* 0x00000043fcfc7220 */ /* 0x000fe20000410000 */
[----:B------:R-:W-:Y:S01]  /*2bb0*/  LOP3.LUT R22, R22, 0xffff, RZ, 0xc0, !PT ;  /* 0x0000ffff16167812 */ /* 0x000fe200078ec0ff */
[----:B------:R-:W-:Y:S01]  /*2bc0*/  HFMA2 R13, R222.H1_H1, R13.H0_H0, R220.H1_H1 ;  /* 0x2000000dde0d7231 */ /* 0x000fe20000060cdc */
[----:B------:R-:W-:Y:S01]  /*2bd0*/  LOP3.LUT R10, R20, 0xffff, R45, 0xf8, !PT ;  /* 0x0000ffff140a7812 */ /* 0x000fe200078ef82d */
[----:B------:R-:W-:Y:S01]  /*2be0*/  HFMA2 R46, R194.H1_H1, R46.H0_H0, R192.H1_H1 ;  /* 0x2000002ec22e7231 */ /* 0x000fe20000060cc0 */
[----:B------:R-:W-:Y:S02]  /*2bf0*/  PRMT R20, R17, 0x7632, R20 ;  /* 0x0000763211147816 */ /* 0x000fe40000000014 */
[----:B------:R-:W-:Y:S02]  /*2c00*/  F2FP.F16.F32.PACK_AB R40, RZ, R40 ;  /* 0x00000028ff28723e */ /* 0x000fe400000000ff */
        /* <DEDUP_REMOVED lines=13> */
[----:B------:R-:W-:Y:S01]  /*2ce0*/  HFMA2 R26, R199, R38, R197 ;  /* 0x00000026c71a7231 */ /* 0x000fe200000000c5 */
[----:B------:R-:W-:Y:S01]  /*2cf0*/  PRMT R32, R0, 0x7632, R32 ;  /* 0x0000763200207816 */ /* 0x000fe20000000020 */
[----:B------:R-:W-:Y:S01]  /*2d00*/  IMAD.WIDE.U32 R20, R21, 0x10000, RZ ;  /* 0x0001000015147825 */ /* 0x000fe200078e00ff */
[----:B------:R-:W-:-:S03]  /*2d10*/  F2FP.F16.F32.PACK_AB R52, RZ, R69 ;  /* 0x00000045ff34723e */ /* 0x000fc600000000ff */
[----:B------:R-:W-:Y:S01]  /*2d20*/  FMUL.FTZ R69, R59, R67 ;  /* 0x000000433b457220 */ /* 0x000fe20000410000 */
[--C-:B------:R-:W-:Y:S02]  /*2d30*/  LOP3.LUT R15, R15, 0xffff, R7.reuse, 0xf8, !PT ;  /* 0x0000ffff0f0f7812 */ /* 0x100fe400078ef807 */
[----:B------:R-:W-:Y:S01]  /*2d40*/  LOP3.LUT R32, R32, 0xffff, RZ, 0xc0, !PT ;  /* 0x0000ffff20207812 */ /* 0x000fe200078ec0ff */
[----:B------:R-:W-:Y:S01]  /*2d50*/  HFMA2 R52, R97.H0_H0, R52.H0_H0, R95.H0_H0 ;  /* 0x2000003461347231 */ /* 0x000fe2000004085f */
[----:B------:R-:W-:Y:S02]  /*2d60*/  PRMT R7, R24, 0x7610, R7 ;  /* 0x0000761018077816 */ /* 0x000fe40000000007 */
[--C-:B------:R-:W-:Y:S02]  /*2d70*/  LOP3.LUT R22, R22, 0xffff, R17.reuse, 0xf8, !PT ;  /* 0x0000ffff16167812 */ /* 0x100fe400078ef811 */
[----:B------:R-:W-:Y:S02]  /*2d80*/  F2FP.F16.F32.PACK_AB R59, RZ, R56 ;  /* 0x00000038ff3b723e */ /* 0x000fe400000000ff */
[----:B------:R-:W-:-:S02]  /*2d90*/  PRMT R17, R26, 0x7632, R17 ;  /* 0x000076321a117816 */ /* 0x000fc40000000011 */
[----:B------:R-:W-:Y:S01]  /*2da0*/  F2FP.F16.F32.PACK_AB R56, RZ, R60 ;  /* 0x0000003cff38723e */ /* 0x000fe200000000ff */
[----:B------:R-:W-:Y:S01]  /*2db0*/  FMUL.FTZ R60, R63, R67 ;  /* 0x000000433f3c7220 */ /* 0x000fe20000410000 */
[----:B------:R-:W-:Y:S01]  /*2dc0*/  F2FP.F16.F32.PACK_AB R51, RZ, R55 ;  /* 0x00000037ff33723e */ /* 0x000fe200000000ff */
[-C--:B------:R-:W-:Y:S01]  /*2dd0*/  FMUL.FTZ R55, R58, R67.reuse ;  /* 0x000000433a377220 */ /* 0x080fe20000410000 */
[----:B------:R-:W-:Y:S01]  /*2de0*/  LOP3.LUT R21, R21, 0xffff, R45, 0xf8, !PT ;  /* 0x0000ffff15157812 */ /* 0x000fe200078ef82d */
[----:B------:R-:W-:Y:S01]  /*2df0*/  FMUL.FTZ R63, R64, R67 ;  /* 0x00000043403f7220 */ /* 0x000fe20000410000 */
[----:B------:R-:W-:Y:S01]  /*2e00*/  LOP3.LUT R23, R23, 0xffff, R27, 0xf8, !PT ;  /* 0x0000ffff17177812 */ /* 0x000fe200078ef81b */
[----:B------:R-:W-:Y:S01]  /*2e10*/  IMAD.WIDE.U32 R44, R32, 0x10000, RZ ;  /* 0x00010000202c7825 */ /* 0x000fe200078e00ff */
[----:B------:R-:W-:-:S03]  /*2e20*/  LOP3.LUT R20, R20, 0xffff, R7, 0xf8, !PT ;  /* 0x0000ffff14147812 */ /* 0x000fc600078ef807 */
[----:B------:R-:W-:Y:S01]  /*2e30*/  HFMA2 R51, R186.H1_H1, R51.H0_H0, R184.H1_H1 ;  /* 0x20000033ba337231 */ /* 0x000fe20000060cb8 */
[----:B------:R-:W-:Y:S02]  /*2e40*/  F2FP.F16.F32.PACK_AB R58, RZ, R57 ;  /* 0x00000039ff3a723e */ /* 0x000fe400000000ff */
[----:B------:R-:W-:Y:S02]  /*2e50*/  F2FP.F16.F32.PACK_AB R64, RZ, R61 ;  /* 0x0000003dff40723e */ /* 0x000fe400000000ff */
        /* <DEDUP_REMOVED lines=9> */
[----:B------:R-:W-:Y:S01]  /*2ef0*/  HFMA2 R34, R183, R59, R181 ;  /* 0x0000003bb7227231 */ /* 0x000fe200000000b5 */
[----:B------:R-:W-:-:S02]  /*2f00*/  LOP3.LUT R24, R44, 0xffff, R7, 0xf8, !PT ;  /* 0x0000ffff2c187812 */ /* 0x000fc400078ef807 */
[----:B------:R-:W-:Y:S01]  /*2f10*/  LOP3.LUT R0, R45, 0xffff, R37, 0xf8, !PT ;  /* 0x0000ffff2d007812 */ /* 0x000fe200078ef825 */
[----:B------:R-:W-:Y:S01]  /*2f20*/  IMAD.WIDE.U32 R44, R17, 0x10000, RZ ;  /* 0x00010000112c7825 */ /* 0x000fe200078e00ff */
[----:B------:R-:W-:-:S03]  /*2f30*/  LOP3.LUT R27, R27, 0xffff, RZ, 0xc0, !PT ;  /* 0x0000ffff1b1b7812 */ /* 0x000fc600078ec0ff */
[----:B------:R-:W-:Y:S01]  /*2f40*/  HFMA2 R36, R179, R56, R177 ;  /* 0x00000038b3247231 */ /* 0x000fe200000000b1 */
[----:B------:R-:W-:Y:S02]  /*2f50*/  PRMT R32, R29, 0x7632, R32 ;  /* 0x000076321d207816 */ /* 0x000fe40000000020 */
[----:B------:R-:W-:Y:S01]  /*2f60*/  PRMT R7, R26, 0x7610, R7 ;  /* 0x000076101a077816 */ /* 0x000fe20000000007 */
[----:B------:R-:W-:Y:S01]  /*2f70*/  IMAD.WIDE.U32 R26, R27, 0x10000, RZ ;  /* 0x000100001b1a7825 */ /* 0x000fe200078e00ff */
[----:B------:R-:W-:Y:S02]  /*2f80*/  PRMT R37, R28, 0x7610, R37 ;  /* 0x000076101c257816 */ /* 0x000fe40000000025 */
[----:B------:R-:W-:Y:S02]  /*2f90*/  LOP3.LUT R32, R32, 0xffff, RZ, 0xc0, !PT ;  /* 0x0000ffff20207812 */ /* 0x000fe400078ec0ff */
[----:B------:R-:W-:Y:S02]  /*2fa0*/  LOP3.LUT R28, R44, 0xffff, R7, 0xf8, !PT ;  /* 0x0000ffff2c1c7812 */ /* 0x000fe400078ef807 */
[----:B------:R-:W-:-:S02]  /*2fb0*/  F2FP.F16.F32.PACK_AB R61, RZ, R62 ;  /* 0x0000003eff3d723e */ /* 0x000fc400000000ff */
[----:B------:R-:W-:Y:S02]  /*2fc0*/  PRMT R7, R33, 0x7632, R7 ;  /* 0x0000763221077816 */ /* 0x000fe40000000007 */
[----:B------:R-:W-:Y:S01]  /*2fd0*/  F2FP.F16.F32.PACK_AB R57, RZ, R55 ;  /* 0x00000037ff39723e */ /* 0x000fe200000000ff */
[----:B------:R-:W-:Y:S01]  /*2fe0*/  HFMA2 R61, R89.H0_H0, R61.H0_H0, R87.H0_H0 ;  /* 0x2000003d593d7231 */ /* 0x000fe20000040857 */
[----:B------:R-:W-:Y:S02]  /*2ff0*/  F2FP.F16.F32.PACK_AB R63, RZ, R63 ;  /* 0x0000003fff3f723e */ /* 0x000fe400000000ff */
[----:B------:R-:W-:Y:S01]  /*3000*/  F2FP.F16.F32.PACK_AB R62, RZ, R65 ;  /* 0x00000041ff3e723e */ /* 0x000fe200000000ff */
[----:B------:R-:W-:Y:S01]  /*3010*/  FMUL.FTZ R65, R68, R67 ;  /* 0x0000004344417220 */ /* 0x000fe20000410000 */
[----:B------:R-:W-:Y:S01]  /*3020*/  LOP3.LUT R17, R45, 0xffff, R43, 0xf8, !PT ;  /* 0x0000ffff2d117812 */ /* 0x000fe200078ef82b */
[----:B------:R-:W-:Y:S01]  /*3030*/  IMAD.WIDE.U32 R44, R32, 0x10000, RZ ;  /* 0x00010000202c7825 */ /* 0x000fe200078e00ff */
[----:B------:R-:W-:-:S03]  /*3040*/  LOP3.LUT R26, R26, 0xffff, R37, 0xf8, !PT ;  /* 0x0000ffff1a1a7812 */ /* 0x000fc600078ef825 */
[----:B------:R-:W-:Y:S01]  /*3050*/  HFMA2 R57, R93.H0_H0, R57.H0_H0, R91.H0_H0 ;  /* 0x200000395d397231 */ /* 0x000fe2000004085b */
[----:B------:R-:W-:Y:S02]  /*3060*/  PRMT R43, R34, 0x7632, R43 ;  /* 0x00007632222b7816 */ /* 0x000fe4000000002b */
[----:B------:R-:W-:Y:S02]  /*3070*/  PRMT R37, R47, 0x7610, R37 ;  /* 0x000076102f257816 */ /* 0x000fe40000000025 */
[----:B------:R-:W-:Y:S02]  /*3080*/  LOP3.LUT R7, R7, 0xffff, RZ, 0xc0, !PT ;  /* 0x0000ffff07077812 */ /* 0x000fe400078ec0ff */
[----:B------:R-:W-:Y:S02]  /*3090*/  PRMT R63, R63, 0x5410, R62 ;  /* 0x000054103f3f7816 */ /* 0x000fe4000000003e */
[----:B------:R-:W-:Y:S02]  /*30a0*/  PRMT R175, R84, 0x7610, R175 ;  /* 0x0000761054af7816 */ /* 0x000fe400000000af */
[----:B------:R-:W-:-:S02]  /*30b0*/  PRMT R173, R82, 0x7610, R173 ;  /* 0x0000761052ad7816 */ /* 0x000fc400000000ad */
[----:B------:R-:W-:Y:S02]  /*30c0*/  LOP3.LUT R43, R43, 0xffff, RZ, 0xc0, !PT ;  /* 0x0000ffff2b2b7812 */ /* 0x000fe400078ec0ff */
[----:B------:R-:W-:Y:S01]  /*30d0*/  F2FP.F16.F32.PACK_AB R55, RZ, R69 ;  /* 0x00000045ff37723e */ /* 0x000fe200000000ff */
[-C--:B------:R-:W-:Y:S01]  /*30e0*/  FMUL.FTZ R69, R66, R67.reuse ;  /* 0x0000004342457220 */ /* 0x080fe20000410000 */
[----:B------:R-:W-:Y:S01]  /*30f0*/  PRMT R59, R48, 0x7610, R59 ;  /* 0x00007610303b7816 */ /* 0x000fe2000000003b */
[----:B------:R-:W-:Y:S01]  /*3100*/  FMUL.FTZ R66, R70, R67 ;  /* 0x0000004346427220 */ /* 0x000fe20000410000 */
[----:B------:R-:W-:Y:S01]  /*3110*/  LOP3.LUT R32, R44, 0xffff, R29, 0xf8, !PT ;  /* 0x0000ffff2c207812 */ /* 0x000fe200078ef81d */
[----:B------:R-:W-:Y:S01]  /*3120*/  HFMA2 R39, R175, R63, R173 ;  /* 0x0000003faf277231 */ /* 0x000fe200000000ad */
[----:B------:R-:W-:Y:S01]  /*3130*/  LOP3.LUT R37, R45, 0xffff, R37, 0xf8, !PT ;  /* 0x0000ffff2d257812 */ /* 0x000fe200078ef825 */
[----:B------:R-:W-:Y:S01]  /*3140*/  IMAD.WIDE.U32 R44, R7, 0x10000, RZ ;  /* 0x00010000072c7825 */ /* 0x000fe200078e00ff */
[----:B------:R-:W-:-:S03]  /*3150*/  PRMT R48, R36, 0x7632, R48 ;  /* 0x0000763224307816 */ /* 0x000fc60000000030 */
[----:B------:R-:W-:Y:S01]  /*3160*/  HFMA2 R55, R182.H1_H1, R55.H0_H0, R180.H1_H1 ;  /* 0x20000037b6377231 */ /* 0x000fe20000060cb4 */
[----:B------:R-:W-:Y:S02]  /*3170*/  PRMT R29, R52, 0x7610, R29 ;  /* 0x00007610341d7816 */ /* 0x000fe4000000001d */
[----:B------:R-:W-:Y:S02]  /*3180*/  F2FP.F16.F32.PACK_AB R65, RZ, R65 ;  /* 0x00000041ff41723e */ /* 0x000fe400000000ff */
[----:B------:R-:W-:Y:S02]  /*3190*/  F2FP.F16.F32.PACK_AB R70, RZ, R246 ;  /* 0x000000f6ff46723e */ /* 0x000fe400000000ff */
[----:B------:R-:W-:Y:S02]  /*31a0*/  F2FP.F16.F32.PACK_AB R74, RZ, R72 ;  /* 0x00000048ff4a723e */ /* 0x000fe400000000ff */
[----:B------:R-:W-:Y:S02]  /*31b0*/  F2FP.F16.F32.PACK_AB R73, RZ, R73 ;  /* 0x00000049ff49723e */ /* 0x000fe400000000ff */
        /* <DEDUP_REMOVED lines=11> */
[----:B------:R-:W-:Y:S01]  /*3270*/  HFMA2 R38, R169, R65, R165 ;  /* 0x00000041a9267231 */ /* 0x000fe200000000a5 */
[----:B------:R-:W-:Y:S02]  /*3280*/  PRMT R29, R39, 0x7632, R29 ;  /* 0x00007632271d7816 */ /* 0x000fe4000000001d */
[----:B------:R-:W-:Y:S01]  /*3290*/  LOP3.LUT R34, R44, 0xffff, R33, 0xf8, !PT ;  /* 0x0000ffff2c227812 */ /* 0x000fe200078ef821 */
[----:B------:R-:W-:Y:S01]  /*32a0*/  HFMA2 R40, R171, R74, R167 ;  /* 0x0000004aab287231 */ /* 0x000fe200000000a7 */
        /* <DEDUP_REMOVED lines=8> */
[----:B------:R-:W-:Y:S02]  /*3330*/  F2FP.F16.F32.PACK_AB R69, RZ, R69 ;  /* 0x00000045ff45723e */ /* 0x000fe400000000ff */
[----:B------:R-:W-:-:S02]  /*3340*/  LOP3.LUT R36, R56, 0xffff, R7, 0xf8, !PT ;  /* 0x0000ffff38247812 */ /* 0x000fc400078ef807 */
[----:B------:R-:W-:Y:S01]  /*3350*/  LOP3.LUT R47, R57, 0xffff, R47, 0xf8, !PT ;  /* 0x0000ffff392f7812 */ /* 0x000fe200078ef82f */
[----:B------:R-:W-:Y:S01]  /*3360*/  IMAD.WIDE.U32 R56, R29, 0x10000, RZ ;  /* 0x000100001d387825 */ /* 0x000fe200078e00ff */
[----:B------:R-:W-:-:S03]  /*3370*/  SHF.L.U32 R18, R18, 0x10, RZ ;  /* 0x0000001012127819 */ /* 0x000fc600000006ff */
[----:B------:R-:W-:Y:S01]  /*3380*/  HFMA2 R69, R85.H0_H0, R69.H0_H0, R83.H0_H0 ;  /* 0x2000004555457231 */ /* 0x000fe20000040853 */
        /* <DEDUP_REMOVED lines=18> */
[----:B------:R-:W-:Y:S02]  /*34b0*/  F2FP.F16.F32.PACK_AB R25, RZ, R25 ;  /* 0x00000019ff19723e */ /* 0x000fe400000000ff */
[----:B------:R-:W-:Y:S02]  /*34c0*/  F2FP.F16.F32.PACK_AB R35, RZ, R35 ;  /* 0x00000023ff23723e */ /* 0x000fe400000000ff */
[----:B------:R-:W-:Y:S01]  /*34d0*/  F2FP.F16.F32.PACK_AB R30, RZ, R30 ;  /* 0x0000001eff1e723e */ /* 0x000fe200000000ff */
        /* <DEDUP_REMOVED lines=8> */
[----:B------:R-:W-:Y:S01]  /*3560*/  HFMA2 R66, R79.H0_H0, R66.H0_H0, R3.H0_H0 ;  /* 0x200000424f427231 */ /* 0x000fe20000040803 */
[----:B------:R-:W-:Y:S01]  /*3570*/  F2FP.F16.F32.PACK_AB R68, RZ, R244 ;  /* 0x000000f4ff44723e */ /* 0x000fe200000000ff */
[----:B------:R-:W-:Y:S01]  /*3580*/  HFMA2 R50, R190.H1_H1, R50.H0_H0, R188.H1_H1 ;  /* 0x20000032be327231 */ /* 0x000fe20000060cbc */
[----:B------:R-:W-:Y:S01]  /*3590*/  F2FP.F16.F32.PACK_AB R71, RZ, R71 ;  /* 0x00000047ff47723e */ /* 0x000fe200000000ff */
[----:B------:R-:W-:Y:S01]  /*35a0*/  HFMA2 R60, R178.H1_H1, R60.H0_H0, R176.H1_H1 ;  /* 0x2000003cb23c7231 */ /* 0x000fe20000060cb0 */
[----:B------:R-:W-:Y:S01]  /*35b0*/  F2FP.F16.F32.PACK_AB R75, RZ, R75 ;  /* 0x0000004bff4b723e */ /* 0x000fe200000000ff */
[----:B------:R-:W-:Y:S01]  /*35c0*/  HFMA2 R68, R174.H1_H1, R68.H0_H0, R172.H1_H1 ;  /* 0x20000044ae447231 */ /* 0x000fe20000060cac */
[----:B------:R-:W-:Y:S01]  /*35d0*/  F2FP.F16.F32.PACK_AB R72, RZ, R252 ;  /* 0x000000fcff48723e */ /* 0x000fe200000000ff */
[----:B------:R-:W-:Y:S01]  /*35e0*/  HFMA2 R71, R168.H1_H1, R71.H0_H0, R236.H1_H1 ;  /* 0x20000047a8477231 */ /* 0x000fe20000060cec */
[--C-:B------:R-:W-:Y:S01]  /*35f0*/  LOP3.LUT R48, R58, 0xffff, R7.reuse, 0xf8, !PT ;  /* 0x0000ffff3a307812 */ /* 0x100fe200078ef807 */
[----:B------:R-:W-:Y:S01]  /*3600*/  HFMA2 R75, R81.H0_H0, R75.H0_H0, R77.H0_H0 ;  /* 0x2000004b514b7231 */ /* 0x000fe2000004084d */
[----:B------:R-:W-:Y:S01]  /*3610*/  PRMT R7, R40, 0x7610, R7 ;  /* 0x0000761028077816 */ /* 0x000fe20000000007 */
[----:B------:R-:W-:Y:S01]  /*3620*/  HFMA2 R72, R170.H1_H1, R72.H0_H0, R166.H1_H1 ;  /* 0x20000048aa487231 */ /* 0x000fe20000060ca6 */
        /* <DEDUP_REMOVED lines=73> */
.L_x_652:
[----:B------:R-:W-:Y:S01]  /*3ac0*/  HFMA2 R239, -RZ, RZ, 0, 1.847743988037109375e-06 ;  /* 0x0000001fffef7431 */ /* 0x000fe200000001ff */
[----:B------:R-:W-:Y:S01]  /*3ad0*/  BSSY B0, `(.L_x_654) ;  /* 0x0000006000007945 */ /* 0x000fe20003800000 */
[----:B------:R-:W-:Y:S02]  /*3ae0*/  MOV R240, 0x1 ;  /* 0x0000000100f07802 */ /* 0x000fe40000000f00 */
[----:B------:R-:W-:-:S07]  /*3af0*/  MOV R238, 0xffffffff ;  /* 0xffffffff00ee7802 */ /* 0x000fce0000000f00 */
[----:B------:R-:W-:Y:S05]  /*3b00*/  WARPSYNC.COLLECTIVE R238, `(.L_x_655) ;  /* 0x00000000ee087348 */ /* 0x000fea0003c00000 */
[----:B------:R0:W1:Y:S02]  /*3b10*/  SHFL.BFLY P1, R242, R241, R240, R239 ;  /* 0x0c0000f0f1f27389 */ /* 0x00006400000200ef */
[----:B01----:R-:W-:Y:S05]  /*3b20*/  ENDCOLLECTIVE ;  /* 0x000000000000791b */ /* 0x003fea0003800000 */
.L_x_655:
[----:B------:R-:W-:Y:S05]  /*3b30*/  BSYNC B0 ;  /* 0x0000000000007941 */ /* 0x000fea0003800000 */
.L_x_654:
[----:B------:R-:W-:Y:S02]  /*3b40*/  HFMA2 R240, -RZ, RZ, 0, 1.1920928955078125e-07 ;  /* 0x00000002fff07431 */ /* 0x000fe400000001ff */
[----:B------:R-:W-:Y:S01]  /*3b50*/  FADD.FTZ R241, R241, R242 ;  /* 0x000000f2f1f17221 */ /* 0x000fe20000010000 */
[----:B------:R-:W-:Y:S02]  /*3b60*/  MOV R239, 0x1f ;  /* 0x0000001f00ef7802 */ /* 0x000fe40000000f00 */
[----:B------:R-:W-:-:S07]  /*3b70*/  MOV R238, 0xffffffff ;  /* 0xffffffff00ee7802 */ /* 0x000fce0000000f00 */
[----:B------:R-:W-:Y:S05]  /*3b80*/  WARPSYNC.COLLECTIVE R238, `(.L_x_656) ;  /* 0x00000000ee087348 */ /* 0x000fea0003c00000 */
[----:B------:R0:W1:Y:S02]  /*3b90*/  SHFL.BFLY P1, R242, R241, R240, R239 ;  /* 0x0c0000f0f1f27389 */ /* 0x00006400000200ef */
[----:B01----:R-:W-:Y:S05]  /*3ba0*/  ENDCOLLECTIVE ;  /* 0x000000000000791b */ /* 0x003fea0003800000 */
.L_x_656:
[----:B------:R-:W-:Y:S02]  /*3bb0*/  HFMA2 R240, -RZ, RZ, 0, 2.384185791015625e-07 ;  /* 0x00000004fff07431 */ /* 0x000fe400000001ff */
[----:B------:R-:W-:-:S05]  /*3bc0*/  FADD.FTZ R243, R241, R242 ;  /* 0x000000f2f1f37221 */ /* 0x000fca0000010000 */
[----:B------:R-:W-:-:S07]  /*3bd0*/  MOV R241, R243 ;  /* 0x000000f300f17202 */ /* 0x000fce0000000f00 */
[----:B------:R-:W-:Y:S05]  /*3be0*/  WARPSYNC.COLLECTIVE R238, `(.L_x_657) ;  /* 0x00000000ee087348 */ /* 0x000fea0003c00000 */
[----:B------:R0:W1:Y:S02]  /*3bf0*/  SHFL.BFLY P1, R242, R241, R240, R239 ;  /* 0x0c0000f0f1f27389 */ /* 0x00006400000200ef */
[----:B01----:R-:W-:Y:S05]  /*3c00*/  ENDCOLLECTIVE ;  /* 0x000000000000791b */ /* 0x003fea0003800000 */
.L_x_657:
[----:B------:R-:W-:Y:S02]  /*3c10*/  HFMA2 R240, -RZ, RZ, 0, 4.76837158203125e-07 ;  /* 0x00000008fff07431 */ /* 0x000fe400000001ff */
[----:B------:R-:W-:-:S05]  /*3c20*/  FADD.FTZ R244, R243, R242 ;  /* 0x000000f2f3f47221 */ /* 0x000fca0000010000 */
[----:B------:R-:W-:-:S07]  /*3c30*/  MOV R241, R244 ;  /* 0x000000f400f17202 */ /* 0x000fce0000000f00 */
[----:B------:R-:W-:Y:S05]  /*3c40*/  WARPSYNC.COLLECTIVE R238, `(.L_x_658) ;  /* 0x00000000ee087348 */ /* 0x000fea0003c00000 */
[----:B------:R0:W1:Y:S02]  /*3c50*/  SHFL.BFLY P1, R242, R241, R240, R239 ;  /* 0x0c0000f0f1f27389 */ /* 0x00006400000200ef */
[----:B01----:R-:W-:Y:S05]  /*3c60*/  ENDCOLLECTIVE ;  /* 0x000000000000791b */ /* 0x003fea0003800000 */
.L_x_658:
[----:B------:R-:W-:Y:S02]  /*3c70*/  HFMA2 R240, -RZ, RZ, 0, 9.5367431640625e-07 ;  /* 0x00000010fff07431 */ /* 0x000fe400000001ff */
[----:B------:R-:W-:-:S05]  /*3c80*/  FADD.FTZ R245, R244, R242 ;  /* 0x000000f2f4f57221 */ /* 0x000fca0000010000 */
[----:B------:R-:W-:-:S07]  /*3c90*/  MOV R241, R245 ;  /* 0x000000f500f17202 */ /* 0x000fce0000000f00 */
[----:B------:R-:W-:Y:S05]  /*3ca0*/  WARPSYNC.COLLECTIVE R238, `(.L_x_659) ;  /* 0x00000000ee087348 */ /* 0x000fea0003c00000 */
[----:B------:R0:W1:Y:S02]  /*3cb0*/  SHFL.BFLY P1, R242, R241, R240, R239 ;  /* 0x0c0000f0f1f27389 */ /* 0x00006400000200ef */
[----:B01----:R-:W-:Y:S05]  /*3cc0*/  ENDCOLLECTIVE ;  /* 0x000000000000791b */ /* 0x003fea0003800000 */
.L_x_659:
        /* <DEDUP_REMOVED lines=152> */
.L_x_660:
[----:B------:R-:W-:Y:S02]  /*4650*/  HFMA2 R240, -RZ, RZ, 0, 1.1920928955078125e-07 ;  /* 0x00000002fff07431 */ /* 0x000fe400000001ff */
[----:B------:R-:W-:-:S05]  /*4660*/  FADD.FTZ R4, R241, R242 ;  /* 0x000000f2f1047221 */ /* 0x000fca0000010000 */
[----:B------:R-:W-:-:S07]  /*4670*/  MOV R241, R4 ;  /* 0x0000000400f17202 */ /* 0x000fce0000000f00 */
[----:B------:R-:W-:Y:S05]  /*4680*/  WARPSYNC.COLLECTIVE R238, `(.L_x_661) ;  /* 0x00000000ee087348 */ /* 0x000fea0003c00000 */
[----:B------:R0:W1:Y:S02]  /*4690*/  SHFL.BFLY P1, R242, R241, R240, R239 ;  /* 0x0c0000f0f1f27389 */ /* 0x00006400000200ef */
[----:B01----:R-:W-:Y:S05]  /*46a0*/  ENDCOLLECTIVE ;  /* 0x000000000000791b */ /* 0x003fea0003800000 */
.L_x_661:
[----:B------:R-:W-:Y:S02]  /*46b0*/  HFMA2 R240, -RZ, RZ, 0, 2.384185791015625e-07 ;  /* 0x00000004fff07431 */ /* 0x000fe400000001ff */
[----:B------:R-:W-:-:S05]  /*46c0*/  FADD.FTZ R5, R4, R242 ;  /* 0x000000f204057221 */ /* 0x000fca0000010000 */
[----:B------:R-:W-:-:S07]  /*46d0*/  MOV R241, R5 ;  /* 0x0000000500f17202 */ /* 0x000fce0000000f00 */
[----:B------:R-:W-:Y:S05]  /*46e0*/  WARPSYNC.COLLECTIVE R238, `(.L_x_662) ;  /* 0x00000000ee087348 */ /* 0x000fea0003c00000 */
[----:B------:R0:W1:Y:S02]  /*46f0*/  SHFL.BFLY P1, R242, R241, R240, R239 ;  /* 0x0c0000f0f1f27389 */ /* 0x00006400000200ef */
[----:B01----:R-:W-:Y:S05]  /*4700*/  ENDCOLLECTIVE ;  /* 0x000000000000791b */ /* 0x003fea0003800000 */
.L_x_662:
[----:B------:R-:W-:Y:S02]  /*4710*/  HFMA2 R240, -RZ, RZ, 0, 4.76837158203125e-07 ;  /* 0x00000008fff07431 */ /* 0x000fe400000001ff */
[----:B------:R-:W-:-:S05]  /*4720*/  FADD.FTZ R67, R5, R242 ;  /* 0x000000f205437221 */ /* 0x000fca0000010000 */
[----:B------:R-:W-:-:S07]  /*4730*/  MOV R241, R67 ;  /* 0x0000004300f17202 */ /* 0x000fce0000000f00 */
[----:B------:R-:W-:Y:S05]  /*4740*/  WARPSYNC.COLLECTIVE R238, `(.L_x_663) ;  /* 0x00000000ee087348 */ /* 0x000fea0003c00000 */
[----:B------:R0:W1:Y:S02]  /*4750*/  SHFL.BFLY P1, R242, R241, R240, R239 ;  /* 0x0c0000f0f1f27389 */ /* 0x00006400000200ef */
[----:B01----:R-:W-:Y:S05]  /*4760*/  ENDCOLLECTIVE ;  /* 0x000000000000791b */ /* 0x003fea0003800000 */
.L_x_663:
[----:B------:R-:W-:Y:S02]  /*4770*/  HFMA2 R240, -RZ, RZ, 0, 9.5367431640625e-07 ;  /* 0x00000010fff07431 */ /* 0x000fe400000001ff */
[----:B------:R-:W-:-:S05]  /*4780*/  FADD.FTZ R69, R67, R242 ;  /* 0x000000f243457221 */ /* 0x000fca0000010000 */
[----:B------:R-:W-:-:S07]  /*4790*/  MOV R241, R69 ;  /* 0x0000004500f17202 */ /* 0x000fce0000000f00 */
[----:B------:R-:W-:Y:S05]  /*47a0*/  WARPSYNC.COLLECTIVE R238, `(.L_x_664) ;  /* 0x00000000ee087348 */ /* 0x000fea0003c00000 */
[----:B------:R0:W1:Y:S02]  /*47b0*/  SHFL.BFLY P1, R242, R241, R240, R239 ;  /* 0x0c0000f0f1f27389 */ /* 0x00006400000200ef */
[----:B01----:R-:W-:Y:S05]  /*47c0*/  ENDCOLLECTIVE ;  /* 0x000000000000791b */ /* 0x003fea0003800000 */
.L_x_664:
[----:B------:R-:W-:Y:S05]  /*47d0*/  BRA `(.L_x_665) ;  /* 0xffffffd400a47947 */ /* 0x000fea000383ffff */
.L_x_666:
        /* <DEDUP_REMOVED lines=10> */
.L_x_1104:


//--------------------- .text._ZN10layer_norm13ln_fwd_kernelINS_13Kernel_traitsI6__halfS2_S2_fjLj2304ELj1ELj4ELj1ELj16ENS_18Kernel_traits_baseILj2304ES2_S2_S2_fjLj128EEEEEEEvNS_9FwdParamsE --------------------------
	.section	.text._ZN10layer_norm13ln_fwd_kernelINS_13Kernel_traitsI6__halfS2_S2_fjLj2304ELj1ELj4ELj1ELj16ENS_18Kernel_traits_baseILj2304ES2_S2_S2_fjLj128EEEEEEEvNS_9FwdParamsE,"ax",@progbits
	.align	128
        .global         _ZN10layer_norm13ln_fwd_kernelINS_13Kernel_traitsI6__halfS2_S2_fjLj2304ELj1ELj4ELj1ELj16ENS_18Kernel_traits_baseILj2304ES2_S2_S2_fjLj128EEEEEEEvNS_9FwdParamsE
        .type           _ZN10layer_norm13ln_fwd_kernelINS_13Kernel_traitsI6__halfS2_S2_fjLj2304ELj1ELj4ELj1ELj16ENS_18Kernel_traits_baseILj2304ES2_S2_S2_fjLj128EEEEEEEvNS_9FwdParamsE,@function
        .size           _ZN10layer_norm13ln_fwd_kernelINS_13Kernel_traitsI6__halfS2_S2_fjLj2304ELj1ELj4ELj1ELj16ENS_18Kernel_traits_baseILj2304ES2_S2_S2_fjLj128EEEEEEEvNS_9FwdParamsE,(.L_x_1105 - _ZN10layer_norm13ln_fwd_kernelINS_13Kernel_traitsI6__halfS2_S2_fjLj2304ELj1ELj4ELj1ELj16ENS_18Kernel_traits_baseILj2304ES2_S2_S2_fjLj128EEEEEEEvNS_9FwdParamsE)
        .other          _ZN10layer_norm13ln_fwd_kernelINS_13Kernel_traitsI6__halfS2_S2_fjLj2304ELj1ELj4ELj1ELj16ENS_18Kernel_traits_baseILj2304ES2_S2_S2_fjLj128EEEEEEEvNS_9FwdParamsE,@"STO_CUDA_ENTRY STV_DEFAULT"
_ZN10layer_norm13ln_fwd_kernelINS_13Kernel_traitsI6__halfS2_S2_fjLj2304ELj1ELj4ELj1ELj16ENS_18Kernel_traits_baseILj2304ES2_S2_S2_fjLj128EEEEEEEvNS_9FwdParamsE:
.text._ZN10layer_norm13ln_fwd_kernelINS_13Kernel_traitsI6__halfS2_S2_fjLj2304ELj1ELj4ELj1ELj16ENS_18Kernel_traits_baseILj2304ES2_S2_S2_fjLj128EEEEEEEvNS_9FwdParamsE:
        /* <DEDUP_REMOVED lines=33> */
.L_x_668:
        /* <DEDUP_REMOVED lines=29> */
[----:B------:R-:W-:Y:S01]  /*03e0*/  ISETP.NE.AND P0, PT, R12, RZ, PT ;  /* 0x000000ff0c00720c */ /* 0x000fe20003f05270 */
[--C-:B--2---:R-:W-:Y:S02]  /*03f0*/  HADD2.F32 R0, -RZ, R88.reuse.H0_H0 ;  /* 0x20000058ff007230 */ /* 0x104fe40000004100 */
[----:B------:R-:W-:Y:S02]  /*0400*/  HADD2.F32 R14, -RZ, R88.H1_H1 ;  /* 0x30000058ff0e7230 */ /* 0x000fe40000004100 */
[--C-:B------:R-:W-:Y:S02]  /*0410*/  HADD2.F32 R13, -RZ, R89.reuse.H0_H0 ;  /* 0x20000059ff0d7230 */ /* 0x100fe40000004100 */
[----:B------:R-:W-:Y:S01]  /*0420*/  FADD.FTZ R15, RZ, R0 ;  /* 0x00000000ff0f7221 */ /* 0x000fe20000010000 */
[----:B------:R-:W-:-:S02]  /*0430*/  HADD2.F32 R89, -RZ, R89.H1_H1 ;  /* 0x30000059ff597230 */ /* 0x000fc40000004100 */
[----:B------:R-:W-:Y:S02]  /*0440*/  HADD2.F32 R124, -RZ, R91.H1_H1 ;  /* 0x3000005bff7c7230 */ /* 0x000fe40000004100 */
[----:B------:R-:W-:Y:S01]  /*0450*/  FADD.FTZ R88, R14, R15 ;  /* 0x0000000f0e587221 */ /* 0x000fe20000010000 */
[--C-:B------:R-:W-:Y:S02]  /*0460*/  HADD2.F32 R15, -RZ, R90.reuse.H0_H0 ;  /* 0x2000005aff0f7230 */ /* 0x100fe40000004100 */
[----:B------:R-:W-:Y:S02]  /*0470*/  HADD2.F32 R90, -RZ, R90.H1_H1 ;  /* 0x3000005aff5a7230 */ /* 0x000fe40000004100 */
[----:B------:R-:W-:-:S04]  /*0480*/  FADD.FTZ R88, R13, R88 ;  /* 0x000000580d587221 */ /* 0x000fc80000010000 */
[----:B------:R-:W-:-:S04]  /*0490*/  FADD.FTZ R88, R89, R88 ;  /* 0x0000005859587221 */ /* 0x000fc80000010000 */
[----:B------:R-:W-:Y:S01]  /*04a0*/  FADD.FTZ R125, R15, R88 ;  /* 0x000000580f7d7221 */ /* 0x000fe20000010000 */
[----:B------:R-:W-:Y:S02]  /*04b0*/  HADD2.F32 R88, -RZ, R91.H0_H0 ;  /* 0x2000005bff587230 */ /* 0x000fe40000004100 */
[----:B---3--:R-:W-:Y:S02]  /*04c0*/  HADD2.F32 R91, -RZ, R92.H0_H0 ;  /* 0x2000005cff5b7230 */ /* 0x008fe40000004100 */
[----:B------:R-:W-:-:S04]  /*04d0*/  FADD.FTZ R125, R90, R125 ;  /* 0x0000007d5a7d7221 */ /* 0x000fc80000010000 */
[----:B------:R-:W-:-:S04]  /*04e0*/  FADD.FTZ R125, R88, R125 ;  /* 0x0000007d587d7221 */ /* 0x000fc80000010000 */
[----:B------:R-:W-:Y:S01]  /*04f0*/  FADD.FTZ R126, R124, R125 ;  /* 0x0000007d7c7e7221 */ /* 0x000fe20000010000 */
[----:B------:R-:W-:Y:S02]  /*0500*/  HADD2.F32 R125, -RZ, R92.H1_H1 ;  /* 0x3000005cff7d7230 */ /* 0x000fe40000004100 */
[----:B------:R-:W-:Y:S02]  /*0510*/  HADD2.F32 R92, -RZ, R93.H0_H0 ;  /* 0x2000005dff5c7230 */ /* 0x000fe40000004100 */
        /* <DEDUP_REMOVED lines=11> */
[----:B----4-:R-:W-:Y:S02]  /*05d0*/  HADD2.F32 R95, -RZ, R96.H0_H0 ;  /* 0x20000060ff5f7230 */ /* 0x010fe40000004100 */
        /* <DEDUP_REMOVED lines=110> */
[----:B------:R-:W-:-:S03]  /*0cc0*/  HADD2.F32 R156, -RZ, R123.H1_H1 ;  /* 0x3000007bff9c7230 */ /* 0x000fc60000004100 */
        /* <DEDUP_REMOVED lines=167> */
.L_x_680:
[----:B------:R-:W2:Y:S01]  /*1740*/  S2R R157, SR_TID.X ;  /* 0x00000000009d7919 */ /* 0x000ea20000002100 */
[----:B------:R-:W3:Y:S01]  /*1750*/  @!P0 LDC.64 R158, c[0x0][0x3a0] ;  /* 0x0000e800ff9e8b82 */ /* 0x000ee20000000a00 */
[----:B01----:R-:W-:Y:S01]  /*1760*/  FADD.FTZ R162, R162, R167 ;  /* 0x000000a7a2a27221 */ /* 0x003fe20000010000 */
[----:B---3--:R-:W-:-:S05]  /*1770*/  @!P0 IMAD.WIDE R160, R11, 0x4, R158 ;  /* 0x000000040ba08825 */ /* 0x008fca00078e029e */
[----:B------:R0:W-:Y:S01]  /*1780*/  @!P0 STG.E desc[UR4][R160.64], R123 ;  /* 0x0000007ba0008986 */ /* 0x0001e2000c101904 */
[----:B--2---:R-:W-:Y:S02]  /*1790*/  LOP3.LUT P0, RZ, R157, 0x1f, RZ, 0xc0, !PT ;  /* 0x0000001f9dff7812 */ /* 0x004fe4000780c0ff */
[----:B------:R-:W1:Y:S11]  /*17a0*/  LDC R157, c[0x0][0x3d0] ;  /* 0x0000f400ff9d7b82 */ /* 0x000e760000000800 */
[----:B------:R-:W2:Y:S01]  /*17b0*/  @!P0 LDC.64 R158, c[0x0][0x3a8] ;  /* 0x0000ea00ff9e8b82 */ /* 0x000ea20000000a00 */
[----:B-1----:R-:W-:-:S06]  /*17c0*/  FFMA.FTZ R157, R162, 0.00043402778101153671741, R157 ;  /* 0x39e38e39a29d7823 */ /* 0x002fcc000001009d */
[----:B------:R-:W1:Y:S01]  /*17d0*/  MUFU.RSQ R157, R157 ;  /* 0x0000009d009d7308 */ /* 0x000e620000001400 */
[----:B--2---:R-:W-:-:S04]  /*17e0*/  @!P0 IMAD.WIDE R158, R11, 0x4, R158 ;  /* 0x000000040b9e8825 */ /* 0x004fc800078e029e */
[-C--:B-1----:R-:W-:Y:S01]  /*17f0*/  FMUL.FTZ R14, R14, R157.reuse ;  /* 0x0000009d0e0e7220 */ /* 0x082fe20000410000 */
        /* <DEDUP_REMOVED lines=71> */
[----:B------:R-:W-:Y:S01]  /*1c70*/  FMUL.FTZ R156, R156, R157 ;  /* 0x0000009d9c9c7220 */ /* 0x000fe20000410000 */
[----:B0-----:R-:W-:-:S02]  /*1c80*/  F2FP.F16.F32.PACK_AB R123, RZ, R14 ;  /* 0x0000000eff7b723e */ /* 0x001fc400000000ff */
[----:B-1----:R-:W-:Y:S02]  /*1c90*/  F2FP.F16.F32.PACK_AB R157, RZ, R15 ;  /* 0x0000000fff9d723e */ /* 0x002fe400000000ff */
[----:B------:R-:W0:Y:S01]  /*1ca0*/  LDC.64 R14, c[0x0][0x398] ;  /* 0x0000e600ff0e7b82 */ /* 0x000e220000000a00 */
        /* <DEDUP_REMOVED lines=10> */
[----:B------:R-:W-:-:S02]  /*1d50*/  F2FP.F16.F32.PACK_AB R160, RZ, R126 ;  /* 0x0000007effa0723e */ /* 0x000fc400000000ff */
[----:B------:R-:W-:Y:S01]  /*1d60*/  F2FP.F16.F32.PACK_AB R161, RZ, R127 ;  /* 0x0000007fffa1723e */ /* 0x000fe200000000ff */
[----:B0-----:R-:W-:-:S04]  /*1d70*/  IMAD.WIDE.U32 R168, R4, 0x10, R14 ;  /* 0x0000001004a87825 */ /* 0x001fc800078e000e */
[----:B-----5:R-:W-:Y:S01]  /*1d80*/  HFMA2 R4, R48, R0, R84 ;  /* 0x0000000030047231 */ /* 0x020fe20000000054 */
[----:B------:R-:W-:Y:S01]  /*1d90*/  F2FP.F16.F32.PACK_AB R91, RZ, R91 ;  /* 0x0000005bff5b723e */ /* 0x000fe200000000ff */
[----:B------:R-:W-:-:S04]  /*1da0*/  IMAD.WIDE.U32 R164, R6, 0x10, R14 ;  /* 0x0000001006a47825 */ /* 0x000fc800078e000e */
[----:B------:R-:W-:Y:S01]  /*1db0*/  HFMA2 R6, R50, R157, R86 ;  /* 0x0000009d32067231 */ /* 0x000fe20000000056 */
[----:B------:R-:W-:Y:S02]  /*1dc0*/  F2FP.F16.F32.PACK_AB R159, RZ, R125 ;  /* 0x0000007dff9f723e */ /* 0x000fe400000000ff */
[----:B------:R-:W-:Y:S01]  /*1dd0*/  F2FP.F16.F32.PACK_AB R162, RZ, R100 ;  /* 0x00000064ffa2723e */ /* 0x000fe200000000ff */
        /* <DEDUP_REMOVED lines=8> */
[--C-:B------:R-:W-:Y:S01]  /*1e60*/  IMAD.WIDE.U32 R100, R10, 0x10, R14.reuse ;  /* 0x000000100a647825 */ /* 0x100fe200078e000e */
[----:B------:R-:W-:Y:S02]  /*1e70*/  F2FP.F16.F32.PACK_AB R129, RZ, R129 ;  /* 0x00000081ff81723e */ /* 0x000fe400000000ff */
        /* <DEDUP_REMOVED lines=15> */
[----:B------:R-:W-:Y:S01]  /*1f70*/  F2FP.F16.F32.PACK_AB R135, RZ, R135 ;  /* 0x00000087ff87723e */ /* 0x000fe200000000ff */
[----:B0-----:R-:W0:Y:S01]  /*1f80*/  LDC.64 R4, c[0x0][0x380] ;  /* 0x0000e000ff047b82 */ /* 0x001e220000000a00 */
[----:B------:R-:W-:Y:S02]  /*1f90*/  PRMT R91, R91, 0x5410, R159 ;  /* 0x000054105b5b7816 */ /* 0x000fe4000000009f */
[----:B------:R-:W-:Y:S02]  /*1fa0*/  PRMT R92, R92, 0x5410, R160 ;  /* 0x000054105c5c7816 */ /* 0x000fe400000000a0 */
[----:B------:R-:W-:Y:S02]  /*1fb0*/  PRMT R93, R93, 0x5410, R161 ;  /* 0x000054105d5d7816 */ /* 0x000fe400000000a1 */
        /* <DEDUP_REMOVED lines=8> */
[----:B------:R-:W-:-:S02]  /*2040*/  PRMT R94, R94, 0x5410, R128 ;  /* 0x000054105e5e7816 */ /* 0x000fc40000000080 */
[----:B------:R-:W-:Y:S02]  /*2050*/  PRMT R97, R97, 0x5410, R131 ;  /* 0x0000541061617816 */ /* 0x000fe40000000083 */
[----:B------:R-:W-:Y:S01]  /*2060*/  PRMT R96, R96, 0x5410, R130 ;  /* 0x0000541060607816 */ /* 0x000fe20000000082 */
[----:B------:R-:W-:Y:S01]  /*2070*/  HFMA2 R91, R47, R94, R83 ;  /* 0x0000005e2f5b7231 */ /* 0x000fe20000000053 */
[----:B------:R-:W-:Y:S02]  /*2080*/  PRMT R98, R98, 0x5410, R132 ;  /* 0x0000541062627816 */ /* 0x000fe40000000084 */
        /* <DEDUP_REMOVED lines=12> */
[----:B------:R-:W-:-:S02]  /*2150*/  PRMT R162, R162, 0x5410, R134 ;  /* 0x00005410a2a27816 */ /* 0x000fc40000000086 */
[----:B------:R-:W-:Y:S01]  /*2160*/  PRMT R102, R102, 0x5410, R136 ;  /* 0x0000541066667816 */ /* 0x000fe20000000088 */
[----:B------:R2:W-:Y:S01]  /*2170*/  STG.E.128 desc[UR4][R8.64], R92 ;  /* 0x0000005c08007986 */ /* 0x0005e2000c101d04 */
[----:B------:R-:W-:Y:S01]  /*2180*/  F2FP.F16.F32.PACK_AB R107, RZ, R107 ;  /* 0x0000006bff6b723e */ /* 0x000fe200000000ff */
[----:B------:R-:W-:Y:S01]  /*2190*/  HFMA2 R97, R37, R162, R73 ;  /* 0x000000a225617231 */ /* 0x000fe20000000049 */
[----:B------:R-:W-:Y:S01]  /*21a0*/  F2FP.F16.F32.PACK_AB R141, RZ, R141 ;  /* 0x0000008dff8d723e */ /* 0x000fe200000000ff */
[----:B------:R-:W-:Y:S01]  /*21b0*/  HFMA2 R99, R39, R102, R75 ;  /* 0x0000006627637231 */ /* 0x000fe2000000004b */
[----:B------:R-:W-:Y:S02]  /*21c0*/  F2FP.F16.F32.PACK_AB R109, RZ, R109 ;  /* 0x0000006dff6d723e */ /* 0x000fe400000000ff */
        /* <DEDUP_REMOVED lines=34> */
[----:B--2---:R-:W-:Y:S01]  /*23f0*/  HFMA2 R92, R28, R107, R64 ;  /* 0x0000006b1c5c7231 */ /* 0x004fe20000000040 */
        /* <DEDUP_REMOVED lines=38> */
[----:B0-----:R-:W-:Y:S01]  /*2660*/  LEA R11, R4, R11, 0x2 ;  /* 0x0000000b040b7211 */ /* 0x001fe200078e10ff */
        /* <DEDUP_REMOVED lines=9> */
.L_x_667:
[----:B------:R-:W-:Y:S01]  /*2700*/  HFMA2 R158, -RZ, RZ, 0, 1.847743988037109375e-06 ;  /* 0x0000001fff9e7431 */ /* 0x000fe200000001ff */
[----:B------:R-:W-:Y:S01]  /*2710*/  BSSY B0, `(.L_x_669) ;  /* 0x0000006000007945 */ /* 0x000fe20003800000 */
[----:B------:R-:W-:Y:S02]  /*2720*/  MOV R159, 0x1 ;  /* 0x00000001009f7802 */ /* 0x000fe40000000f00 */
[----:B------:R-:W-:-:S07]  /*2730*/  MOV R157, 0xffffffff ;  /* 0xffffffff009d7802 */ /* 0x000fce0000000f00 */
[----:B-----5:R-:W-:Y:S05]  /*2740*/  WARPSYNC.COLLECTIVE R157, `(.L_x_670) ;  /* 0x000000009d087348 */ /* 0x020fea0003c00000 */
[----:B------:R0:W1:Y:S02]  /*2750*/  SHFL.BFLY P1, R161, R160, R159, R158 ;  /* 0x0c00009fa0a17389 */ /* 0x000064000002009e */
[----:B01---5:R-:W-:Y:S05]  /*2760*/  ENDCOLLECTIVE ;  /* 0x000000000000791b */ /* 0x023fea0003800000 */
.L_x_670:
[----:B------:R-:W-:Y:S05]  /*2770*/  BSYNC B0 ;  /* 0x0000000000007941 */ /* 0x000fea0003800000 */
.L_x_669:
[----:B------:R-:W-:Y:S02]  /*2780*/  HFMA2 R159, -RZ, RZ, 0, 1.1920928955078125e-07 ;  /* 0x00000002ff9f7431 */ /* 0x000fe400000001ff */
[----:B------:R-:W-:Y:S01]  /*2790*/  FADD.FTZ R160, R160, R161 ;  /* 0x000000a1a0a07221 */ /* 0x000fe20000010000 */
[----:B------:R-:W-:Y:S02]  /*27a0*/  MOV R158, 0x1f ;  /* 0x0000001f009e7802 */ /* 0x000fe40000000f00 */
[----:B------:R-:W-:-:S07]  /*27b0*/  MOV R157, 0xffffffff ;  /* 0xffffffff009d7802 */ /* 0x000fce0000000f00 */
[----:B------:R-:W-:Y:S05]  /*27c0*/  WARPSYNC.COLLECTIVE R157, `(.L_x_671) ;  /* 0x000000009d087348 */ /* 0x000fea0003c00000 */
[----:B------:R0:W1:Y:S02]  /*27d0*/  SHFL.BFLY P1, R161, R160, R159, R158 ;  /* 0x0c00009fa0a17389 */ /* 0x000064000002009e */
[----:B01----:R-:W-:Y:S05]  /*27e0*/  ENDCOLLECTIVE ;  /* 0x000000000000791b */ /* 0x003fea0003800000 */
.L_x_671:
[----:B------:R-:W-:Y:S02]  /*27f0*/  HFMA2 R159, -RZ, RZ, 0, 2.384185791015625e-07 ;  /* 0x00000004ff9f7431 */ /* 0x000fe400000001ff */
[----:B------:R-:W-:-:S05]  /*2800*/  FADD.FTZ R162, R160, R161 ;  /* 0x000000a1a0a27221 */ /* 0x000fca0000010000 */
[----:B------:R-:W-:-:S07]  /*2810*/  MOV R160, R162 ;  /* 0x000000a200a07202 */ /* 0x000fce0000000f00 */
[----:B------:R-:W-:Y:S05]  /*2820*/  WARPSYNC.COLLECTIVE R157, `(.L_x_672) ;  /* 0x000000009d087348 */ /* 0x000fea0003c00000 */
[----:B------:R0:W1:Y:S02]  /*2830*/  SHFL.BFLY P1, R161, R160, R159, R158 ;  /* 0x0c00009fa0a17389 */ /* 0x000064000002009e */
[----:B01----:R-:W-:Y:S05]  /*2840*/  ENDCOLLECTIVE ;  /* 0x000000000000791b */ /* 0x003fea0003800000 */
.L_x_672:
[----:B------:R-:W-:Y:S02]  /*2850*/  HFMA2 R159, -RZ, RZ, 0, 4.76837158203125e-07 ;  /* 0x00000008ff9f7431 */ /* 0x000fe400000001ff */
[----:B------:R-:W-:-:S05]  /*2860*/  FADD.FTZ R163, R162, R161 ;  /* 0x000000a1a2a37221 */ /* 0x000fca0000010000 */
[----:B------:R-:W-:-:S07]  /*2870*/  MOV R160, R163 ;  /* 0x000000a300a07202 */ /* 0x000fce0000000f00 */
[----:B------:R-:W-:Y:S05]  /*2880*/  WARPSYNC.COLLECTIVE R157, `(.L_x_673) ;  /* 0x000000009d087348 */ /* 0x000fea0003c00000 */
[----:B------:R0:W1:Y:S02]  /*2890*/  SHFL.BFLY P1, R161, R160, R159, R158 ;  /* 0x0c00009fa0a17389 */ /* 0x000064000002009e */
[----:B01----:R-:W-:Y:S05]  /*28a0*/  ENDCOLLECTIVE ;  /* 0x000000000000791b */ /* 0x003fea0003800000 */
.L_x_673:
[----:B------:R-:W-:Y:S02]  /*28b0*/  HFMA2 R159, -RZ, RZ, 0, 9.5367431640625e-07 ;  /* 0x00000010ff9f7431 */ /* 0x000fe400000001ff */
[----:B------:R-:W-:-:S05]  /*28c0*/  FADD.FTZ R164, R163, R161 ;  /* 0x000000a1a3a47221 */ /* 0x000fca0000010000 */
[----:B------:R-:W-:-:S07]  /*28d0*/  MOV R160, R164 ;  /* 0x000000a400a07202 */ /* 0x000fce0000000f00 */
[----:B------:R-:W-:Y:S05]  /*28e0*/  WARPSYNC.COLLECTIVE R157, `(.L_x_674) ;  /* 0x000000009d087348 */ /* 0x000fea0003c00000 */
[----:B------:R0:W1:Y:S02]  /*28f0*/  SHFL.BFLY P1, R161, R160, R159, R158 ;  /* 0x0c00009fa0a17389 */ /* 0x000064000002009e */
[----:B01----:R-:W-:Y:S05]  /*2900*/  ENDCOLLECTIVE ;  /* 0x000000000000791b */ /* 0x003fea0003800000 */
.L_x_674:
        /* <DEDUP_REMOVED lines=147> */
[----:B------:R-:W-:Y:S01]  /*3240*/  FFMA.FTZ R160, R156, R156, R157 ;  /* 0x0000009c9ca07223 */ /* 0x000fe2000001009d */
[----:B------:R-:W-:-:S07]  /*3250*/  MOV R157, 0xffffffff ;  /* 0xffffffff009d7802 */ /* 0x000fce0000000f00 */
[----:B------:R-:W-:Y:S05]  /*3260*/  WARPSYNC.COLLECTIVE R157, `(.L_x_675) ;  /* 0x000000009d087348 */ /* 0x000fea0003c00000 */
[----:B------:R0:W1:Y:S02]  /*3270*/  SHFL.BFLY P1, R161, R160, R159, R158 ;  /* 0x0c00009fa0a17389 */ /* 0x000064000002009e */
[----:B01----:R-:W-:Y:S05]  /*3280*/  ENDCOLLECTIVE ;  /* 0x000000000000791b */ /* 0x003fea0003800000 */
.L_x_675:
[----:B------:R-:W-:Y:S02]  /*3290*/  HFMA2 R159, -RZ, RZ, 0, 1.1920928955078125e-07 ;  /* 0x00000002ff9f7431 */ /* 0x000fe400000001ff */
[----:B------:R-:W-:-:S05]  /*32a0*/  FADD.FTZ R163, R160, R161 ;  /* 0x000000a1a0a37221 */ /* 0x000fca0000010000 */
[----:B------:R-:W-:-:S07]  /*32b0*/  MOV R160, R163 ;  /* 0x000000a300a07202 */ /* 0x000fce0000000f00 */
[----:B------:R-:W-:Y:S05]  /*32c0*/  WARPSYNC.COLLECTIVE R157, `(.L_x_676) ;  /* 0x000000009d087348 */ /* 0x000fea0003c00000 */
[----:B------:R0:W1:Y:S02]  /*32d0*/  SHFL.BFLY P1, R161, R160, R159, R158 ;  /* 0x0c00009fa0a17389 */ /* 0x000064000002009e */
[----:B01----:R-:W-:Y:S05]  /*32e0*/  ENDCOLLECTIVE ;  /* 0x000000000000791b */ /* 0x003fea0003800000 */
.L_x_676:
[----:B------:R-:W-:Y:S02]  /*32f0*/  HFMA2 R159, -RZ, RZ, 0, 2.384185791015625e-07 ;  /* 0x00000004ff9f7431 */ /* 0x000fe400000001ff */
[----:B------:R-:W-:-:S05]  /*3300*/  FADD.FTZ R164, R163, R161 ;  /* 0x000000a1a3a47221 */ /* 0x000fca0000010000 */
[----:B------:R-:W-:-:S07]  /*3310*/  MOV R160, R164 ;  /* 0x000000a400a07202 */ /* 0x000fce0000000f00 */
[----:B------:R-:W-:Y:S05]  /*3320*/  WARPSYNC.COLLECTIVE R157, `(.L_x_677) ;  /* 0x000000009d087348 */ /* 0x000fea0003c00000 */
[----:B------:R0:W1:Y:S02]  /*3330*/  SHFL.BFLY P1, R161, R160, R159, R158 ;  /* 0x0c00009fa0a17389 */ /* 0x000064000002009e */
[----:B01----:R-:W-:Y:S05]  /*3340*/  ENDCOLLECTIVE ;  /* 0x000000000000791b */ /* 0x003fea0003800000 */
.L_x_677:
[----:B------:R-:W-:Y:S02]  /*3350*/  HFMA2 R159, -RZ, RZ, 0, 4.76837158203125e-07 ;  /* 0x00000008ff9f7431 */ /* 0x000fe400000001ff */
[----:B------:R-:W-:-:S05]  /*3360*/  FADD.FTZ R165, R164, R161 ;  /* 0x000000a1a4a57221 */ /* 0x000fca0000010000 */
[----:B------:R-:W-:-:S07]  /*3370*/  MOV R160, R165 ;  /* 0x000000a500a07202 */ /* 0x000fce0000000f00 */
[----:B------:R-:W-:Y:S05]  /*3380*/  WARPSYNC.COLLECTIVE R157, `(.L_x_678) ;  /* 0x000000009d087348 */ /* 0x000fea0003c00000 */
[----:B------:R0:W1:Y:S02]  /*3390*/  SHFL.BFLY P1, R161, R160, R159, R158 ;  /* 0x0c00009fa0a17389 */ /* 0x000064000002009e */
[----:B01----:R-:W-:Y:S05]  /*33a0*/  ENDCOLLECTIVE ;  /* 0x000000000000791b */ /* 0x003fea0003800000 */
.L_x_678:
[----:B------:R-:W-:Y:S02]  /*33b0*/  HFMA2 R159, -RZ, RZ, 0, 9.5367431640625e-07 ;  /* 0x00000010ff9f7431 */ /* 0x000fe400000001ff */
[----:B------:R-:W-:-:S05]  /*33c0*/  FADD.FTZ R162, R165, R161 ;  /* 0x000000a1a5a27221 */ /* 0x000fca0000010000 */
[----:B------:R-:W-:-:S07]  /*33d0*/  MOV R160, R162 ;  /* 0x000000a200a07202 */ /* 0x000fce0000000f00 */
[----:B------:R-:W-:Y:S05]  /*33e0*/  WARPSYNC.COLLECTIVE R157, `(.L_x_679) ;  /* 0x000000009d087348 */ /* 0x000fea0003c00000 */
[----:B------:R0:W1:Y:S02]  /*33f0*/  SHFL.BFLY P1, R161, R160, R159, R158 ;  /* 0x0c00009fa0a17389 */ /* 0x000064000002009e */
[----:B01----:R-:W-:Y:S05]  /*3400*/  ENDCOLLECTIVE ;  /* 0x000000000000791b */ /* 0x003fea0003800000 */
.L_x_679:
[----:B------:R-:W-:Y:S01]  /*3410*/  MOV R167, R161 ;  /* 0x000000a100a77202 */ /* 0x000fe20000000f00 */
[----:B------:R-:W-:Y:S06]  /*3420*/  BRA `(.L_x_680) ;  /* 0xffffffe000c47947 */ /* 0x000fec000383ffff */
.L_x_681:
        /* <DEDUP_REMOVED lines=13> */
.L_x_1105:


//--------------------- .text._ZN10layer_norm13ln_fwd_kernelINS_13Kernel_traitsIffffjLj2304ELj1ELj4ELj1ELj16ENS_18Kernel_traits_baseILj2304EffffjLj128EEEEEEEvNS_9FwdParamsE --------------------------
	.section	.text._ZN10layer_norm13ln_fwd_kernelINS_13Kernel_traitsIffffjLj2304ELj1ELj4ELj1ELj16ENS_18Kernel_traits_baseILj2304EffffjLj128EEEEEEEvNS_9FwdParamsE,"ax",@progbits
	.align	128
        .global         _ZN10layer_norm13ln_fwd_kernelINS_13Kernel_traitsIffffjLj2304ELj1ELj4ELj1ELj16ENS_18Kernel_traits_baseILj2304EffffjLj128EEEEEEEvNS_9FwdParamsE
        .type           _ZN10layer_norm13ln_fwd_kernelINS_13Kernel_traitsIffffjLj2304ELj1ELj4ELj1ELj16ENS_18Kernel_traits_baseILj2304EffffjLj128EEEEEEEvNS_9FwdParamsE,@function
        .size           _ZN10layer_norm13ln_fwd_kernelINS_13Kernel_traitsIffffjLj2304ELj1ELj4ELj1ELj16ENS_18Kernel_traits_baseILj2304EffffjLj128EEEEEEEvNS_9FwdParamsE,(.L_x_1106 - _ZN10layer_norm13ln_fwd_kernelINS_13Kernel_traitsIffffjLj2304ELj1ELj4ELj1ELj16ENS_18Kernel_traits_baseILj2304EffffjLj128EEEEEEEvNS_9FwdParamsE)
        .other          _ZN10layer_norm13ln_fwd_kernelINS_13Kernel_traitsIffffjLj2304ELj1ELj4ELj1ELj16ENS_18Kernel_traits_baseILj2304EffffjLj128EEEEEEEvNS_9FwdParamsE,@"STO_CUDA_ENTRY STV_DEFAULT"
_ZN10layer_norm13ln_fwd_kernelINS_13Kernel_traitsIffffjLj2304ELj1ELj4ELj1ELj16ENS_18Kernel_traits_baseILj2304EffffjLj128EEEEEEEvNS_9FwdParamsE:
.text._ZN10layer_norm13ln_fwd_kernelINS_13Kernel_traitsIffffjLj2304ELj1ELj4ELj1ELj16ENS_18Kernel_traits_baseILj2304EffffjLj128EEEEEEEvNS_9FwdParamsE:
        /* <DEDUP_REMOVED lines=51> */
.L_x_683:
[----:B-1----:R-:W1:Y:S01]  /*0330*/  LDC.64 R224, c[0x0][0x390] ;  /* 0x0000e400ffe07b82 */ /* 0x002e620000000a00 */
[----:B------:R-:W-:-:S04]  /*0340*/  IMAD R236, R3, 0x240, R2 ;  /* 0x0000024003ec7824 */ /* 0x000fc800078e0202 */
[----:B-1----:R-:W-:-:S05]  /*0350*/  IMAD.WIDE.U32 R8, R236, 0x10, R224 ;  /* 0x00000010ec087825 */ /* 0x002fca00078e00e0 */
[----:B------:R-:W2:Y:S04]  /*0360*/  LDG.E.128 R44, desc[UR4][R8.64] ;  /* 0x00000004082c7981 */ /* 0x000ea8000c1e1d00 */
[----:B------:R1:W3:Y:S01]  /*0370*/  LDG.E.128 R40, desc[UR4][R8.64+0x200] ;  /* 0x0002000408287981 */ /* 0x0002e2000c1e1d00 */
[----:B------:R-:W-:-:S05]  /*0380*/  IADD3 R235, PT, PT, R236, 0x40, RZ ;  /* 0x00000040eceb7810 */ /* 0x000fca0007ffe0ff */
        /* <DEDUP_REMOVED lines=19> */
[----:B-1----:R-:W-:-:S05]  /*04c0*/  IADD3 R9, PT, PT, R236, 0x120, RZ ;  /* 0x00000120ec097810 */ /* 0x002fca0007ffe0ff */
        /* <DEDUP_REMOVED lines=206> */
[----:B------:R-:W-:-:S03]  /*11b0*/  FADD.FTZ R227, R227, -R237 ;  /* 0x800000ede3e37221 */ /* 0x000fc60000010000 */
[----:B------:R-:W-:-:S04]  /*11c0*/  FFMA.FTZ R239, R27, R27, R44 ;  /* 0x0000001b1bef7223 */ /* 0x000fc8000001002c */
[----:B------:R-:W-:-:S04]  /*11d0*/  FFMA.FTZ R44, R20, R20, R239 ;  /* 0x00000014142c7223 */ /* 0x000fc800000100ef */
[----:B------:R-:W-:-:S04]  /*11e0*/  FFMA.FTZ R239, R21, R21, R44 ;  /* 0x0000001515ef7223 */ /* 0x000fc8000001002c */
[----:B------:R-:W-:-:S04]  /*11f0*/  FFMA.FTZ R44, R22, R22, R239 ;  /* 0x00000016162c7223 */ /* 0x000fc800000100ef */
[----:B------:R-:W-:-:S04]  /*1200*/  FFMA.FTZ R239, R23, R23, R44 ;  /* 0x0000001717ef7223 */ /* 0x000fc8000001002c */
[----:B------:R-:W-:-:S04]  /*1210*/  FFMA.FTZ R44, R16, R16, R239 ;  /* 0x00000010102c7223 */ /* 0x000fc800000100ef */
        /* <DEDUP_REMOVED lines=53> */
.L_x_695:
[----:B------:R-:W2:Y:S01]  /*1570*/  @!P0 LDC.64 R12, c[0x0][0x3a0] ;  /* 0x0000e800ff0c8b82 */ /* 0x000ea20000000a00 */
[----:B01----:R-:W-:-:S07]  /*1580*/  FADD.FTZ R15, R15, R246 ;  /* 0x000000f60f0f7221 */ /* 0x003fce0000010000 */
[----:B------:R-:W0:Y:S08]  /*1590*/  LDC R14, c[0x0][0x3d0] ;  /* 0x0000f400ff0e7b82 */ /* 0x000e300000000800 */
[----:B------:R-:W1:Y:S01]  /*15a0*/  LDC.64 R238, c[0x0][0x398] ;  /* 0x0000e600ffee7b82 */ /* 0x000e620000000a00 */
[----:B--2---:R-:W-:-:S05]  /*15b0*/  @!P0 IMAD.WIDE R12, R3, 0x4, R12 ;  /* 0x00000004030c8825 */ /* 0x004fca00078e020c */
[----:B------:R2:W-:Y:S01]  /*15c0*/  @!P0 STG.E desc[UR4][R12.64], R237 ;  /* 0x000000ed0c008986 */ /* 0x0005e2000c101904 */
[----:B0-----:R-:W-:Y:S01]  /*15d0*/  FFMA.FTZ R15, R15, 0.00043402778101153671741, R14 ;  /* 0x39e38e390f0f7823 */ /* 0x001fe2000001000e */
[----:B--2---:R-:W0:Y:S03]  /*15e0*/  @!P0 LDC.64 R12, c[0x0][0x3a8] ;  /* 0x0000ea00ff0c8b82 */ /* 0x004e260000000a00 */
[----:B------:R-:W2:Y:S02]  /*15f0*/  MUFU.RSQ R237, R15 ;  /* 0x0000000f00ed7308 */ /* 0x000ea40000001400 */
[-C--:B--2---:R-:W-:Y:S01]  /*1600*/  FMUL.FTZ R241, R0, R237.reuse ;  /* 0x000000ed00f17220 */ /* 0x084fe20000410000 */
[-C--:B------:R-:W-:Y:S01]  /*1610*/  FMUL.FTZ R0, R45, R237.reuse ;  /* 0x000000ed2d007220 */ /* 0x080fe20000410000 */
[-C--:B------:R-:W-:Y:S01]  /*1620*/  FMUL.FTZ R45, R46, R237.reuse ;  /* 0x000000ed2e2d7220 */ /* 0x080fe20000410000 */
[-C--:B------:R-:W-:Y:S01]  /*1630*/  FMUL.FTZ R46, R47, R237.reuse ;  /* 0x000000ed2f2e7220 */ /* 0x080fe20000410000 */
[-C--:B------:R-:W-:Y:S01]  /*1640*/  FMUL.FTZ R36, R36, R237.reuse ;  /* 0x000000ed24247220 */ /* 0x080fe20000410000 */
[----:B------:R-:W-:Y:S01]  /*1650*/  FMUL.FTZ R37, R37, R237 ;  /* 0x000000ed25257220 */ /* 0x000fe20000410000 */
[----:B0-----:R-:W-:-:S04]  /*1660*/  @!P0 IMAD.WIDE R12, R3, 0x4, R12 ;  /* 0x00000004030c8825 */ /* 0x001fc800078e020c */
[----:B-----5:R-:W-:Y:S01]  /*1670*/  FFMA.FTZ R15, R191, R46, R119 ;  /* 0x0000002ebf0f7223 */ /* 0x020fe20000010077 */
[----:B------:R-:W-:Y:S01]  /*1680*/  FFMA.FTZ R14, R190, R45, R118 ;  /* 0x0000002dbe0e7223 */ /* 0x000fe20000010076 */
[-C--:B------:R-:W-:Y:S01]  /*1690*/  FMUL.FTZ R45, R40, R237.reuse ;  /* 0x000000ed282d7220 */ /* 0x080fe20000410000 */
[----:B-1----:R-:W-:Y:S01]  /*16a0*/  IMAD.WIDE.U32 R46, R236, 0x10, R238 ;  /* 0x00000010ec2e7825 */ /* 0x002fe200078e00ee */
[----:B------:R0:W-:Y:S03]  /*16b0*/  @!P0 STG.E desc[UR4][R12.64], R237 ;  /* 0x000000ed0c008986 */ /* 0x0001e6000c101904 */
[-C--:B------:R-:W-:Y:S01]  /*16c0*/  FMUL.FTZ R40, R43, R237.reuse ;  /* 0x000000ed2b287220 */ /* 0x080fe20000410000 */
[-C--:B------:R-:W-:Y:S01]  /*16d0*/  FMUL.FTZ R38, R38, R237.reuse ;  /* 0x000000ed26267220 */ /* 0x080fe20000410000 */
[-C--:B------:R-:W-:Y:S01]  /*16e0*/  FMUL.FTZ R39, R39, R237.reuse ;  /* 0x000000ed27277220 */ /* 0x080fe20000410000 */
[-C--:B------:R-:W-:Y:S01]  /*16f0*/  FMUL.FTZ R32, R32, R237.reuse ;  /* 0x000000ed20207220 */ /* 0x080fe20000410000 */
[-C--:B------:R-:W-:Y:S01]  /*1700*/  FMUL.FTZ R33, R33, R237.reuse ;  /* 0x000000ed21217220 */ /* 0x080fe20000410000 */
[-C--:B------:R-:W-:Y:S01]  /*1710*/  FMUL.FTZ R34, R34, R237.reuse ;  /* 0x000000ed22227220 */ /* 0x080fe20000410000 */
[----:B------:R-:W-:Y:S01]  /*1720*/  FMUL.FTZ R35, R35, R237 ;  /* 0x000000ed23237220 */ /* 0x000fe20000410000 */
[----:B------:R-:W-:Y:S01]  /*1730*/  FFMA.FTZ R36, R180, R36, R108 ;  /* 0x00000024b4247223 */ /* 0x000fe2000001006c */
[----:B------:R-:W-:Y:S01]  /*1740*/  FFMA.FTZ R37, R181, R37, R109 ;  /* 0x00000025b5257223 */ /* 0x000fe2000001006d */
[----:B------:R-:W-:Y:S01]  /*1750*/  FFMA.FTZ R38, R182, R38, R110 ;  /* 0x00000026b6267223 */ /* 0x000fe2000001006e */
[----:B------:R-:W-:Y:S01]  /*1760*/  FFMA.FTZ R39, R183, R39, R111 ;  /* 0x00000027b7277223 */ /* 0x000fe2000001006f */
[----:B0-----:R-:W-:Y:S01]  /*1770*/  FFMA.FTZ R12, R188, R241, R116 ;  /* 0x000000f1bc0c7223 */ /* 0x001fe20000010074 */
[----:B------:R-:W-:Y:S01]  /*1780*/  FFMA.FTZ R13, R189, R0, R117 ;  /* 0x00000000bd0d7223 */ /* 0x000fe20000010075 */
[-C--:B------:R-:W-:Y:S01]  /*1790*/  FMUL.FTZ R0, R41, R237.reuse ;  /* 0x000000ed29007220 */ /* 0x080fe20000410000 */
[----:B------:R-:W-:Y:S01]  /*17a0*/  FMUL.FTZ R41, R42, R237 ;  /* 0x000000ed2a297220 */ /* 0x000fe20000410000 */
[----:B------:R-:W-:Y:S01]  /*17b0*/  FFMA.FTZ R32, R176, R32, R104 ;  /* 0x00000020b0207223 */ /* 0x000fe20000010068 */
[----:B------:R-:W-:Y:S01]  /*17c0*/  FFMA.FTZ R33, R177, R33, R105 ;  /* 0x00000021b1217223 */ /* 0x000fe20000010069 */
[----:B------:R0:W-:Y:S01]  /*17d0*/  STG.E.128 desc[UR4][R46.64], R12 ;  /* 0x0000000c2e007986 */ /* 0x0001e2000c101d04 */
[----:B------:R-:W-:Y:S01]  /*17e0*/  FFMA.FTZ R34, R178, R34, R106 ;  /* 0x00000022b2227223 */ /* 0x000fe2000001006a */
[----:B------:R-:W-:Y:S01]  /*17f0*/  FFMA.FTZ R35, R179, R35, R107 ;  /* 0x00000023b3237223 */ /* 0x000fe2000001006b */
        /* <DEDUP_REMOVED lines=15> */
[----:B0-----:R-:W-:Y:S01]  /*18f0*/  FFMA.FTZ R12, R184, R45, R112 ;  /* 0x0000002db80c7223 */ /* 0x001fe20000010070 */
[----:B------:R-:W-:Y:S01]  /*1900*/  FFMA.FTZ R13, R185, R0, R113 ;  /* 0x00000000b90d7223 */ /* 0x000fe20000010071 */
[----:B------:R-:W-:Y:S01]  /*1910*/  FFMA.FTZ R14, R186, R41, R114 ;  /* 0x00000029ba0e7223 */ /* 0x000fe20000010072 */
[----:B------:R-:W-:Y:S01]  /*1920*/  FFMA.FTZ R15, R187, R40, R115 ;  /* 0x00000028bb0f7223 */ /* 0x000fe20000010073 */
[----:B------:R-:W-:Y:S01]  /*1930*/  FMUL.FTZ R19, R19, R237 ;  /* 0x000000ed13137220 */ /* 0x000fe20000410000 */
        /* <DEDUP_REMOVED lines=17> */
[-C--:B------:R-:W-:Y:S01]  /*1a50*/  FMUL.FTZ R44, R44, R237.reuse ;  /* 0x000000ed2c2c7220 */ /* 0x080fe20000410000 */
[-C--:B------:R-:W-:Y:S01]  /*1a60*/  FMUL.FTZ R242, R242, R237.reuse ;  /* 0x000000edf2f27220 */ /* 0x080fe20000410000 */
[-C--:B------:R-:W-:Y:S01]  /*1a70*/  FMUL.FTZ R243, R243, R237.reuse ;  /* 0x000000edf3f37220 */ /* 0x080fe20000410000 */
[----:B------:R-:W-:Y:S01]  /*1a80*/  FMUL.FTZ R244, R244, R237 ;  /* 0x000000edf4f47220 */ /* 0x000fe20000410000 */
[----:B0-----:R-:W-:-:S04]  /*1a90*/  IMAD.WIDE.U32 R12, R235, 0x10, R238 ;  /* 0x00000010eb0c7825 */ /* 0x001fc800078e00ee */
[-C--:B------:R-:W-:Y:S01]  /*1aa0*/  FMUL.FTZ R192, R192, R237.reuse ;  /* 0x000000edc0c07220 */ /* 0x080fe20000410000 */
[-C--:B------:R-:W-:Y:S01]  /*1ab0*/  FMUL.FTZ R193, R193, R237.reuse ;  /* 0x000000edc1c17220 */ /* 0x080fe20000410000 */
[-C--:B------:R-:W-:Y:S01]  /*1ac0*/  FMUL.FTZ R194, R194, R237.reuse ;  /* 0x000000edc2c27220 */ /* 0x080fe20000410000 */
[--C-:B------:R-:W-:Y:S01]  /*1ad0*/  IMAD.WIDE.U32 R14, R4, 0x10, R238.reuse ;  /* 0x00000010040e7825 */ /* 0x100fe200078e00ee */
[----:B------:R0:W-:Y:S03]  /*1ae0*/  STG.E.128 desc[UR4][R12.64], R36 ;  /* 0x000000240c007986 */ /* 0x0001e6000c101d04 */
[-C--:B------:R-:W-:Y:S01]  /*1af0*/  FMUL.FTZ R195, R195, R237.reuse ;  /* 0x000000edc3c37220 */ /* 0x080fe20000410000 */
[-C--:B------:R-:W-:Y:S01]  /*1b00*/  FMUL.FTZ R196, R196, R237.reuse ;  /* 0x000000edc4c47220 */ /* 0x080fe20000410000 */
[----:B------:R-:W-:Y:S01]  /*1b10*/  IMAD.WIDE.U32 R234, R234, 0x10, R238 ;  /* 0x00000010eaea7825 */ /* 0x000fe200078e00ee */
[----:B------:R1:W-:Y:S03]  /*1b20*/  STG.E.128 desc[UR4][R14.64], R32 ;  /* 0x000000200e007986 */ /* 0x0003e6000c101d04 */
[-C--:B------:R-:W-:Y:S01]  /*1b30*/  FMUL.FTZ R197, R197, R237.reuse ;  /* 0x000000edc5c57220 */ /* 0x080fe20000410000 */
[-C--:B------:R-:W-:Y:S01]  /*1b40*/  FMUL.FTZ R198, R198, R237.reuse ;  /* 0x000000edc6c67220 */ /* 0x080fe20000410000 */
[-C--:B------:R-:W-:Y:S01]  /*1b50*/  FMUL.FTZ R199, R199, R237.reuse ;  /* 0x000000edc7c77220 */ /* 0x080fe20000410000 */
[----:B------:R-:W-:Y:S01]  /*1b60*/  STG.E.128 desc[UR4][R234.64], R28 ;  /* 0x0000001cea007986 */ /* 0x000fe2000c101d04 */
        /* <DEDUP_REMOVED lines=9> */
[----:B0-----:R-:W-:-:S04]  /*1c00*/  IMAD.WIDE.U32 R36, R232, 0x10, R238 ;  /* 0x00000010e8247825 */ /* 0x001fc800078e00ee */
[----:B------:R-:W-:Y:S01]  /*1c10*/  FFMA.FTZ R45, R157, R242, R85 ;  /* 0x000000f29d2d7223 */ /* 0x000fe20000010055 */
[----:B------:R-:W-:Y:S01]  /*1c20*/  FFMA.FTZ R46, R158, R243, R86 ;  /* 0x000000f39e2e7223 */ /* 0x000fe20000010056 */
[----:B------:R-:W-:Y:S01]  /*1c30*/  FFMA.FTZ R47, R159, R244, R87 ;  /* 0x000000f49f2f7223 */ /* 0x000fe20000010057 */
[----:B-1----:R-:W-:-:S04]  /*1c40*/  IMAD.WIDE.U32 R34, R6, 0x10, R238 ;  /* 0x0000001006227825 */ /* 0x002fc800078e00ee */
[-C--:B------:R-:W-:Y:S01]  /*1c50*/  FMUL.FTZ R208, R208, R237.reuse ;  /* 0x000000edd0d07220 */ /* 0x080fe20000410000 */
[-C--:B------:R-:W-:Y:S01]  /*1c60*/  FMUL.FTZ R209, R209, R237.reuse ;  /* 0x000000edd1d17220 */ /* 0x080fe20000410000 */
[-C--:B------:R-:W-:Y:S01]  /*1c70*/  FMUL.FTZ R210, R210, R237.reuse ;  /* 0x000000edd2d27220 */ /* 0x080fe20000410000 */
[----:B------:R-:W-:Y:S01]  /*1c80*/  IMAD.WIDE.U32 R38, R231, 0x10, R238 ;  /* 0x00000010e7267825 */ /* 0x000fe200078e00ee */
[----:B------:R-:W-:Y:S03]  /*1c90*/  STG.E.128 desc[UR4][R34.64], R24 ;  /* 0x0000001822007986 */ /* 0x000fe6000c101d04 */
[----:B------:R-:W-:Y:S01]  /*1ca0*/  FMUL.FTZ R211, R211, R237 ;  /* 0x000000edd3d37220 */ /* 0x000fe20000410000 */
[----:B------:R-:W-:Y:S01]  /*1cb0*/  FFMA.FTZ R192, R152, R192, R80 ;  /* 0x000000c098c07223 */ /* 0x000fe20000010050 */
[----:B------:R-:W-:Y:S01]  /*1cc0*/  IMAD.WIDE.U32 R230, R230, 0x10, R238 ;  /* 0x00000010e6e67825 */ /* 0x000fe200078e00ee */
[----:B------:R-:W-:Y:S03]  /*1cd0*/  STG.E.128 desc[UR4][R36.64], R20 ;  /* 0x0000001424007986 */ /* 0x000fe6000c101d04 */
[----:B------:R-:W-:Y:S01]  /*1ce0*/  FFMA.FTZ R193, R153, R193, R81 ;  /* 0x000000c199c17223 */ /* 0x000fe20000010051 */
[----:B------:R-:W-:Y:S01]  /*1cf0*/  FFMA.FTZ R194, R154, R194, R82 ;  /* 0x000000c29ac27223 */ /* 0x000fe20000010052 */
[----:B------:R-:W-:Y:S01]  /*1d00*/  IMAD.WIDE.U32 R12, R9, 0x10, R238 ;  /* 0x00000010090c7825 */ /* 0x000fe200078e00ee */
[----:B------:R0:W-:Y:S03]  /*1d10*/  STG.E.128 desc[UR4][R38.64], R16 ;  /* 0x0000001026007986 */ /* 0x0001e6000c101d04 */
[----:B------:R-:W-:Y:S01]  /*1d20*/  FFMA.FTZ R195, R155, R195, R83 ;  /* 0x000000c39bc37223 */ /* 0x000fe20000010053 */
[-C--:B------:R-:W-:Y:S01]  /*1d30*/  FMUL.FTZ R212, R212, R237.reuse ;  /* 0x000000edd4d47220 */ /* 0x080fe20000410000 */
[-C--:B------:R-:W-:Y:S01]  /*1d40*/  FMUL.FTZ R213, R213, R237.reuse ;  /* 0x000000edd5d57220 */ /* 0x080fe20000410000 */
[-C--:B------:R-:W-:Y:S01]  /*1d50*/  FMUL.FTZ R214, R214, R237.reuse ;  /* 0x000000edd6d67220 */ /* 0x080fe20000410000 */
[----:B------:R-:W-:Y:S01]  /*1d60*/  FMUL.FTZ R215, R215, R237 ;  /* 0x000000edd7d77220 */ /* 0x000fe20000410000 */
[----:B------:R-:W-:-:S04]  /*1d70*/  IMAD.WIDE.U32 R14, R229, 0x10, R238 ;  /* 0x00000010e50e7825 */ /* 0x000fc800078e00ee */
        /* <DEDUP_REMOVED lines=11> */
[----:B0-----:R-:W0:Y:S01]  /*1e30*/  LDC.64 R16, c[0x0][0x380] ;  /* 0x0000e000ff107b82 */ /* 0x001e220000000a00 */
        /* <DEDUP_REMOVED lines=15> */
[----:B------:R-:W-:Y:S01]  /*1f30*/  IMAD.WIDE.U32 R10, R10, 0x10, R238 ;  /* 0x000000100a0a7825 */ /* 0x000fe200078e00ee */
[----:B------:R1:W-:Y:S03]  /*1f40*/  STG.E.128 desc[UR4][R230.64], R44 ;  /* 0x0000002ce6007986 */ /* 0x0003e6000c101d04 */
        /* <DEDUP_REMOVED lines=29> */
[----:B0-----:R-:W-:-:S03]  /*2120*/  LEA R3, R16, R3, 0x2 ;  /* 0x0000000310037211 */ /* 0x001fc600078e10ff */
[----:B------:R1:W-:Y:S01]  /*2130*/  STG.E.128 desc[UR4][R4.64], R212 ;  /* 0x000000d404007986 */ /* 0x0003e2000c101d04 */
[----:B------:R-:W-:-:S03]  /*2140*/  ISETP.GE.AND P0, PT, R3, R17, PT ;  /* 0x000000110300720c */ /* 0x000fc60003f06270 */
[----:B------:R1:W-:Y:S04]  /*2150*/  STG.E.128 desc[UR4][R8.64], R216 ;  /* 0x000000d808007986 */ /* 0x0003e8000c101d04 */
[----:B------:R1:W-:Y:S04]  /*2160*/  STG.E.128 desc[UR4][R6.64], R220 ;  /* 0x000000dc06007986 */ /* 0x0003e8000c101d04 */
[----:B------:R1:W-:Y:S02]  /*2170*/  STG.E.128 desc[UR4][R238.64], R224 ;  /* 0x000000e0ee007986 */ /* 0x0003e4000c101d04 */
[----:B------:R-:W-:Y:S05]  /*2180*/  @!P0 BRA `(.L_x_683) ;  /* 0xffffffe000688947 */ /* 0x000fea000383ffff */
[----:B------:R-:W-:Y:S05]  /*2190*/  EXIT ;  /* 0x000000000000794d */ /* 0x000fea0003800000 */
.L_x_682:
[----:B------:R-:W-:Y:S01]  /*21a0*/  HFMA2 R240, -RZ, RZ, 0, 5.9604644775390625e-08 ;  /* 0x00000001fff07431 */ /* 0x000fe200000001ff */
[----:B------:R-:W-:Y:S01]  /*21b0*/  BSSY B0, `(.L_x_684) ;  /* 0x0000006000007945 */ /* 0x000fe20003800000 */
[----:B------:R-:W-:Y:S02]  /*21c0*/  MOV R239, 0x1f ;  /* 0x0000001f00ef7802 */ /* 0x000fe40000000f00 */
[----:B------:R-:W-:-:S07]  /*21d0*/  MOV R238, 0xffffffff ;  /* 0xffffffff00ee7802 */ /* 0x000fce0000000f00 */
[----:B-----5:R-:W-:Y:S05]  /*21e0*/  WARPSYNC.COLLECTIVE R238, `(.L_x_685) ;  /* 0x00000000ee087348 */ /* 0x020fea0003c00000 */
[----:B------:R0:W1:Y:S02]  /*21f0*/  SHFL.BFLY P1, R238, R241, R240, R239 ;  /* 0x0c0000f0f1ee7389 */ /* 0x00006400000200ef */
[----:B01---5:R-:W-:Y:S05]  /*2200*/  ENDCOLLECTIVE ;  /* 0x000000000000791b */ /* 0x023fea0003800000 */
.L_x_685:
[----:B------:R-:W-:Y:S05]  /*2210*/  BSYNC B0 ;  /* 0x0000000000007941 */ /* 0x000fea0003800000 */
.L_x_684:
[----:B------:R-:W-:Y:S01]  /*2220*/  FADD.FTZ R241, R241, R238 ;  /* 0x000000eef1f17221 */ /* 0x000fe20000010000 */
[----:B------:R-:W-:Y:S01]  /*2230*/  HFMA2 R240, -RZ, RZ, 0, 1.1920928955078125e-07 ;  /* 0x00000002fff07431 */ /* 0x000fe200000001ff */
[----:B------:R-:W-:Y:S02]  /*2240*/  MOV R238, 0xffffffff ;  /* 0xffffffff00ee7802 */ /* 0x000fe40000000f00 */
[----:B------:R-:W-:-:S07]  /*2250*/  MOV R239, 0x1f ;  /* 0x0000001f00ef7802 */ /* 0x000fce0000000f00 */
[----:B------:R-:W-:Y:S05]  /*2260*/  WARPSYNC.COLLECTIVE R238, `(.L_x_686) ;  /* 0x00000000ee087348 */ /* 0x000fea0003c00000 */
[----:B------:R0:W1:Y:S02]  /*2270*/  SHFL.BFLY P1, R238, R241, R240, R239 ;  /* 0x0c0000f0f1ee7389 */ /* 0x00006400000200ef */
[----:B01----:R-:W-:Y:S05]  /*2280*/  ENDCOLLECTIVE ;  /* 0x000000000000791b */ /* 0x003fea0003800000 */
.L_x_686:
[----:B------:R-:W-:Y:S01]  /*2290*/  HFMA2 R240, -RZ, RZ, 0, 2.384185791015625e-07 ;  /* 0x00000004fff07431 */ /* 0x000fe200000001ff */
[----:B------:R-:W-:Y:S02]  /*22a0*/  MOV R0, R238 ;  /* 0x000000ee00007202 */ /* 0x000fe40000000f00 */
[----:B------:R-:W-:-:S03]  /*22b0*/  MOV R238, 0xffffffff ;  /* 0xffffffff00ee7802 */ /* 0x000fc60000000f00 */
[----:B------:R-:W-:-:S05]  /*22c0*/  FADD.FTZ R242, R241, R0 ;  /* 0x00000000f1f27221 */ /* 0x000fca0000010000 */
[----:B------:R-:W-:-:S07]  /*22d0*/  MOV R241, R242 ;  /* 0x000000f200f17202 */ /* 0x000fce0000000f00 */
[----:B------:R-:W-:Y:S05]  /*22e0*/  WARPSYNC.COLLECTIVE R238, `(.L_x_687) ;  /* 0x00000000ee087348 */ /* 0x000fea0003c00000 */
[----:B------:R0:W1:Y:S02]  /*22f0*/  SHFL.BFLY P1, R238, R241, R240, R239 ;  /* 0x0c0000f0f1ee7389 */ /* 0x00006400000200ef */
[----:B01----:R-:W-:Y:S05]  /*2300*/  ENDCOLLECTIVE ;  /* 0x000000000000791b */ /* 0x003fea0003800000 */
.L_x_687:
[----:B------:R-:W-:Y:S01]  /*2310*/  HFMA2 R240, -RZ, RZ, 0, 4.76837158203125e-07 ;  /* 0x00000008fff07431 */ /* 0x000fe200000001ff */
[----:B------:R-:W-:Y:S02]  /*2320*/  MOV R237, R238 ;  /* 0x000000ee00ed7202 */ /* 0x000fe40000000f00 */
[----:B------:R-:W-:-:S03]  /*2330*/  MOV R238, 0xffffffff ;  /* 0xffffffff00ee7802 */ /* 0x000fc60000000f00 */
[----:B------:R-:W-:-:S05]  /*2340*/  FADD.FTZ R243, R242, R237 ;  /* 0x000000edf2f37221 */ /* 0x000fca0000010000 */
[----:B------:R-:W-:-:S07]  /*2350*/  MOV R241, R243 ;  /* 0x000000f300f17202 */ /* 0x000fce0000000f00 */
[----:B------:R-:W-:Y:S05]  /*2360*/  WARPSYNC.COLLECTIVE R238, `(.L_x_688) ;  /* 0x00000000ee087348 */ /* 0x000fea0003c00000 */
[----:B------:R0:W1:Y:S02]  /*2370*/  SHFL.BFLY P1, R238, R241, R240, R239 ;  /* 0x0c0000f0f1ee7389 */ /* 0x00006400000200ef */
[----:B01----:R-:W-:Y:S05]  /*2380*/  ENDCOLLECTIVE ;  /* 0x000000000000791b */ /* 0x003fea0003800000 */
.L_x_688:
[----:B------:R-:W-:Y:S01]  /*2390*/  HFMA2 R240, -RZ, RZ, 0, 9.5367431640625e-07 ;  /* 0x00000010fff07431 */ /* 0x000fe200000001ff */
[----:B------:R-:W-:Y:S02]  /*23a0*/  MOV R0, R238 ;  /* 0x000000ee00007202 */ /* 0x000fe40000000f00 */
[----:B------:R-:W-:-:S03]  /*23b0*/  MOV R238, 0xffffffff ;  /* 0xffffffff00ee7802 */ /* 0x000fc60000000f00 */
[----:B------:R-:W-:-:S05]  /*23c0*/  FADD.FTZ R244, R243, R0 ;  /* 0x00000000f3f47221 */ /* 0x000fca0000010000 */
[----:B------:R-:W-:-:S07]  /*23d0*/  MOV R241, R244 ;  /* 0x000000f400f17202 */ /* 0x000fce0000000f00 */
[----:B------:R-:W-:Y:S05]  /*23e0*/  WARPSYNC.COLLECTIVE R238, `(.L_x_689) ;  /* 0x00000000ee087348 */ /* 0x000fea0003c00000 */
[----:B------:R0:W1:Y:S02]  /*23f0*/  SHFL.BFLY P1, R238, R241, R240, R239 ;  /* 0x0c0000f0f1ee7389 */ /* 0x00006400000200ef */
[----:B01----:R-:W-:Y:S05]  /*2400*/  ENDCOLLECTIVE ;  /* 0x000000000000791b */ /* 0x003fea0003800000 */
.L_x_689:
[----:B------:R-:W-:Y:S01]  /*2410*/  HFMA2 R240, -RZ, RZ, 0, 5.9604644775390625e-08 ;  /* 0x00000001fff07431 */ /* 0x000fe200000001ff */
[----:B------:R-:W-:-:S05]  /*2420*/  MOV R237, R238 ;  /* 0x000000ee00ed7202 */ /* 0x000fca0000000f00 */
        /* <DEDUP_REMOVED lines=105> */
[----:B------:R-:W-:Y:S01]  /*2ac0*/  FFMA.FTZ R239, R19, R19, R238 ;  /* 0x0000001313ef7223 */ /* 0x000fe200000100ee */
[----:B------:R-:W-:-:S03]  /*2ad0*/  MOV R238, 0xffffffff ;  /* 0xffffffff00ee7802 */ /* 0x000fc60000000f00 */
[----:B------:R-:W-:-:S04]  /*2ae0*/  FFMA.FTZ R239, R44, R44, R239 ;  /* 0x0000002c2cef7223 */ /* 0x000fc800000100ef */
        /* <DEDUP_REMOVED lines=43> */
.L_x_690:
[----:B------:R-:W-:Y:S01]  /*2da0*/  HFMA2 R240, -RZ, RZ, 0, 1.1920928955078125e-07 ;  /* 0x00000002fff07431 */ /* 0x000fe200000001ff */
[----:B------:R-:W-:Y:S02]  /*2db0*/  MOV R12, R238 ;  /* 0x000000ee000c7202 */ /* 0x000fe40000000f00 */
[----:B------:R-:W-:-:S03]  /*2dc0*/  MOV R238, 0xffffffff ;  /* 0xffffffff00ee7802 */ /* 0x000fc60000000f00 */
[----:B------:R-:W-:-:S05]  /*2dd0*/  FADD.FTZ R12, R241, R12 ;  /* 0x0000000cf10c7221 */ /* 0x000fca0000010000 */
[----:B------:R-:W-:-:S07]  /*2de0*/  MOV R241, R12 ;  /* 0x0000000c00f17202 */ /* 0x000fce0000000f00 */
[----:B------:R-:W-:Y:S05]  /*2df0*/  WARPSYNC.COLLECTIVE R238, `(.L_x_691) ;  /* 0x00000000ee087348 */ /* 0x000fea0003c00000 */
[----:B------:R0:W1:Y:S02]  /*2e00*/  SHFL.BFLY P1, R238, R241, R240, R239 ;  /* 0x0c0000f0f1ee7389 */ /* 0x00006400000200ef */
[----:B01----:R-:W-:Y:S05]  /*2e10*/  ENDCOLLECTIVE ;  /* 0x000000000000791b */ /* 0x003fea0003800000 */
.L_x_691:
        /* <DEDUP_REMOVED lines=8> */
.L_x_692:
        /* <DEDUP_REMOVED lines=8> */
.L_x_693:
        /* <DEDUP_REMOVED lines=8> */
.L_x_694:
[----:B------:R-:W-:Y:S01]  /*2fa0*/  MOV R246, R238 ;  /* 0x000000ee00f67202 */ /* 0x000fe20000000f00 */
[----:B------:R-:W-:Y:S06]  /*2fb0*/  BRA `(.L_x_695) ;  /* 0xffffffe4006c7947 */ /* 0x000fec000383ffff */
.L_x_696:
        /* <DEDUP_REMOVED lines=12> */
.L_x_1106:


//--------------------- .text._ZN10layer_norm13ln_fwd_kernelINS_13Kernel_traitsI13__nv_bfloat16fS2_fjLj2048ELj1ELj4ELj1ELj16ENS_18Kernel_traits_baseILj2048ES2_fS2_fjLj128EEEEEEEvNS_9FwdParamsE --------------------------
	.section	.text._ZN10layer_norm13ln_fwd_kernelINS_13Kernel_traitsI13__nv_bfloat16fS2_fjLj2048ELj1ELj4ELj1ELj16ENS_18Kernel_traits_baseILj2048ES2_fS2_fjLj128EEEEEEEvNS_9FwdParamsE,"ax",@progbits
	.align	128
        .global         _ZN10layer_norm13ln_fwd_kernelINS_13Kernel_traitsI13__nv_bfloat16fS2_fjLj2048ELj1ELj4ELj1ELj16ENS_18Kernel_traits_baseILj2048ES2_fS2_fjLj128EEEEEEEvNS_9FwdParamsE
        .type           _ZN10layer_norm13ln_fwd_kernelINS_13Kernel_traitsI13__nv_bfloat16fS2_fjLj2048ELj1ELj4ELj1ELj16ENS_18Kernel_traits_baseILj2048ES2_fS2_fjLj128EEEEEEEvNS_9FwdParamsE,@function
        .size           _ZN10layer_norm13ln_fwd_kernelINS_13Kernel_traitsI13__nv_bfloat16fS2_fjLj2048ELj1ELj4ELj1ELj16ENS_18Kernel_traits_baseILj2048ES2_fS2_fjLj128EEEEEEEvNS_9FwdParamsE,(.L_x_1107 - _ZN10layer_norm13ln_fwd_kernelINS_13Kernel_traitsI13__nv_bfloat16fS2_fjLj2048ELj1ELj4ELj1ELj16ENS_18Kernel_traits_baseILj2048ES2_fS2_fjLj128EEEEEEEvNS_9FwdParamsE)
        .other          _ZN10layer_norm13ln_fwd_kernelINS_13Kernel_traitsI13__nv_bfloat16fS2_fjLj2048ELj1ELj4ELj1ELj16ENS_18Kernel_traits_baseILj2048ES2_fS2_fjLj128EEEEEEEvNS_9FwdParamsE,@"STO_CUDA_ENTRY STV_DEFAULT"
_ZN10layer_norm13ln_fwd_kernelINS_13Kernel_traitsI13__nv_bfloat16fS2_fjLj2048ELj1ELj4ELj1ELj16ENS_18Kernel_traits_baseILj2048ES2_fS2_fjLj128EEEEEEEvNS_9FwdParamsE:
.text._ZN10layer_norm13ln_fwd_kernelINS_13Kernel_traitsI13__nv_bfloat16fS2_fjLj2048ELj1ELj4ELj1ELj16ENS_18Kernel_traits_baseILj2048ES2_fS2_fjLj128EEEEEEEvNS_9FwdParamsE:
        /* <DEDUP_REMOVED lines=42> */
[----:B------:R0:W5:Y:S04]  /*02a0*/  LDG.E.64 R74, desc[UR4][R6.64+0x100] ;  /* 0x00010004064a7981 */ /* 0x000168000c1e1b00 */
[----:B------:R0:W5:Y:S04]  /*02b0*/  LDG.E.64 R72, desc[UR4][R6.64] ;  /* 0x0000000406487981 */ /* 0x000168000c1e1b00 */
[----:B------:R0:W5:Y:S04]  /*02c0*/  LDG.E.64 R70, desc[UR4][R4.64+0x200] ;  /* 0x0002000404467981 */ /* 0x000168000c1e1b00 */
[----:B------:R0:W5:Y:S04]  /*02d0*/  LDG.E.64 R68, desc[UR4][R4.64+0x100] ;  /* 0x0001000404447981 */ /* 0x000168000c1e1b00 */
[----:B------:R0:W5:Y:S01]  /*02e0*/  LDG.E.64 R2, desc[UR4][R4.64] ;  /* 0x0000000404027981 */ /* 0x000162000c1e1b00 */
[----:B---3--:R-:W-:-:S02]  /*02f0*/  SHF.R.U32.HI R184, RZ, 0x10, R129 ;  /* 0x00000010ffb87819 */ /* 0x008fc40000011681 */
[--C-:B--2---:R-:W-:Y:S02]  /*0300*/  SHF.R.U64 R181, R124, 0x10, R125.reuse ;  /* 0x000000107cb57819 */ /* 0x104fe4000000127d */
        /* <DEDUP_REMOVED lines=102> */
[----:B0-----:R-:W-:-:S07]  /*0970*/  PRMT R133, R133, 0x5410, R0 ;  /* 0x0000541085857816 */ /* 0x001fce0000000000 */
.L_x_698:
[----:B------:R-:W0:Y:S01]  /*0980*/  LDC.64 R186, c[0x0][0x390] ;  /* 0x0000e400ffba7b82 */ /* 0x000e220000000a00 */
[----:B------:R-:W-:-:S05]  /*0990*/  LEA R130, R131, R132, 0x9 ;  /* 0x0000008483827211 */ /* 0x000fca00078e48ff */
[----:B0-----:R-:W-:-:S05]  /*09a0*/  IMAD.WIDE.U32 R186, R130, 0x10, R186 ;  /* 0x0000001082ba7825 */ /* 0x001fca00078e00ba */
[----:B--2---:R-:W2:Y:S04]  /*09b0*/  LDG.E.128 R4, desc[UR4][R186.64] ;  /* 0x00000004ba047981 */ /* 0x004ea8000c1e1d00 */
        /* <DEDUP_REMOVED lines=15> */
[----:B------:R-:W-:Y:S01]  /*0ab0*/  UMOV UR6, 0xffffffff ;  /* 0xffffffff00067882 */ /* 0x000fe20000000000 */
[----:B-----5:R-:W-:-:S02]  /*0ac0*/  SHF.R.U64 R191, R2, 0x10, R3 ;  /* 0x0000001002bf7819 */ /* 0x020fc40000001203 */
[----:B------:R-:W-:Y:S02]  /*0ad0*/  SHF.R.U64 R190, R72, 0x10, R73 ;  /* 0x0000001048be7819 */ /* 0x000fe40000001249 */
[----:B------:R-:W-:Y:S02]  /*0ae0*/  SHF.R.U32.HI R196, RZ, 0x10, R3 ;  /* 0x00000010ffc47819 */ /* 0x000fe40000011603 */
[----:B------:R-:W-:Y:S02]  /*0af0*/  SHF.R.U32.HI R194, RZ, 0x10, R73 ;  /* 0x00000010ffc27819 */ /* 0x000fe40000011649 */
[----:B------:R-:W-:Y:S02]  /*0b00*/  SHF.R.U64 R189, R68, 0x10, R69 ;  /* 0x0000001044bd7819 */ /* 0x000fe40000001245 */
[----:B------:R-:W-:Y:S02]  /*0b10*/  SHF.R.U64 R188, R74, 0x10, R75 ;  /* 0x000000104abc7819 */ /* 0x000fe4000000124b */
[----:B------:R-:W-:-:S02]  /*0b20*/  SHF.R.U32.HI R193, RZ, 0x10, R69 ;  /* 0x00000010ffc17819 */ /* 0x000fc40000011645 */
[----:B------:R-:W-:Y:S02]  /*0b30*/  SHF.R.U32.HI R192, RZ, 0x10, R75 ;  /* 0x00000010ffc07819 */ /* 0x000fe4000001164b */
[----:B0-----:R-:W-:Y:S02]  /*0b40*/  SHF.R.U64 R187, R70, 0x10, R71 ;  /* 0x0000001046bb7819 */ /* 0x001fe40000001247 */
[----:B------:R-:W-:Y:S02]  /*0b50*/  SHF.R.U64 R186, R128, 0x10, R129 ;  /* 0x0000001080ba7819 */ /* 0x000fe40000001281 */
        /* <DEDUP_REMOVED lines=9> */
[----:B------:R-:W-:Y:S02]  /*0bf0*/  ISETP.NE.AND P0, PT, R132, RZ, PT ;  /* 0x000000ff8400720c */ /* 0x000fe40003f05270 */
[----:B------:R-:W-:Y:S02]  /*0c00*/  PRMT R187, R187, 0x5410, R187 ;  /* 0x00005410bbbb7816 */ /* 0x000fe400000000bb */
[----:B------:R-:W-:Y:S01]  /*0c10*/  PRMT R186, R186, 0x5410, R186 ;  /* 0x00005410baba7816 */ /* 0x000fe200000000ba */
        /* <DEDUP_REMOVED lines=63> */
[----:B------:R-:W-:-:S03]  /*1010*/  PRMT R185, R185, 0x5410, R195 ;  /* 0x00005410b9b97816 */ /* 0x000fc600000000c3 */
        /* <DEDUP_REMOVED lines=150> */
.L_x_710:
[----:B------:R-:W2:Y:S01]  /*1980*/  LDC R7, c[0x0][0x3d0] ;  /* 0x0000f400ff077b82 */ /* 0x000ea20000000800 */
[----:B-1----:R-:W-:Y:S01]  /*1990*/  FADD.FTZ R206, R9, R201 ;  /* 0x000000c909ce7221 */ /* 0x002fe20000010000 */
[----:B------:R-:W1:Y:S01]  /*19a0*/  S2R R11, SR_TID.X ;  /* 0x00000000000b7919 */ /* 0x000e620000002100 */
[----:B------:R-:W-:Y:S02]  /*19b0*/  PRMT R191, R2, 0x7610, R191 ;  /* 0x0000761002bf7816 */ /* 0x000fe400000000bf */
[----:B------:R-:W-:Y:S02]  /*19c0*/  PRMT R190, R72, 0x7610, R190 ;  /* 0x0000761048be7816 */ /* 0x000fe400000000be */
[----:B------:R-:W-:Y:S01]  /*19d0*/  PRMT R187, R70, 0x7610, R187 ;  /* 0x0000761046bb7816 */ /* 0x000fe200000000bb */
        /* <DEDUP_REMOVED lines=9> */
[----:B--2---:R-:W-:Y:S01]  /*1a70*/  FFMA.FTZ R7, R206, 0.00048828125, R7 ;  /* 0x3a000000ce077823 */ /* 0x004fe20000010007 */
[----:B------:R-:W-:-:S02]  /*1a80*/  PRMT R169, R112, 0x7610, R169 ;  /* 0x0000761070a97816 */ /* 0x000fc400000000a9 */
[----:B------:R-:W-:Y:S02]  /*1a90*/  PRMT R175, R118, 0x7610, R175 ;  /* 0x0000761076af7816 */ /* 0x000fe400000000af */
[----:B------:R-:W-:Y:S01]  /*1aa0*/  PRMT R173, R116, 0x7610, R173 ;  /* 0x0000761074ad7816 */ /* 0x000fe200000000ad */
[----:B------:R-:W2:Y:S01]  /*1ab0*/  MUFU.RSQ R7, R7 ;  /* 0x0000000700077308 */ /* 0x000ea20000001400 */
[----:B------:R-:W-:Y:S01]  /*1ac0*/  PRMT R163, R106, 0x7610, R163 ;  /* 0x000076106aa37816 */ /* 0x000fe200000000a3 */
[----:B---3--:R-:W-:Y:S01]  /*1ad0*/  @!P0 IMAD.WIDE R4, R131, 0x4, R4 ;  /* 0x0000000483048825 */ /* 0x008fe200078e0204 */
[----:B------:R-:W-:Y:S02]  /*1ae0*/  PRMT R161, R104, 0x7610, R161 ;  /* 0x0000761068a17816 */ /* 0x000fe400000000a1 */
[----:B-1----:R-:W-:Y:S02]  /*1af0*/  LOP3.LUT P1, RZ, R11, 0x1f, RZ, 0xc0, !PT ;  /* 0x0000001f0bff7812 */ /* 0x002fe4000782c0ff */
[----:B------:R1:W-:Y:S01]  /*1b00*/  @!P0 STG.E desc[UR4][R4.64], R195 ;  /* 0x000000c304008986 */ /* 0x0003e2000c101904 */
[----:B------:R-:W-:-:S02]  /*1b10*/  PRMT R167, R110, 0x7610, R167 ;  /* 0x000076106ea77816 */ /* 0x000fc400000000a7 */
[----:B------:R-:W-:Y:S02]  /*1b20*/  PRMT R165, R108, 0x7610, R165 ;  /* 0x000076106ca57816 */ /* 0x000fe400000000a5 */
[----:B------:R-:W-:Y:S02]  /*1b30*/  PRMT R159, R102, 0x7610, R159 ;  /* 0x00007610669f7816 */ /* 0x000fe4000000009f */
[----:B------:R-:W-:Y:S02]  /*1b40*/  PRMT R157, R100, 0x7610, R157 ;  /* 0x00007610649d7816 */ /* 0x000fe4000000009d */
[----:B------:R-:W-:Y:S01]  /*1b50*/  PRMT R155, R98, 0x7610, R155 ;  /* 0x00007610629b7816 */ /* 0x000fe2000000009b */
[-C--:B--2---:R-:W-:Y:S01]  /*1b60*/  FMUL.FTZ R0, R0, R7.reuse ;  /* 0x0000000700007220 */ /* 0x084fe20000410000 */
[-C--:B0-----:R-:W-:Y:S01]  /*1b70*/  FMUL.FTZ R9, R198, R7.reuse ;  /* 0x00000007c6097220 */ /* 0x081fe20000410000 */
[-C--:B------:R-:W-:Y:S01]  /*1b80*/  FMUL.FTZ R30, R30, R7.reuse ;  /* 0x000000071e1e7220 */ /* 0x080fe20000410000 */
[-C--:B------:R-:W-:Y:S01]  /*1b90*/  FMUL.FTZ R35, R22, R7.reuse ;  /* 0x0000000716237220 */ /* 0x080fe20000410000 */
[-C--:B------:R-:W-:Y:S01]  /*1ba0*/  FMUL.FTZ R212, R212, R7.reuse ;  /* 0x00000007d4d47220 */ /* 0x080fe20000410000 */
[----:B-1----:R-:W-:Y:S01]  /*1bb0*/  F2FP.BF16.F32.PACK_AB R5, RZ, R0 ;  /* 0x00000000ff05723e */ /* 0x002fe200000010ff */
[----:B------:R-:W-:Y:S01]  /*1bc0*/  FMUL.FTZ R13, R12, R7 ;  /* 0x000000070c0d7220 */ /* 0x000fe20000410000 */
[----:B------:R-:W-:Y:S01]  /*1bd0*/  F2FP.BF16.F32.PACK_AB R9, RZ, R9 ;  /* 0x00000009ff09723e */ /* 0x000fe200000010ff */
[-C--:B------:R-:W-:Y:S01]  /*1be0*/  FMUL.FTZ R26, R26, R7.reuse ;  /* 0x000000071a1a7220 */ /* 0x080fe20000410000 */
[-C--:B------:R-:W-:Y:S01]  /*1bf0*/  FMUL.FTZ R19, R32, R7.reuse ;  /* 0x0000000720137220 */ /* 0x080fe20000410000 */
[-C--:B------:R-:W-:Y:S01]  /*1c00*/  FMUL.FTZ R47, R46, R7.reuse ;  /* 0x000000072e2f7220 */ /* 0x080fe20000410000 */
[----:B------:R-:W-:Y:S01]  /*1c10*/  PRMT R5, R5, 0x5410, R9 ;  /* 0x0000541005057816 */ /* 0x000fe20000000009 */
[-C--:B------:R-:W-:Y:S01]  /*1c20*/  FMUL.FTZ R8, R8, R7.reuse ;  /* 0x0000000708087220 */ /* 0x080fe20000410000 */
[----:B------:R-:W-:Y:S01]  /*1c30*/  F2FP.BF16.F32.PACK_AB R32, RZ, R30 ;  /* 0x0000001eff20723e */ /* 0x000fe200000010ff */
[-C--:B------:R-:W-:Y:S01]  /*1c40*/  FMUL.FTZ R48, R48, R7.reuse ;  /* 0x0000000730307220 */ /* 0x080fe20000410000 */
[-C--:B------:R-:W-:Y:S01]  /*1c50*/  FMUL.FTZ R59, R59, R7.reuse ;  /* 0x000000073b3b7220 */ /* 0x080fe20000410000 */
[-C--:B------:R-:W-:Y:S01]  /*1c60*/  FMUL.FTZ R200, R200, R7.reuse ;  /* 0x00000007c8c87220 */ /* 0x080fe20000410000 */
        /* <DEDUP_REMOVED lines=9> */
[----:B------:R-:W-:Y:S01]  /*1d00*/  FMUL.FTZ R198, R52, R7 ;  /* 0x0000000734c67220 */ /* 0x000fe20000410000 */
[----:B------:R-:W-:Y:S01]  /*1d10*/  F2FP.BF16.F32.PACK_AB R47, RZ, R47 ;  /* 0x0000002fff2f723e */ /* 0x000fe200000010ff */
[----:B------:R-:W-:Y:S01]  /*1d20*/  HFMA2.BF16_V2 R9, R191, R5, R190 ;  /* 0x00000005bf097231 */ /* 0x000fe200002000be */
        /* <DEDUP_REMOVED lines=9> */
[----:B------:R-:W-:Y:S01]  /*1dc0*/  HFMA2.BF16_V2 R30, R123.H0_H0, R35.H0_H0, R121.H0_H0 ;  /* 0x200000237b1e7231 */ /* 0x000fe20000240879 */
[----:B------:R-:W-:Y:S01]  /*1dd0*/  F2FP.BF16.F32.PACK_AB R67, RZ, R67 ;  /* 0x00000043ff43723e */ /* 0x000fe200000010ff */
[----:B------:R-:W-:Y:S01]  /*1de0*/  HFMA2.BF16_V2 R35, R119.H0_H0, R26.H0_H0, R117.H0_H0 ;  /* 0x2000001a77237231 */ /* 0x000fe20000240875 */
[----:B------:R-:W-:Y:S01]  /*1df0*/  PRMT R4, R4, 0x5410, R13 ;  /* 0x0000541004047816 */ /* 0x000fe2000000000d */
[----:B------:R-:W-:Y:S01]  /*1e00*/  FMUL.FTZ R66, R66, R7 ;  /* 0x0000000742427220 */ /* 0x000fe20000410000 */
[----:B------:R-:W-:Y:S01]  /*1e10*/  F2FP.BF16.F32.PACK_AB R12, RZ, R12 ;  /* 0x0000000cff0c723e */ /* 0x000fe200000010ff */
[----:B------:R-:W-:Y:S01]  /*1e20*/  HFMA2.BF16_V2 R26, R99.H0_H0, R47.H0_H0, R97.H0_H0 ;  /* 0x2000002f631a7231 */ /* 0x000fe20000240861 */
[----:B------:R-:W-:Y:S01]  /*1e30*/  F2FP.BF16.F32.PACK_AB R11, RZ, R11 ;  /* 0x0000000bff0b723e */ /* 0x000fe200000010ff */
[----:B------:R-:W-:Y:S01]  /*1e40*/  HFMA2.BF16_V2 R47, R142.H1_H1, R49.H0_H0, R140.H1_H1 ;  /* 0x200000318e2f7231 */ /* 0x000fe20000260c8c */
[----:B------:R-:W-:Y:S01]  /*1e50*/  PRMT R10, R10, 0x5410, R8 ;  /* 0x000054100a0a7816 */ /* 0x000fe20000000008 */
[----:B------:R-:W-:Y:S01]  /*1e60*/  FMUL.FTZ R16, R24, R7 ;  /* 0x0000000718107220 */ /* 0x000fe20000410000 */
[----:B------:R-:W-:Y:S01]  /*1e70*/  F2FP.BF16.F32.PACK_AB R15, RZ, R15 ;  /* 0x0000000fff0f723e */ /* 0x000fe200000010ff */
[-C--:B------:R-:W-:Y:S01]  /*1e80*/  FMUL.FTZ R17, R222, R7.reuse ;  /* 0x00000007de117220 */ /* 0x080fe20000410000 */
[----:B------:R-:W-:Y:S01]  /*1e90*/  F2FP.BF16.F32.PACK_AB R14, RZ, R14 ;  /* 0x0000000eff0e723e */ /* 0x000fe200000010ff */
[----:B------:R-:W-:Y:S01]  /*1ea0*/  FMUL.FTZ R62, R62, R7 ;  /* 0x000000073e3e7220 */ /* 0x000fe20000410000 */
[----:B------:R-:W-:Y:S01]  /*1eb0*/  HFMA2.BF16_V2 R49, R133.H0_H0, R67.H0_H0, R133.H1_H1 ;  /* 0x2000004385317231 */ /* 0x000fe20000260885 */
[----:B------:R-:W-:Y:S01]  /*1ec0*/  F2FP.BF16.F32.PACK_AB R27, RZ, R27 ;  /* 0x0000001bff1b723e */ /* 0x000fe200000010ff */
[-C--:B------:R-:W-:Y:S01]  /*1ed0*/  FMUL.FTZ R33, R18, R7.reuse ;  /* 0x0000000712217220 */ /* 0x080fe20000410000 */
[----:B------:R-:W-:Y:S01]  /*1ee0*/  PRMT R67, R12, 0x5410, R11 ;  /* 0x000054100c437816 */ /* 0x000fe2000000000b */
[----:B------:R-:W-:Y:S01]  /*1ef0*/  HFMA2.BF16_V2 R12, R187, R4, R186 ;  /* 0x00000004bb0c7231 */ /* 0x000fe200002000ba */
[----:B------:R-:W-:Y:S01]  /*1f00*/  F2FP.BF16.F32.PACK_AB R50, RZ, R50 ;  /* 0x00000032ff32723e */ /* 0x000fe200000010ff */
[-C--:B------:R-:W-:Y:S01]  /*1f10*/  FMUL.FTZ R20, R28, R7.reuse ;  /* 0x000000071c147220 */ /* 0x080fe20000410000 */
[----:B------:R-:W-:Y:S01]  /*1f20*/  F2FP.BF16.F32.PACK_AB R66, RZ, R66 ;  /* 0x00000042ff42723e */ /* 0x000fe200000010ff */
[-C--:B------:R-:W-:Y:S01]  /*1f30*/  FMUL.FTZ R18, R226, R7.reuse ;  /* 0x00000007e2127220 */ /* 0x080fe20000410000 */
[----:B------:R-:W-:Y:S01]  /*1f40*/  PRMT R4, R9, 0x7632, R4 ;  /* 0x0000763209047816 */ /* 0x000fe20000000004 */
[-C--:B------:R-:W-:Y:S01]  /*1f50*/  FMUL.FTZ R199, R56, R7.reuse ;  /* 0x0000000738c77220 */ /* 0x080fe20000410000 */
[----:B------:R-:W-:Y:S01]  /*1f60*/  HFMA2.BF16_V2 R10, R189, R10, R188 ;  /* 0x0000000abd0a7231 */ /* 0x000fe200002000bc */
[----:B------:R-:W-:Y:S01]  /*1f70*/  PRMT R15, R15, 0x5410, R14 ;  /* 0x000054100f0f7816 */ /* 0x000fe2000000000e */
[----:B------:R-:W-:Y:S01]  /*1f80*/  HFMA2.BF16_V2 R67, R183, R67, R181 ;  /* 0x00000043b7437231 */ /* 0x000fe200002000b5 */
[----:B------:R-:W-:Y:S01]  /*1f90*/  F2FP.BF16.F32.PACK_AB R16, RZ, R16 ;  /* 0x00000010ff10723e */ /* 0x000fe200000010ff */
[----:B------:R-:W-:Y:S01]  /*1fa0*/  FMUL.FTZ R22, R36, R7 ;  /* 0x0000000724167220 */ /* 0x000fe20000410000 */
[----:B------:R-:W-:Y:S01]  /*1fb0*/  F2FP.BF16.F32.PACK_AB R17, RZ, R17 ;  /* 0x00000011ff11723e */ /* 0x000fe200000010ff */
[----:B------:R-:W-:Y:S01]  /*1fc0*/  FMUL.FTZ R21, R236, R7 ;  /* 0x00000007ec157220 */ /* 0x000fe20000410000 */
[----:B------:R-:W-:Y:S01]  /*1fd0*/  F2FP.BF16.F32.PACK_AB R56, RZ, R62 ;  /* 0x0000003eff38723e */ /* 0x000fe200000010ff */
[----:B------:R-:W-:Y:S01]  /*1fe0*/  HFMA2.BF16_V2 R62, R69.H0_H0, R27.H0_H0, R75.H0_H0 ;  /* 0x2000001b453e7231 */ /* 0x000fe2000024084b */
[----:B------:R-:W-:Y:S01]  /*1ff0*/  LOP3.LUT R4, R4, 0xffff, RZ, 0xc0, !PT ;  /* 0x0000ffff04047812 */ /* 0x000fe200078ec0ff */
[----:B------:R-:W-:Y:S01]  /*2000*/  HFMA2.BF16_V2 R27, R95.H0_H0, R50.H0_H0, R93.H0_H0 ;  /* 0x200000325f1b7231 */ /* 0x000fe2000024085d */
[----:B------:R-:W-:Y:S01]  /*2010*/  F2FP.BF16.F32.PACK_AB R20, RZ, R20 ;  /* 0x00000014ff14723e */ /* 0x000fe200000010ff */
[----:B------:R-:W-:Y:S01]  /*2020*/  HFMA2.BF16_V2 R50, R79.H0_H0, R66.H0_H0, R77.H0_H0 ;  /* 0x200000424f327231 */ /* 0x000fe2000024084d */
[----:B------:R-:W-:Y:S01]  /*2030*/  F2FP.BF16.F32.PACK_AB R18, RZ, R18 ;  /* 0x00000012ff12723e */ /* 0x000fe200000010ff */
[----:B------:R-:W-:Y:S01]  /*2040*/  IMAD.WIDE.U32 R4, R4, 0x10000, RZ ;  /* 0x0001000004047825 */ /* 0x000fe200078e00ff */
[----:B------:R-:W-:-:S03]  /*2050*/  PRMT R66, R16, 0x5410, R17 ;  /* 0x0000541010427816 */ /* 0x000fc60000000011 */
[----:B------:R-:W-:Y:S01]  /*2060*/  HFMA2.BF16_V2 R16, R179, R15, R177 ;  /* 0x0000000fb3107231 */ /* 0x000fe200002000b1 */
[----:B------:R-:W-:Y:S01]  /*2070*/  PRMT R8, R10, 0x7632, R8 ;  /* 0x000076320a087816 */ /* 0x000fe20000000008 */
[-C--:B------:R-:W-:Y:S01]  /*2080*/  FMUL.FTZ R25, R6, R7.reuse ;  /* 0x0000000706197220 */ /* 0x080fe20000410000 */
[----:B------:R-:W-:Y:S01]  /*2090*/  PRMT R20, R20, 0x5410, R18 ;  /* 0x0000541014147816 */ /* 0x000fe20000000012 */
[-C--:B------:R-:W-:Y:S01]  /*20a0*/  FMUL.FTZ R58, R58, R7.reuse ;  /* 0x000000073a3a7220 */ /* 0x080fe20000410000 */
[----:B------:R-:W-:Y:S01]  /*20b0*/  PRMT R11, R12, 0x7632, R11 ;  /* 0x000076320c0b7816 */ /* 0x000fe2000000000b */
[-C--:B------:R-:W-:Y:S01]  /*20c0*/  FMUL.FTZ R63, R63, R7.reuse ;  /* 0x000000073f3f7220 */ /* 0x080fe20000410000 */
[----:B------:R-:W-:Y:S01]  /*20d0*/  LOP3.LUT R8, R8, 0xffff, RZ, 0xc0, !PT ;  /* 0x0000ffff08087812 */ /* 0x000fe200078ec0ff */
[-C--:B------:R-:W-:Y:S01]  /*20e0*/  FMUL.FTZ R64, R64, R7.reuse ;  /* 0x0000000740407220 */ /* 0x080fe20000410000 */
[----:B------:R-:W-:Y:S01]  /*20f0*/  PRMT R14, R67, 0x7632, R14 ;  /* 0x00007632430e7816 */ /* 0x000fe2000000000e */
[-C--:B------:R-:W-:Y:S01]  /*2100*/  FMUL.FTZ R23, R230, R7.reuse ;  /* 0x00000007e6177220 */ /* 0x080fe20000410000 */
[----:B------:R-:W-:Y:S01]  /*2110*/  F2FP.BF16.F32.PACK_AB R22, RZ, R22 ;  /* 0x00000016ff16723e */ /* 0x000fe200000010ff */
[----:B------:R-:W-:Y:S01]  /*2120*/  FMUL.FTZ R65, R65, R7 ;  /* 0x0000000741417220 */ /* 0x000fe20000410000 */
[----:B------:R-:W-:Y:S01]  /*2130*/  F2FP.BF16.F32.PACK_AB R21, RZ, R21 ;  /* 0x00000015ff15723e */ /* 0x000fe200000010ff */
[----:B------:R-:W-:Y:S01]  /*2140*/  FMUL.FTZ R200, R57, R7 ;  /* 0x0000000739c87220 */ /* 0x000fe20000410000 */
[----:B------:R-:W-:Y:S01]  /*2150*/  LOP3.LUT R4, R4, 0xffff, R9, 0xf8, !PT ;  /* 0x0000ffff04047812 */ /* 0x000fe200078ef809 */
[----:B------:R-:W-:Y:S01]  /*2160*/  IMAD.WIDE.U32 R8, R8, 0x10000, RZ ;  /* 0x0001000008087825 */ /* 0x000fe200078e00ff */
[----:B------:R-:W-:-:S03]  /*2170*/  LOP3.LUT R11, R11, 0xffff, RZ, 0xc0, !PT ;  /* 0x0000ffff0b0b7812 */ /* 0x000fc600078ec0ff */
[----:B------:R-:W-:Y:S01]  /*2180*/  HFMA2.BF16_V2 R66, R175, R66, R173 ;  /* 0x00000042af427231 */ /* 0x000fe200002000ad */
[----:B------:R-:W-:Y:S01]  /*2190*/  F2FP.BF16.F32.PACK_AB R25, RZ, R25 ;  /* 0x00000019ff19723e */ /* 0x000fe200000010ff */
[----:B------:R-:W-:Y:S01]  /*21a0*/  HFMA2.BF16_V2 R20, R171, R20, R169 ;  /* 0x00000014ab147231 */ /* 0x000fe200002000a9 */
[----:B------:R-:W-:Y:S01]  /*21b0*/  PRMT R17, R12, 0x7610, R17 ;  /* 0x000076100c117816 */ /* 0x000fe20000000011 */
[-C--:B------:R-:W-:Y:S01]  /*21c0*/  FMUL.FTZ R60, R60, R7.reuse ;  /* 0x000000073c3c7220 */ /* 0x080fe20000410000 */
[----:B------:R-:W-:Y:S01]  /*21d0*/  PRMT R15, R62, 0x7610, R15 ;  /* 0x000076103e0f7816 */ /* 0x000fe2000000000f */
[-C--:B------:R-:W-:Y:S01]  /*21e0*/  FMUL.FTZ R220, R220, R7.reuse ;  /* 0x00000007dcdc7220 */ /* 0x080fe20000410000 */
[----:B------:R-:W-:Y:S01]  /*21f0*/  LOP3.LUT R12, R14, 0xffff, RZ, 0xc0, !PT ;  /* 0x0000ffff0e0c7812 */ /* 0x000fe200078ec0ff */
[-C--:B------:R-:W-:Y:S01]  /*2200*/  FMUL.FTZ R51, R40, R7.reuse ;  /* 0x0000000728337220 */ /* 0x080fe20000410000 */
[----:B------:R-:W-:Y:S01]  /*2210*/  F2FP.BF16.F32.PACK_AB R58, RZ, R58 ;  /* 0x0000003aff3a723e */ /* 0x000fe200000010ff */
[----:B------:R-:W-:Y:S01]  /*2220*/  FMUL.FTZ R53, R238, R7 ;  /* 0x00000007ee357220 */ /* 0x000fe20000410000 */
[----:B------:R-:W-:Y:S01]  /*2230*/  F2FP.BF16.F32.PACK_AB R57, RZ, R63 ;  /* 0x0000003fff39723e */ /* 0x000fe200000010ff */
[-C--:B------:R-:W-:Y:S01]  /*2240*/  FMUL.FTZ R61, R61, R7.reuse ;  /* 0x000000073d3d7220 */ /* 0x080fe20000410000 */
[----:B------:R-:W-:Y:S01]  /*2250*/  PRMT R22, R22, 0x5410, R21 ;  /* 0x0000541016167816 */ /* 0x000fe20000000015 */
[-C--:B------:R-:W-:Y:S01]  /*2260*/  FMUL.FTZ R34, R34, R7.reuse ;  /* 0x0000000722227220 */ /* 0x080fe20000410000 */
[----:B------:R-:W-:Y:S01]  /*2270*/  PRMT R14, R16, 0x7632, R14 ;  /* 0x00007632100e7816 */ /* 0x000fe2000000000e */
[-C--:B------:R-:W-:Y:S01]  /*2280*/  FMUL.FTZ R38, R38, R7.reuse ;  /* 0x0000000726267220 */ /* 0x080fe20000410000 */
[----:B------:R-:W-:Y:S01]  /*2290*/  F2FP.BF16.F32.PACK_AB R63, RZ, R64 ;  /* 0x00000040ff3f723e */ /* 0x000fe200000010ff */
[----:B------:R-:W-:Y:S01]  /*22a0*/  FMUL.FTZ R55, R44, R7 ;  /* 0x000000072c377220 */ /* 0x000fe20000410000 */
[----:B------:R-:W-:Y:S01]  /*22b0*/  PRMT R13, R10, 0x7610, R13 ;  /* 0x000076100a0d7816 */ /* 0x000fe2000000000d */
[----:B------:R-:W-:Y:S01]  /*22c0*/  IMAD.WIDE.U32 R10, R11, 0x10000, RZ ;  /* 0x000100000b0a7825 */ /* 0x000fe200078e00ff */
[----:B------:R-:W-:-:S03]  /*22d0*/  F2FP.BF16.F32.PACK_AB R19, RZ, R19 ;  /* 0x00000013ff13723e */ /* 0x000fc600000010ff */
[----:B------:R-:W-:Y:S01]  /*22e0*/  FMUL.FTZ R195, R242, R7 ;  /* 0x00000007f2c37220 */ /* 0x000fe20000410000 */
[----:B------:R-:W-:Y:S01]  /*22f0*/  F2FP.BF16.F32.PACK_AB R23, RZ, R23 ;  /* 0x00000017ff17723e */ /* 0x000fe200000010ff */
[----:B------:R-:W-:Y:S01]  /*2300*/  FMUL.FTZ R29, R210, R7 ;  /* 0x00000007d21d7220 */ /* 0x000fe20000410000 */
[----:B------:R-:W-:Y:S01]  /*2310*/  F2FP.BF16.F32.PACK_AB R64, RZ, R65 ;  /* 0x00000041ff40723e */ /* 0x000fe200000010ff */
[----:B------:R-:W-:Y:S01]  /*2320*/  HFMA2.BF16_V2 R65, R3.H0_H0, R25.H0_H0, R73.H0_H0 ;  /* 0x2000001903417231 */ /* 0x000fe20000240849 */
[--C-:B------:R-:W-:Y:S01]  /*2330*/  LOP3.LUT R9, R9, 0xffff, R15.reuse, 0xf8, !PT ;  /* 0x0000ffff09097812 */ /* 0x100fe200078ef80f */
[----:B------:R-:W-:Y:S01]  /*2340*/  HFMA2.BF16_V2 R25, R115.H0_H0, R32.H0_H0, R113.H0_H0 ;  /* 0x2000002073197231 */ /* 0x000fe20000240871 */
[----:B------:R-:W-:Y:S01]  /*2350*/  F2FP.BF16.F32.PACK_AB R31, RZ, R31 ;  /* 0x0000001fff1f723e */ /* 0x000fe200000010ff */
[----:B------:R-:W-:Y:S01]  /*2360*/  HFMA2.BF16_V2 R32, R87.H0_H0, R58.H0_H0, R85.H0_H0 ;  /* 0x2000003a57207231 */ /* 0x000fe20000240855 */
[----:B------:R-:W-:Y:S01]  /*2370*/  PRMT R15, R66, 0x7632, R15 ;  /* 0x00007632420f7816 */ /* 0x000fe2000000000f */
[----:B------:R-:W-:Y:S01]  /*2380*/  HFMA2.BF16_V2 R58, R163, R22, R161 ;  /* 0x00000016a33a7231 */ /* 0x000fe200002000a1 */
[----:B------:R-:W-:Y:S01]  /*2390*/  LOP3.LUT R14, R14, 0xffff, RZ, 0xc0, !PT ;  /* 0x0000ffff0e0e7812 */ /* 0x000fe200078ec0ff */
[----:B------:R-:W-:Y:S01]  /*23a0*/  FMUL.FTZ R45, R42, R7 ;  /* 0x000000072a2d7220 */ /* 0x000fe20000410000 */
[----:B------:R-:W-:Y:S01]  /*23b0*/  F2FP.BF16.F32.PACK_AB R33, RZ, R33 ;  /* 0x00000021ff21723e */ /* 0x000fe200000010ff */
[-C--:B------:R-:W-:Y:S01]  /*23c0*/  FMUL.FTZ R197, R246, R7.reuse ;  /* 0x00000007f6c57220 */ /* 0x080fe20000410000 */
[----:B------:R-:W-:Y:S01]  /*23d0*/  PRMT R19, R19, 0x5410, R23 ;  /* 0x0000541013137816 */ /* 0x000fe20000000017 */
[-C--:B------:R-:W-:Y:S01]  /*23e0*/  FMUL.FTZ R250, R250, R7.reuse ;  /* 0x00000007fafa7220 */ /* 0x080fe20000410000 */
[----:B------:R-:W-:Y:S01]  /*23f0*/  F2FP.BF16.F32.PACK_AB R59, RZ, R60 ;  /* 0x0000003cff3b723e */ /* 0x000fe200000010ff */
[-C--:B------:R-:W-:Y:S01]  /*2400*/  FMUL.FTZ R28, R228, R7.reuse ;  /* 0x00000007e41c7220 */ /* 0x080fe20000410000 */
[----:B------:R-:W-:Y:S01]  /*2410*/  LOP3.LUT R10, R10, 0xffff, R17, 0xf8, !PT ;  /* 0x0000ffff0a0a7812 */ /* 0x000fe200078ef811 */
[----:B------:R-:W-:Y:S01]  /*2420*/  HFMA2.BF16_V2 R23, R167, R19, R165 ;  /* 0x00000013a7177231 */ /* 0x000fe200002000a5 */
[----:B------:R-:W-:Y:S01]  /*2430*/  F2FP.BF16.F32.PACK_AB R24, RZ, R220 ;  /* 0x000000dcff18723e */ /* 0x000fe200000010ff */
[----:B------:R-:W-:Y:S01]  /*2440*/  FMUL.FTZ R202, R202, R7 ;  /* 0x00000007caca7220 */ /* 0x000fe20000410000 */
[----:B------:R-:W-:Y:S01]  /*2450*/  F2FP.BF16.F32.PACK_AB R51, RZ, R51 ;  /* 0x00000033ff33723e */ /* 0x000fe200000010ff */
[----:B------:R-:W-:Y:S01]  /*2460*/  FMUL.FTZ R6, R204, R7 ;  /* 0x00000007cc067220 */ /* 0x000fe20000410000 */
[----:B------:R-:W-:Y:S01]  /*2470*/  F2FP.BF16.F32.PACK_AB R53, RZ, R53 ;  /* 0x00000035ff35723e */ /* 0x000fe200000010ff */
[----:B------:R-:W-:Y:S01]  /*2480*/  FMUL.FTZ R37, R216, R7 ;  /* 0x00000007d8257220 */ /* 0x000fe20000410000 */
[----:B------:R-:W-:Y:S01]  /*2490*/  F2FP.BF16.F32.PACK_AB R60, RZ, R61 ;  /* 0x0000003dff3c723e */ /* 0x000fe200000010ff */
[----:B------:R-:W-:Y:S01]  /*24a0*/  HFMA2.BF16_V2 R61, R71.H0_H0, R31.H0_H0, R129.H0_H0 ;  /* 0x2000001f473d7231 */ /* 0x000fe20000240881 */
[----:B------:R-:W-:Y:S01]  /*24b0*/  LOP3.LUT R17, R15, 0xffff, RZ, 0xc0, !PT ;  /* 0x0000ffff0f117812 */ /* 0x000fe200078ec0ff */
[----:B------:R-:W-:Y:S01]  /*24c0*/  IMAD.WIDE.U32 R14, R14, 0x10000, RZ ;  /* 0x000100000e0e7825 */ /* 0x000fe200078e00ff */
[----:B------:R-:W-:-:S03]  /*24d0*/  F2FP.BF16.F32.PACK_AB R34, RZ, R34 ;  /* 0x00000022ff22723e */ /* 0x000fc600000010ff */
[----:B------:R-:W-:Y:S01]  /*24e0*/  HFMA2.BF16_V2 R31, R127.H0_H0, R33.H0_H0, R125.H0_H0 ;  /* 0x200000217f1f7231 */ /* 0x000fe2000024087d */
[----:B------:R-:W-:Y:S01]  /*24f0*/  LOP3.LUT R8, R8, 0xffff, R13, 0xf8, !PT ;  /* 0x0000ffff08087812 */ /* 0x000fe200078ef80d */
[----:B------:R-:W-:Y:S01]  /*2500*/  IMAD.WIDE.U32 R12, R12, 0x10000, RZ ;  /* 0x000100000c0c7825 */ /* 0x000fe200078e00ff */
[----:B------:R-:W-:-:S03]  /*2510*/  PRMT R18, R20, 0x7632, R18 ;  /* 0x0000763214127816 */ /* 0x000fc60000000012 */
[----:B------:R-:W-:Y:S01]  /*2520*/  HFMA2.BF16_V2 R33, R83.H0_H0, R56.H0_H0, R81.H0_H0 ;  /* 0x2000003853217231 */ /* 0x000fe20000240851 */
[----:B------:R-:W-:Y:S01]  /*2530*/  PRMT R21, R30, 0x7610, R21 ;  /* 0x000076101e157816 */ /* 0x000fe20000000015 */
[----:B------:R-:W-:Y:S01]  /*2540*/  FMUL.FTZ R39, R224, R7 ;  /* 0x00000007e0277220 */ /* 0x000fe20000410000 */
[----:B------:R-:W-:Y:S01]  /*2550*/  F2FP.BF16.F32.PACK_AB R42, RZ, R38 ;  /* 0x00000026ff2a723e */ /* 0x000fe200000010ff */
[----:B------:R-:W-:Y:S01]  /*2560*/  HFMA2.BF16_V2 R38, R178.H1_H1, R24.H0_H0, R176.H1_H1 ;  /* 0x20000018b2267231 */ /* 0x000fe20000260cb0 */
[----:B------:R-:W-:Y:S01]  /*2570*/  F2FP.BF16.F32.PACK_AB R55, RZ, R55 ;  /* 0x00000037ff37723e */ /* 0x000fe200000010ff */
[----:B------:R-:W-:Y:S01]  /*2580*/  HFMA2.BF16_V2 R24, R111.H0_H0, R34.H0_H0, R109.H0_H0 ;  /* 0x200000226f187231 */ /* 0x000fe2000024086d */
[----:B------:R-:W-:Y:S01]  /*2590*/  F2FP.BF16.F32.PACK_AB R195, RZ, R195 ;  /* 0x000000c3ffc3723e */ /* 0x000fe200000010ff */
[----:B------:R-:W-:Y:S01]  /*25a0*/  HFMA2.BF16_V2 R34, R91.H0_H0, R48.H0_H0, R89.H0_H0 ;  /* 0x200000305b227231 */ /* 0x000fe20000240859 */
[----:B------:R-:W-:Y:S01]  /*25b0*/  PRMT R51, R51, 0x5410, R53 ;  /* 0x0000541033337816 */ /* 0x000fe20000000035 */
[----:B------:R-:W-:Y:S01]  /*25c0*/  HFMA2.BF16_V2 R48, R138.H1_H1, R57.H0_H0, R136.H1_H1 ;  /* 0x200000398a307231 */ /* 0x000fe20000260c88 */
[----:B------:R-:W-:Y:S01]  /*25d0*/  PRMT R19, R16, 0x7610, R19 ;  /* 0x0000761010137816 */ /* 0x000fe20000000013 */
[----:B------:R-:W-:Y:S01]  /*25e0*/  IMAD.WIDE.U32 R16, R17, 0x10000, RZ ;  /* 0x0001000011107825 */ /* 0x000fe200078e00ff */
[----:B------:R-:W-:-:S03]  /*25f0*/  LOP3.LUT R18, R18, 0xffff, RZ, 0xc0, !PT ;  /* 0x0000ffff12127812 */ /* 0x000fc600078ec0ff */
[----:B------:R-:W-:Y:S01]  /*2600*/  HFMA2.BF16_V2 R57, R159, R51, R157 ;  /* 0x000000339f397231 */ /* 0x000fe2000020009d */
[----:B------:R-:W-:Y:S01]  /*2610*/  F2FP.BF16.F32.PACK_AB R29, RZ, R29 ;  /* 0x0000001dff1d723e */ /* 0x000fe200000010ff */
[-C--:B------:R-:W-:Y:S01]  /*2620*/  FMUL.FTZ R41, R232, R7.reuse ;  /* 0x00000007e8297220 */ /* 0x080fe20000410000 */
[----:B------:R-:W-:Y:S01]  /*2630*/  LOP3.LUT R15, R15, 0xffff, R21, 0xf8, !PT ;  /* 0x0000ffff0f0f7812 */ /* 0x000fe200078ef815 */
[-C--:B------:R-:W-:Y:S01]  /*2640*/  FMUL.FTZ R43, R234, R7.reuse ;  /* 0x00000007ea2b7220 */ /* 0x080fe20000410000 */
[----:B------:R-:W-:Y:S01]  /*2650*/  LOP3.LUT R13, R13, 0xffff, R31, 0xf8, !PT ;  /* 0x0000ffff0d0d7812 */ /* 0x000fe200078ef81f */
[----:B------:R-:W-:Y:S01]  /*2660*/  HFMA2.BF16_V2 R36, R185.H1_H1, R29.H0_H0, R184.H1_H1 ;  /* 0x2000001db9247231 */ /* 0x000fe20000260cb8 */
[----:B------:R-:W-:Y:S01]  /*2670*/  PRMT R21, R20, 0x7610, R21 ;  /* 0x0000761014157816 */ /* 0x000fe20000000015 */
[----:B------:R-:W-:Y:S01]  /*2680*/  HFMA2.BF16_V2 R29, R107.H0_H0, R42.H0_H0, R105.H0_H0 ;  /* 0x2000002a6b1d7231 */ /* 0x000fe20000240869 */
[----:B------:R-:W-:Y:S01]  /*2690*/  PRMT R55, R55, 0x5410, R195 ;  /* 0x0000541037377816 */ /* 0x000fe200000000c3 */
[-C--:B------:R-:W-:Y:S01]  /*26a0*/  FMUL.FTZ R240, R240, R7.reuse ;  /* 0x00000007f0f07220 */ /* 0x080fe20000410000 */
[----:B------:R-:W-:Y:S01]  /*26b0*/  PRMT R153, R96, 0x7610, R153 ;  /* 0x0000761060997816 */ /* 0x000fe20000000099 */
[-C--:B------:R-:W-:Y:S01]  /*26c0*/  FMUL.FTZ R46, R244, R7.reuse ;  /* 0x00000007f42e7220 */ /* 0x080fe20000410000 */
[----:B------:R-:W-:Y:S01]  /*26d0*/  PRMT R31, R66, 0x7610, R31 ;  /* 0x00007610421f7816 */ /* 0x000fe2000000001f */
[-C--:B------:R-:W-:Y:S01]  /*26e0*/  FMUL.FTZ R248, R248, R7.reuse ;  /* 0x00000007f8f87220 */ /* 0x080fe20000410000 */
[----:B------:R-:W-:Y:S01]  /*26f0*/  PRMT R20, R23, 0x7632, R20 ;  /* 0x0000763217147816 */ /* 0x000fe20000000014 */
[----:B------:R-:W-:Y:S01]  /*2700*/  FMUL.FTZ R252, R252, R7 ;  /* 0x00000007fcfc7220 */ /* 0x000fe20000410000 */
[----:B------:R-:W-:Y:S01]  /*2710*/  PRMT R22, R58, 0x7632, R22 ;  /* 0x000076323a167816 */ /* 0x000fe20000000016 */
[----:B------:R-:W-:Y:S01]  /*2720*/  HFMA2.BF16_V2 R56, R155, R55, R153 ;  /* 0x000000379b387231 */ /* 0x000fe20000200099 */
[----:B------:R-:W-:Y:S01]  /*2730*/  LOP3.LUT R14, R14, 0xffff, R19, 0xf8, !PT ;  /* 0x0000ffff0e0e7812 */ /* 0x000fe200078ef813 */
[----:B------:R-:W-:Y:S01]  /*2740*/  IMAD.WIDE.U32 R18, R18, 0x10000, RZ ;  /* 0x0001000012127825 */ /* 0x000fe200078e00ff */
[----:B------:R-:W-:-:S02]  /*2750*/  F2FP.BF16.F32.PACK_AB R197, RZ, R197 ;  /* 0x000000c5ffc5723e */ /* 0x000fc400000010ff */
[----:B------:R-:W-:Y:S02]  /*2760*/  F2FP.BF16.F32.PACK_AB R198, RZ, R198 ;  /* 0x000000c6ffc6723e */ /* 0x000fe400000010ff */
[----:B------:R-:W-:Y:S02]  /*2770*/  F2FP.BF16.F32.PACK_AB R54, RZ, R250 ;  /* 0x000000faff36723e */ /* 0x000fe400000010ff */
[----:B------:R-:W-:Y:S02]  /*2780*/  F2FP.BF16.F32.PACK_AB R28, RZ, R28 ;  /* 0x0000001cff1c723e */ /* 0x000fe400000010ff */
[----:B------:R-:W-:Y:S02]  /*2790*/  LOP3.LUT R16, R16, 0xffff, R31, 0xf8, !PT ;  /* 0x0000ffff10107812 */ /* 0x000fe400078ef81f */
[----:B------:R-:W-:Y:S01]  /*27a0*/  LOP3.LUT R20, R20, 0xffff, RZ, 0xc0, !PT ;  /* 0x0000ffff14147812 */ /* 0x000fe200078ec0ff */
[----:B------:R-:W-:Y:S01]  /*27b0*/  HFMA2.BF16_V2 R40, R170.H1_H1, R28.H0_H0, R168.H1_H1 ;  /* 0x2000001caa287231 */ /* 0x000fe20000260ca8 */
[----:B------:R-:W-:-:S02]  /*27c0*/  LOP3.LUT R22, R22, 0xffff, RZ, 0xc0, !PT ;  /* 0x0000ffff16167812 */ /* 0x000fc400078ec0ff */
[----:B------:R-:W-:Y:S02]  /*27d0*/  F2FP.BF16.F32.PACK_AB R45, RZ, R45 ;  /* 0x0000002dff2d723e */ /* 0x000fe400000010ff */
[----:B------:R-:W-:Y:S02]  /*27e0*/  PRMT R31, R24, 0x7610, R31 ;  /* 0x00007610181f7816 */ /* 0x000fe4000000001f */
[----:B------:R-:W-:Y:S01]  /*27f0*/  PRMT R24, R57, 0x7632, R24 ;  /* 0x0000763239187816 */ /* 0x000fe20000000018 */
[----:B------:R-:W-:Y:S01]  /*2800*/  HFMA2.BF16_V2 R28, R103.H0_H0, R45.H0_H0, R101.H0_H0 ;  /* 0x2000002d671c7231 */ /* 0x000fe20000240865 */
[----:B------:R-:W-:Y:S02]  /*2810*/  PRMT R52, R52, 0x5410, R197 ;  /* 0x0000541034347816 */ /* 0x000fe400000000c5 */
[----:B------:R-:W-:Y:S02]  /*2820*/  PRMT R151, R94, 0x7610, R151 ;  /* 0x000076105e977816 */ /* 0x000fe40000000097 */
[----:B------:R-:W-:-:S02]  /*2830*/  PRMT R149, R92, 0x7610, R149 ;  /* 0x000076105c957816 */ /* 0x000fc40000000095 */
[----:B------:R-:W-:Y:S02]  /*2840*/  PRMT R198, R198, 0x5410, R54 ;  /* 0x00005410c6c67816 */ /* 0x000fe40000000036 */
[----:B------:R-:W-:Y:S01]  /*2850*/  PRMT R147, R90, 0x7610, R147 ;  /* 0x000076105a937816 */ /* 0x000fe20000000093 */
[----:B------:R-:W-:Y:S01]  /*2860*/  HFMA2.BF16_V2 R55, R151, R52, R149 ;  /* 0x0000003497377231 */ /* 0x000fe20000200095 */
[----:B------:R-:W-:Y:S02]  /*2870*/  PRMT R145, R88, 0x7610, R145 ;  /* 0x0000761058917816 */ /* 0x000fe40000000091 */
[----:B------:R-:W-:Y:S02]  /*2880*/  LOP3.LUT R19, R19, 0xffff, R25, 0xf8, !PT ;  /* 0x0000ffff13137812 */ /* 0x000fe400078ef819 */
[----:B------:R-:W-:Y:S02]  /*2890*/  LOP3.LUT R17, R17, 0xffff, R35, 0xf8, !PT ;  /* 0x0000ffff11117812 */ /* 0x000fe400078ef823 */
[----:B------:R-:W-:Y:S01]  /*28a0*/  LOP3.LUT R18, R18, 0xffff, R21, 0xf8, !PT ;  /* 0x0000ffff12127812 */ /* 0x000fe200078ef815 */
[----:B------:R-:W-:Y:S01]  /*28b0*/  IMAD.WIDE.U32 R20, R20, 0x10000, RZ ;  /* 0x0001000014147825 */ /* 0x000fe200078e00ff */
[----:B------:R-:W-:-:S03]  /*28c0*/  PRMT R25, R23, 0x7610, R25 ;  /* 0x0000761017197816 */ /* 0x000fc60000000019 */
[----:B------:R-:W-:Y:S01]  /*28d0*/  HFMA2.BF16_V2 R54, R147, R198, R145 ;  /* 0x000000c693367231 */ /* 0x000fe20000200091 */
[----:B------:R-:W-:Y:S01]  /*28e0*/  PRMT R35, R29, 0x7610, R35 ;  /* 0x000076101d237816 */ /* 0x000fe20000000023 */
[----:B------:R-:W-:Y:S01]  /*28f0*/  IMAD.WIDE.U32 R22, R22, 0x10000, RZ ;  /* 0x0001000016167825 */ /* 0x000fe200078e00ff */
[----:B------:R-:W-:Y:S02]  /*2900*/  PRMT R29, R58, 0x7610, R29 ;  /* 0x000076103a1d7816 */ /* 0x000fe4000000001d */
[----:B------:R-:W-:Y:S02]  /*2910*/  LOP3.LUT R24, R24, 0xffff, RZ, 0xc0, !PT ;  /* 0x0000ffff18187812 */ /* 0x000fe400078ec0ff */
[----:B------:R-:W-:Y:S02]  /*2920*/  LOP3.LUT R20, R20, 0xffff, R25, 0xf8, !PT ;  /* 0x0000ffff14147812 */ /* 0x000fe400078ef819 */
[--C-:B------:R-:W-:Y:S01]  /*2930*/  LOP3.LUT R22, R22, 0xffff, R29.reuse, 0xf8, !PT ;  /* 0x0000ffff16167812 */ /* 0x100fe200078ef81d */
[----:B------:R-:W-:Y:S01]  /*2940*/  IMAD.WIDE.U32 R24, R24, 0x10000, RZ ;  /* 0x0001000018187825 */ /* 0x000fe200078e00ff */
[----:B------:R-:W-:-:S02]  /*2950*/  PRMT R29, R28, 0x7610, R29 ;  /* 0x000076101c1d7816 */ /* 0x000fc4000000001d */
[----:B------:R-:W-:Y:S02]  /*2960*/  PRMT R28, R56, 0x7632, R28 ;  /* 0x00007632381c7816 */ /* 0x000fe4000000001c */
[----:B------:R-:W-:Y:S02]  /*2970*/  F2FP.BF16.F32.PACK_AB R0, RZ, R202 ;  /* 0x000000caff00723e */ /* 0x000fe400000010ff */
[----:B------:R-:W-:Y:S02]  /*2980*/  PRMT R139, R82, 0x7610, R139 ;  /* 0x00007610528b7816 */ /* 0x000fe4000000008b */
[----:B------:R-:W-:Y:S01]  /*2990*/  PRMT R59, R59, 0x5410, R60 ;  /* 0x000054103b3b7816 */ /* 0x000fe2000000003c */
[----:B------:R-:W-:Y:S01]  /*29a0*/  HFMA2.BF16_V2 R0, R196.H1_H1, R0.H0_H0, R194.H1_H1 ;  /* 0x20000000c4007231 */ /* 0x000fe20000260cc2 */
[----:B------:R-:W-:Y:S02]  /*29b0*/  PRMT R137, R80, 0x7610, R137 ;  /* 0x0000761050897816 */ /* 0x000fe40000000089 */
[----:B------:R-:W-:-:S02]  /*29c0*/  PRMT R30, R55, 0x7632, R30 ;  /* 0x00007632371e7816 */ /* 0x000fc4000000001e */
[----:B------:R-:W-:Y:S02]  /*29d0*/  F2FP.BF16.F32.PACK_AB R6, RZ, R6 ;  /* 0x00000006ff06723e */ /* 0x000fe400000010ff */
[----:B------:R-:W-:Y:S01]  /*29e0*/  F2FP.BF16.F32.PACK_AB R199, RZ, R199 ;  /* 0x000000c7ffc7723e */ /* 0x000fe200000010ff */
[----:B------:R-:W-:Y:S01]  /*29f0*/  HFMA2.BF16_V2 R53, R139, R59, R137 ;  /* 0x0000003b8b357231 */ /* 0x000fe20000200089 */
[----:B------:R-:W-:Y:S01]  /*2a00*/  F2FP.BF16.F32.PACK_AB R200, RZ, R200 ;  /* 0x000000c8ffc8723e */ /* 0x000fe200000010ff */
[----:B------:R-:W-:Y:S01]  /*2a10*/  HFMA2.BF16_V2 R6, R193.H1_H1, R6.H0_H0, R192.H1_H1 ;  /* 0x20000006c1067231 */ /* 0x000fe20000260cc0 */
[----:B------:R-:W-:Y:S02]  /*2a20*/  LOP3.LUT R25, R25, 0xffff, R29, 0xf8, !PT ;  /* 0x0000ffff19197812 */ /* 0x000fe400078ef81d */
[----:B------:R-:W-:Y:S02]  /*2a30*/  LOP3.LUT R28, R28, 0xffff, RZ, 0xc0, !PT ;  /* 0x0000ffff1c1c7812 */ /* 0x000fe400078ec0ff */
[----:B------:R-:W-:-:S02]  /*2a40*/  LOP3.LUT R29, R30, 0xffff, RZ, 0xc0, !PT ;  /* 0x0000ffff1e1d7812 */ /* 0x000fc400078ec0ff */
[----:B------:R-:W-:Y:S02]  /*2a50*/  F2FP.BF16.F32.PACK_AB R37, RZ, R37 ;  /* 0x00000025ff25723e */ /* 0x000fe400000010ff */
[----:B------:R-:W-:Y:S02]  /*2a60*/  PRMT R199, R199, 0x5410, R200 ;  /* 0x00005410c7c77816 */ /* 0x000fe400000000c8 */
[----:B------:R-:W-:Y:S01]  /*2a70*/  PRMT R143, R86, 0x7610, R143 ;  /* 0x00007610568f7816 */ /* 0x000fe2000000008f */
[----:B------:R-:W-:Y:S01]  /*2a80*/  HFMA2.BF16_V2 R37, R182.H1_H1, R37.H0_H0, R180.H1_H1 ;  /* 0x20000025b6257231 */ /* 0x000fe20000260cb4 */
[----:B------:R-:W-:Y:S02]  /*2a90*/  PRMT R141, R84, 0x7610, R141 ;  /* 0x00007610548d7816 */ /* 0x000fe4000000008d */
[----:B------:R-:W-:Y:S02]  /*2aa0*/  F2FP.BF16.F32.PACK_AB R39, RZ, R39 ;  /* 0x00000027ff27723e */ /* 0x000fe400000010ff */
[----:B------:R-:W-:Y:S01]  /*2ab0*/  LOP3.LUT R23, R23, 0xffff, R35, 0xf8, !PT ;  /* 0x0000ffff17177812 */ /* 0x000fe200078ef823 */
[----:B------:R-:W-:Y:S01]  /*2ac0*/  HFMA2.BF16_V2 R52, R143, R199, R141 ;  /* 0x000000c78f347231 */ /* 0x000fe2000020008d */
[----:B------:R-:W-:Y:S01]  /*2ad0*/  LOP3.LUT R24, R24, 0xffff, R57, 0xf8, !PT ;  /* 0x0000ffff18187812 */ /* 0x000fe200078ef839 */
[----:B------:R-:W-:Y:S01]  /*2ae0*/  HFMA2.BF16_V2 R39, R174.H1_H1, R39.H0_H0, R172.H1_H1 ;  /* 0x20000027ae277231 */ /* 0x000fe20000260cac */
[----:B------:R-:W-:-:S02]  /*2af0*/  PRMT R30, R54, 0x7632, R30 ;  /* 0x00007632361e7816 */ /* 0x000fc4000000001e */
[----:B------:R-:W-:Y:S02]  /*2b00*/  PRMT R35, R26, 0x7610, R35 ;  /* 0x000076101a237816 */ /* 0x000fe40000000023 */
[----:B------:R-:W-:Y:S01]  /*2b10*/  PRMT R57, R27, 0x7610, R57 ;  /* 0x000076101b397816 */ /* 0x000fe20000000039 */
[----:B------:R-:W-:Y:S01]  /*2b20*/  IMAD.WIDE.U32 R26, R28, 0x10000, RZ ;  /* 0x000100001c1a7825 */ /* 0x000fe200078e00ff */
[----:B------:R-:W-:Y:S02]  /*2b30*/  LOP3.LUT R21, R21, 0xffff, R31, 0xf8, !PT ;  /* 0x0000ffff15157812 */ /* 0x000fe400078ef81f */
[----:B------:R-:W-:Y:S01]  /*2b40*/  LOP3.LUT R5, R5, 0xffff, R65, 0xf8, !PT ;  /* 0x0000ffff05057812 */ /* 0x000fe200078ef841 */
[----:B------:R-:W-:Y:S01]  /*2b50*/  IMAD.WIDE.U32 R28, R29, 0x10000, RZ ;  /* 0x000100001d1c7825 */ /* 0x000fe200078e00ff */
[----:B------:R-:W-:Y:S02]  /*2b60*/  PRMT R31, R56, 0x7610, R31 ;  /* 0x00007610381f7816 */ /* 0x000fe4000000001f */
[----:B------:R-:W-:-:S02]  /*2b70*/  LOP3.LUT R30, R30, 0xffff, RZ, 0xc0, !PT ;  /* 0x0000ffff1e1e7812 */ /* 0x000fc400078ec0ff */
[----:B------:R-:W-:Y:S02]  /*2b80*/  SHF.L.U32 R0, R0, 0x10, RZ ;  /* 0x0000001000007819 */ /* 0x000fe400000006ff */
[----:B------:R-:W-:Y:S02]  /*2b90*/  SHF.L.U32 R36, R36, 0x10, RZ ;  /* 0x0000001024247819 */ /* 0x000fe400000006ff */
[----:B------:R-:W-:Y:S02]  /*2ba0*/  LOP3.LUT R11, R11, 0xffff, R61, 0xf8, !PT ;  /* 0x0000ffff0b0b7812 */ /* 0x000fe400078ef83d */
[----:B------:R-:W-:Y:S02]  /*2bb0*/  SHF.L.U32 R6, R6, 0x10, RZ ;  /* 0x0000001006067819 */ /* 0x000fe400000006ff */
[----:B------:R-:W-:Y:S02]  /*2bc0*/  SHF.L.U32 R38, R38, 0x10, RZ ;  /* 0x0000001026267819 */ /* 0x000fe400000006ff */
[----:B------:R-:W-:-:S02]  /*2bd0*/  F2FP.BF16.F32.PACK_AB R41, RZ, R41 ;  /* 0x00000029ff29723e */ /* 0x000fc400000010ff */
[----:B------:R-:W-:Y:S02]  /*2be0*/  PRMT R63, R63, 0x5410, R64 ;  /* 0x000054103f3f7816 */ /* 0x000fe40000000040 */
[----:B------:R-:W-:Y:S01]  /*2bf0*/  PRMT R135, R78, 0x7610, R135 ;  /* 0x000076104e877816 */ /* 0x000fe20000000087 */
[----:B------:R-:W-:Y:S01]  /*2c00*/  HFMA2.BF16_V2 R41, R166.H1_H1, R41.H0_H0, R164.H1_H1 ;  /* 0x20000029a6297231 */ /* 0x000fe20000260ca4 */
[----:B------:R-:W-:Y:S02]  /*2c10*/  PRMT R134, R76, 0x7610, R134 ;  /* 0x000076104c867816 */ /* 0x000fe40000000086 */
[----:B------:R-:W-:Y:S01]  /*2c20*/  LOP3.LUT R26, R26, 0xffff, R31, 0xf8, !PT ;  /* 0x0000ffff1a1a7812 */ /* 0x000fe200078ef81f */
[----:B------:R-:W-:Y:S01]  /*2c30*/  IMAD.WIDE.U32 R30, R30, 0x10000, RZ ;  /* 0x000100001e1e7825 */ /* 0x000fe200078e00ff */
[----:B------:R-:W-:-:S03]  /*2c40*/  LOP3.LUT R59, R27, 0xffff, R35, 0xf8, !PT ;  /* 0x0000ffff1b3b7812 */ /* 0x000fc600078ef823 */
[----:B------:R-:W-:Y:S01]  /*2c50*/  HFMA2.BF16_V2 R51, R135, R63, R134 ;  /* 0x0000003f87337231 */ /* 0x000fe20000200086 */
[----:B------:R-:W-:Y:S02]  /*2c60*/  LOP3.LUT R56, R29, 0xffff, R57, 0xf8, !PT ;  /* 0x0000ffff1d387812 */ /* 0x000fe400078ef839 */
[----:B------:R-:W-:Y:S02]  /*2c70*/  LOP3.LUT R5, R5, R0, RZ, 0xfc, !PT ;  /* 0x0000000005057212 */ /* 0x000fe400078efcff */
[----:B------:R-:W-:Y:S02]  /*2c80*/  PRMT R35, R52, 0x7632, R35 ;  /* 0x0000763234237816 */ /* 0x000fe40000000023 */
[----:B------:R-:W-:Y:S02]  /*2c90*/  PRMT R29, R34, 0x7610, R29 ;  /* 0x00007610221d7816 */ /* 0x000fe4000000001d */
[----:B------:R-:W-:Y:S02]  /*2ca0*/  LOP3.LUT R9, R9, R6, RZ, 0xfc, !PT ;  /* 0x0000000609097212 */ /* 0x000fe400078efcff */
[----:B------:R-:W-:-:S02]  /*2cb0*/  SHF.L.U32 R0, R37, 0x10, RZ ;  /* 0x0000001025007819 */ /* 0x000fc400000006ff */
[----:B------:R-:W-:Y:S02]  /*2cc0*/  LOP3.LUT R11, R11, R36, RZ, 0xfc, !PT ;  /* 0x000000240b0b7212 */ /* 0x000fe400078efcff */
[----:B------:R-:W-:Y:S01]  /*2cd0*/  PRMT R27, R54, 0x7610, R27 ;  /* 0x00007610361b7816 */ /* 0x000fe2000000001b */
[----:B------:R-:W0:Y:S01]  /*2ce0*/  @!P1 LDC.64 R36, c[0x0][0x3a8] ;  /* 0x0000ea00ff249b82 */ /* 0x000e220000000a00 */
[----:B------:R-:W-:Y:S02]  /*2cf0*/  PRMT R34, R53, 0x7632, R34 ;  /* 0x0000763235227816 */ /* 0x000fe40000000022 */
[----:B------:R-:W-:Y:S02]  /*2d00*/  SHF.L.U32 R6, R39, 0x10, RZ ;  /* 0x0000001027067819 */ /* 0x000fe400000006ff */
[----:B------:R-:W-:Y:S02]  /*2d10*/  LOP3.LUT R15, R15, R38, RZ, 0xfc, !PT ;  /* 0x000000260f0f7212 */ /* 0x000fe400078efcff */
[----:B------:R-:W-:Y:S01]  /*2d20*/  SHF.L.U32 R40, R40, 0x10, RZ ;  /* 0x0000001028287819 */ /* 0x000fe200000006ff */
[----:B------:R-:W1:Y:S01]  /*2d30*/  LDC.64 R38, c[0x0][0x398] ;  /* 0x0000e600ff267b82 */ /* 0x000e620000000a00 */
[----:B------:R-:W-:-:S02]  /*2d40*/  LOP3.LUT R35, R35, 0xffff, RZ, 0xc0, !PT ;  /* 0x0000ffff23237812 */ /* 0x000fc400078ec0ff */
[----:B------:R-:W-:Y:S02]  /*2d50*/  LOP3.LUT R30, R30, 0xffff, R27, 0xf8, !PT ;  /* 0x0000ffff1e1e7812 */ /* 0x000fe400078ef81b */
[----:B------:R-:W-:Y:S02]  /*2d60*/  LOP3.LUT R34, R34, 0xffff, RZ, 0xc0, !PT ;  /* 0x0000ffff22227812 */ /* 0x000fe400078ec0ff */
[----:B------:R-:W-:Y:S02]  /*2d70*/  LOP3.LUT R28, R28, 0xffff, R55, 0xf8, !PT ;  /* 0x0000ffff1c1c7812 */ /* 0x000fe400078ef837 */
[----:B------:R-:W-:Y:S02]  /*2d80*/  PRMT R27, R52, 0x7610, R27 ;  /* 0x00007610341b7816 */ /* 0x000fe4000000001b */
[----:B------:R-:W-:Y:S02]  /*2d90*/  LOP3.LUT R13, R13, R0, RZ, 0xfc, !PT ;  /* 0x000000000d0d7212 */ /* 0x000fe400078efcff */
[----:B------:R-:W-:-:S02]  /*2da0*/  LOP3.LUT R55, R31, 0xffff, R29, 0xf8, !PT ;  /* 0x0000ffff1f377812 */ /* 0x000fc400078ef81d */
[----:B------:R-:W-:Y:S01]  /*2db0*/  PRMT R52, R51, 0x7632, R52 ;  /* 0x0000763233347816 */ /* 0x000fe20000000034 */
[----:B0-----:R-:W-:Y:S01]  /*2dc0*/  @!P1 IMAD.WIDE R36, R131, 0x4, R36 ;  /* 0x0000000483249825 */ /* 0x001fe200078e0224 */
[----:B------:R-:W-:Y:S02]  /*2dd0*/  SHF.L.U32 R0, R41, 0x10, RZ ;  /* 0x0000001029007819 */ /* 0x000fe400000006ff */
[----:B------:R-:W-:Y:S02]  /*2de0*/  LOP3.LUT R19, R19, R40, RZ, 0xfc, !PT ;  /* 0x0000002813137212 */ /* 0x000fe400078efcff */
[----:B------:R-:W-:Y:S01]  /*2df0*/  PRMT R29, R32, 0x7610, R29 ;  /* 0x00007610201d7816 */ /* 0x000fe2000000001d */
[----:B------:R-:W0:Y:S01]  /*2e00*/  LDC.64 R40, c[0x0][0x380] ;  /* 0x0000e000ff287b82 */ /* 0x000e220000000a00 */
[----:B------:R-:W-:Y:S01]  /*2e10*/  PRMT R31, R33, 0x7610, R31 ;  /* 0x00007610211f7816 */ /* 0x000fe2000000001f */
[----:B------:R-:W-:Y:S01]  /*2e20*/  IMAD.WIDE.U32 R32, R35, 0x10000, RZ ;  /* 0x0001000023207825 */ /* 0x000fe200078e00ff */
[----:B------:R-:W-:Y:S01]  /*2e30*/  F2FP.BF16.F32.PACK_AB R43, RZ, R43 ;  /* 0x0000002bff2b723e */ /* 0x000fe200000010ff */
[----:B------:R2:W-:Y:S01]  /*2e40*/  @!P1 STG.E desc[UR4][R36.64], R7 ;  /* 0x0000000724009986 */ /* 0x0005e2000c101904 */
[----:B------:R-:W-:Y:S01]  /*2e50*/  F2FP.BF16.F32.PACK_AB R44, RZ, R240 ;  /* 0x000000f0ff2c723e */ /* 0x000fe200000010ff */
[----:B------:R-:W-:Y:S01]  /*2e60*/  IMAD.WIDE.U32 R34, R34, 0x10000, RZ ;  /* 0x0001000022227825 */ /* 0x000fe200078e00ff */
[----:B------:R-:W-:-:S03]  /*2e70*/  F2FP.BF16.F32.PACK_AB R46, RZ, R46 ;  /* 0x0000002eff2e723e */ /* 0x000fc600000010ff */
[----:B------:R-:W-:Y:S01]  /*2e80*/  HFMA2.BF16_V2 R42, R162.H1_H1, R43.H0_H0, R160.H1_H1 ;  /* 0x2000002ba22a7231 */ /* 0x000fe20000260ca0 */
[----:B------:R-:W-:Y:S01]  /*2e90*/  LOP3.LUT R52, R52, 0xffff, RZ, 0xc0, !PT ;  /* 0x0000ffff34347812 */ /* 0x000fe200078ec0ff */
[----:B------:R-:W-:Y:S01]  /*2ea0*/  HFMA2.BF16_V2 R43, R158.H1_H1, R44.H0_H0, R156.H1_H1 ;  /* 0x2000002c9e2b7231 */ /* 0x000fe20000260c9c */
[----:B------:R-:W-:Y:S01]  /*2eb0*/  F2FP.BF16.F32.PACK_AB R248, RZ, R248 ;  /* 0x000000f8fff8723e */ /* 0x000fe200000010ff */
[----:B------:R-:W-:Y:S01]  /*2ec0*/  HFMA2.BF16_V2 R44, R154.H1_H1, R46.H0_H0, R152.H1_H1 ;  /* 0x2000002e9a2c7231 */ /* 0x000fe20000260c98 */
[----:B------:R-:W-:Y:S01]  /*2ed0*/  F2FP.BF16.F32.PACK_AB R252, RZ, R252 ;  /* 0x000000fcfffc723e */ /* 0x000fe200000010ff */
[----:B-1----:R-:W-:Y:S01]  /*2ee0*/  IMAD.WIDE.U32 R38, R130, 0x8, R38 ;  /* 0x0000000882267825 */ /* 0x002fe200078e0026 */
[----:B------:R-:W-:-:S03]  /*2ef0*/  LOP3.LUT R34, R34, 0xffff, R53, 0xf8, !PT ;  /* 0x0000ffff22227812 */ /* 0x000fc600078ef835 */
[----:B------:R-:W-:Y:S01]  /*2f00*/  HFMA2.BF16_V2 R45, R150.H1_H1, R248.H0_H0, R148.H1_H1 ;  /* 0x200000f8962d7231 */ /* 0x000fe20000260c94 */
[----:B------:R-:W-:Y:S01]  /*2f10*/  LOP3.LUT R32, R32, 0xffff, R27, 0xf8, !PT ;  /* 0x0000ffff20207812 */ /* 0x000fe200078ef81b */
[----:B------:R-:W-:-:S04]  /*2f20*/  IMAD.WIDE.U32 R52, R52, 0x10000, RZ ;  /* 0x0001000034347825 */ /* 0x000fc800078e00ff */
[----:B------:R-:W-:Y:S01]  /*2f30*/  HFMA2.BF16_V2 R46, R146.H1_H1, R252.H0_H0, R144.H1_H1 ;  /* 0x200000fc922e7231 */ /* 0x000fe20000260c90 */
[----:B------:R-:W-:Y:S01]  /*2f40*/  PRMT R27, R50, 0x7610, R27 ;  /* 0x00007610321b7816 */ /* 0x000fe2000000001b */
[----:B------:R2:W-:Y:S01]  /*2f50*/  STG.E.64 desc[UR4][R38.64], R4 ;  /* 0x0000000426007986 */ /* 0x0005e2000c101b04 */
[----:B------:R-:W-:Y:S02]  /*2f60*/  LOP3.LUT R21, R21, R0, RZ, 0xfc, !PT ;  /* 0x0000000015157212 */ /* 0x000fe400078efcff */
[----:B------:R-:W-:Y:S01]  /*2f70*/  LOP3.LUT R50, R52, 0xffff, R51, 0xf8, !PT ;  /* 0x0000ffff34327812 */ /* 0x000fe200078ef833 */
[----:B------:R2:W-:Y:S01]  /*2f80*/  STG.E.64 desc[UR4][R38.64+0x100], R8 ;  /* 0x0001000826007986 */ /* 0x0005e2000c101b04 */
[----:B------:R-:W-:Y:S02]  /*2f90*/  LOP3.LUT R54, R33, 0xffff, R29, 0xf8, !PT ;  /* 0x0000ffff21367812 */ /* 0x000fe400078ef81d */
[----:B------:R-:W-:Y:S01]  /*2fa0*/  LOP3.LUT R35, R35, 0xffff, R31, 0xf8, !PT ;  /* 0x0000ffff23237812 */ /* 0x000fe200078ef81f */
[----:B------:R2:W-:Y:S01]  /*2fb0*/  STG.E.64 desc[UR4][R38.64+0x200], R10 ;  /* 0x0002000a26007986 */ /* 0x0005e2000c101b04 */
[----:B------:R-:W-:-:S02]  /*2fc0*/  LOP3.LUT R52, R53, 0xffff, R27, 0xf8, !PT ;  /* 0x0000ffff35347812 */ /* 0x000fc400078ef81b */
[----:B------:R-:W-:Y:S01]  /*2fd0*/  SHF.L.U32 R42, R42, 0x10, RZ ;  /* 0x000000102a2a7819 */ /* 0x000fe200000006ff */
[----:B------:R2:W-:Y:S01]  /*2fe0*/  STG.E.64 desc[UR4][R38.64+0x400], R14 ;  /* 0x0004000e26007986 */ /* 0x0005e2000c101b04 */
[----:B------:R-:W-:Y:S02]  /*2ff0*/  SHF.L.U32 R0, R43, 0x10, RZ ;  /* 0x000000102b007819 */ /* 0x000fe400000006ff */
[----:B------:R-:W-:Y:S01]  /*3000*/  SHF.L.U32 R44, R44, 0x10, RZ ;  /* 0x000000102c2c7819 */ /* 0x000fe200000006ff */
[----:B------:R2:W-:Y:S01]  /*3010*/  STG.E.64 desc[UR4][R38.64+0x600], R18 ;  /* 0x0006001226007986 */ /* 0x0005e2000c101b04 */
[----:B------:R-:W-:Y:S02]  /*3020*/  SHF.L.U32 R45, R45, 0x10, RZ ;  /* 0x000000102d2d7819 */ /* 0x000fe400000006ff */
[----:B------:R-:W-:Y:S01]  /*3030*/  SHF.L.U32 R46, R46, 0x10, RZ ;  /* 0x000000102e2e7819 */ /* 0x000fe200000006ff */
[----:B------:R2:W-:Y:S01]  /*3040*/  STG.E.64 desc[UR4][R38.64+0x700], R20 ;  /* 0x0007001426007986 */ /* 0x0005e2000c101b04 */
[----:B------:R-:W-:-:S02]  /*3050*/  SHF.L.U32 R47, R47, 0x10, RZ ;  /* 0x000000102f2f7819 */ /* 0x000fc400000006ff */
[----:B------:R-:W-:Y:S02]  /*3060*/  SHF.L.U32 R48, R48, 0x10, RZ ;  /* 0x0000001030307819 */ /* 0x000fe400000006ff */
[----:B------:R-:W-:Y:S02]  /*3070*/  SHF.L.U32 R49, R49, 0x10, RZ ;  /* 0x0000001031317819 */ /* 0x000fe400000006ff */
[----:B------:R-:W-:Y:S02]  /*3080*/  LOP3.LUT R12, R12, 0xffff, R67, 0xf8, !PT ;  /* 0x0000ffff0c0c7812 */ /* 0x000fe400078ef843 */
[----:B------:R-:W-:Y:S02]  /*3090*/  LOP3.LUT R17, R17, R6, RZ, 0xfc, !PT ;  /* 0x0000000611117212 */ /* 0x000fe400078efcff */
        /* <DEDUP_REMOVED lines=12> */
[----:B0-----:R-:W-:Y:S01]  /*3160*/  LEA R131, R40, R131, 0x2 ;  /* 0x0000008328837211 */ /* 0x001fe200078e10ff */
[----:B------:R2:W-:Y:S03]  /*3170*/  STG.E.64 desc[UR4][R38.64+0xa00], R26 ;  /* 0x000a001a26007986 */ /* 0x0005e6000c101b04 */
[----:B------:R-:W-:Y:S01]  /*3180*/  ISETP.GE.AND P0, PT, R131, R41, PT ;  /* 0x000000298300720c */ /* 0x000fe20003f06270 */
[----:B------:R2:W-:Y:S04]  /*3190*/  STG.E.64 desc[UR4][R38.64+0xb00], R28 ;  /* 0x000b001c26007986 */ /* 0x0005e8000c101b04 */
[----:B------:R2:W-:Y:S04]  /*31a0*/  STG.E.64 desc[UR4][R38.64+0xc00], R30 ;  /* 0x000c001e26007986 */ /* 0x0005e8000c101b04 */
[----:B------:R2:W-:Y:S04]  /*31b0*/  STG.E.64 desc[UR4][R38.64+0xd00], R32 ;  /* 0x000d002026007986 */ /* 0x0005e8000c101b04 */
[----:B------:R2:W-:Y:S04]  /*31c0*/  STG.E.64 desc[UR4][R38.64+0xe00], R34 ;  /* 0x000e002226007986 */ /* 0x0005e8000c101b04 */
[----:B------:R2:W-:Y:S01]  /*31d0*/  STG.E.64 desc[UR4][R38.64+0xf00], R50 ;  /* 0x000f003226007986 */ /* 0x0005e2000c101b04 */
[----:B------:R-:W-:Y:S05]  /*31e0*/  @!P0 BRA `(.L_x_698) ;  /* 0xffffffd400e48947 */ /* 0x000fea000383ffff */
[----:B------:R-:W-:Y:S05]  /*31f0*/  EXIT ;  /* 0x000000000000794d */ /* 0x000fea0003800000 */
.L_x_697:
[----:B------:R-:W-:Y:S01]  /*3200*/  HFMA2 R206, -RZ, RZ, 0, 1.847743988037109375e-06 ;  /* 0x0000001fffce7431 */ /* 0x000fe200000001ff */
[----:B------:R-:W-:Y:S01]  /*3210*/  BSSY B0, `(.L_x_699) ;  /* 0x0000006000007945 */ /* 0x000fe20003800000 */
[----:B------:R-:W-:Y:S02]  /*3220*/  MOV R199, 0x1 ;  /* 0x0000000100c77802 */ /* 0x000fe40000000f00 */
[----:B------:R-:W-:-:S07]  /*3230*/  MOV R197, 0xffffffff ;  /* 0xffffffff00c57802 */ /* 0x000fce0000000f00 */
[----:B------:R-:W-:Y:S05]  /*3240*/  WARPSYNC.COLLECTIVE R197, `(.L_x_700) ;  /* 0x00000000c5087348 */ /* 0x000fea0003c00000 */
[----:B------:R0:W1:Y:S02]  /*3250*/  SHFL.BFLY P1, R201, R208, R199, R206 ;  /* 0x0c0000c7d0c97389 */ /* 0x00006400000200ce */
[----:B01----:R-:W-:Y:S05]  /*3260*/  ENDCOLLECTIVE ;  /* 0x000000000000791b */ /* 0x003fea0003800000 */
.L_x_700:
[----:B------:R-:W-:Y:S05]  /*3270*/  BSYNC B0 ;  /* 0x0000000000007941 */ /* 0x000fea0003800000 */
.L_x_699:
[----:B------:R-:W-:Y:S02]  /*3280*/  HFMA2 R199, -RZ, RZ, 0, 1.1920928955078125e-07 ;  /* 0x00000002ffc77431 */ /* 0x000fe400000001ff */
[----:B------:R-:W-:Y:S01]  /*3290*/  FADD.FTZ R208, R208, R201 ;  /* 0x000000c9d0d07221 */ /* 0x000fe20000010000 */
[----:B------:R-:W-:Y:S02]  /*32a0*/  MOV R206, 0x1f ;  /* 0x0000001f00ce7802 */ /* 0x000fe40000000f00 */
[----:B------:R-:W-:-:S07]  /*32b0*/  MOV R197, 0xffffffff ;  /* 0xffffffff00c57802 */ /* 0x000fce0000000f00 */
[----:B------:R-:W-:Y:S05]  /*32c0*/  WARPSYNC.COLLECTIVE R197, `(.L_x_701) ;  /* 0x00000000c5087348 */ /* 0x000fea0003c00000 */
[----:B------:R0:W1:Y:S02]  /*32d0*/  SHFL.BFLY P1, R201, R208, R199, R206 ;  /* 0x0c0000c7d0c97389 */ /* 0x00006400000200ce */
[----:B01----:R-:W-:Y:S05]  /*32e0*/  ENDCOLLECTIVE ;  /* 0x000000000000791b */ /* 0x003fea0003800000 */
.L_x_701:
[----:B------:R-:W-:Y:S02]  /*32f0*/  HFMA2 R199, -RZ, RZ, 0, 2.384185791015625e-07 ;  /* 0x00000004ffc77431 */ /* 0x000fe400000001ff */
[----:B------:R-:W-:-:S05]  /*3300*/  FADD.FTZ R200, R208, R201 ;  /* 0x000000c9d0c87221 */ /* 0x000fca0000010000 */
[----:B------:R-:W-:-:S07]  /*3310*/  MOV R208, R200 ;  /* 0x000000c800d07202 */ /* 0x000fce0000000f00 */
[----:B------:R-:W-:Y:S05]  /*3320*/  WARPSYNC.COLLECTIVE R197, `(.L_x_702) ;  /* 0x00000000c5087348 */ /* 0x000fea0003c00000 */
[----:B------:R0:W1:Y:S02]  /*3330*/  SHFL.BFLY P1, R201, R208, R199, R206 ;  /* 0x0c0000c7d0c97389 */ /* 0x00006400000200ce */
[----:B01----:R-:W-:Y:S05]  /*3340*/  ENDCOLLECTIVE ;  /* 0x000000000000791b */ /* 0x003fea0003800000 */
.L_x_702:
[----:B------:R-:W-:Y:S02]  /*3350*/  HFMA2 R199, -RZ, RZ, 0, 4.76837158203125e-07 ;  /* 0x00000008ffc77431 */ /* 0x000fe400000001ff */
[----:B------:R-:W-:-:S05]  /*3360*/  FADD.FTZ R203, R200, R201 ;  /* 0x000000c9c8cb7221 */ /* 0x000fca0000010000 */
[----:B------:R-:W-:-:S07]  /*3370*/  MOV R208, R203 ;  /* 0x000000cb00d07202 */ /* 0x000fce0000000f00 */
[----:B------:R-:W-:Y:S05]  /*3380*/  WARPSYNC.COLLECTIVE R197, `(.L_x_703) ;  /* 0x00000000c5087348 */ /* 0x000fea0003c00000 */
[----:B------:R0:W1:Y:S02]  /*3390*/  SHFL.BFLY P1, R201, R208, R199, R206 ;  /* 0x0c0000c7d0c97389 */ /* 0x00006400000200ce */
[----:B01----:R-:W-:Y:S05]  /*33a0*/  ENDCOLLECTIVE ;  /* 0x000000000000791b */ /* 0x003fea0003800000 */
.L_x_703:
[----:B------:R-:W-:Y:S02]  /*33b0*/  HFMA2 R199, -RZ, RZ, 0, 9.5367431640625e-07 ;  /* 0x00000010ffc77431 */ /* 0x000fe400000001ff */
[----:B------:R-:W-:-:S05]  /*33c0*/  FADD.FTZ R204, R203, R201 ;  /* 0x000000c9cbcc7221 */ /* 0x000fca0000010000 */
[----:B------:R-:W-:-:S07]  /*33d0*/  MOV R208, R204 ;  /* 0x000000cc00d07202 */ /* 0x000fce0000000f00 */
[----:B------:R-:W-:Y:S05]  /*33e0*/  WARPSYNC.COLLECTIVE R197, `(.L_x_704) ;  /* 0x00000000c5087348 */ /* 0x000fea0003c00000 */
[----:B------:R0:W1:Y:S02]  /*33f0*/  SHFL.BFLY P1, R201, R208, R199, R206 ;  /* 0x0c0000c7d0c97389 */ /* 0x00006400000200ce */
[----:B01----:R-:W-:Y:S05]  /*3400*/  ENDCOLLECTIVE ;  /* 0x000000000000791b */ /* 0x003fea0003800000 */
.L_x_704:
[----:B------:R-:W-:Y:S01]  /*3410*/  MOV R199, 0x1 ;  /* 0x0000000100c77802 */ /* 0x000fe20000000f00 */
[----:B------:R-:W-:-:S04]  /*3420*/  FADD.FTZ R195, R204, R201 ;  /* 0x000000c9ccc37221 */ /* 0x000fc80000010000 */
        /* <DEDUP_REMOVED lines=132> */
.L_x_705:
[----:B------:R-:W-:Y:S02]  /*3c70*/  HFMA2 R199, -RZ, RZ, 0, 1.1920928955078125e-07 ;  /* 0x00000002ffc77431 */ /* 0x000fe400000001ff */
[----:B------:R-:W-:-:S05]  /*3c80*/  FADD.FTZ R4, R208, R201 ;  /* 0x000000c9d0047221 */ /* 0x000fca0000010000 */
[----:B------:R-:W-:-:S07]  /*3c90*/  MOV R208, R4 ;  /* 0x0000000400d07202 */ /* 0x000fce0000000f00 */
[----:B------:R-:W-:Y:S05]  /*3ca0*/  WARPSYNC.COLLECTIVE R197, `(.L_x_706) ;  /* 0x00000000c5087348 */ /* 0x000fea0003c00000 */
[----:B------:R0:W1:Y:S02]  /*3cb0*/  SHFL.BFLY P1, R201, R208, R199, R206 ;  /* 0x0c0000c7d0c97389 */ /* 0x00006400000200ce */
[----:B01----:R-:W-:Y:S05]  /*3cc0*/  ENDCOLLECTIVE ;  /* 0x000000000000791b */ /* 0x003fea0003800000 */
.L_x_706:
[----:B------:R-:W-:Y:S02]  /*3cd0*/  HFMA2 R199, -RZ, RZ, 0, 2.384185791015625e-07 ;  /* 0x00000004ffc77431 */ /* 0x000fe400000001ff */
[----:B------:R-:W-:-:S05]  /*3ce0*/  FADD.FTZ R5, R4, R201 ;  /* 0x000000c904057221 */ /* 0x000fca0000010000 */
[----:B------:R-:W-:-:S07]  /*3cf0*/  MOV R208, R5 ;  /* 0x0000000500d07202 */ /* 0x000fce0000000f00 */
[----:B------:R-:W-:Y:S05]  /*3d00*/  WARPSYNC.COLLECTIVE R197, `(.L_x_707) ;  /* 0x00000000c5087348 */ /* 0x000fea0003c00000 */
[----:B------:R0:W1:Y:S02]  /*3d10*/  SHFL.BFLY P1, R201, R208, R199, R206 ;  /* 0x0c0000c7d0c97389 */ /* 0x00006400000200ce */
[----:B01----:R-:W-:Y:S05]  /*3d20*/  ENDCOLLECTIVE ;  /* 0x000000000000791b */ /* 0x003fea0003800000 */
.L_x_707:
[----:B------:R-:W-:Y:S02]  /*3d30*/  HFMA2 R199, -RZ, RZ, 0, 4.76837158203125e-07 ;  /* 0x00000008ffc77431 */ /* 0x000fe400000001ff */
[----:B------:R-:W-:-:S05]  /*3d40*/  FADD.FTZ R7, R5, R201 ;  /* 0x000000c905077221 */ /* 0x000fca0000010000 */
[----:B------:R-:W-:-:S07]  /*3d50*/  MOV R208, R7 ;  /* 0x0000000700d07202 */ /* 0x000fce0000000f00 */
[----:B------:R-:W-:Y:S05]  /*3d60*/  WARPSYNC.COLLECTIVE R197, `(.L_x_708) ;  /* 0x00000000c5087348 */ /* 0x000fea0003c00000 */
[----:B------:R0:W1:Y:S02]  /*3d70*/  SHFL.BFLY P1, R201, R208, R199, R206 ;  /* 0x0c0000c7d0c97389 */ /* 0x00006400000200ce */
[----:B01----:R-:W-:Y:S05]  /*3d80*/  ENDCOLLECTIVE ;  /* 0x000000000000791b */ /* 0x003fea0003800000 */
.L_x_708:
[----:B------:R-:W-:Y:S02]  /*3d90*/  HFMA2 R199, -RZ, RZ, 0, 9.5367431640625e-07 ;  /* 0x00000010ffc77431 */ /* 0x000fe400000001ff */
[----:B------:R-:W-:-:S05]  /*3da0*/  FADD.FTZ R9, R7, R201 ;  /* 0x000000c907097221 */ /* 0x000fca0000010000 */
[----:B------:R-:W-:-:S07]  /*3db0*/  MOV R208, R9 ;  /* 0x0000000900d07202 */ /* 0x000fce0000000f00 */
[----:B------:R-:W-:Y:S05]  /*3dc0*/  WARPSYNC.COLLECTIVE R197, `(.L_x_709) ;  /* 0x00000000c5087348 */ /* 0x000fea0003c00000 */
[----:B------:R0:W1:Y:S02]  /*3dd0*/  SHFL.BFLY P1, R201, R208, R199, R206 ;  /* 0x0c0000c7d0c97389 */ /* 0x00006400000200ce */
[----:B01----:R-:W-:Y:S05]  /*3de0*/  ENDCOLLECTIVE ;  /* 0x000000000000791b */ /* 0x003fea0003800000 */
.L_x_709:
[----:B------:R-:W-:Y:S05]  /*3df0*/  BRA `(.L_x_710) ;  /* 0xffffffd800e07947 */ /* 0x000fea000383ffff */
.L_x_711:
        /* <DEDUP_REMOVED lines=16> */
.L_x_1107:


//--------------------- .text._ZN10layer_norm13ln_fwd_kernelINS_13Kernel_traitsI13__nv_bfloat16S2_S2_fjLj2048ELj1ELj4ELj1ELj16ENS_18Kernel_traits_baseILj2048ES2_S2_S2_fjLj128EEEEEEEvNS_9FwdParamsE --------------------------
	.section	.text._ZN10layer_norm13ln_fwd_kernelINS_13Kernel_traitsI13__nv_bfloat16S2_S2_fjLj2048ELj1ELj4ELj1ELj16ENS_18Kernel_traits_baseILj2048ES2_S2_S2_fjLj128EEEEEEEvNS_9FwdParamsE,"ax",@progbits
	.align	128
        .global         _ZN10layer_norm13ln_fwd_kernelINS_13Kernel_traitsI13__nv_bfloat16S2_S2_fjLj2048ELj1ELj4ELj1ELj16ENS_18Kernel_traits_baseILj2048ES2_S2_S2_fjLj128EEEEEEEvNS_9FwdParamsE
        .type           _ZN10layer_norm13ln_fwd_kernelINS_13Kernel_traitsI13__nv_bfloat16S2_S2_fjLj2048ELj1ELj4ELj1ELj16ENS_18Kernel_traits_baseILj2048ES2_S2_S2_fjLj128EEEEEEEvNS_9FwdParamsE,@function
        .size           _ZN10layer_norm13ln_fwd_kernelINS_13Kernel_traitsI13__nv_bfloat16S2_S2_fjLj2048ELj1ELj4ELj1ELj16ENS_18Kernel_traits_baseILj2048ES2_S2_S2_fjLj128EEEEEEEvNS_9FwdParamsE,(.L_x_1108 - _ZN10layer_norm13ln_fwd_kernelINS_13Kernel_traitsI13__nv_bfloat16S2_S2_fjLj2048ELj1ELj4ELj1ELj16ENS_18Kernel_traits_baseILj2048ES2_S2_S2_fjLj128EEEEEEEvNS_9FwdParamsE)
        .other          _ZN10layer_norm13ln_fwd_kernelINS_13Kernel_traitsI13__nv_bfloat16S2_S2_fjLj2048ELj1ELj4ELj1ELj16ENS_18Kernel_traits_baseILj2048ES2_S2_S2_fjLj128EEEEEEEvNS_9FwdParamsE,@"STO_CUDA_ENTRY STV_DEFAULT"
_ZN10layer_norm13ln_fwd_kernelINS_13Kernel_traitsI13__nv_bfloat16S2_S2_fjLj2048ELj1ELj4ELj1ELj16ENS_18Kernel_traits_baseILj2048ES2_S2_S2_fjLj128EEEEEEEvNS_9FwdParamsE:
.text._ZN10layer_norm13ln_fwd_kernelINS_13Kernel_traitsI13__nv_bfloat16S2_S2_fjLj2048ELj1ELj4ELj1ELj16ENS_18Kernel_traits_baseILj2048ES2_S2_S2_fjLj128EEEEEEEvNS_9FwdParamsE:
        /* <DEDUP_REMOVED lines=31> */
.L_x_713:
[----:B-1----:R-:W1:Y:S01]  /*01f0*/  LDC.64 R86, c[0x0][0x390] ;  /* 0x0000e400ff567b82 */ /* 0x002e620000000a00 */
[----:B------:R-:W-:-:S05]  /*0200*/  LEA R2, R3, R84, 0x8 ;  /* 0x0000005403027211 */ /* 0x000fca00078e40ff */
[----:B-1----:R-:W-:-:S05]  /*0210*/  IMAD.WIDE.U32 R86, R2, 0x10, R86 ;  /* 0x0000001002567825 */ /* 0x002fca00078e0056 */
[----:B------:R-:W2:Y:S04]  /*0220*/  LDG.E.128 R96, desc[UR4][R86.64] ;  /* 0x0000000456607981 */ /* 0x000ea8000c1e1d00 */
[----:B------:R-:W3:Y:S04]  /*0230*/  LDG.E.128 R152, desc[UR4][R86.64+0x200] ;  /* 0x0002000456987981 */ /* 0x000ee8000c1e1d00 */
[----:B------:R-:W4:Y:S04]  /*0240*/  LDG.E.128 R88, desc[UR4][R86.64+0x400] ;  /* 0x0004000456587981 */ /* 0x000f28000c1e1d00 */
[----:B------:R-:W4:Y:S04]  /*0250*/  LDG.E.128 R92, desc[UR4][R86.64+0x600] ;  /* 0x00060004565c7981 */ /* 0x000f28000c1e1d00 */
[----:B0-----:R-:W4:Y:S04]  /*0260*/  LDG.E.128 R68, desc[UR4][R86.64+0x800] ;  /* 0x0008000456447981 */ /* 0x001f28000c1e1d00 */
[----:B------:R-:W4:Y:S04]  /*0270*/  LDG.E.128 R72, desc[UR4][R86.64+0xa00] ;  /* 0x000a000456487981 */ /* 0x000f28000c1e1d00 */
[----:B------:R-:W4:Y:S04]  /*0280*/  LDG.E.128 R76, desc[UR4][R86.64+0xc00] ;  /* 0x000c0004564c7981 */ /* 0x000f28000c1e1d00 */
[----:B------:R0:W4:Y:S01]  /*0290*/  LDG.E.128 R80, desc[UR4][R86.64+0xe00] ;  /* 0x000e000456507981 */ /* 0x000122000c1e1d00 */
[----:B------:R-:W-:Y:S01]  /*02a0*/  UMOV UR6, 0xffffffff ;  /* 0xffffffff00067882 */ /* 0x000fe20000000000 */
[----:B------:R-:W-:-:S02]  /*02b0*/  ISETP.NE.AND P0, PT, R84, RZ, PT ;  /* 0x000000ff5400720c */ /* 0x000fc40003f05270 */
        /* <DEDUP_REMOVED lines=50> */
[----:B0-----:R-:W-:Y:S02]  /*05e0*/  SHF.L.U32 R87, R92, 0x10, RZ ;  /* 0x000000105c577819 */ /* 0x001fe400000006ff */
        /* <DEDUP_REMOVED lines=21> */
[----:B------:R-:W-:Y:S01]  /*0740*/  PRMT R130, R81, 0x7632, R130 ;  /* 0x0000763251827816 */ /* 0x000fe20000000082 */
[--C-:B------:R-:W-:Y:S01]  /*0750*/  FADD.FTZ R88, R86, R89.reuse ;  /* 0x0000005956587221 */ /* 0x100fe20000010000 */
[----:B------:R-:W-:Y:S02]  /*0760*/  SHF.L.U32 R85, R85, 0x10, RZ ;  /* 0x0000001055557819 */ /* 0x000fe400000006ff */
[----:B------:R-:W-:Y:S01]  /*0770*/  PRMT R89, R93, 0x7632, R89 ;  /* 0x000076325d597816 */ /* 0x000fe20000000059 */
[----:B------:R-:W-:Y:S01]  /*0780*/  FADD.FTZ R92, R87, R88 ;  /* 0x00000058575c7221 */ /* 0x000fe20000010000 */
[----:B------:R-:W-:Y:S02]  /*0790*/  SHF.L.U32 R88, R93, 0x10, RZ ;  /* 0x000000105d587819 */ /* 0x000fe400000006ff */
[----:B------:R-:W-:Y:S01]  /*07a0*/  SHF.L.U32 R89, R89, 0x10, RZ ;  /* 0x0000001059597819 */ /* 0x000fe200000006ff */
[--C-:B------:R-:W-:Y:S01]  /*07b0*/  FADD.FTZ R91, R85, R92.reuse ;  /* 0x0000005c555b7221 */ /* 0x100fe20000010000 */
        /* <DEDUP_REMOVED lines=14> */
[--C-:B------:R-:W-:Y:S01]  /*08a0*/  FADD.FTZ R102, R95, R94.reuse ;  /* 0x0000005e5f667221 */ /* 0x100fe20000010000 */
        /* <DEDUP_REMOVED lines=41> */
[----:B------:R-:W-:-:S04]  /*0b40*/  FADD.FTZ R109, R106, R109 ;  /* 0x0000006d6a6d7221 */ /* 0x000fc80000010000 */
[----:B------:R-:W-:-:S04]  /*0b50*/  FADD.FTZ R109, R74, R109 ;  /* 0x0000006d4a6d7221 */ /* 0x000fc80000010000 */
[--C-:B------:R-:W-:Y:S01]  /*0b60*/  FADD.FTZ R114, R108, R109.reuse ;  /* 0x0000006d6c727221 */ /* 0x100fe20000010000 */
[----:B------:R-:W-:-:S03]  /*0b70*/  PRMT R109, R76, 0x7632, R109 ;  /* 0x000076324c6d7816 */ /* 0x000fc6000000006d */
[--C-:B------:R-:W-:Y:S01]  /*0b80*/  FADD.FTZ R75, R107, R114.reuse ;  /* 0x000000726b4b7221 */ /* 0x100fe20000010000 */
        /* <DEDUP_REMOVED lines=168> */
.L_x_725:
[----:B------:R-:W0:Y:S01]  /*1610*/  LDC R68, c[0x0][0x3d0] ;  /* 0x0000f400ff447b82 */ /* 0x000e220000000800 */
[----:B------:R-:W2:Y:S01]  /*1620*/  S2R R125, SR_TID.X ;  /* 0x00000000007d7919 */ /* 0x000ea20000002100 */
[----:B-1----:R-:W-:-:S06]  /*1630*/  FADD.FTZ R129, R122, R129 ;  /* 0x000000817a817221 */ /* 0x002fcc0000010000 */
[----:B------:R-:W1:Y:S01]  /*1640*/  @!P0 LDC.64 R70, c[0x0][0x3a0] ;  /* 0x0000e800ff468b82 */ /* 0x000e620000000a00 */
[----:B0-----:R-:W-:-:S07]  /*1650*/  FFMA.FTZ R122, R129, 0.00048828125, R68 ;  /* 0x3a000000817a7823 */ /* 0x001fce0000010044 */
[----:B------:R-:W0:Y:S01]  /*1660*/  LDC.64 R68, c[0x0][0x398] ;  /* 0x0000e600ff447b82 */ /* 0x000e220000000a00 */
[----:B------:R-:W3:Y:S01]  /*1670*/  MUFU.RSQ R122, R122 ;  /* 0x0000007a007a7308 */ /* 0x000ee20000001400 */
[----:B-1----:R-:W-:Y:S01]  /*1680*/  @!P0 IMAD.WIDE R70, R3, 0x4, R70 ;  /* 0x0000000403468825 */ /* 0x002fe200078e0246 */
[----:B--2---:R-:W-:-:S04]  /*1690*/  LOP3.LUT P1, RZ, R125, 0x1f, RZ, 0xc0, !PT ;  /* 0x0000001f7dff7812 */ /* 0x004fc8000782c0ff */
[----:B------:R1:W-:Y:S01]  /*16a0*/  @!P0 STG.E desc[UR4][R70.64], R115 ;  /* 0x0000007346008986 */ /* 0x0003e2000c101904 */
[-C--:B---3--:R-:W-:Y:S01]  /*16b0*/  FMUL.FTZ R81, R81, R122.reuse ;  /* 0x0000007a51517220 */ /* 0x088fe20000410000 */
[-C--:B------:R-:W-:Y:S01]  /*16c0*/  FMUL.FTZ R80, R80, R122.reuse ;  /* 0x0000007a50507220 */ /* 0x080fe20000410000 */
[-C--:B-1----:R-:W-:Y:S01]  /*16d0*/  FMUL.FTZ R70, R78, R122.reuse ;  /* 0x0000007a4e467220 */ /* 0x082fe20000410000 */
[-C--:B------:R-:W-:Y:S01]  /*16e0*/  FMUL.FTZ R71, R77, R122.reuse ;  /* 0x0000007a4d477220 */ /* 0x080fe20000410000 */
        /* <DEDUP_REMOVED lines=16> */
[-C--:B------:R-:W-:Y:S01]  /*17f0*/  FMUL.FTZ R0, R0, R122.reuse ;  /* 0x0000007a00007220 */ /* 0x080fe20000410000 */
[----:B------:R-:W1:Y:S01]  /*1800*/  @!P1 LDC.64 R70, c[0x0][0x3a8] ;  /* 0x0000ea00ff469b82 */ /* 0x000e620000000a00 */
[----:B------:R-:W-:Y:S01]  /*1810*/  F2FP.BF16.F32.PACK_AB R111, RZ, R113 ;  /* 0x00000071ff6f723e */ /* 0x000fe200000010ff */
[-C--:B------:R-:W-:Y:S01]  /*1820*/  FMUL.FTZ R113, R76, R122.reuse ;  /* 0x0000007a4c717220 */ /* 0x080fe20000410000 */
[-C--:B------:R-:W-:Y:S01]  /*1830*/  FMUL.FTZ R76, R75, R122.reuse ;  /* 0x0000007a4b4c7220 */ /* 0x080fe20000410000 */
[----:B------:R-:W-:Y:S01]  /*1840*/  FMUL.FTZ R75, R83, R122 ;  /* 0x0000007a534b7220 */ /* 0x000fe20000410000 */
[----:B------:R-:W-:Y:S01]  /*1850*/  F2FP.BF16.F32.PACK_AB R83, RZ, R82 ;  /* 0x00000052ff53723e */ /* 0x000fe200000010ff */
[-C--:B------:R-:W-:Y:S01]  /*1860*/  FMUL.FTZ R123, R123, R122.reuse ;  /* 0x0000007a7b7b7220 */ /* 0x080fe20000410000 */
[----:B------:R-:W-:Y:S01]  /*1870*/  F2FP.BF16.F32.PACK_AB R82, RZ, R117 ;  /* 0x00000075ff52723e */ /* 0x000fe200000010ff */
[-C--:B------:R-:W-:Y:S01]  /*1880*/  FMUL.FTZ R117, R100, R122.reuse ;  /* 0x0000007a64757220 */ /* 0x080fe20000410000 */
[-C--:B------:R-:W-:Y:S01]  /*1890*/  FMUL.FTZ R112, R112, R122.reuse ;  /* 0x0000007a70707220 */ /* 0x080fe20000410000 */
[-C--:B------:R-:W-:Y:S01]  /*18a0*/  FMUL.FTZ R119, R119, R122.reuse ;  /* 0x0000007a77777220 */ /* 0x080fe20000410000 */
[-C--:B------:R-:W-:Y:S01]  /*18b0*/  FMUL.FTZ R121, R121, R122.reuse ;  /* 0x0000007a79797220 */ /* 0x080fe20000410000 */
[-C--:B------:R-:W-:Y:S01]  /*18c0*/  FMUL.FTZ R115, R99, R122.reuse ;  /* 0x0000007a63737220 */ /* 0x080fe20000410000 */
[-C--:B------:R-:W-:Y:S01]  /*18d0*/  FMUL.FTZ R98, R98, R122.reuse ;  /* 0x0000007a62627220 */ /* 0x080fe20000410000 */
[----:B------:R-:W-:Y:S01]  /*18e0*/  FMUL.FTZ R90, R90, R122 ;  /* 0x0000007a5a5a7220 */ /* 0x000fe20000410000 */
[----:B------:R-:W-:Y:S01]  /*18f0*/  F2FP.BF16.F32.PACK_AB R0, RZ, R0 ;  /* 0x00000000ff00723e */ /* 0x000fe200000010ff */
[----:B0-----:R-:W-:Y:S01]  /*1900*/  IMAD.WIDE.U32 R68, R2, 0x10, R68 ;  /* 0x0000001002447825 */ /* 0x001fe200078e0044 */
[----:B------:R-:W-:-:S03]  /*1910*/  F2FP.BF16.F32.PACK_AB R113, RZ, R113 ;  /* 0x00000071ff71723e */ /* 0x000fc600000010ff */
[----:B------:R-:W-:Y:S01]  /*1920*/  FMUL.FTZ R87, R87, R122 ;  /* 0x0000007a57577220 */ /* 0x000fe20000410000 */
[----:B------:R-:W-:Y:S01]  /*1930*/  F2FP.BF16.F32.PACK_AB R76, RZ, R76 ;  /* 0x0000004cff4c723e */ /* 0x000fe200000010ff */
[-C--:B------:R-:W-:Y:S01]  /*1940*/  FMUL.FTZ R85, R85, R122.reuse ;  /* 0x0000007a55557220 */ /* 0x080fe20000410000 */
[----:B------:R-:W-:Y:S01]  /*1950*/  F2FP.BF16.F32.PACK_AB R75, RZ, R75 ;  /* 0x0000004bff4b723e */ /* 0x000fe200000010ff */
[----:B------:R-:W-:Y:S01]  /*1960*/  FMUL.FTZ R88, R88, R122 ;  /* 0x0000007a58587220 */ /* 0x000fe20000410000 */
[----:B------:R-:W-:Y:S01]  /*1970*/  F2FP.BF16.F32.PACK_AB R100, RZ, R123 ;  /* 0x0000007bff64723e */ /* 0x000fe200000010ff */
[----:B-1----:R-:W-:Y:S01]  /*1980*/  @!P1 IMAD.WIDE R70, R3, 0x4, R70 ;  /* 0x0000000403469825 */ /* 0x002fe200078e0246 */
[----:B------:R-:W-:-:S03]  /*1990*/  F2FP.BF16.F32.PACK_AB R117, RZ, R117 ;  /* 0x00000075ff75723e */ /* 0x000fc600000010ff */
[----:B------:R-:W-:Y:S01]  /*19a0*/  FMUL.FTZ R89, R89, R122 ;  /* 0x0000007a59597220 */ /* 0x000fe20000410000 */
[----:B------:R-:W-:Y:S01]  /*19b0*/  F2FP.BF16.F32.PACK_AB R2, RZ, R112 ;  /* 0x00000070ff02723e */ /* 0x000fe200000010ff */
[-C--:B------:R-:W-:Y:S01]  /*19c0*/  FMUL.FTZ R91, R91, R122.reuse ;  /* 0x0000007a5b5b7220 */ /* 0x080fe20000410000 */
[----:B------:R-:W-:Y:S01]  /*19d0*/  F2FP.BF16.F32.PACK_AB R99, RZ, R119 ;  /* 0x00000077ff63723e */ /* 0x000fe200000010ff */
[----:B------:R0:W-:Y:S01]  /*19e0*/  @!P1 STG.E desc[UR4][R70.64], R122 ;  /* 0x0000007a46009986 */ /* 0x0001e2000c101904 */
[----:B------:R-:W-:Y:S01]  /*19f0*/  F2FP.BF16.F32.PACK_AB R112, RZ, R125 ;  /* 0x0000007dff70723e */ /* 0x000fe200000010ff */
[-C--:B------:R-:W-:Y:S01]  /*1a00*/  FMUL.FTZ R92, R92, R122.reuse ;  /* 0x0000007a5c5c7220 */ /* 0x080fe20000410000 */
[----:B------:R-:W-:Y:S01]  /*1a10*/  F2FP.BF16.F32.PACK_AB R119, RZ, R121 ;  /* 0x00000079ff77723e */ /* 0x000fe200000010ff */
[-C--:B------:R-:W-:Y:S01]  /*1a20*/  FMUL.FTZ R93, R93, R122.reuse ;  /* 0x0000007a5d5d7220 */ /* 0x080fe20000410000 */
[----:B------:R-:W-:Y:S01]  /*1a30*/  PRMT R77, R77, 0x5410, R81 ;  /* 0x000054104d4d7816 */ /* 0x000fe20000000051 */
[-C--:B------:R-:W-:Y:S01]  /*1a40*/  FMUL.FTZ R94, R94, R122.reuse ;  /* 0x0000007a5e5e7220 */ /* 0x080fe20000410000 */
[----:B------:R-:W-:Y:S01]  /*1a50*/  F2FP.BF16.F32.PACK_AB R115, RZ, R115 ;  /* 0x00000073ff73723e */ /* 0x000fe200000010ff */
[----:B------:R-:W-:Y:S01]  /*1a60*/  FMUL.FTZ R102, R102, R122 ;  /* 0x0000007a66667220 */ /* 0x000fe20000410000 */
[----:B------:R-:W-:Y:S01]  /*1a70*/  F2FP.BF16.F32.PACK_AB R98, RZ, R98 ;  /* 0x00000062ff62723e */ /* 0x000fe200000010ff */
[----:B------:R-:W-:Y:S01]  /*1a80*/  FMUL.FTZ R135, R135, R122 ;  /* 0x0000007a87877220 */ /* 0x000fe20000410000 */
[----:B------:R-:W-:Y:S01]  /*1a90*/  F2FP.BF16.F32.PACK_AB R90, RZ, R90 ;  /* 0x0000005aff5a723e */ /* 0x000fe200000010ff */
[----:B0-----:R-:W0:Y:S01]  /*1aa0*/  LDC.64 R70, c[0x0][0x380] ;  /* 0x0000e000ff467b82 */ /* 0x001e220000000a00 */
        /* <DEDUP_REMOVED lines=12> */
[----:B------:R-:W-:Y:S01]  /*1b70*/  PRMT R0, R0, 0x5410, R111 ;  /* 0x0000541000007816 */ /* 0x000fe2000000006f */
        /* <DEDUP_REMOVED lines=24> */
[----:B------:R-:W-:Y:S01]  /*1d00*/  FMUL.FTZ R138, R138, R122 ;  /* 0x0000007a8a8a7220 */ /* 0x000fe20000410000 */
[----:B------:R-:W-:Y:S01]  /*1d10*/  PRMT R99, R99, 0x5410, R119 ;  /* 0x0000541063637816 */ /* 0x000fe20000000077 */
[----:B-----5:R-:W-:Y:S01]  /*1d20*/  HFMA2.BF16_V2 R74, R38, R77, R6 ;  /* 0x0000004d264a7231 */ /* 0x020fe20000200006 */
        /* <DEDUP_REMOVED lines=105> */
.L_x_712:
[----:B------:R-:W-:Y:S01]  /*23c0*/  HFMA2 R142, -RZ, RZ, 0, 1.847743988037109375e-06 ;  /* 0x0000001fff8e7431 */ /* 0x000fe200000001ff */
[----:B------:R-:W-:Y:S01]  /*23d0*/  BSSY B0, `(.L_x_714) ;  /* 0x0000006000007945 */ /* 0x000fe20003800000 */
[----:B------:R-:W-:Y:S02]  /*23e0*/  MOV R127, 0x1 ;  /* 0x00000001007f7802 */ /* 0x000fe40000000f00 */
[----:B------:R-:W-:-:S07]  /*23f0*/  MOV R125, 0xffffffff ;  /* 0xffffffff007d7802 */ /* 0x000fce0000000f00 */
[----:B-----5:R-:W-:Y:S05]  /*2400*/  WARPSYNC.COLLECTIVE R125, `(.L_x_715) ;  /* 0x000000007d087348 */ /* 0x020fea0003c00000 */
[----:B------:R0:W1:Y:S02]  /*2410*/  SHFL.BFLY P1, R129, R144, R127, R142 ;  /* 0x0c00007f90817389 */ /* 0x000064000002008e */
[----:B01---5:R-:W-:Y:S05]  /*2420*/  ENDCOLLECTIVE ;  /* 0x000000000000791b */ /* 0x023fea0003800000 */
.L_x_715:
[----:B------:R-:W-:Y:S05]  /*2430*/  BSYNC B0 ;  /* 0x0000000000007941 */ /* 0x000fea0003800000 */
.L_x_714:
[----:B------:R-:W-:Y:S02]  /*2440*/  HFMA2 R127, -RZ, RZ, 0, 1.1920928955078125e-07 ;  /* 0x00000002ff7f7431 */ /* 0x000fe400000001ff */
[----:B------:R-:W-:Y:S01]  /*2450*/  FADD.FTZ R144, R144, R129 ;  /* 0x0000008190907221 */ /* 0x000fe20000010000 */
[----:B------:R-:W-:Y:S02]  /*2460*/  MOV R142, 0x1f ;  /* 0x0000001f008e7802 */ /* 0x000fe40000000f00 */
[----:B------:R-:W-:-:S07]  /*2470*/  MOV R125, 0xffffffff ;  /* 0xffffffff007d7802 */ /* 0x000fce0000000f00 */
[----:B------:R-:W-:Y:S05]  /*2480*/  WARPSYNC.COLLECTIVE R125, `(.L_x_716) ;  /* 0x000000007d087348 */ /* 0x000fea0003c00000 */
[----:B------:R0:W1:Y:S02]  /*2490*/  SHFL.BFLY P1, R129, R144, R127, R142 ;  /* 0x0c00007f90817389 */ /* 0x000064000002008e */
[----:B01----:R-:W-:Y:S05]  /*24a0*/  ENDCOLLECTIVE ;  /* 0x000000000000791b */ /* 0x003fea0003800000 */
.L_x_716:
[----:B------:R-:W-:Y:S02]  /*24b0*/  HFMA2 R127, -RZ, RZ, 0, 2.384185791015625e-07 ;  /* 0x00000004ff7f7431 */ /* 0x000fe400000001ff */
[----:B------:R-:W-:-:S05]  /*24c0*/  FADD.FTZ R75, R144, R129 ;  /* 0x00000081904b7221 */ /* 0x000fca0000010000 */
[----:B------:R-:W-:-:S07]  /*24d0*/  MOV R144, R75 ;  /* 0x0000004b00907202 */ /* 0x000fce0000000f00 */
[----:B------:R-:W-:Y:S05]  /*24e0*/  WARPSYNC.COLLECTIVE R125, `(.L_x_717) ;  /* 0x000000007d087348 */ /* 0x000fea0003c00000 */
[----:B------:R0:W1:Y:S02]  /*24f0*/  SHFL.BFLY P1, R129, R144, R127, R142 ;  /* 0x0c00007f90817389 */ /* 0x000064000002008e */
[----:B01----:R-:W-:Y:S05]  /*2500*/  ENDCOLLECTIVE ;  /* 0x000000000000791b */ /* 0x003fea0003800000 */
.L_x_717:
[----:B------:R-:W-:Y:S02]  /*2510*/  HFMA2 R127, -RZ, RZ, 0, 4.76837158203125e-07 ;  /* 0x00000008ff7f7431 */ /* 0x000fe400000001ff */
[----:B------:R-:W-:-:S05]  /*2520*/  FADD.FTZ R76, R75, R129 ;  /* 0x000000814b4c7221 */ /* 0x000fca0000010000 */
[----:B------:R-:W-:-:S07]  /*2530*/  MOV R144, R76 ;  /* 0x0000004c00907202 */ /* 0x000fce0000000f00 */
[----:B------:R-:W-:Y:S05]  /*2540*/  WARPSYNC.COLLECTIVE R125, `(.L_x_718) ;  /* 0x000000007d087348 */ /* 0x000fea0003c00000 */
[----:B------:R0:W1:Y:S02]  /*2550*/  SHFL.BFLY P1, R129, R144, R127, R142 ;  /* 0x0c00007f90817389 */ /* 0x000064000002008e */
[----:B01----:R-:W-:Y:S05]  /*2560*/  ENDCOLLECTIVE ;  /* 0x000000000000791b */ /* 0x003fea0003800000 */
.L_x_718:
[----:B------:R-:W-:Y:S02]  /*2570*/  HFMA2 R127, -RZ, RZ, 0, 9.5367431640625e-07 ;  /* 0x00000010ff7f7431 */ /* 0x000fe400000001ff */
[----:B------:R-:W-:-:S05]  /*2580*/  FADD.FTZ R77, R76, R129 ;  /* 0x000000814c4d7221 */ /* 0x000fca0000010000 */
[----:B------:R-:W-:-:S07]  /*2590*/  MOV R144, R77 ;  /* 0x0000004d00907202 */ /* 0x000fce0000000f00 */
[----:B------:R-:W-:Y:S05]  /*25a0*/  WARPSYNC.COLLECTIVE R125, `(.L_x_719) ;  /* 0x000000007d087348 */ /* 0x000fea0003c00000 */
[----:B------:R0:W1:Y:S02]  /*25b0*/  SHFL.BFLY P1, R129, R144, R127, R142 ;  /* 0x0c00007f90817389 */ /* 0x000064000002008e */
[----:B01----:R-:W-:Y:S05]  /*25c0*/  ENDCOLLECTIVE ;  /* 0x000000000000791b */ /* 0x003fea0003800000 */
.L_x_719:
        /* <DEDUP_REMOVED lines=136> */
.L_x_720:
[----:B------:R-:W-:Y:S02]  /*2e50*/  HFMA2 R127, -RZ, RZ, 0, 1.1920928955078125e-07 ;  /* 0x00000002ff7f7431 */ /* 0x000fe400000001ff */
[----:B------:R-:W-:-:S05]  /*2e60*/  FADD.FTZ R68, R144, R129 ;  /* 0x0000008190447221 */ /* 0x000fca0000010000 */
[----:B------:R-:W-:-:S07]  /*2e70*/  MOV R144, R68 ;  /* 0x0000004400907202 */ /* 0x000fce0000000f00 */
[----:B------:R-:W-:Y:S05]  /*2e80*/  WARPSYNC.COLLECTIVE R125, `(.L_x_721) ;  /* 0x000000007d087348 */ /* 0x000fea0003c00000 */
[----:B------:R0:W1:Y:S02]  /*2e90*/  SHFL.BFLY P1, R129, R144, R127, R142 ;  /* 0x0c00007f90817389 */ /* 0x000064000002008e */
[----:B01----:R-:W-:Y:S05]  /*2ea0*/  ENDCOLLECTIVE ;  /* 0x000000000000791b */ /* 0x003fea0003800000 */
.L_x_721:
[----:B------:R-:W-:Y:S02]  /*2eb0*/  HFMA2 R127, -RZ, RZ, 0, 2.384185791015625e-07 ;  /* 0x00000004ff7f7431 */ /* 0x000fe400000001ff */
[----:B------:R-:W-:-:S05]  /*2ec0*/  FADD.FTZ R69, R68, R129 ;  /* 0x0000008144457221 */ /* 0x000fca0000010000 */
[----:B------:R-:W-:-:S07]  /*2ed0*/  MOV R144, R69 ;  /* 0x0000004500907202 */ /* 0x000fce0000000f00 */
[----:B------:R-:W-:Y:S05]  /*2ee0*/  WARPSYNC.COLLECTIVE R125, `(.L_x_722) ;  /* 0x000000007d087348 */ /* 0x000fea0003c00000 */
[----:B------:R0:W1:Y:S02]  /*2ef0*/  SHFL.BFLY P1, R129, R144, R127, R142 ;  /* 0x0c00007f90817389 */ /* 0x000064000002008e */
[----:B01----:R-:W-:Y:S05]  /*2f00*/  ENDCOLLECTIVE ;  /* 0x000000000000791b */ /* 0x003fea0003800000 */
.L_x_722:
[----:B------:R-:W-:Y:S02]  /*2f10*/  HFMA2 R127, -RZ, RZ, 0, 4.76837158203125e-07 ;  /* 0x00000008ff7f7431 */ /* 0x000fe400000001ff */
[----:B------:R-:W-:-:S05]  /*2f20*/  FADD.FTZ R70, R69, R129 ;  /* 0x0000008145467221 */ /* 0x000fca0000010000 */
[----:B------:R-:W-:-:S07]  /*2f30*/  MOV R144, R70 ;  /* 0x0000004600907202 */ /* 0x000fce0000000f00 */
[----:B------:R-:W-:Y:S05]  /*2f40*/  WARPSYNC.COLLECTIVE R125, `(.L_x_723) ;  /* 0x000000007d087348 */ /* 0x000fea0003c00000 */
[----:B------:R0:W1:Y:S02]  /*2f50*/  SHFL.BFLY P1, R129, R144, R127, R142 ;  /* 0x0c00007f90817389 */ /* 0x000064000002008e */
[----:B01----:R-:W-:Y:S05]  /*2f60*/  ENDCOLLECTIVE ;  /* 0x000000000000791b */ /* 0x003fea0003800000 */
.L_x_723:
[----:B------:R-:W-:Y:S02]  /*2f70*/  HFMA2 R127, -RZ, RZ, 0, 9.5367431640625e-07 ;  /* 0x00000010ff7f7431 */ /* 0x000fe400000001ff */
[----:B------:R-:W-:-:S05]  /*2f80*/  FADD.FTZ R122, R70, R129 ;  /* 0x00000081467a7221 */ /* 0x000fca0000010000 */
[----:B------:R-:W-:-:S07]  /*2f90*/  MOV R144, R122 ;  /* 0x0000007a00907202 */ /* 0x000fce0000000f00 */
[----:B------:R-:W-:Y:S05]  /*2fa0*/  WARPSYNC.COLLECTIVE R125, `(.L_x_724) ;  /* 0x000000007d087348 */ /* 0x000fea0003c00000 */
[----:B------:R0:W1:Y:S02]  /*2fb0*/  SHFL.BFLY P1, R129, R144, R127, R142 ;  /* 0x0c00007f90817389 */ /* 0x000064000002008e */
[----:B01----:R-:W-:Y:S05]  /*2fc0*/  ENDCOLLECTIVE ;  /* 0x000000000000791b */ /* 0x003fea0003800000 */
.L_x_724:
[----:B------:R-:W-:Y:S05]  /*2fd0*/  BRA `(.L_x_725) ;  /* 0xffffffe4008c7947 */ /* 0x000fea000383ffff */
.L_x_726:
        /* <DEDUP_REMOVED lines=10> */
.L_x_1108:


//--------------------- .text._ZN10layer_norm13ln_fwd_kernelINS_13Kernel_traitsI6__halffS2_fjLj2048ELj1ELj4ELj1ELj16ENS_18Kernel_traits_baseILj2048ES2_fS2_fjLj128EEEEEEEvNS_9FwdParamsE --------------------------
	.section	.text._ZN10layer_norm13ln_fwd_kernelINS_13Kernel_traitsI6__halffS2_fjLj2048ELj1ELj4ELj1ELj16ENS_18Kernel_traits_baseILj2048ES2_fS2_fjLj128EEEEEEEvNS_9FwdParamsE,"ax",@progbits
	.align	128
        .global         _ZN10layer_norm13ln_fwd_kernelINS_13Kernel_traitsI6__halffS2_fjLj2048ELj1ELj4ELj1ELj16ENS_18Kernel_traits_baseILj2048ES2_fS2_fjLj128EEEEEEEvNS_9FwdParamsE
        .type           _ZN10layer_norm13ln_fwd_kernelINS_13Kernel_traitsI6__halffS2_fjLj2048ELj1ELj4ELj1ELj16ENS_18Kernel_traits_baseILj2048ES2_fS2_fjLj128EEEEEEEvNS_9FwdParamsE,@function
        .size           _ZN10layer_norm13ln_fwd_kernelINS_13Kernel_traitsI6__halffS2_fjLj2048ELj1ELj4ELj1ELj16ENS_18Kernel_traits_baseILj2048ES2_fS2_fjLj128EEEEEEEvNS_9FwdParamsE,(.L_x_1109 - _ZN10layer_norm13ln_fwd_kernelINS_13Kernel_traitsI6__halffS2_fjLj2048ELj1ELj4ELj1ELj16ENS_18Kernel_traits_baseILj2048ES2_fS2_fjLj128EEEEEEEvNS_9FwdParamsE)
        .other          _ZN10layer_norm13ln_fwd_kernelINS_13Kernel_traitsI6__halffS2_fjLj2048ELj1ELj4ELj1ELj16ENS_18Kernel_traits_baseILj2048ES2_fS2_fjLj128EEEEEEEvNS_9FwdParamsE,@"STO_CUDA_ENTRY STV_DEFAULT"
_ZN10layer_norm13ln_fwd_kernelINS_13Kernel_traitsI6__halffS2_fjLj2048ELj1ELj4ELj1ELj16ENS_18Kernel_traits_baseILj2048ES2_fS2_fjLj128EEEEEEEvNS_9FwdParamsE:
.text._ZN10layer_norm13ln_fwd_kernelINS_13Kernel_traitsI6__halffS2_fjLj2048ELj1ELj4ELj1ELj16ENS_18Kernel_traits_baseILj2048ES2_fS2_fjLj128EEEEEEEvNS_9FwdParamsE:
        /* <DEDUP_REMOVED lines=152> */
.L_x_728:
        /* <DEDUP_REMOVED lines=256> */
.L_x_740:
        /* <DEDUP_REMOVED lines=35> */
[----:B-1----:R-:W-:Y:S01]  /*1bb0*/  F2FP.F16.F32.PACK_AB R5, RZ, R0 ;  /* 0x00000000ff05723e */ /* 0x002fe200000000ff */
[----:B------:R-:W-:Y:S01]  /*1bc0*/  FMUL.FTZ R13, R12, R7 ;  /* 0x000000070c0d7220 */ /* 0x000fe20000410000 */
[----:B------:R-:W-:Y:S01]  /*1bd0*/  F2FP.F16.F32.PACK_AB R9, RZ, R9 ;  /* 0x00000009ff09723e */ /* 0x000fe200000000ff */
[-C--:B------:R-:W-:Y:S01]  /*1be0*/  FMUL.FTZ R26, R26, R7.reuse ;  /* 0x000000071a1a7220 */ /* 0x080fe20000410000 */
[-C--:B------:R-:W-:Y:S01]  /*1bf0*/  FMUL.FTZ R19, R32, R7.reuse ;  /* 0x0000000720137220 */ /* 0x080fe20000410000 */
[-C--:B------:R-:W-:Y:S01]  /*1c00*/  FMUL.FTZ R47, R46, R7.reuse ;  /* 0x000000072e2f7220 */ /* 0x080fe20000410000 */
[----:B------:R-:W-:Y:S01]  /*1c10*/  PRMT R5, R5, 0x5410, R9 ;  /* 0x0000541005057816 */ /* 0x000fe20000000009 */
[-C--:B------:R-:W-:Y:S01]  /*1c20*/  FMUL.FTZ R8, R8, R7.reuse ;  /* 0x0000000708087220 */ /* 0x080fe20000410000 */
[----:B------:R-:W-:Y:S01]  /*1c30*/  F2FP.F16.F32.PACK_AB R32, RZ, R30 ;  /* 0x0000001eff20723e */ /* 0x000fe200000000ff */
[-C--:B------:R-:W-:Y:S01]  /*1c40*/  FMUL.FTZ R48, R48, R7.reuse ;  /* 0x0000000730307220 */ /* 0x080fe20000410000 */
[-C--:B------:R-:W-:Y:S01]  /*1c50*/  FMUL.FTZ R59, R59, R7.reuse ;  /* 0x000000073b3b7220 */ /* 0x080fe20000410000 */
[-C--:B------:R-:W-:Y:S01]  /*1c60*/  FMUL.FTZ R200, R200, R7.reuse ;  /* 0x00000007c8c87220 */ /* 0x080fe20000410000 */
        /* <DEDUP_REMOVED lines=9> */
[----:B------:R-:W-:Y:S01]  /*1d00*/  FMUL.FTZ R198, R52, R7 ;  /* 0x0000000734c67220 */ /* 0x000fe20000410000 */
[----:B------:R-:W-:Y:S01]  /*1d10*/  F2FP.F16.F32.PACK_AB R47, RZ, R47 ;  /* 0x0000002fff2f723e */ /* 0x000fe200000000ff */
[----:B------:R-:W-:Y:S01]  /*1d20*/  HFMA2 R9, R191, R5, R190 ;  /* 0x00000005bf097231 */ /* 0x000fe200000000be */
        /* <DEDUP_REMOVED lines=9> */
[----:B------:R-:W-:Y:S01]  /*1dc0*/  HFMA2 R30, R123.H0_H0, R35.H0_H0, R121.H0_H0 ;  /* 0x200000237b1e7231 */ /* 0x000fe20000040879 */
[----:B------:R-:W-:Y:S01]  /*1dd0*/  F2FP.F16.F32.PACK_AB R67, RZ, R67 ;  /* 0x00000043ff43723e */ /* 0x000fe200000000ff */
[----:B------:R-:W-:Y:S01]  /*1de0*/  HFMA2 R35, R119.H0_H0, R26.H0_H0, R117.H0_H0 ;  /* 0x2000001a77237231 */ /* 0x000fe20000040875 */
[----:B------:R-:W-:Y:S01]  /*1df0*/  PRMT R4, R4, 0x5410, R13 ;  /* 0x0000541004047816 */ /* 0x000fe2000000000d */
[----:B------:R-:W-:Y:S01]  /*1e00*/  FMUL.FTZ R66, R66, R7 ;  /* 0x0000000742427220 */ /* 0x000fe20000410000 */
[----:B------:R-:W-:Y:S01]  /*1e10*/  F2FP.F16.F32.PACK_AB R12, RZ, R12 ;  /* 0x0000000cff0c723e */ /* 0x000fe200000000ff */
[----:B------:R-:W-:Y:S01]  /*1e20*/  HFMA2 R26, R99.H0_H0, R47.H0_H0, R97.H0_H0 ;  /* 0x2000002f631a7231 */ /* 0x000fe20000040861 */
[----:B------:R-:W-:Y:S01]  /*1e30*/  F2FP.F16.F32.PACK_AB R11, RZ, R11 ;  /* 0x0000000bff0b723e */ /* 0x000fe200000000ff */
[----:B------:R-:W-:Y:S01]  /*1e40*/  HFMA2 R47, R142.H1_H1, R49.H0_H0, R140.H1_H1 ;  /* 0x200000318e2f7231 */ /* 0x000fe20000060c8c */
[----:B------:R-:W-:Y:S01]  /*1e50*/  PRMT R10, R10, 0x5410, R8 ;  /* 0x000054100a0a7816 */ /* 0x000fe20000000008 */
[----:B------:R-:W-:Y:S01]  /*1e60*/  FMUL.FTZ R16, R24, R7 ;  /* 0x0000000718107220 */ /* 0x000fe20000410000 */
[----:B------:R-:W-:Y:S01]  /*1e70*/  F2FP.F16.F32.PACK_AB R15, RZ, R15 ;  /* 0x0000000fff0f723e */ /* 0x000fe200000000ff */
[-C--:B------:R-:W-:Y:S01]  /*1e80*/  FMUL.FTZ R17, R222, R7.reuse ;  /* 0x00000007de117220 */ /* 0x080fe20000410000 */
[----:B------:R-:W-:Y:S01]  /*1e90*/  F2FP.F16.F32.PACK_AB R14, RZ, R14 ;  /* 0x0000000eff0e723e */ /* 0x000fe200000000ff */
[----:B------:R-:W-:Y:S01]  /*1ea0*/  FMUL.FTZ R62, R62, R7 ;  /* 0x000000073e3e7220 */ /* 0x000fe20000410000 */
[----:B------:R-:W-:Y:S01]  /*1eb0*/  HFMA2 R49, R133.H0_H0, R67.H0_H0, R133.H1_H1 ;  /* 0x2000004385317231 */ /* 0x000fe20000060885 */
[----:B------:R-:W-:Y:S01]  /*1ec0*/  F2FP.F16.F32.PACK_AB R27, RZ, R27 ;  /* 0x0000001bff1b723e */ /* 0x000fe200000000ff */
[-C--:B------:R-:W-:Y:S01]  /*1ed0*/  FMUL.FTZ R33, R18, R7.reuse ;  /* 0x0000000712217220 */ /* 0x080fe20000410000 */
[----:B------:R-:W-:Y:S01]  /*1ee0*/  PRMT R67, R12, 0x5410, R11 ;  /* 0x000054100c437816 */ /* 0x000fe2000000000b */
[----:B------:R-:W-:Y:S01]  /*1ef0*/  HFMA2 R12, R187, R4, R186 ;  /* 0x00000004bb0c7231 */ /* 0x000fe200000000ba */
[----:B------:R-:W-:Y:S01]  /*1f00*/  F2FP.F16.F32.PACK_AB R50, RZ, R50 ;  /* 0x00000032ff32723e */ /* 0x000fe200000000ff */
[-C--:B------:R-:W-:Y:S01]  /*1f10*/  FMUL.FTZ R20, R28, R7.reuse ;  /* 0x000000071c147220 */ /* 0x080fe20000410000 */
[----:B------:R-:W-:Y:S01]  /*1f20*/  F2FP.F16.F32.PACK_AB R66, RZ, R66 ;  /* 0x00000042ff42723e */ /* 0x000fe200000000ff */
[-C--:B------:R-:W-:Y:S01]  /*1f30*/  FMUL.FTZ R18, R226, R7.reuse ;  /* 0x00000007e2127220 */ /* 0x080fe20000410000 */
[----:B------:R-:W-:Y:S01]  /*1f40*/  PRMT R4, R9, 0x7632, R4 ;  /* 0x0000763209047816 */ /* 0x000fe20000000004 */
[-C--:B------:R-:W-:Y:S01]  /*1f50*/  FMUL.FTZ R199, R56, R7.reuse ;  /* 0x0000000738c77220 */ /* 0x080fe20000410000 */
[----:B------:R-:W-:Y:S01]  /*1f60*/  HFMA2 R10, R189, R10, R188 ;  /* 0x0000000abd0a7231 */ /* 0x000fe200000000bc */
[----:B------:R-:W-:Y:S01]  /*1f70*/  PRMT R15, R15, 0x5410, R14 ;  /* 0x000054100f0f7816 */ /* 0x000fe2000000000e */
[----:B------:R-:W-:Y:S01]  /*1f80*/  HFMA2 R67, R183, R67, R181 ;  /* 0x00000043b7437231 */ /* 0x000fe200000000b5 */
[----:B------:R-:W-:Y:S01]  /*1f90*/  F2FP.F16.F32.PACK_AB R16, RZ, R16 ;  /* 0x00000010ff10723e */ /* 0x000fe200000000ff */
[----:B------:R-:W-:Y:S01]  /*1fa0*/  FMUL.FTZ R22, R36, R7 ;  /* 0x0000000724167220 */ /* 0x000fe20000410000 */
[----:B------:R-:W-:Y:S01]  /*1fb0*/  F2FP.F16.F32.PACK_AB R17, RZ, R17 ;  /* 0x00000011ff11723e */ /* 0x000fe200000000ff */
[----:B------:R-:W-:Y:S01]  /*1fc0*/  FMUL.FTZ R21, R236, R7 ;  /* 0x00000007ec157220 */ /* 0x000fe20000410000 */
[----:B------:R-:W-:Y:S01]  /*1fd0*/  F2FP.F16.F32.PACK_AB R56, RZ, R62 ;  /* 0x0000003eff38723e */ /* 0x000fe200000000ff */
[----:B------:R-:W-:Y:S01]  /*1fe0*/  HFMA2 R62, R69.H0_H0, R27.H0_H0, R75.H0_H0 ;  /* 0x2000001b453e7231 */ /* 0x000fe2000004084b */
[----:B------:R-:W-:Y:S01]  /*1ff0*/  LOP3.LUT R4, R4, 0xffff, RZ, 0xc0, !PT ;  /* 0x0000ffff04047812 */ /* 0x000fe200078ec0ff */
[----:B------:R-:W-:Y:S01]  /*2000*/  HFMA2 R27, R95.H0_H0, R50.H0_H0, R93.H0_H0 ;  /* 0x200000325f1b7231 */ /* 0x000fe2000004085d */
[----:B------:R-:W-:Y:S01]  /*2010*/  F2FP.F16.F32.PACK_AB R20, RZ, R20 ;  /* 0x00000014ff14723e */ /* 0x000fe200000000ff */
[----:B------:R-:W-:Y:S01]  /*2020*/  HFMA2 R50, R79.H0_H0, R66.H0_H0, R77.H0_H0 ;  /* 0x200000424f327231 */ /* 0x000fe2000004084d */
[----:B------:R-:W-:Y:S01]  /*2030*/  F2FP.F16.F32.PACK_AB R18, RZ, R18 ;  /* 0x00000012ff12723e */ /* 0x000fe200000000ff */
[----:B------:R-:W-:Y:S01]  /*2040*/  IMAD.WIDE.U32 R4, R4, 0x10000, RZ ;  /* 0x0001000004047825 */ /* 0x000fe200078e00ff */
[----:B------:R-:W-:-:S03]  /*2050*/  PRMT R66, R16, 0x5410, R17 ;  /* 0x0000541010427816 */ /* 0x000fc60000000011 */
[----:B------:R-:W-:Y:S01]  /*2060*/  HFMA2 R16, R179, R15, R177 ;  /* 0x0000000fb3107231 */ /* 0x000fe200000000b1 */
        /* <DEDUP_REMOVED lines=10> */
[----:B------:R-:W-:Y:S01]  /*2110*/  F2FP.F16.F32.PACK_AB R22, RZ, R22 ;  /* 0x00000016ff16723e */ /* 0x000fe200000000ff */
[----:B------:R-:W-:Y:S01]  /*2120*/  FMUL.FTZ R65, R65, R7 ;  /* 0x0000000741417220 */ /* 0x000fe20000410000 */
[----:B------:R-:W-:Y:S01]  /*2130*/  F2FP.F16.F32.PACK_AB R21, RZ, R21 ;  /* 0x00000015ff15723e */ /* 0x000fe200000000ff */
[----:B------:R-:W-:Y:S01]  /*2140*/  FMUL.FTZ R200, R57, R7 ;  /* 0x0000000739c87220 */ /* 0x000fe20000410000 */
[----:B------:R-:W-:Y:S01]  /*2150*/  LOP3.LUT R4, R4, 0xffff, R9, 0xf8, !PT ;  /* 0x0000ffff04047812 */ /* 0x000fe200078ef809 */
[----:B------:R-:W-:Y:S01]  /*2160*/  IMAD.WIDE.U32 R8, R8, 0x10000, RZ ;  /* 0x0001000008087825 */ /* 0x000fe200078e00ff */
[----:B------:R-:W-:-:S03]  /*2170*/  LOP3.LUT R11, R11, 0xffff, RZ, 0xc0, !PT ;  /* 0x0000ffff0b0b7812 */ /* 0x000fc600078ec0ff */
[----:B------:R-:W-:Y:S01]  /*2180*/  HFMA2 R66, R175, R66, R173 ;  /* 0x00000042af427231 */ /* 0x000fe200000000ad */
[----:B------:R-:W-:Y:S01]  /*2190*/  F2FP.F16.F32.PACK_AB R25, RZ, R25 ;  /* 0x00000019ff19723e */ /* 0x000fe200000000ff */
[----:B------:R-:W-:Y:S01]  /*21a0*/  HFMA2 R20, R171, R20, R169 ;  /* 0x00000014ab147231 */ /* 0x000fe200000000a9 */
[----:B------:R-:W-:Y:S01]  /*21b0*/  PRMT R17, R12, 0x7610, R17 ;  /* 0x000076100c117816 */ /* 0x000fe20000000011 */
[-C--:B------:R-:W-:Y:S01]  /*21c0*/  FMUL.FTZ R60, R60, R7.reuse ;  /* 0x000000073c3c7220 */ /* 0x080fe20000410000 */
[----:B------:R-:W-:Y:S01]  /*21d0*/  PRMT R15, R62, 0x7610, R15 ;  /* 0x000076103e0f7816 */ /* 0x000fe2000000000f */
[-C--:B------:R-:W-:Y:S01]  /*21e0*/  FMUL.FTZ R220, R220, R7.reuse ;  /* 0x00000007dcdc7220 */ /* 0x080fe20000410000 */
[----:B------:R-:W-:Y:S01]  /*21f0*/  LOP3.LUT R12, R14, 0xffff, RZ, 0xc0, !PT ;  /* 0x0000ffff0e0c7812 */ /* 0x000fe200078ec0ff */
[-C--:B------:R-:W-:Y:S01]  /*2200*/  FMUL.FTZ R51, R40, R7.reuse ;  /* 0x0000000728337220 */ /* 0x080fe20000410000 */
[----:B------:R-:W-:Y:S01]  /*2210*/  F2FP.F16.F32.PACK_AB R58, RZ, R58 ;  /* 0x0000003aff3a723e */ /* 0x000fe200000000ff */
[----:B------:R-:W-:Y:S01]  /*2220*/  FMUL.FTZ R53, R238, R7 ;  /* 0x00000007ee357220 */ /* 0x000fe20000410000 */
[----:B------:R-:W-:Y:S01]  /*2230*/  F2FP.F16.F32.PACK_AB R57, RZ, R63 ;  /* 0x0000003fff39723e */ /* 0x000fe200000000ff */
[-C--:B------:R-:W-:Y:S01]  /*2240*/  FMUL.FTZ R61, R61, R7.reuse ;  /* 0x000000073d3d7220 */ /* 0x080fe20000410000 */
[----:B------:R-:W-:Y:S01]  /*2250*/  PRMT R22, R22, 0x5410, R21 ;  /* 0x0000541016167816 */ /* 0x000fe20000000015 */
[-C--:B------:R-:W-:Y:S01]  /*2260*/  FMUL.FTZ R34, R34, R7.reuse ;  /* 0x0000000722227220 */ /* 0x080fe20000410000 */
[----:B------:R-:W-:Y:S01]  /*2270*/  PRMT R14, R16, 0x7632, R14 ;  /* 0x00007632100e7816 */ /* 0x000fe2000000000e */
[-C--:B------:R-:W-:Y:S01]  /*2280*/  FMUL.FTZ R38, R38, R7.reuse ;  /* 0x0000000726267220 */ /* 0x080fe20000410000 */
[----:B------:R-:W-:Y:S01]  /*2290*/  F2FP.F16.F32.PACK_AB R63, RZ, R64 ;  /* 0x00000040ff3f723e */ /* 0x000fe200000000ff */
[----:B------:R-:W-:Y:S01]  /*22a0*/  FMUL.FTZ R55, R44, R7 ;  /* 0x000000072c377220 */ /* 0x000fe20000410000 */
[----:B------:R-:W-:Y:S01]  /*22b0*/  PRMT R13, R10, 0x7610, R13 ;  /* 0x000076100a0d7816 */ /* 0x000fe2000000000d */
[----:B------:R-:W-:Y:S01]  /*22c0*/  IMAD.WIDE.U32 R10, R11, 0x10000, RZ ;  /* 0x000100000b0a7825 */ /* 0x000fe200078e00ff */
[----:B------:R-:W-:-:S03]  /*22d0*/  F2FP.F16.F32.PACK_AB R19, RZ, R19 ;  /* 0x00000013ff13723e */ /* 0x000fc600000000ff */
[----:B------:R-:W-:Y:S01]  /*22e0*/  FMUL.FTZ R195, R242, R7 ;  /* 0x00000007f2c37220 */ /* 0x000fe20000410000 */
[----:B------:R-:W-:Y:S01]  /*22f0*/  F2FP.F16.F32.PACK_AB R23, RZ, R23 ;  /* 0x00000017ff17723e */ /* 0x000fe200000000ff */
[----:B------:R-:W-:Y:S01]  /*2300*/  FMUL.FTZ R29, R210, R7 ;  /* 0x00000007d21d7220 */ /* 0x000fe20000410000 */
[----:B------:R-:W-:Y:S01]  /*2310*/  F2FP.F16.F32.PACK_AB R64, RZ, R65 ;  /* 0x00000041ff40723e */ /* 0x000fe200000000ff */
[----:B------:R-:W-:Y:S01]  /*2320*/  HFMA2 R65, R3.H0_H0, R25.H0_H0, R73.H0_H0 ;  /* 0x2000001903417231 */ /* 0x000fe20000040849 */
[--C-:B------:R-:W-:Y:S01]  /*2330*/  LOP3.LUT R9, R9, 0xffff, R15.reuse, 0xf8, !PT ;  /* 0x0000ffff09097812 */ /* 0x100fe200078ef80f */
[----:B------:R-:W-:Y:S01]  /*2340*/  HFMA2 R25, R115.H0_H0, R32.H0_H0, R113.H0_H0 ;  /* 0x2000002073197231 */ /* 0x000fe20000040871 */
[----:B------:R-:W-:Y:S01]  /*2350*/  F2FP.F16.F32.PACK_AB R31, RZ, R31 ;  /* 0x0000001fff1f723e */ /* 0x000fe200000000ff */
[----:B------:R-:W-:Y:S01]  /*2360*/  HFMA2 R32, R87.H0_H0, R58.H0_H0, R85.H0_H0 ;  /* 0x2000003a57207231 */ /* 0x000fe20000040855 */
[----:B------:R-:W-:Y:S01]  /*2370*/  PRMT R15, R66, 0x7632, R15 ;  /* 0x00007632420f7816 */ /* 0x000fe2000000000f */
[----:B------:R-:W-:Y:S01]  /*2380*/  HFMA2 R58, R163, R22, R161 ;  /* 0x00000016a33a7231 */ /* 0x000fe200000000a1 */
[----:B------:R-:W-:Y:S01]  /*2390*/  LOP3.LUT R14, R14, 0xffff, RZ, 0xc0, !PT ;  /* 0x0000ffff0e0e7812 */ /* 0x000fe200078ec0ff */
[----:B------:R-:W-:Y:S01]  /*23a0*/  FMUL.FTZ R45, R42, R7 ;  /* 0x000000072a2d7220 */ /* 0x000fe20000410000 */
[----:B------:R-:W-:Y:S01]  /*23b0*/  F2FP.F16.F32.PACK_AB R33, RZ, R33 ;  /* 0x00000021ff21723e */ /* 0x000fe200000000ff */
[-C--:B------:R-:W-:Y:S01]  /*23c0*/  FMUL.FTZ R197, R246, R7.reuse ;  /* 0x00000007f6c57220 */ /* 0x080fe20000410000 */
[----:B------:R-:W-:Y:S01]  /*23d0*/  PRMT R19, R19, 0x5410, R23 ;  /* 0x0000541013137816 */ /* 0x000fe20000000017 */
[-C--:B------:R-:W-:Y:S01]  /*23e0*/  FMUL.FTZ R250, R250, R7.reuse ;  /* 0x00000007fafa7220 */ /* 0x080fe20000410000 */
[----:B------:R-:W-:Y:S01]  /*23f0*/  F2FP.F16.F32.PACK_AB R59, RZ, R60 ;  /* 0x0000003cff3b723e */ /* 0x000fe200000000ff */
[-C--:B------:R-:W-:Y:S01]  /*2400*/  FMUL.FTZ R28, R228, R7.reuse ;  /* 0x00000007e41c7220 */ /* 0x080fe20000410000 */
[----:B------:R-:W-:Y:S01]  /*2410*/  LOP3.LUT R10, R10, 0xffff, R17, 0xf8, !PT ;  /* 0x0000ffff0a0a7812 */ /* 0x000fe200078ef811 */
[----:B------:R-:W-:Y:S01]  /*2420*/  HFMA2 R23, R167, R19, R165 ;  /* 0x00000013a7177231 */ /* 0x000fe200000000a5 */
[----:B------:R-:W-:Y:S01]  /*2430*/  F2FP.F16.F32.PACK_AB R24, RZ, R220 ;  /* 0x000000dcff18723e */ /* 0x000fe200000000ff */
[----:B------:R-:W-:Y:S01]  /*2440*/  FMUL.FTZ R202, R202, R7 ;  /* 0x00000007caca7220 */ /* 0x000fe20000410000 */
[----:B------:R-:W-:Y:S01]  /*2450*/  F2FP.F16.F32.PACK_AB R51, RZ, R51 ;  /* 0x00000033ff33723e */ /* 0x000fe200000000ff */
[----:B------:R-:W-:Y:S01]  /*2460*/  FMUL.FTZ R6, R204, R7 ;  /* 0x00000007cc067220 */ /* 0x000fe20000410000 */
[----:B------:R-:W-:Y:S01]  /*2470*/  F2FP.F16.F32.PACK_AB R53, RZ, R53 ;  /* 0x00000035ff35723e */ /* 0x000fe200000000ff */
[----:B------:R-:W-:Y:S01]  /*2480*/  FMUL.FTZ R37, R216, R7 ;  /* 0x00000007d8257220 */ /* 0x000fe20000410000 */
[----:B------:R-:W-:Y:S01]  /*2490*/  F2FP.F16.F32.PACK_AB R60, RZ, R61 ;  /* 0x0000003dff3c723e */ /* 0x000fe200000000ff */
[----:B------:R-:W-:Y:S01]  /*24a0*/  HFMA2 R61, R71.H0_H0, R31.H0_H0, R129.H0_H0 ;  /* 0x2000001f473d7231 */ /* 0x000fe20000040881 */
[----:B------:R-:W-:Y:S01]  /*24b0*/  LOP3.LUT R17, R15, 0xffff, RZ, 0xc0, !PT ;  /* 0x0000ffff0f117812 */ /* 0x000fe200078ec0ff */
[----:B------:R-:W-:Y:S01]  /*24c0*/  IMAD.WIDE.U32 R14, R14, 0x10000, RZ ;  /* 0x000100000e0e7825 */ /* 0x000fe200078e00ff */
[----:B------:R-:W-:-:S03]  /*24d0*/  F2FP.F16.F32.PACK_AB R34, RZ, R34 ;  /* 0x00000022ff22723e */ /* 0x000fc600000000ff */
[----:B------:R-:W-:Y:S01]  /*24e0*/  HFMA2 R31, R127.H0_H0, R33.H0_H0, R125.H0_H0 ;  /* 0x200000217f1f7231 */ /* 0x000fe2000004087d */
[----:B------:R-:W-:Y:S01]  /*24f0*/  LOP3.LUT R8, R8, 0xffff, R13, 0xf8, !PT ;  /* 0x0000ffff08087812 */ /* 0x000fe200078ef80d */
[----:B------:R-:W-:Y:S01]  /*2500*/  IMAD.WIDE.U32 R12, R12, 0x10000, RZ ;  /* 0x000100000c0c7825 */ /* 0x000fe200078e00ff */
[----:B------:R-:W-:-:S03]  /*2510*/  PRMT R18, R20, 0x7632, R18 ;  /* 0x0000763214127816 */ /* 0x000fc60000000012 */
[----:B------:R-:W-:Y:S01]  /*2520*/  HFMA2 R33, R83.H0_H0, R56.H0_H0, R81.H0_H0 ;  /* 0x2000003853217231 */ /* 0x000fe20000040851 */
[----:B------:R-:W-:Y:S01]  /*2530*/  PRMT R21, R30, 0x7610, R21 ;  /* 0x000076101e157816 */ /* 0x000fe20000000015 */
[----:B------:R-:W-:Y:S01]  /*2540*/  FMUL.FTZ R39, R224, R7 ;  /* 0x00000007e0277220 */ /* 0x000fe20000410000 */
[----:B------:R-:W-:Y:S01]  /*2550*/  F2FP.F16.F32.PACK_AB R42, RZ, R38 ;  /* 0x00000026ff2a723e */ /* 0x000fe200000000ff */
[----:B------:R-:W-:Y:S01]  /*2560*/  HFMA2 R38, R178.H1_H1, R24.H0_H0, R176.H1_H1 ;  /* 0x20000018b2267231 */ /* 0x000fe20000060cb0 */
[----:B------:R-:W-:Y:S01]  /*2570*/  F2FP.F16.F32.PACK_AB R55, RZ, R55 ;  /* 0x00000037ff37723e */ /* 0x000fe200000000ff */
[----:B------:R-:W-:Y:S01]  /*2580*/  HFMA2 R24, R111.H0_H0, R34.H0_H0, R109.H0_H0 ;  /* 0x200000226f187231 */ /* 0x000fe2000004086d */
[----:B------:R-:W-:Y:S01]  /*2590*/  F2FP.F16.F32.PACK_AB R195, RZ, R195 ;  /* 0x000000c3ffc3723e */ /* 0x000fe200000000ff */
[----:B------:R-:W-:Y:S01]  /*25a0*/  HFMA2 R34, R91.H0_H0, R48.H0_H0, R89.H0_H0 ;  /* 0x200000305b227231 */ /* 0x000fe20000040859 */
[----:B------:R-:W-:Y:S01]  /*25b0*/  PRMT R51, R51, 0x5410, R53 ;  /* 0x0000541033337816 */ /* 0x000fe20000000035 */
[----:B------:R-:W-:Y:S01]  /*25c0*/  HFMA2 R48, R138.H1_H1, R57.H0_H0, R136.H1_H1 ;  /* 0x200000398a307231 */ /* 0x000fe20000060c88 */
[----:B------:R-:W-:Y:S01]  /*25d0*/  PRMT R19, R16, 0x7610, R19 ;  /* 0x0000761010137816 */ /* 0x000fe20000000013 */
[----:B------:R-:W-:Y:S01]  /*25e0*/  IMAD.WIDE.U32 R16, R17, 0x10000, RZ ;  /* 0x0001000011107825 */ /* 0x000fe200078e00ff */
[----:B------:R-:W-:-:S03]  /*25f0*/  LOP3.LUT R18, R18, 0xffff, RZ, 0xc0, !PT ;  /* 0x0000ffff12127812 */ /* 0x000fc600078ec0ff */
[----:B------:R-:W-:Y:S01]  /*2600*/  HFMA2 R57, R159, R51, R157 ;  /* 0x000000339f397231 */ /* 0x000fe2000000009d */
[----:B------:R-:W-:Y:S01]  /*2610*/  F2FP.F16.F32.PACK_AB R29, RZ, R29 ;  /* 0x0000001dff1d723e */ /* 0x000fe200000000ff */
[-C--:B------:R-:W-:Y:S01]  /*2620*/  FMUL.FTZ R41, R232, R7.reuse ;  /* 0x00000007e8297220 */ /* 0x080fe20000410000 */
[----:B------:R-:W-:Y:S01]  /*2630*/  LOP3.LUT R15, R15, 0xffff, R21, 0xf8, !PT ;  /* 0x0000ffff0f0f7812 */ /* 0x000fe200078ef815 */
[-C--:B------:R-:W-:Y:S01]  /*2640*/  FMUL.FTZ R43, R234, R7.reuse ;  /* 0x00000007ea2b7220 */ /* 0x080fe20000410000 */
[----:B------:R-:W-:Y:S01]  /*2650*/  LOP3.LUT R13, R13, 0xffff, R31, 0xf8, !PT ;  /* 0x0000ffff0d0d7812 */ /* 0x000fe200078ef81f */
[----:B------:R-:W-:Y:S01]  /*2660*/  HFMA2 R36, R185.H1_H1, R29.H0_H0, R184.H1_H1 ;  /* 0x2000001db9247231 */ /* 0x000fe20000060cb8 */
[----:B------:R-:W-:Y:S01]  /*2670*/  PRMT R21, R20, 0x7610, R21 ;  /* 0x0000761014157816 */ /* 0x000fe20000000015 */
[----:B------:R-:W-:Y:S01]  /*2680*/  HFMA2 R29, R107.H0_H0, R42.H0_H0, R105.H0_H0 ;  /* 0x2000002a6b1d7231 */ /* 0x000fe20000040869 */
        /* <DEDUP_REMOVED lines=9> */
[----:B------:R-:W-:Y:S01]  /*2720*/  HFMA2 R56, R155, R55, R153 ;  /* 0x000000379b387231 */ /* 0x000fe20000000099 */
[----:B------:R-:W-:Y:S01]  /*2730*/  LOP3.LUT R14, R14, 0xffff, R19, 0xf8, !PT ;  /* 0x0000ffff0e0e7812 */ /* 0x000fe200078ef813 */
[----:B------:R-:W-:Y:S01]  /*2740*/  IMAD.WIDE.U32 R18, R18, 0x10000, RZ ;  /* 0x0001000012127825 */ /* 0x000fe200078e00ff */
[----:B------:R-:W-:-:S02]  /*2750*/  F2FP.F16.F32.PACK_AB R197, RZ, R197 ;  /* 0x000000c5ffc5723e */ /* 0x000fc400000000ff */
[----:B------:R-:W-:Y:S02]  /*2760*/  F2FP.F16.F32.PACK_AB R198, RZ, R198 ;  /* 0x000000c6ffc6723e */ /* 0x000fe400000000ff */
[----:B------:R-:W-:Y:S02]  /*2770*/  F2FP.F16.F32.PACK_AB R54, RZ, R250 ;  /* 0x000000faff36723e */ /* 0x000fe400000000ff */
[----:B------:R-:W-:Y:S02]  /*2780*/  F2FP.F16.F32.PACK_AB R28, RZ, R28 ;  /* 0x0000001cff1c723e */ /* 0x000fe400000000ff */
[----:B------:R-:W-:Y:S02]  /*2790*/  LOP3.LUT R16, R16, 0xffff, R31, 0xf8, !PT ;  /* 0x0000ffff10107812 */ /* 0x000fe400078ef81f */
[----:B------:R-:W-:Y:S01]  /*27a0*/  LOP3.LUT R20, R20, 0xffff, RZ, 0xc0, !PT ;  /* 0x0000ffff14147812 */ /* 0x000fe200078ec0ff */
[----:B------:R-:W-:Y:S01]  /*27b0*/  HFMA2 R40, R170.H1_H1, R28.H0_H0, R168.H1_H1 ;  /* 0x2000001caa287231 */ /* 0x000fe20000060ca8 */
[----:B------:R-:W-:-:S02]  /*27c0*/  LOP3.LUT R22, R22, 0xffff, RZ, 0xc0, !PT ;  /* 0x0000ffff16167812 */ /* 0x000fc400078ec0ff */
[----:B------:R-:W-:Y:S02]  /*27d0*/  F2FP.F16.F32.PACK_AB R45, RZ, R45 ;  /* 0x0000002dff2d723e */ /* 0x000fe400000000ff */
[----:B------:R-:W-:Y:S02]  /*27e0*/  PRMT R31, R24, 0x7610, R31 ;  /* 0x00007610181f7816 */ /* 0x000fe4000000001f */
[----:B------:R-:W-:Y:S01]  /*27f0*/  PRMT R24, R57, 0x7632, R24 ;  /* 0x0000763239187816 */ /* 0x000fe20000000018 */
[----:B------:R-:W-:Y:S01]  /*2800*/  HFMA2 R28, R103.H0_H0, R45.H0_H0, R101.H0_H0 ;  /* 0x2000002d671c7231 */ /* 0x000fe20000040865 */
[----:B------:R-:W-:Y:S02]  /*2810*/  PRMT R52, R52, 0x5410, R197 ;  /* 0x0000541034347816 */ /* 0x000fe400000000c5 */
[----:B------:R-:W-:Y:S02]  /*2820*/  PRMT R151, R94, 0x7610, R151 ;  /* 0x000076105e977816 */ /* 0x000fe40000000097 */
[----:B------:R-:W-:-:S02]  /*2830*/  PRMT R149, R92, 0x7610, R149 ;  /* 0x000076105c957816 */ /* 0x000fc40000000095 */
[----:B------:R-:W-:Y:S02]  /*2840*/  PRMT R198, R198, 0x5410, R54 ;  /* 0x00005410c6c67816 */ /* 0x000fe40000000036 */
[----:B------:R-:W-:Y:S01]  /*2850*/  PRMT R147, R90, 0x7610, R147 ;  /* 0x000076105a937816 */ /* 0x000fe20000000093 */
[----:B------:R-:W-:Y:S01]  /*2860*/  HFMA2 R55, R151, R52, R149 ;  /* 0x0000003497377231 */ /* 0x000fe20000000095 */
[----:B------:R-:W-:Y:S02]  /*2870*/  PRMT R145, R88, 0x7610, R145 ;  /* 0x0000761058917816 */ /* 0x000fe40000000091 */
[----:B------:R-:W-:Y:S02]  /*2880*/  LOP3.LUT R19, R19, 0xffff, R25, 0xf8, !PT ;  /* 0x0000ffff13137812 */ /* 0x000fe400078ef819 */
[----:B------:R-:W-:Y:S02]  /*2890*/  LOP3.LUT R17, R17, 0xffff, R35, 0xf8, !PT ;  /* 0x0000ffff11117812 */ /* 0x000fe400078ef823 */
[----:B------:R-:W-:Y:S01]  /*28a0*/  LOP3.LUT R18, R18, 0xffff, R21, 0xf8, !PT ;  /* 0x0000ffff12127812 */ /* 0x000fe200078ef815 */
[----:B------:R-:W-:Y:S01]  /*28b0*/  IMAD.WIDE.U32 R20, R20, 0x10000, RZ ;  /* 0x0001000014147825 */ /* 0x000fe200078e00ff */
[----:B------:R-:W-:-:S03]  /*28c0*/  PRMT R25, R23, 0x7610, R25 ;  /* 0x0000761017197816 */ /* 0x000fc60000000019 */
[----:B------:R-:W-:Y:S01]  /*28d0*/  HFMA2 R54, R147, R198, R145 ;  /* 0x000000c693367231 */ /* 0x000fe20000000091 */
        /* <DEDUP_REMOVED lines=9> */
[----:B------:R-:W-:Y:S02]  /*2970*/  F2FP.F16.F32.PACK_AB R0, RZ, R202 ;  /* 0x000000caff00723e */ /* 0x000fe400000000ff */
[----:B------:R-:W-:Y:S02]  /*2980*/  PRMT R139, R82, 0x7610, R139 ;  /* 0x00007610528b7816 */ /* 0x000fe4000000008b */
[----:B------:R-:W-:Y:S01]  /*2990*/  PRMT R59, R59, 0x5410, R60 ;  /* 0x000054103b3b7816 */ /* 0x000fe2000000003c */
[----:B------:R-:W-:Y:S01]  /*29a0*/  HFMA2 R0, R196.H1_H1, R0.H0_H0, R194.H1_H1 ;  /* 0x20000000c4007231 */ /* 0x000fe20000060cc2 */
[----:B------:R-:W-:Y:S02]  /*29b0*/  PRMT R137, R80, 0x7610, R137 ;  /* 0x0000761050897816 */ /* 0x000fe40000000089 */
[----:B------:R-:W-:-:S02]  /*29c0*/  PRMT R30, R55, 0x7632, R30 ;  /* 0x00007632371e7816 */ /* 0x000fc4000000001e */
[----:B------:R-:W-:Y:S02]  /*29d0*/  F2FP.F16.F32.PACK_AB R6, RZ, R6 ;  /* 0x00000006ff06723e */ /* 0x000fe400000000ff */
[----:B------:R-:W-:Y:S01]  /*29e0*/  F2FP.F16.F32.PACK_AB R199, RZ, R199 ;  /* 0x000000c7ffc7723e */ /* 0x000fe200000000ff */
[----:B------:R-:W-:Y:S01]  /*29f0*/  HFMA2 R53, R139, R59, R137 ;  /* 0x0000003b8b357231 */ /* 0x000fe20000000089 */
[----:B------:R-:W-:Y:S01]  /*2a00*/  F2FP.F16.F32.PACK_AB R200, RZ, R200 ;  /* 0x000000c8ffc8723e */ /* 0x000fe200000000ff */
[----:B------:R-:W-:Y:S01]  /*2a10*/  HFMA2 R6, R193.H1_H1, R6.H0_H0, R192.H1_H1 ;  /* 0x20000006c1067231 */ /* 0x000fe20000060cc0 */
[----:B------:R-:W-:Y:S02]  /*2a20*/  LOP3.LUT R25, R25, 0xffff, R29, 0xf8, !PT ;  /* 0x0000ffff19197812 */ /* 0x000fe400078ef81d */
[----:B------:R-:W-:Y:S02]  /*2a30*/  LOP3.LUT R28, R28, 0xffff, RZ, 0xc0, !PT ;  /* 0x0000ffff1c1c7812 */ /* 0x000fe400078ec0ff */
[----:B------:R-:W-:-:S02]  /*2a40*/  LOP3.LUT R29, R30, 0xffff, RZ, 0xc0, !PT ;  /* 0x0000ffff1e1d7812 */ /* 0x000fc400078ec0ff */
[----:B------:R-:W-:Y:S02]  /*2a50*/  F2FP.F16.F32.PACK_AB R37, RZ, R37 ;  /* 0x00000025ff25723e */ /* 0x000fe400000000ff */
[----:B------:R-:W-:Y:S02]  /*2a60*/  PRMT R199, R199, 0x5410, R200 ;  /* 0x00005410c7c77816 */ /* 0x000fe400000000c8 */
[----:B------:R-:W-:Y:S01]  /*2a70*/  PRMT R143, R86, 0x7610, R143 ;  /* 0x00007610568f7816 */ /* 0x000fe2000000008f */
[----:B------:R-:W-:Y:S01]  /*2a80*/  HFMA2 R37, R182.H1_H1, R37.H0_H0, R180.H1_H1 ;  /* 0x20000025b6257231 */ /* 0x000fe20000060cb4 */
[----:B------:R-:W-:Y:S02]  /*2a90*/  PRMT R141, R84, 0x7610, R141 ;  /* 0x00007610548d7816 */ /* 0x000fe4000000008d */
[----:B------:R-:W-:Y:S02]  /*2aa0*/  F2FP.F16.F32.PACK_AB R39, RZ, R39 ;  /* 0x00000027ff27723e */ /* 0x000fe400000000ff */
[----:B------:R-:W-:Y:S01]  /*2ab0*/  LOP3.LUT R23, R23, 0xffff, R35, 0xf8, !PT ;  /* 0x0000ffff17177812 */ /* 0x000fe200078ef823 */
[----:B------:R-:W-:Y:S01]  /*2ac0*/  HFMA2 R52, R143, R199, R141 ;  /* 0x000000c78f347231 */ /* 0x000fe2000000008d */
[----:B------:R-:W-:Y:S01]  /*2ad0*/  LOP3.LUT R24, R24, 0xffff, R57, 0xf8, !PT ;  /* 0x0000ffff18187812 */ /* 0x000fe200078ef839 */
[----:B------:R-:W-:Y:S01]  /*2ae0*/  HFMA2 R39, R174.H1_H1, R39.H0_H0, R172.H1_H1 ;  /* 0x20000027ae277231 */ /* 0x000fe20000060cac */
        /* <DEDUP_REMOVED lines=14> */
[----:B------:R-:W-:-:S02]  /*2bd0*/  F2FP.F16.F32.PACK_AB R41, RZ, R41 ;  /* 0x00000029ff29723e */ /* 0x000fc400000000ff */
[----:B------:R-:W-:Y:S02]  /*2be0*/  PRMT R63, R63, 0x5410, R64 ;  /* 0x000054103f3f7816 */ /* 0x000fe40000000040 */
[----:B------:R-:W-:Y:S01]  /*2bf0*/  PRMT R135, R78, 0x7610, R135 ;  /* 0x000076104e877816 */ /* 0x000fe20000000087 */
[----:B------:R-:W-:Y:S01]  /*2c00*/  HFMA2 R41, R166.H1_H1, R41.H0_H0, R164.H1_H1 ;  /* 0x20000029a6297231 */ /* 0x000fe20000060ca4 */
[----:B------:R-:W-:Y:S02]  /*2c10*/  PRMT R134, R76, 0x7610, R134 ;  /* 0x000076104c867816 */ /* 0x000fe40000000086 */
[----:B------:R-:W-:Y:S01]  /*2c20*/  LOP3.LUT R26, R26, 0xffff, R31, 0xf8, !PT ;  /* 0x0000ffff1a1a7812 */ /* 0x000fe200078ef81f */
[----:B------:R-:W-:Y:S01]  /*2c30*/  IMAD.WIDE.U32 R30, R30, 0x10000, RZ ;  /* 0x000100001e1e7825 */ /* 0x000fe200078e00ff */
[----:B------:R-:W-:-:S03]  /*2c40*/  LOP3.LUT R59, R27, 0xffff, R35, 0xf8, !PT ;  /* 0x0000ffff1b3b7812 */ /* 0x000fc600078ef823 */
[----:B------:R-:W-:Y:S01]  /*2c50*/  HFMA2 R51, R135, R63, R134 ;  /* 0x0000003f87337231 */ /* 0x000fe20000000086 */
        /* <DEDUP_REMOVED lines=29> */
[----:B------:R-:W-:Y:S01]  /*2e30*/  F2FP.F16.F32.PACK_AB R43, RZ, R43 ;  /* 0x0000002bff2b723e */ /* 0x000fe200000000ff */
[----:B------:R2:W-:Y:S01]  /*2e40*/  @!P1 STG.E desc[UR4][R36.64], R7 ;  /* 0x0000000724009986 */ /* 0x0005e2000c101904 */
[----:B------:R-:W-:Y:S01]  /*2e50*/  F2FP.F16.F32.PACK_AB R44, RZ, R240 ;  /* 0x000000f0ff2c723e */ /* 0x000fe200000000ff */
[----:B------:R-:W-:Y:S01]  /*2e60*/  IMAD.WIDE.U32 R34, R34, 0x10000, RZ ;  /* 0x0001000022227825 */ /* 0x000fe200078e00ff */
[----:B------:R-:W-:-:S03]  /*2e70*/  F2FP.F16.F32.PACK_AB R46, RZ, R46 ;  /* 0x0000002eff2e723e */ /* 0x000fc600000000ff */
[----:B------:R-:W-:Y:S01]  /*2e80*/  HFMA2 R42, R162.H1_H1, R43.H0_H0, R160.H1_H1 ;  /* 0x2000002ba22a7231 */ /* 0x000fe20000060ca0 */
[----:B------:R-:W-:Y:S01]  /*2e90*/  LOP3.LUT R52, R52, 0xffff, RZ, 0xc0, !PT ;  /* 0x0000ffff34347812 */ /* 0x000fe200078ec0ff */
[----:B------:R-:W-:Y:S01]  /*2ea0*/  HFMA2 R43, R158.H1_H1, R44.H0_H0, R156.H1_H1 ;  /* 0x2000002c9e2b7231 */ /* 0x000fe20000060c9c */
[----:B------:R-:W-:Y:S01]  /*2eb0*/  F2FP.F16.F32.PACK_AB R248, RZ, R248 ;  /* 0x000000f8fff8723e */ /* 0x000fe200000000ff */
[----:B------:R-:W-:Y:S01]  /*2ec0*/  HFMA2 R44, R154.H1_H1, R46.H0_H0, R152.H1_H1 ;  /* 0x2000002e9a2c7231 */ /* 0x000fe20000060c98 */
[----:B------:R-:W-:Y:S01]  /*2ed0*/  F2FP.F16.F32.PACK_AB R252, RZ, R252 ;  /* 0x000000fcfffc723e */ /* 0x000fe200000000ff */
[----:B-1----:R-:W-:Y:S01]  /*2ee0*/  IMAD.WIDE.U32 R38, R130, 0x8, R38 ;  /* 0x0000000882267825 */ /* 0x002fe200078e0026 */
[----:B------:R-:W-:-:S03]  /*2ef0*/  LOP3.LUT R34, R34, 0xffff, R53, 0xf8, !PT ;  /* 0x0000ffff22227812 */ /* 0x000fc600078ef835 */
[----:B------:R-:W-:Y:S01]  /*2f00*/  HFMA2 R45, R150.H1_H1, R248.H0_H0, R148.H1_H1 ;  /* 0x200000f8962d7231 */ /* 0x000fe20000060c94 */
[----:B------:R-:W-:Y:S01]  /*2f10*/  LOP3.LUT R32, R32, 0xffff, R27, 0xf8, !PT ;  /* 0x0000ffff20207812 */ /* 0x000fe200078ef81b */
[----:B------:R-:W-:-:S04]  /*2f20*/  IMAD.WIDE.U32 R52, R52, 0x10000, RZ ;  /* 0x0001000034347825 */ /* 0x000fc800078e00ff */
[----:B------:R-:W-:Y:S01]  /*2f30*/  HFMA2 R46, R146.H1_H1, R252.H0_H0, R144.H1_H1 ;  /* 0x200000fc922e7231 */ /* 0x000fe20000060c90 */
        /* <DEDUP_REMOVED lines=44> */
.L_x_727:
[----:B------:R-:W-:Y:S01]  /*3200*/  HFMA2 R206, -RZ, RZ, 0, 1.847743988037109375e-06 ;  /* 0x0000001fffce7431 */ /* 0x000fe200000001ff */
[----:B------:R-:W-:Y:S01]  /*3210*/  BSSY B0, `(.L_x_729) ;  /* 0x0000006000007945 */ /* 0x000fe20003800000 */
[----:B------:R-:W-:Y:S02]  /*3220*/  MOV R199, 0x1 ;  /* 0x0000000100c77802 */ /* 0x000fe40000000f00 */
[----:B------:R-:W-:-:S07]  /*3230*/  MOV R197, 0xffffffff ;  /* 0xffffffff00c57802 */ /* 0x000fce0000000f00 */
[----:B------:R-:W-:Y:S05]  /*3240*/  WARPSYNC.COLLECTIVE R197, `(.L_x_730) ;  /* 0x00000000c5087348 */ /* 0x000fea0003c00000 */
[----:B------:R0:W1:Y:S02]  /*3250*/  SHFL.BFLY P1, R201, R208, R199, R206 ;  /* 0x0c0000c7d0c97389 */ /* 0x00006400000200ce */
[----:B01----:R-:W-:Y:S05]  /*3260*/  ENDCOLLECTIVE ;  /* 0x000000000000791b */ /* 0x003fea0003800000 */
.L_x_730:
[----:B------:R-:W-:Y:S05]  /*3270*/  BSYNC B0 ;  /* 0x0000000000007941 */ /* 0x000fea0003800000 */
.L_x_729:
[----:B------:R-:W-:Y:S02]  /*3280*/  HFMA2 R199, -RZ, RZ, 0, 1.1920928955078125e-07 ;  /* 0x00000002ffc77431 */ /* 0x000fe400000001ff */
[----:B------:R-:W-:Y:S01]  /*3290*/  FADD.FTZ R208, R208, R201 ;  /* 0x000000c9d0d07221 */ /* 0x000fe20000010000 */
[----:B------:R-:W-:Y:S02]  /*32a0*/  MOV R206, 0x1f ;  /* 0x0000001f00ce7802 */ /* 0x000fe40000000f00 */
[----:B------:R-:W-:-:S07]  /*32b0*/  MOV R197, 0xffffffff ;  /* 0xffffffff00c57802 */ /* 0x000fce0000000f00 */
[----:B------:R-:W-:Y:S05]  /*32c0*/  WARPSYNC.COLLECTIVE R197, `(.L_x_731) ;  /* 0x00000000c5087348 */ /* 0x000fea0003c00000 */
[----:B------:R0:W1:Y:S02]  /*32d0*/  SHFL.BFLY P1, R201, R208, R199, R206 ;  /* 0x0c0000c7d0c97389 */ /* 0x00006400000200ce */
[----:B01----:R-:W-:Y:S05]  /*32e0*/  ENDCOLLECTIVE ;  /* 0x000000000000791b */ /* 0x003fea0003800000 */
.L_x_731:
[----:B------:R-:W-:Y:S02]  /*32f0*/  HFMA2 R199, -RZ, RZ, 0, 2.384185791015625e-07 ;  /* 0x00000004ffc77431 */ /* 0x000fe400000001ff */
[----:B------:R-:W-:-:S05]  /*3300*/  FADD.FTZ R200, R208, R201 ;  /* 0x000000c9d0c87221 */ /* 0x000fca0000010000 */
[----:B------:R-:W-:-:S07]  /*3310*/  MOV R208, R200 ;  /* 0x000000c800d07202 */ /* 0x000fce0000000f00 */
[----:B------:R-:W-:Y:S05]  /*3320*/  WARPSYNC.COLLECTIVE R197, `(.L_x_732) ;  /* 0x00000000c5087348 */ /* 0x000fea0003c00000 */
[----:B------:R0:W1:Y:S02]  /*3330*/  SHFL.BFLY P1, R201, R208, R199, R206 ;  /* 0x0c0000c7d0c97389 */ /* 0x00006400000200ce */
[----:B01----:R-:W-:Y:S05]  /*3340*/  ENDCOLLECTIVE ;  /* 0x000000000000791b */ /* 0x003fea0003800000 */
.L_x_732:
[----:B------:R-:W-:Y:S02]  /*3350*/  HFMA2 R199, -RZ, RZ, 0, 4.76837158203125e-07 ;  /* 0x00000008ffc77431 */ /* 0x000fe400000001ff */
[----:B------:R-:W-:-:S05]  /*3360*/  FADD.FTZ R203, R200, R201 ;  /* 0x000000c9c8cb7221 */ /* 0x000fca0000010000 */
[----:B------:R-:W-:-:S07]  /*3370*/  MOV R208, R203 ;  /* 0x000000cb00d07202 */ /* 0x000fce0000000f00 */
[----:B------:R-:W-:Y:S05]  /*3380*/  WARPSYNC.COLLECTIVE R197, `(.L_x_733) ;  /* 0x00000000c5087348 */ /* 0x000fea0003c00000 */
[----:B------:R0:W1:Y:S02]  /*3390*/  SHFL.BFLY P1, R201, R208, R199, R206 ;  /* 0x0c0000c7d0c97389 */ /* 0x00006400000200ce */
[----:B01----:R-:W-:Y:S05]  /*33a0*/  ENDCOLLECTIVE ;  /* 0x000000000000791b */ /* 0x003fea0003800000 */
.L_x_733:
[----:B------:R-:W-:Y:S02]  /*33b0*/  HFMA2 R199, -RZ, RZ, 0, 9.5367431640625e-07 ;  /* 0x00000010ffc77431 */ /* 0x000fe400000001ff */
[----:B------:R-:W-:-:S05]  /*33c0*/  FADD.FTZ R204, R203, R201 ;  /* 0x000000c9cbcc7221 */ /* 0x000fca0000010000 */
[----:B------:R-:W-:-:S07]  /*33d0*/  MOV R208, R204 ;  /* 0x000000cc00d07202 */ /* 0x000fce0000000f00 */
[----:B------:R-:W-:Y:S05]  /*33e0*/  WARPSYNC.COLLECTIVE R197, `(.L_x_734) ;  /* 0x00000000c5087348 */ /* 0x000fea0003c00000 */
[----:B------:R0:W1:Y:S02]  /*33f0*/  SHFL.BFLY P1, R201, R208, R199, R206 ;  /* 0x0c0000c7d0c97389 */ /* 0x00006400000200ce */
[----:B01----:R-:W-:Y:S05]  /*3400*/  ENDCOLLECTIVE ;  /* 0x000000000000791b */ /* 0x003fea0003800000 */
.L_x_734:
        /* <DEDUP_REMOVED lines=134> */
.L_x_735:
[----:B------:R-:W-:Y:S02]  /*3c70*/  HFMA2 R199, -RZ, RZ, 0, 1.1920928955078125e-07 ;  /* 0x00000002ffc77431 */ /* 0x000fe400000001ff */
[----:B------:R-:W-:-:S05]  /*3c80*/  FADD.FTZ R4, R208, R201 ;  /* 0x000000c9d0047221 */ /* 0x000fca0000010000 */
[----:B------:R-:W-:-:S07]  /*3c90*/  MOV R208, R4 ;  /* 0x0000000400d07202 */ /* 0x000fce0000000f00 */
[----:B------:R-:W-:Y:S05]  /*3ca0*/  WARPSYNC.COLLECTIVE R197, `(.L_x_736) ;  /* 0x00000000c5087348 */ /* 0x000fea0003c00000 */
[----:B------:R0:W1:Y:S02]  /*3cb0*/  SHFL.BFLY P1, R201, R208, R199, R206 ;  /* 0x0c0000c7d0c97389 */ /* 0x00006400000200ce */
[----:B01----:R-:W-:Y:S05]  /*3cc0*/  ENDCOLLECTIVE ;  /* 0x000000000000791b */ /* 0x003fea0003800000 */
.L_x_736:
[----:B------:R-:W-:Y:S02]  /*3cd0*/  HFMA2 R199, -RZ, RZ, 0, 2.384185791015625e-07 ;  /* 0x00000004ffc77431 */ /* 0x000fe400000001ff */
[----:B------:R-:W-:-:S05]  /*3ce0*/  FADD.FTZ R5, R4, R201 ;  /* 0x000000c904057221 */ /* 0x000fca0000010000 */
[----:B------:R-:W-:-:S07]  /*3cf0*/  MOV R208, R5 ;  /* 0x0000000500d07202 */ /* 0x000fce0000000f00 */
[----:B------:R-:W-:Y:S05]  /*3d00*/  WARPSYNC.COLLECTIVE R197, `(.L_x_737) ;  /* 0x00000000c5087348 */ /* 0x000fea0003c00000 */
[----:B------:R0:W1:Y:S02]  /*3d10*/  SHFL.BFLY P1, R201, R208, R199, R206 ;  /* 0x0c0000c7d0c97389 */ /* 0x00006400000200ce */
[----:B01----:R-:W-:Y:S05]  /*3d20*/  ENDCOLLECTIVE ;  /* 0x000000000000791b */ /* 0x003fea0003800000 */
.L_x_737:
[----:B------:R-:W-:Y:S02]  /*3d30*/  HFMA2 R199, -RZ, RZ, 0, 4.76837158203125e-07 ;  /* 0x00000008ffc77431 */ /* 0x000fe400000001ff */
[----:B------:R-:W-:-:S05]  /*3d40*/  FADD.FTZ R7, R5, R201 ;  /* 0x000000c905077221 */ /* 0x000fca0000010000 */
[----:B------:R-:W-:-:S07]  /*3d50*/  MOV R208, R7 ;  /* 0x0000000700d07202 */ /* 0x000fce0000000f00 */
[----:B------:R-:W-:Y:S05]  /*3d60*/  WARPSYNC.COLLECTIVE R197, `(.L_x_738) ;  /* 0x00000000c5087348 */ /* 0x000fea0003c00000 */
[----:B------:R0:W1:Y:S02]  /*3d70*/  SHFL.BFLY P1, R201, R208, R199, R206 ;  /* 0x0c0000c7d0c97389 */ /* 0x00006400000200ce */
[----:B01----:R-:W-:Y:S05]  /*3d80*/  ENDCOLLECTIVE ;  /* 0x000000000000791b */ /* 0x003fea0003800000 */
.L_x_738:
[----:B------:R-:W-:Y:S02]  /*3d90*/  HFMA2 R199, -RZ, RZ, 0, 9.5367431640625e-07 ;  /* 0x00000010ffc77431 */ /* 0x000fe400000001ff */
[----:B------:R-:W-:-:S05]  /*3da0*/  FADD.FTZ R9, R7, R201 ;  /* 0x000000c907097221 */ /* 0x000fca0000010000 */
[----:B------:R-:W-:-:S07]  /*3db0*/  MOV R208, R9 ;  /* 0x0000000900d07202 */ /* 0x000fce0000000f00 */
[----:B------:R-:W-:Y:S05]  /*3dc0*/  WARPSYNC.COLLECTIVE R197, `(.L_x_739) ;  /* 0x00000000c5087348 */ /* 0x000fea0003c00000 */
[----:B------:R0:W1:Y:S02]  /*3dd0*/  SHFL.BFLY P1, R201, R208, R199, R206 ;  /* 0x0c0000c7d0c97389 */ /* 0x00006400000200ce */
[----:B01----:R-:W-:Y:S05]  /*3de0*/  ENDCOLLECTIVE ;  /* 0x000000000000791b */ /* 0x003fea0003800000 */
.L_x_739:
[----:B------:R-:W-:Y:S05]  /*3df0*/  BRA `(.L_x_740) ;  /* 0xffffffd800e07947 */ /* 0x000fea000383ffff */
.L_x_741:
        /* <DEDUP_REMOVED lines=16> */
.L_x_1109:


//--------------------- .text._ZN10layer_norm13ln_fwd_kernelINS_13Kernel_traitsI6__halfS2_S2_fjLj2048ELj1ELj4ELj1ELj16ENS_18Kernel_traits_baseILj2048ES2_S2_S2_fjLj128EEEEEEEvNS_9FwdParamsE --------------------------
	.section	.text._ZN10layer_norm13ln_fwd_kernelINS_13Kernel_traitsI6__halfS2_S2_fjLj2048ELj1ELj4ELj1ELj16ENS_18Kernel_traits_baseILj2048ES2_S2_S2_fjLj128EEEEEEEvNS_9FwdParamsE,"ax",@progbits
	.align	128
        .global         _ZN10layer_norm13ln_fwd_kernelINS_13Kernel_traitsI6__halfS2_S2_fjLj2048ELj1ELj4ELj1ELj16ENS_18Kernel_traits_baseILj2048ES2_S2_S2_fjLj128EEEEEEEvNS_9FwdParamsE
        .type           _ZN10layer_norm13ln_fwd_kernelINS_13Kernel_traitsI6__halfS2_S2_fjLj2048ELj1ELj4ELj1ELj16ENS_18Kernel_traits_baseILj2048ES2_S2_S2_fjLj128EEEEEEEvNS_9FwdParamsE,@function
        .size           _ZN10layer_norm13ln_fwd_kernelINS_13Kernel_traitsI6__halfS2_S2_fjLj2048ELj1ELj4ELj1ELj16ENS_18Kernel_traits_baseILj2048ES2_S2_S2_fjLj128EEEEEEEvNS_9FwdParamsE,(.L_x_1110 - _ZN10layer_norm13ln_fwd_kernelINS_13Kernel_traitsI6__halfS2_S2_fjLj2048ELj1ELj4ELj1ELj16ENS_18Kernel_traits_baseILj2048ES2_S2_S2_fjLj128EEEEEEEvNS_9FwdParamsE)
        .other          _ZN10layer_norm13ln_fwd_kernelINS_13Kernel_traitsI6__halfS2_S2_fjLj2048ELj1ELj4ELj1ELj16ENS_18Kernel_traits_baseILj2048ES2_S2_S2_fjLj128EEEEEEEvNS_9FwdParamsE,@"STO_CUDA_ENTRY STV_DEFAULT"
_ZN10layer_norm13ln_fwd_kernelINS_13Kernel_traitsI6__halfS2_S2_fjLj2048ELj1ELj4ELj1ELj16ENS_18Kernel_traits_baseILj2048ES2_S2_S2_fjLj128EEEEEEEvNS_9FwdParamsE:
.text._ZN10layer_norm13ln_fwd_kernelINS_13Kernel_traitsI6__halfS2_S2_fjLj2048ELj1ELj4ELj1ELj16ENS_18Kernel_traits_baseILj2048ES2_S2_S2_fjLj128EEEEEEEvNS_9FwdParamsE:
        /* <DEDUP_REMOVED lines=31> */
.L_x_743:
        /* <DEDUP_REMOVED lines=12> */
[----:B------:R-:W-:Y:S01]  /*02b0*/  ISETP.NE.AND P0, PT, R88, RZ, PT ;  /* 0x000000ff5800720c */ /* 0x000fe20003f05270 */
        /* <DEDUP_REMOVED lines=26> */
[----:B0-----:R-:W-:Y:S02]  /*0460*/  HADD2.F32 R91, -RZ, R93.H0_H0 ;  /* 0x2000005dff5b7230 */ /* 0x001fe40000004100 */
[----:B------:R-:W-:Y:S01]  /*0470*/  FADD.FTZ R89, R152, R89 ;  /* 0x0000005998597221 */ /* 0x000fe20000010000 */
[--C-:B------:R-:W-:Y:S02]  /*0480*/  HADD2.F32 R104, -RZ, R70.reuse.H0_H0 ;  /* 0x20000046ff687230 */ /* 0x100fe40000004100 */
[----:B------:R-:W-:-:S02]  /*0490*/  HADD2.F32 R70, -RZ, R70.H1_H1 ;  /* 0x30000046ff467230 */ /* 0x000fc40000004100 */
[----:B------:R-:W-:Y:S01]  /*04a0*/  FADD.FTZ R89, R150, R89 ;  /* 0x0000005996597221 */ /* 0x000fe20000010000 */
[--C-:B------:R-:W-:Y:S02]  /*04b0*/  HADD2.F32 R108, -RZ, R72.reuse.H0_H0 ;  /* 0x20000048ff6c7230 */ /* 0x100fe40000004100 */
[----:B------:R-:W-:Y:S02]  /*04c0*/  HADD2.F32 R72, -RZ, R72.H1_H1 ;  /* 0x30000048ff487230 */ /* 0x000fe40000004100 */
[----:B------:R-:W-:Y:S01]  /*04d0*/  FADD.FTZ R89, R148, R89 ;  /* 0x0000005994597221 */ /* 0x000fe20000010000 */
[----:B------:R-:W-:Y:S02]  /*04e0*/  HADD2.F32 R118, -RZ, R77.H1_H1 ;  /* 0x3000004dff767230 */ /* 0x000fe40000004100 */
[----:B------:R-:W-:Y:S02]  /*04f0*/  HADD2.F32 R122, -RZ, R78.H1_H1 ;  /* 0x3000004eff7a7230 */ /* 0x000fe40000004100 */
[----:B------:R-:W-:Y:S01]  /*0500*/  FADD.FTZ R90, R146, R89 ;  /* 0x00000059925a7221 */ /* 0x000fe20000010000 */
[----:B------:R-:W-:-:S02]  /*0510*/  HADD2.F32 R120, -RZ, R79.H0_H0 ;  /* 0x2000004fff787230 */ /* 0x000fc40000004100 */
[----:B------:R-:W-:Y:S02]  /*0520*/  HADD2.F32 R126, -RZ, R79.H1_H1 ;  /* 0x3000004fff7e7230 */ /* 0x000fe40000004100 */
[----:B------:R-:W-:Y:S01]  /*0530*/  FADD.FTZ R90, R109, R90 ;  /* 0x0000005a6d5a7221 */ /* 0x000fe20000010000 */
[--C-:B------:R-:W-:Y:S02]  /*0540*/  HADD2.F32 R124, -RZ, R80.reuse.H0_H0 ;  /* 0x20000050ff7c7230 */ /* 0x100fe40000004100 */
[----:B------:R-:W-:Y:S02]  /*0550*/  HADD2.F32 R130, -RZ, R80.H1_H1 ;  /* 0x30000050ff827230 */ /* 0x000fe40000004100 */
[----:B------:R-:W-:Y:S01]  /*0560*/  FADD.FTZ R90, R107, R90 ;  /* 0x0000005a6b5a7221 */ /* 0x000fe20000010000 */
[--C-:B------:R-:W-:Y:S02]  /*0570*/  HADD2.F32 R128, -RZ, R81.reuse.H0_H0 ;  /* 0x20000051ff807230 */ /* 0x100fe40000004100 */
[----:B------:R-:W-:-:S02]  /*0580*/  HADD2.F32 R134, -RZ, R81.H1_H1 ;  /* 0x30000051ff867230 */ /* 0x000fc40000004100 */
[----:B------:R-:W-:Y:S01]  /*0590*/  FADD.FTZ R90, R105, R90 ;  /* 0x0000005a695a7221 */ /* 0x000fe20000010000 */
[--C-:B------:R-:W-:Y:S02]  /*05a0*/  HADD2.F32 R132, -RZ, R82.reuse.H0_H0 ;  /* 0x20000052ff847230 */ /* 0x100fe40000004100 */
[----:B------:R-:W-:Y:S02]  /*05b0*/  HADD2.F32 R138, -RZ, R82.H1_H1 ;  /* 0x30000052ff8a7230 */ /* 0x000fe40000004100 */
        /* <DEDUP_REMOVED lines=8> */
[----:B------:R-:W-:Y:S01]  /*0640*/  FADD.FTZ R92, R90, R93 ;  /* 0x0000005d5a5c7221 */ /* 0x000fe20000010000 */
[----:B------:R-:W-:-:S03]  /*0650*/  HADD2.F32 R93, -RZ, R94.H1_H1 ;  /* 0x3000005eff5d7230 */ /* 0x000fc60000004100 */
[----:B------:R-:W-:Y:S01]  /*0660*/  FADD.FTZ R94, R89, R92 ;  /* 0x0000005c595e7221 */ /* 0x000fe20000010000 */
[--C-:B------:R-:W-:Y:S02]  /*0670*/  HADD2.F32 R92, -RZ, R95.reuse.H0_H0 ;  /* 0x2000005fff5c7230 */ /* 0x100fe40000004100 */
[----:B------:R-:W-:Y:S02]  /*0680*/  HADD2.F32 R95, -RZ, R95.H1_H1 ;  /* 0x3000005fff5f7230 */ /* 0x000fe40000004100 */
        /* <DEDUP_REMOVED lines=22> */
[--C-:B------:R-:W-:Y:S02]  /*07f0*/  HADD2.F32 R102, -RZ, R69.reuse.H0_H0 ;  /* 0x20000045ff667230 */ /* 0x100fe40000004100 */
[----:B------:R-:W-:Y:S02]  /*0800*/  HADD2.F32 R69, -RZ, R69.H1_H1 ;  /* 0x30000045ff457230 */ /* 0x000fe40000004100 */
[----:B------:R-:W-:-:S04]  /*0810*/  FADD.FTZ R111, R68, R111 ;  /* 0x0000006f446f7221 */ /* 0x000fc80000010000 */
[----:B------:R-:W-:-:S04]  /*0820*/  FADD.FTZ R106, R102, R111 ;  /* 0x0000006f666a7221 */ /* 0x000fc80000010000 */
[----:B------:R-:W-:Y:S01]  /*0830*/  FADD.FTZ R111, R69, R106 ;  /* 0x0000006a456f7221 */ /* 0x000fe20000010000 */
[--C-:B------:R-:W-:Y:S02]  /*0840*/  HADD2.F32 R106, -RZ, R71.reuse.H0_H0 ;  /* 0x20000047ff6a7230 */ /* 0x100fe40000004100 */
[----:B------:R-:W-:Y:S02]  /*0850*/  HADD2.F32 R71, -RZ, R71.H1_H1 ;  /* 0x30000047ff477230 */ /* 0x000fe40000004100 */
[----:B------:R-:W-:-:S04]  /*0860*/  FADD.FTZ R111, R104, R111 ;  /* 0x0000006f686f7221 */ /* 0x000fc80000010000 */
[----:B------:R-:W-:-:S04]  /*0870*/  FADD.FTZ R111, R70, R111 ;  /* 0x0000006f466f7221 */ /* 0x000fc80000010000 */
[----:B------:R-:W-:-:S04]  /*0880*/  FADD.FTZ R110, R106, R111 ;  /* 0x0000006f6a6e7221 */ /* 0x000fc80000010000 */
        /* <DEDUP_REMOVED lines=184> */
.L_x_755:
        /* <DEDUP_REMOVED lines=14> */
[----:B------:R-:W-:Y:S01]  /*14f0*/  FMUL.FTZ R103, R103, R124 ;  /* 0x0000007c67677220 */ /* 0x000fe20000410000 */
[----:B------:R-:W-:Y:S01]  /*1500*/  F2FP.F16.F32.PACK_AB R80, RZ, R82 ;  /* 0x00000052ff50723e */ /* 0x000fe200000000ff */
[-C--:B------:R-:W-:Y:S01]  /*1510*/  FMUL.FTZ R82, R115, R124.reuse ;  /* 0x0000007c73527220 */ /* 0x080fe20000410000 */
[----:B------:R-:W-:Y:S01]  /*1520*/  FMUL.FTZ R115, R107, R124 ;  /* 0x0000007c6b737220 */ /* 0x000fe20000410000 */
[----:B------:R-:W-:Y:S01]  /*1530*/  F2FP.F16.F32.PACK_AB R107, RZ, R70 ;  /* 0x00000046ff6b723e */ /* 0x000fe200000000ff */
[-C--:B------:R-:W-:Y:S01]  /*1540*/  FMUL.FTZ R101, R101, R124.reuse ;  /* 0x0000007c65657220 */ /* 0x080fe20000410000 */
[-C--:B------:R-:W-:Y:S01]  /*1550*/  FMUL.FTZ R70, R91, R124.reuse ;  /* 0x0000007c5b467220 */ /* 0x080fe20000410000 */
        /* <DEDUP_REMOVED lines=9> */
[----:B------:R-:W-:Y:S01]  /*15f0*/  FMUL.FTZ R117, R117, R124 ;  /* 0x0000007c75757220 */ /* 0x000fe20000410000 */
[----:B------:R-:W-:Y:S01]  /*1600*/  F2FP.F16.F32.PACK_AB R90, RZ, R92 ;  /* 0x0000005cff5a723e */ /* 0x000fe200000000ff */
[----:B------:R-:W-:Y:S01]  /*1610*/  FMUL.FTZ R0, R0, R124 ;  /* 0x0000007c00007220 */ /* 0x000fe20000410000 */
[----:B------:R-:W-:Y:S01]  /*1620*/  F2FP.F16.F32.PACK_AB R92, RZ, R70 ;  /* 0x00000046ff5c723e */ /* 0x000fe200000000ff */
[-C--:B------:R-:W-:Y:S01]  /*1630*/  FMUL.FTZ R83, R78, R124.reuse ;  /* 0x0000007c4e537220 */ /* 0x080fe20000410000 */
[----:B------:R-:W1:Y:S01]  /*1640*/  @!P1 LDC.64 R70, c[0x0][0x3a8] ;  /* 0x0000ea00ff469b82 */ /* 0x000e620000000a00 */
[-C--:B------:R-:W-:Y:S01]  /*1650*/  FMUL.FTZ R78, R77, R124.reuse ;  /* 0x0000007c4d4e7220 */ /* 0x080fe20000410000 */
[-C--:B------:R-:W-:Y:S01]  /*1660*/  FMUL.FTZ R119, R119, R124.reuse ;  /* 0x0000007c77777220 */ /* 0x080fe20000410000 */
[-C--:B------:R-:W-:Y:S01]  /*1670*/  FMUL.FTZ R100, R100, R124.reuse ;  /* 0x0000007c64647220 */ /* 0x080fe20000410000 */
[-C--:B------:R-:W-:Y:S01]  /*1680*/  FMUL.FTZ R89, R89, R124.reuse ;  /* 0x0000007c59597220 */ /* 0x080fe20000410000 */
[-C--:B------:R-:W-:Y:S01]  /*1690*/  FMUL.FTZ R93, R93, R124.reuse ;  /* 0x0000007c5d5d7220 */ /* 0x080fe20000410000 */
[-C--:B------:R-:W-:Y:S01]  /*16a0*/  FMUL.FTZ R81, R81, R124.reuse ;  /* 0x0000007c51517220 */ /* 0x080fe20000410000 */
[----:B------:R-:W-:Y:S01]  /*16b0*/  F2FP.F16.F32.PACK_AB R77, RZ, R79 ;  /* 0x0000004fff4d723e */ /* 0x000fe200000000ff */
[-C--:B------:R-:W-:Y:S01]  /*16c0*/  FMUL.FTZ R121, R121, R124.reuse ;  /* 0x0000007c79797220 */ /* 0x080fe20000410000 */
[----:B------:R-:W-:Y:S01]  /*16d0*/  F2FP.F16.F32.PACK_AB R79, RZ, R117 ;  /* 0x00000075ff4f723e */ /* 0x000fe200000000ff */
[----:B------:R-:W-:Y:S01]  /*16e0*/  FMUL.FTZ R117, R123, R124 ;  /* 0x0000007c7b757220 */ /* 0x000fe20000410000 */
[----:B------:R-:W-:Y:S01]  /*16f0*/  F2FP.F16.F32.PACK_AB R0, RZ, R0 ;  /* 0x00000000ff00723e */ /* 0x000fe200000000ff */
[----:B0-----:R-:W-:Y:S01]  /*1700*/  IMAD.WIDE.U32 R68, R2, 0x10, R68 ;  /* 0x0000001002447825 */ /* 0x001fe200078e0044 */
[----:B------:R-:W-:-:S03]  /*1710*/  F2FP.F16.F32.PACK_AB R83, RZ, R83 ;  /* 0x00000053ff53723e */ /* 0x000fc600000000ff */
        /* <DEDUP_REMOVED lines=10> */
[----:B-1----:R-:W-:Y:S01]  /*17c0*/  @!P1 IMAD.WIDE R70, R3, 0x4, R70 ;  /* 0x0000000403469825 */ /* 0x002fe200078e0246 */
[----:B------:R-:W-:-:S03]  /*17d0*/  F2FP.F16.F32.PACK_AB R89, RZ, R89 ;  /* 0x00000059ff59723e */ /* 0x000fc600000000ff */
[-C--:B------:R-:W-:Y:S01]  /*17e0*/  FMUL.FTZ R98, R98, R124.reuse ;  /* 0x0000007c62627220 */ /* 0x080fe20000410000 */
[----:B------:R-:W-:Y:S01]  /*17f0*/  F2FP.F16.F32.PACK_AB R93, RZ, R93 ;  /* 0x0000005dff5d723e */ /* 0x000fe200000000ff */
[-C--:B------:R-:W-:Y:S01]  /*1800*/  FMUL.FTZ R86, R86, R124.reuse ;  /* 0x0000007c56567220 */ /* 0x080fe20000410000 */
[----:B------:R-:W-:Y:S01]  /*1810*/  F2FP.F16.F32.PACK_AB R2, RZ, R81 ;  /* 0x00000051ff02723e */ /* 0x000fe200000000ff */
[----:B------:R0:W-:Y:S01]  /*1820*/  @!P1 STG.E desc[UR4][R70.64], R124 ;  /* 0x0000007c46009986 */ /* 0x0001e2000c101904 */
[----:B------:R-:W-:Y:S01]  /*1830*/  F2FP.F16.F32.PACK_AB R81, RZ, R125 ;  /* 0x0000007dff51723e */ /* 0x000fe200000000ff */
[-C--:B------:R-:W-:Y:S01]  /*1840*/  FMUL.FTZ R99, R99, R124.reuse ;  /* 0x0000007c63637220 */ /* 0x080fe20000410000 */
[----:B------:R-:W-:Y:S01]  /*1850*/  F2FP.F16.F32.PACK_AB R109, RZ, R121 ;  /* 0x00000079ff6d723e */ /* 0x000fe200000000ff */
[-C--:B------:R-:W-:Y:S01]  /*1860*/  FMUL.FTZ R87, R87, R124.reuse ;  /* 0x0000007c57577220 */ /* 0x080fe20000410000 */
[----:B------:R-:W-:Y:S01]  /*1870*/  F2FP.F16.F32.PACK_AB R117, RZ, R117 ;  /* 0x00000075ff75723e */ /* 0x000fe200000000ff */
[-C--:B------:R-:W-:Y:S01]  /*1880*/  FMUL.FTZ R131, R131, R124.reuse ;  /* 0x0000007c83837220 */ /* 0x080fe20000410000 */
[-C--:B------:R-:W-:Y:S01]  /*1890*/  FMUL.FTZ R104, R104, R124.reuse ;  /* 0x0000007c68687220 */ /* 0x080fe20000410000 */
[-C--:B------:R-:W-:Y:S01]  /*18a0*/  FMUL.FTZ R135, R135, R124.reuse ;  /* 0x0000007c87877220 */ /* 0x080fe20000410000 */
[-C--:B------:R-:W-:Y:S01]  /*18b0*/  FMUL.FTZ R108, R108, R124.reuse ;  /* 0x0000007c6c6c7220 */ /* 0x080fe20000410000 */
[-C--:B------:R-:W-:Y:S01]  /*18c0*/  FMUL.FTZ R121, R72, R124.reuse ;  /* 0x0000007c48797220 */ /* 0x080fe20000410000 */
[-C--:B------:R-:W-:Y:S01]  /*18d0*/  FMUL.FTZ R123, R73, R124.reuse ;  /* 0x0000007c497b7220 */ /* 0x080fe20000410000 */
        /* <DEDUP_REMOVED lines=142> */
.L_x_742:
[----:B------:R-:W-:Y:S01]  /*21c0*/  HFMA2 R142, -RZ, RZ, 0, 1.847743988037109375e-06 ;  /* 0x0000001fff8e7431 */ /* 0x000fe200000001ff */
[----:B------:R-:W-:Y:S01]  /*21d0*/  BSSY B0, `(.L_x_744) ;  /* 0x0000006000007945 */ /* 0x000fe20003800000 */
[----:B------:R-:W-:Y:S02]  /*21e0*/  MOV R127, 0x1 ;  /* 0x00000001007f7802 */ /* 0x000fe40000000f00 */
[----:B------:R-:W-:-:S07]  /*21f0*/  MOV R125, 0xffffffff ;  /* 0xffffffff007d7802 */ /* 0x000fce0000000f00 */
[----:B-----5:R-:W-:Y:S05]  /*2200*/  WARPSYNC.COLLECTIVE R125, `(.L_x_745) ;  /* 0x000000007d087348 */ /* 0x020fea0003c00000 */
[----:B------:R0:W1:Y:S02]  /*2210*/  SHFL.BFLY P1, R129, R144, R127, R142 ;  /* 0x0c00007f90817389 */ /* 0x000064000002008e */
[----:B01---5:R-:W-:Y:S05]  /*2220*/  ENDCOLLECTIVE ;  /* 0x000000000000791b */ /* 0x023fea0003800000 */
.L_x_745:
[----:B------:R-:W-:Y:S05]  /*2230*/  BSYNC B0 ;  /* 0x0000000000007941 */ /* 0x000fea0003800000 */
.L_x_744:
[----:B------:R-:W-:Y:S02]  /*2240*/  HFMA2 R127, -RZ, RZ, 0, 1.1920928955078125e-07 ;  /* 0x00000002ff7f7431 */ /* 0x000fe400000001ff */
[----:B------:R-:W-:Y:S01]  /*2250*/  FADD.FTZ R144, R144, R129 ;  /* 0x0000008190907221 */ /* 0x000fe20000010000 */
[----:B------:R-:W-:Y:S02]  /*2260*/  MOV R142, 0x1f ;  /* 0x0000001f008e7802 */ /* 0x000fe40000000f00 */
[----:B------:R-:W-:-:S07]  /*2270*/  MOV R125, 0xffffffff ;  /* 0xffffffff007d7802 */ /* 0x000fce0000000f00 */
[----:B------:R-:W-:Y:S05]  /*2280*/  WARPSYNC.COLLECTIVE R125, `(.L_x_746) ;  /* 0x000000007d087348 */ /* 0x000fea0003c00000 */
[----:B------:R0:W1:Y:S02]  /*2290*/  SHFL.BFLY P1, R129, R144, R127, R142 ;  /* 0x0c00007f90817389 */ /* 0x000064000002008e */
[----:B01----:R-:W-:Y:S05]  /*22a0*/  ENDCOLLECTIVE ;  /* 0x000000000000791b */ /* 0x003fea0003800000 */
.L_x_746:
[----:B------:R-:W-:Y:S02]  /*22b0*/  HFMA2 R127, -RZ, RZ, 0, 2.384185791015625e-07 ;  /* 0x00000004ff7f7431 */ /* 0x000fe400000001ff */
[----:B------:R-:W-:-:S05]  /*22c0*/  FADD.FTZ R77, R144, R129 ;  /* 0x00000081904d7221 */ /* 0x000fca0000010000 */
[----:B------:R-:W-:-:S07]  /*22d0*/  MOV R144, R77 ;  /* 0x0000004d00907202 */ /* 0x000fce0000000f00 */
[----:B------:R-:W-:Y:S05]  /*22e0*/  WARPSYNC.COLLECTIVE R125, `(.L_x_747) ;  /* 0x000000007d087348 */ /* 0x000fea0003c00000 */
[----:B------:R0:W1:Y:S02]  /*22f0*/  SHFL.BFLY P1, R129, R144, R127, R142 ;  /* 0x0c00007f90817389 */ /* 0x000064000002008e */
[----:B01----:R-:W-:Y:S05]  /*2300*/  ENDCOLLECTIVE ;  /* 0x000000000000791b */ /* 0x003fea0003800000 */
.L_x_747:
[----:B------:R-:W-:Y:S02]  /*2310*/  HFMA2 R127, -RZ, RZ, 0, 4.76837158203125e-07 ;  /* 0x00000008ff7f7431 */ /* 0x000fe400000001ff */
[----:B------:R-:W-:-:S05]  /*2320*/  FADD.FTZ R78, R77, R129 ;  /* 0x000000814d4e7221 */ /* 0x000fca0000010000 */
[----:B------:R-:W-:-:S07]  /*2330*/  MOV R144, R78 ;  /* 0x0000004e00907202 */ /* 0x000fce0000000f00 */
[----:B------:R-:W-:Y:S05]  /*2340*/  WARPSYNC.COLLECTIVE R125, `(.L_x_748) ;  /* 0x000000007d087348 */ /* 0x000fea0003c00000 */
[----:B------:R0:W1:Y:S02]  /*2350*/  SHFL.BFLY P1, R129, R144, R127, R142 ;  /* 0x0c00007f90817389 */ /* 0x000064000002008e */
[----:B01----:R-:W-:Y:S05]  /*2360*/  ENDCOLLECTIVE ;  /* 0x000000000000791b */ /* 0x003fea0003800000 */
.L_x_748:
[----:B------:R-:W-:Y:S02]  /*2370*/  HFMA2 R127, -RZ, RZ, 0, 9.5367431640625e-07 ;  /* 0x00000010ff7f7431 */ /* 0x000fe400000001ff */
[----:B------:R-:W-:-:S05]  /*2380*/  FADD.FTZ R117, R78, R129 ;  /* 0x000000814e757221 */ /* 0x000fca0000010000 */
[----:B------:R-:W-:-:S07]  /*2390*/  MOV R144, R117 ;  /* 0x0000007500907202 */ /* 0x000fce0000000f00 */
[----:B------:R-:W-:Y:S05]  /*23a0*/  WARPSYNC.COLLECTIVE R125, `(.L_x_749) ;  /* 0x000000007d087348 */ /* 0x000fea0003c00000 */
[----:B------:R0:W1:Y:S02]  /*23b0*/  SHFL.BFLY P1, R129, R144, R127, R142 ;  /* 0x0c00007f90817389 */ /* 0x000064000002008e */
[----:B01----:R-:W-:Y:S05]  /*23c0*/  ENDCOLLECTIVE ;  /* 0x000000000000791b */ /* 0x003fea0003800000 */
.L_x_749:
        /* <DEDUP_REMOVED lines=136> */
.L_x_750:
[----:B------:R-:W-:Y:S02]  /*2c50*/  HFMA2 R127, -RZ, RZ, 0, 1.1920928955078125e-07 ;  /* 0x00000002ff7f7431 */ /* 0x000fe400000001ff */
[----:B------:R-:W-:-:S05]  /*2c60*/  FADD.FTZ R68, R144, R129 ;  /* 0x0000008190447221 */ /* 0x000fca0000010000 */
[----:B------:R-:W-:-:S07]  /*2c70*/  MOV R144, R68 ;  /* 0x0000004400907202 */ /* 0x000fce0000000f00 */
[----:B------:R-:W-:Y:S05]  /*2c80*/  WARPSYNC.COLLECTIVE R125, `(.L_x_751) ;  /* 0x000000007d087348 */ /* 0x000fea0003c00000 */
[----:B------:R0:W1:Y:S02]  /*2c90*/  SHFL.BFLY P1, R129, R144, R127, R142 ;  /* 0x0c00007f90817389 */ /* 0x000064000002008e */
[----:B01----:R-:W-:Y:S05]  /*2ca0*/  ENDCOLLECTIVE ;  /* 0x000000000000791b */ /* 0x003fea0003800000 */
.L_x_751:
[----:B------:R-:W-:Y:S02]  /*2cb0*/  HFMA2 R127, -RZ, RZ, 0, 2.384185791015625e-07 ;  /* 0x00000004ff7f7431 */ /* 0x000fe400000001ff */
[----:B------:R-:W-:-:S05]  /*2cc0*/  FADD.FTZ R69, R68, R129 ;  /* 0x0000008144457221 */ /* 0x000fca0000010000 */
[----:B------:R-:W-:-:S07]  /*2cd0*/  MOV R144, R69 ;  /* 0x0000004500907202 */ /* 0x000fce0000000f00 */
[----:B------:R-:W-:Y:S05]  /*2ce0*/  WARPSYNC.COLLECTIVE R125, `(.L_x_752) ;  /* 0x000000007d087348 */ /* 0x000fea0003c00000 */
[----:B------:R0:W1:Y:S02]  /*2cf0*/  SHFL.BFLY P1, R129, R144, R127, R142 ;  /* 0x0c00007f90817389 */ /* 0x000064000002008e */
[----:B01----:R-:W-:Y:S05]  /*2d00*/  ENDCOLLECTIVE ;  /* 0x000000000000791b */ /* 0x003fea0003800000 */
.L_x_752:
[----:B------:R-:W-:Y:S02]  /*2d10*/  HFMA2 R127, -RZ, RZ, 0, 4.76837158203125e-07 ;  /* 0x00000008ff7f7431 */ /* 0x000fe400000001ff */
[----:B------:R-:W-:-:S05]  /*2d20*/  FADD.FTZ R70, R69, R129 ;  /* 0x0000008145467221 */ /* 0x000fca0000010000 */
[----:B------:R-:W-:-:S07]  /*2d30*/  MOV R144, R70 ;  /* 0x0000004600907202 */ /* 0x000fce0000000f00 */
[----:B------:R-:W-:Y:S05]  /*2d40*/  WARPSYNC.COLLECTIVE R125, `(.L_x_753) ;  /* 0x000000007d087348 */ /* 0x000fea0003c00000 */
[----:B------:R0:W1:Y:S02]  /*2d50*/  SHFL.BFLY P1, R129, R144, R127, R142 ;  /* 0x0c00007f90817389 */ /* 0x000064000002008e */
[----:B01----:R-:W-:Y:S05]  /*2d60*/  ENDCOLLECTIVE ;  /* 0x000000000000791b */ /* 0x003fea0003800000 */
.L_x_753:
[----:B------:R-:W-:Y:S02]  /*2d70*/  HFMA2 R127, -RZ, RZ, 0, 9.5367431640625e-07 ;  /* 0x00000010ff7f7431 */ /* 0x000fe400000001ff */
[----:B------:R-:W-:-:S05]  /*2d80*/  FADD.FTZ R124, R70, R129 ;  /* 0x00000081467c7221 */ /* 0x000fca0000010000 */
[----:B------:R-:W-:-:S07]  /*2d90*/  MOV R144, R124 ;  /* 0x0000007c00907202 */ /* 0x000fce0000000f00 */
[----:B------:R-:W-:Y:S05]  /*2da0*/  WARPSYNC.COLLECTIVE R125, `(.L_x_754) ;  /* 0x000000007d087348 */ /* 0x000fea0003c00000 */
[----:B------:R0:W1:Y:S02]  /*2db0*/  SHFL.BFLY P1, R129, R144, R127, R142 ;  /* 0x0c00007f90817389 */ /* 0x000064000002008e */
[----:B01----:R-:W-:Y:S05]  /*2dc0*/  ENDCOLLECTIVE ;  /* 0x000000000000791b */ /* 0x003fea0003800000 */
.L_x_754:
[----:B------:R-:W-:Y:S05]  /*2dd0*/  BRA `(.L_x_755) ;  /* 0xffffffe4008c7947 */ /* 0x000fea000383ffff */
.L_x_756:
        /* <DEDUP_REMOVED lines=10> */
.L_x_1110:


//--------------------- .text._ZN10layer_norm13ln_fwd_kernelINS_13Kernel_traitsIffffjLj2048ELj1ELj4ELj1ELj16ENS_18Kernel_traits_baseILj2048EffffjLj128EEEEEEEvNS_9FwdParamsE --------------------------
	.section	.text._ZN10layer_norm13ln_fwd_kernelINS_13Kernel_traitsIffffjLj2048ELj1ELj4ELj1ELj16ENS_18Kernel_traits_baseILj2048EffffjLj128EEEEEEEvNS_9FwdParamsE,"ax",@progbits
	.align	128
        .global         _ZN10layer_norm13ln_fwd_kernelINS_13Kernel_traitsIffffjLj2048ELj1ELj4ELj1ELj16ENS_18Kernel_traits_baseILj2048EffffjLj128EEEEEEEvNS_9FwdParamsE
        .type           _ZN10layer_norm13ln_fwd_kernelINS_13Kernel_traitsIffffjLj2048ELj1ELj4ELj1ELj16ENS_18Kernel_traits_baseILj2048EffffjLj128EEEEEEEvNS_9FwdParamsE,@function
        .size           _ZN10layer_norm13ln_fwd_kernelINS_13Kernel_traitsIffffjLj2048ELj1ELj4ELj1ELj16ENS_18Kernel_traits_baseILj2048EffffjLj128EEEEEEEvNS_9FwdParamsE,(.L_x_1111 - _ZN10layer_norm13ln_fwd_kernelINS_13Kernel_traitsIffffjLj2048ELj1ELj4ELj1ELj16ENS_18Kernel_traits_baseILj2048EffffjLj128EEEEEEEvNS_9FwdParamsE)
        .other          _ZN10layer_norm13ln_fwd_kernelINS_13Kernel_traitsIffffjLj2048ELj1ELj4ELj1ELj16ENS_18Kernel_traits_baseILj2048EffffjLj128EEEEEEEvNS_9FwdParamsE,@"STO_CUDA_ENTRY STV_DEFAULT"
_ZN10layer_norm13ln_fwd_kernelINS_13Kernel_traitsIffffjLj2048ELj1ELj4ELj1ELj16ENS_18Kernel_traits_baseILj2048EffffjLj128EEEEEEEvNS_9FwdParamsE:
.text._ZN10layer_norm13ln_fwd_kernelINS_13Kernel_traitsIffffjLj2048ELj1ELj4ELj1ELj16ENS_18Kernel_traits_baseILj2048EffffjLj128EEEEEEEvNS_9FwdParamsE:
        /* <DEDUP_REMOVED lines=47> */
.L_x_758:
[----:B0-----:R-:W0:Y:S01]  /*02f0*/  LDC.64 R2, c[0x0][0x390] ;  /* 0x0000e400ff027b82 */ /* 0x001e220000000a00 */
[----:B------:R-:W-:-:S05]  /*0300*/  LEA R196, R193, R194, 0x9 ;  /* 0x000000c2c1c47211 */ /* 0x000fca00078e48ff */
        /* <DEDUP_REMOVED lines=232> */
.L_x_770:
[----:B------:R-:W2:Y:S01]  /*1190*/  S2R R137, SR_TID.X ;  /* 0x0000000000897919 */ /* 0x000ea20000002100 */
[----:B------:R-:W3:Y:S01]  /*11a0*/  LDC R197, c[0x0][0x3d0] ;  /* 0x0000f400ffc57b82 */ /* 0x000ee20000000800 */
[----:B01----:R-:W-:-:S07]  /*11b0*/  FADD.FTZ R136, R136, R201 ;  /* 0x000000c988887221 */ /* 0x003fce0000010000 */
[----:B------:R-:W0:Y:S08]  /*11c0*/  LDC.64 R132, c[0x0][0x398] ;  /* 0x0000e600ff847b82 */ /* 0x000e300000000a00 */
[----:B------:R-:W1:Y:S01]  /*11d0*/  @!P0 LDC.64 R134, c[0x0][0x3a0] ;  /* 0x0000e800ff868b82 */ /* 0x000e620000000a00 */
[----:B---3--:R-:W-:-:S06]  /*11e0*/  FFMA.FTZ R197, R136, 0.00048828125, R197 ;  /* 0x3a00000088c57823 */ /* 0x008fcc00000100c5 */
[----:B------:R-:W3:Y:S01]  /*11f0*/  MUFU.RSQ R197, R197 ;  /* 0x000000c500c57308 */ /* 0x000ee20000001400 */
[----:B--2---:R-:W-:Y:S01]  /*1200*/  LOP3.LUT P1, RZ, R137, 0x1f, RZ, 0xc0, !PT ;  /* 0x0000001f89ff7812 */ /* 0x004fe2000782c0ff */
[----:B0-----:R-:W-:-:S04]  /*1210*/  IMAD.WIDE.U32 R132, R196, 0x10, R132 ;  /* 0x00000010c4847825 */ /* 0x001fc800078e0084 */
[----:B-1----:R-:W-:-:S08]  /*1220*/  @!P0 IMAD.WIDE R134, R193, 0x4, R134 ;  /* 0x00000004c1868825 */ /* 0x002fd000078e0286 */
[----:B------:R-:W0:Y:S01]  /*1230*/  @!P1 LDC.64 R136, c[0x0][0x3a8] ;  /* 0x0000ea00ff889b82 */ /* 0x000e220000000a00 */
[----:B------:R1:W-:Y:S01]  /*1240*/  @!P0 STG.E desc[UR4][R134.64], R195 ;  /* 0x000000c386008986 */ /* 0x0003e2000c101904 */
[-C--:B---3--:R-:W-:Y:S01]  /*1250*/  FMUL.FTZ R211, R3, R197.reuse ;  /* 0x000000c503d37220 */ /* 0x088fe20000410000 */
        /* <DEDUP_REMOVED lines=23> */
[----:B------:R-:W-:Y:S01]  /*13d0*/  FFMA.FTZ R138, R130, R211, R66 ;  /* 0x000000d3828a7223 */ /* 0x000fe20000010042 */
[----:B------:R-:W-:Y:S01]  /*13e0*/  FFMA.FTZ R139, R131, R196, R67 ;  /* 0x000000c4838b7223 */ /* 0x000fe20000010043 */
        /* <DEDUP_REMOVED lines=9> */
[-C--:B-1----:R-:W-:Y:S01]  /*1480*/  FMUL.FTZ R135, R164, R197.reuse ;  /* 0x000000c5a4877220 */ /* 0x082fe20000410000 */
        /* <DEDUP_REMOVED lines=12> */
[----:B------:R1:W-:Y:S01]  /*1550*/  STG.E.128 desc[UR4][R132.64], R136 ;  /* 0x0000008884007986 */ /* 0x0003e2000c101d04 */
[-C--:B------:R-:W-:Y:S01]  /*1560*/  FMUL.FTZ R169, R166, R197.reuse ;  /* 0x000000c5a6a97220 */ /* 0x080fe20000410000 */
[-C--:B------:R-:W-:Y:S01]  /*1570*/  FMUL.FTZ R171, R160, R197.reuse ;  /* 0x000000c5a0ab7220 */ /* 0x080fe20000410000 */
        /* <DEDUP_REMOVED lines=12> */
[-C--:B------:R-:W-:Y:S01]  /*1640*/  FMUL.FTZ R167, R156, R197.reuse ;  /* 0x000000c59ca77220 */ /* 0x080fe20000410000 */
[-C--:B------:R-:W-:Y:S01]  /*1650*/  FMUL.FTZ R0, R157, R197.reuse ;  /* 0x000000c59d007220 */ /* 0x080fe20000410000 */
[----:B------:R-:W-:Y:S01]  /*1660*/  FMUL.FTZ R161, R158, R197 ;  /* 0x000000c59ea17220 */ /* 0x000fe20000410000 */
[----:B-1----:R-:W-:Y:S01]  /*1670*/  FFMA.FTZ R136, R112, R183, R48 ;  /* 0x000000b770887223 */ /* 0x002fe20000010030 */
        /* <DEDUP_REMOVED lines=27> */
[----:B------:R-:W-:Y:S01]  /*1830*/  FMUL.FTZ R192, R205, R197 ;  /* 0x000000c5cdc07220 */ /* 0x000fe20000410000 */
[----:B------:R4:W-:Y:S01]  /*1840*/  STG.E.128 desc[UR4][R132.64+0x600], R148 ;  /* 0x0006009484007986 */ /* 0x0009e2000c101d04 */
        /* <DEDUP_REMOVED lines=23> */
[----:B----4-:R-:W-:Y:S01]  /*19c0*/  FFMA.FTZ R148, R84, R213, R20 ;  /* 0x000000d554947223 */ /* 0x010fe20000010014 */
[----:B------:R-:W-:Y:S01]  /*19d0*/  FFMA.FTZ R149, R85, R208, R21 ;  /* 0x000000d055957223 */ /* 0x000fe20000010015 */
[----:B------:R4:W-:Y:S01]  /*19e0*/  STG.E.128 desc[UR4][R132.64+0x1400], R144 ;  /* 0x0014009084007986 */ /* 0x0009e2000c101d04 */
[----:B------:R-:W-:Y:S01]  /*19f0*/  FFMA.FTZ R150, R86, R215, R22 ;  /* 0x000000d756967223 */ /* 0x000fe20000010016 */
[----:B------:R-:W-:Y:S01]  /*1a00*/  FFMA.FTZ R151, R87, R210, R23 ;  /* 0x000000d257977223 */ /* 0x000fe20000010017 */
[----:B0-----:R-:W-:Y:S01]  /*1a10*/  LEA R193, R2, R193, 0x2 ;  /* 0x000000c102c17211 */ /* 0x001fe200078e10ff */
        /* <DEDUP_REMOVED lines=22> */
[----:B------:R0:W-:Y:S04]  /*1b80*/  STG.E.128 desc[UR4][R132.64+0x1c00], R140 ;  /* 0x001c008c84007986 */ /* 0x0001e8000c101d04 */
[----:B------:R0:W-:Y:S01]  /*1b90*/  STG.E.128 desc[UR4][R132.64+0x1e00], R144 ;  /* 0x001e009084007986 */ /* 0x0001e2000c101d04 */
[----:B------:R-:W-:Y:S05]  /*1ba0*/  @!P0 BRA `(.L_x_758) ;  /* 0xffffffe400d08947 */ /* 0x000fea000383ffff */
[----:B------:R-:W-:Y:S05]  /*1bb0*/  EXIT ;  /* 0x000000000000794d */ /* 0x000fea0003800000 */
.L_x_757:
[----:B------:R-:W-:Y:S01]  /*1bc0*/  HFMA2 R199, -RZ, RZ, 0, 5.9604644775390625e-08 ;  /* 0x00000001ffc77431 */ /* 0x000fe200000001ff */
[----:B------:R-:W-:Y:S01]  /*1bd0*/  BSSY B0, `(.L_x_759) ;  /* 0x0000006000007945 */ /* 0x000fe20003800000 */
[----:B------:R-:W-:Y:S02]  /*1be0*/  MOV R198, 0x1f ;  /* 0x0000001f00c67802 */ /* 0x000fe40000000f00 */
[----:B------:R-:W-:-:S07]  /*1bf0*/  MOV R197, 0xffffffff ;  /* 0xffffffff00c57802 */ /* 0x000fce0000000f00 */
[----:B-----5:R-:W-:Y:S05]  /*1c00*/  WARPSYNC.COLLECTIVE R197, `(.L_x_760) ;  /* 0x00000000c5087348 */ /* 0x020fea0003c00000 */
[----:B------:R0:W1:Y:S02]  /*1c10*/  SHFL.BFLY P1, R201, R200, R199, R198 ;  /* 0x0c0000c7c8c97389 */ /* 0x00006400000200c6 */
[----:B01---5:R-:W-:Y:S05]  /*1c20*/  ENDCOLLECTIVE ;  /* 0x000000000000791b */ /* 0x023fea0003800000 */
.L_x_760:
[----:B------:R-:W-:Y:S05]  /*1c30*/  BSYNC B0 ;  /* 0x0000000000007941 */ /* 0x000fea0003800000 */
.L_x_759:
[----:B------:R-:W-:Y:S02]  /*1c40*/  HFMA2 R199, -RZ, RZ, 0, 1.1920928955078125e-07 ;  /* 0x00000002ffc77431 */ /* 0x000fe400000001ff */
[----:B------:R-:W-:Y:S01]  /*1c50*/  FADD.FTZ R200, R200, R201 ;  /* 0x000000c9c8c87221 */ /* 0x000fe20000010000 */
[----:B------:R-:W-:Y:S02]  /*1c60*/  MOV R198, 0x1f ;  /* 0x0000001f00c67802 */ /* 0x000fe40000000f00 */
[----:B------:R-:W-:-:S07]  /*1c70*/  MOV R197, 0xffffffff ;  /* 0xffffffff00c57802 */ /* 0x000fce0000000f00 */
[----:B------:R-:W-:Y:S05]  /*1c80*/  WARPSYNC.COLLECTIVE R197, `(.L_x_761) ;  /* 0x00000000c5087348 */ /* 0x000fea0003c00000 */
[----:B------:R0:W1:Y:S02]  /*1c90*/  SHFL.BFLY P1, R201, R200, R199, R198 ;  /* 0x0c0000c7c8c97389 */ /* 0x00006400000200c6 */
[----:B01----:R-:W-:Y:S05]  /*1ca0*/  ENDCOLLECTIVE ;  /* 0x000000000000791b */ /* 0x003fea0003800000 */
.L_x_761:
[----:B------:R-:W-:Y:S02]  /*1cb0*/  HFMA2 R199, -RZ, RZ, 0, 2.384185791015625e-07 ;  /* 0x00000004ffc77431 */ /* 0x000fe400000001ff */
[----:B------:R-:W-:-:S05]  /*1cc0*/  FADD.FTZ R2, R200, R201 ;  /* 0x000000c9c8027221 */ /* 0x000fca0000010000 */
[----:B------:R-:W-:-:S07]  /*1cd0*/  MOV R200, R2 ;  /* 0x0000000200c87202 */ /* 0x000fce0000000f00 */
[----:B------:R-:W-:Y:S05]  /*1ce0*/  WARPSYNC.COLLECTIVE R197, `(.L_x_762) ;  /* 0x00000000c5087348 */ /* 0x000fea0003c00000 */
[----:B------:R0:W1:Y:S02]  /*1cf0*/  SHFL.BFLY P1, R201, R200, R199, R198 ;  /* 0x0c0000c7c8c97389 */ /* 0x00006400000200c6 */
[----:B01----:R-:W-:Y:S05]  /*1d00*/  ENDCOLLECTIVE ;  /* 0x000000000000791b */ /* 0x003fea0003800000 */
.L_x_762:
[----:B------:R-:W-:Y:S02]  /*1d10*/  HFMA2 R199, -RZ, RZ, 0, 4.76837158203125e-07 ;  /* 0x00000008ffc77431 */ /* 0x000fe400000001ff */
[----:B------:R-:W-:-:S05]  /*1d20*/  FADD.FTZ R202, R2, R201 ;  /* 0x000000c902ca7221 */ /* 0x000fca0000010000 */
[----:B------:R-:W-:-:S07]  /*1d30*/  MOV R200, R202 ;  /* 0x000000ca00c87202 */ /* 0x000fce0000000f00 */
[----:B------:R-:W-:Y:S05]  /*1d40*/  WARPSYNC.COLLECTIVE R197, `(.L_x_763) ;  /* 0x00000000c5087348 */ /* 0x000fea0003c00000 */
[----:B------:R0:W1:Y:S02]  /*1d50*/  SHFL.BFLY P1, R201, R200, R199, R198 ;  /* 0x0c0000c7c8c97389 */ /* 0x00006400000200c6 */
[----:B01----:R-:W-:Y:S05]  /*1d60*/  ENDCOLLECTIVE ;  /* 0x000000000000791b */ /* 0x003fea0003800000 */
.L_x_763:
[----:B------:R-:W-:Y:S02]  /*1d70*/  HFMA2 R199, -RZ, RZ, 0, 9.5367431640625e-07 ;  /* 0x00000010ffc77431 */ /* 0x000fe400000001ff */
[----:B------:R-:W-:-:S05]  /*1d80*/  FADD.FTZ R203, R202, R201 ;  /* 0x000000c9cacb7221 */ /* 0x000fca0000010000 */
[----:B------:R-:W-:-:S07]  /*1d90*/  MOV R200, R203 ;  /* 0x000000cb00c87202 */ /* 0x000fce0000000f00 */
[----:B------:R-:W-:Y:S05]  /*1da0*/  WARPSYNC.COLLECTIVE R197, `(.L_x_764) ;  /* 0x00000000c5087348 */ /* 0x000fea0003c00000 */
[----:B------:R0:W1:Y:S02]  /*1db0*/  SHFL.BFLY P1, R201, R200, R199, R198 ;  /* 0x0c0000c7c8c97389 */ /* 0x00006400000200c6 */
[----:B01----:R-:W-:Y:S05]  /*1dc0*/  ENDCOLLECTIVE ;  /* 0x000000000000791b */ /* 0x003fea0003800000 */
.L_x_764:
        /* <DEDUP_REMOVED lines=126> */
[----:B------:R-:W-:Y:S01]  /*25b0*/  FFMA.FTZ R136, R138, R138, R197 ;  /* 0x0000008a8a887223 */ /* 0x000fe200000100c5 */
[----:B------:R-:W-:-:S03]  /*25c0*/  MOV R197, 0xffffffff ;  /* 0xffffffff00c57802 */ /* 0x000fc60000000f00 */
        /* <DEDUP_REMOVED lines=8> */
.L_x_765:
[----:B------:R-:W-:Y:S02]  /*2650*/  HFMA2 R199, -RZ, RZ, 0, 1.1920928955078125e-07 ;  /* 0x00000002ffc77431 */ /* 0x000fe400000001ff */
[----:B------:R-:W-:-:S05]  /*2660*/  FADD.FTZ R132, R200, R201 ;  /* 0x000000c9c8847221 */ /* 0x000fca0000010000 */
[----:B------:R-:W-:-:S07]  /*2670*/  MOV R200, R132 ;  /* 0x0000008400c87202 */ /* 0x000fce0000000f00 */
[----:B------:R-:W-:Y:S05]  /*2680*/  WARPSYNC.COLLECTIVE R197, `(.L_x_766) ;  /* 0x00000000c5087348 */ /* 0x000fea0003c00000 */
[----:B------:R0:W1:Y:S02]  /*2690*/  SHFL.BFLY P1, R201, R200, R199, R198 ;  /* 0x0c0000c7c8c97389 */ /* 0x00006400000200c6 */
[----:B01----:R-:W-:Y:S05]  /*26a0*/  ENDCOLLECTIVE ;  /* 0x000000000000791b */ /* 0x003fea0003800000 */
.L_x_766:
[----:B------:R-:W-:Y:S02]  /*26b0*/  HFMA2 R199, -RZ, RZ, 0, 2.384185791015625e-07 ;  /* 0x00000004ffc77431 */ /* 0x000fe400000001ff */
[----:B------:R-:W-:-:S05]  /*26c0*/  FADD.FTZ R133, R132, R201 ;  /* 0x000000c984857221 */ /* 0x000fca0000010000 */
[----:B------:R-:W-:-:S07]  /*26d0*/  MOV R200, R133 ;  /* 0x0000008500c87202 */ /* 0x000fce0000000f00 */
[----:B------:R-:W-:Y:S05]  /*26e0*/  WARPSYNC.COLLECTIVE R197, `(.L_x_767) ;  /* 0x00000000c5087348 */ /* 0x000fea0003c00000 */
[----:B------:R0:W1:Y:S02]  /*26f0*/  SHFL.BFLY P1, R201, R200, R199, R198 ;  /* 0x0c0000c7c8c97389 */ /* 0x00006400000200c6 */
[----:B01----:R-:W-:Y:S05]  /*2700*/  ENDCOLLECTIVE ;  /* 0x000000000000791b */ /* 0x003fea0003800000 */
.L_x_767:
[----:B------:R-:W-:Y:S02]  /*2710*/  HFMA2 R199, -RZ, RZ, 0, 4.76837158203125e-07 ;  /* 0x00000008ffc77431 */ /* 0x000fe400000001ff */
[----:B------:R-:W-:-:S05]  /*2720*/  FADD.FTZ R134, R133, R201 ;  /* 0x000000c985867221 */ /* 0x000fca0000010000 */
[----:B------:R-:W-:-:S07]  /*2730*/  MOV R200, R134 ;  /* 0x0000008600c87202 */ /* 0x000fce0000000f00 */
[----:B------:R-:W-:Y:S05]  /*2740*/  WARPSYNC.COLLECTIVE R197, `(.L_x_768) ;  /* 0x00000000c5087348 */ /* 0x000fea0003c00000 */
[----:B------:R0:W1:Y:S02]  /*2750*/  SHFL.BFLY P1, R201, R200, R199, R198 ;  /* 0x0c0000c7c8c97389 */ /* 0x00006400000200c6 */
[----:B01----:R-:W-:Y:S05]  /*2760*/  ENDCOLLECTIVE ;  /* 0x000000000000791b */ /* 0x003fea0003800000 */
.L_x_768:
[----:B------:R-:W-:Y:S02]  /*2770*/  HFMA2 R199, -RZ, RZ, 0, 9.5367431640625e-07 ;  /* 0x00000010ffc77431 */ /* 0x000fe400000001ff */
[----:B------:R-:W-:-:S05]  /*2780*/  FADD.FTZ R136, R134, R201 ;  /* 0x000000c986887221 */ /* 0x000fca0000010000 */
[----:B------:R-:W-:-:S07]  /*2790*/  MOV R200, R136 ;  /* 0x0000008800c87202 */ /* 0x000fce0000000f00 */
[----:B------:R-:W-:Y:S05]  /*27a0*/  WARPSYNC.COLLECTIVE R197, `(.L_x_769) ;  /* 0x00000000c5087348 */ /* 0x000fea0003c00000 */
[----:B------:R0:W1:Y:S02]  /*27b0*/  SHFL.BFLY P1, R201, R200, R199, R198 ;  /* 0x0c0000c7c8c97389 */ /* 0x00006400000200c6 */
[----:B01----:R-:W-:Y:S05]  /*27c0*/  ENDCOLLECTIVE ;  /* 0x000000000000791b */ /* 0x003fea0003800000 */
.L_x_769:
[----:B------:R-:W-:Y:S05]  /*27d0*/  BRA `(.L_x_770) ;  /* 0xffffffe8006c7947 */ /* 0x000fea000383ffff */
.L_x_771:
        /* <DEDUP_REMOVED lines=10> */
.L_x_1111:


//--------------------- .text._ZN10layer_norm13ln_fwd_kernelINS_13Kernel_traitsI13__nv_bfloat16fS2_fjLj1536ELj1ELj4ELj1ELj16ENS_18Kernel_traits_baseILj1536ES2_fS2_fjLj128EEEEEEEvNS_9FwdParamsE --------------------------
	.section	.text._ZN10layer_norm13ln_fwd_kernelINS_13Kernel_traitsI13__nv_bfloat16fS2_fjLj1536ELj1ELj4ELj1ELj16ENS_18Kernel_traits_baseILj1536ES2_fS2_fjLj128EEEEEEEvNS_9FwdParamsE,"ax",@progbits
	.align	128
        .global         _ZN10layer_norm13ln_fwd_kernelINS_13Kernel_traitsI13__nv_bfloat16fS2_fjLj1536ELj1ELj4ELj1ELj16ENS_18Kernel_traits_baseILj1536ES2_fS2_fjLj128EEEEEEEvNS_9FwdParamsE
        .type           _ZN10layer_norm13ln_fwd_kernelINS_13Kernel_traitsI13__nv_bfloat16fS2_fjLj1536ELj1ELj4ELj1ELj16ENS_18Kernel_traits_baseILj1536ES2_fS2_fjLj128EEEEEEEvNS_9FwdParamsE,@function
        .size           _ZN10layer_norm13ln_fwd_kernelINS_13Kernel_traitsI13__nv_bfloat16fS2_fjLj1536ELj1ELj4ELj1ELj16ENS_18Kernel_traits_baseILj1536ES2_fS2_fjLj128EEEEEEEvNS_9FwdParamsE,(.L_x_1112 - _ZN10layer_norm13ln_fwd_kernelINS_13Kernel_traitsI13__nv_bfloat16fS2_fjLj1536ELj1ELj4ELj1ELj16ENS_18Kernel_traits_baseILj1536ES2_fS2_fjLj128EEEEEEEvNS_9FwdParamsE)
        .other          _ZN10layer_norm13ln_fwd_kernelINS_13Kernel_traitsI13__nv_bfloat16fS2_fjLj1536ELj1ELj4ELj1ELj16ENS_18Kernel_traits_baseILj1536ES2_fS2_fjLj128EEEEEEEvNS_9FwdParamsE,@"STO_CUDA_ENTRY STV_DEFAULT"
_ZN10layer_norm13ln_fwd_kernelINS_13Kernel_traitsI13__nv_bfloat16fS2_fjLj1536ELj1ELj4ELj1ELj16ENS_18Kernel_traits_baseILj1536ES2_fS2_fjLj128EEEEEEEvNS_9FwdParamsE:
.text._ZN10layer_norm13ln_fwd_kernelINS_13Kernel_traitsI13__nv_bfloat16fS2_fjLj1536ELj1ELj4ELj1ELj16ENS_18Kernel_traits_baseILj1536ES2_fS2_fjLj128EEEEEEEvNS_9FwdParamsE:
        /* <DEDUP_REMOVED lines=38> */
[----:B------:R0:W5:Y:S01]  /*0260*/  LDG.E.64 R84, desc[UR4][R4.64] ;  /* 0x0000000404547981 */ /* 0x000162000c1e1b00 */
[----:B---3--:R-:W-:-:S02]  /*0270*/  SHF.R.U64 R153, R130, 0x10, R131 ;  /* 0x0000001082997819 */ /* 0x008fc40000001283 */
[----:B------:R-:W-:Y:S02]  /*0280*/  SHF.R.U32.HI R152, RZ, 0x10, R131 ;  /* 0x00000010ff987819 */ /* 0x000fe40000011683 */
[--C-:B--2---:R-:W-:Y:S02]  /*0290*/  SHF.R.U64 R149, R126, 0x10, R127.reuse ;  /* 0x000000107e957819 */ /* 0x104fe4000000127f */
[----:B------:R-:W-:Y:S02]  /*02a0*/  SHF.R.U32.HI R148, RZ, 0x10, R127 ;  /* 0x00000010ff947819 */ /* 0x000fe4000001167f */
[--C-:B----4-:R-:W-:Y:S02]  /*02b0*/  SHF.R.U64 R151, R128, 0x10, R129.reuse ;  /* 0x0000001080977819 */ /* 0x110fe40000001281 */
        /* <DEDUP_REMOVED lines=74> */
[----:B0-----:R-:W-:-:S07]  /*0760*/  PRMT R18, R18, 0x5410, R18 ;  /* 0x0000541012127816 */ /* 0x001fce0000000012 */
.L_x_773:
[----:B------:R-:W0:Y:S01]  /*0770*/  LDC.64 R14, c[0x0][0x390] ;  /* 0x0000e400ff0e7b82 */ /* 0x000e220000000a00 */
        /* <DEDUP_REMOVED lines=28> */
[----:B------:R-:W-:-:S06]  /*0940*/  IMAD.WIDE.U32 R76, R3, 0x10, R14 ;  /* 0x00000010034c7825 */ /* 0x000fcc00078e000e */
[----:B------:R-:W4:Y:S01]  /*0950*/  LDG.E.128 R76, desc[UR4][R76.64] ;  /* 0x000000044c4c7981 */ /* 0x000f22000c1e1d00 */
[----:B-----5:R-:W-:Y:S01]  /*0960*/  SHF.R.U32.HI R2, RZ, 0x10, R85 ;  /* 0x00000010ff027819 */ /* 0x020fe20000011655 */
[----:B------:R-:W-:Y:S01]  /*0970*/  UMOV UR6, 0xffffffff ;  /* 0xffffffff00067882 */ /* 0x000fe20000000000 */
[----:B------:R-:W-:Y:S02]  /*0980*/  SHF.R.U64 R154, R90, 0x10, R91 ;  /* 0x000000105a9a7819 */ /* 0x000fe4000000125b */
[----:B------:R-:W-:Y:S02]  /*0990*/  SHF.R.U64 R17, R88, 0x10, R89 ;  /* 0x0000001058117819 */ /* 0x000fe40000001259 */
[----:B------:R-:W-:Y:S02]  /*09a0*/  SHF.R.U64 R16, R84, 0x10, R85 ;  /* 0x0000001054107819 */ /* 0x000fe40000001255 */
[----:B------:R-:W-:Y:S02]  /*09b0*/  SHF.R.U32.HI R14, RZ, 0x10, R89 ;  /* 0x00000010ff0e7819 */ /* 0x000fe40000011659 */
[----:B------:R-:W-:-:S02]  /*09c0*/  SHF.R.U32.HI R160, RZ, 0x10, R87 ;  /* 0x00000010ffa07819 */ /* 0x000fc40000011657 */
[----:B------:R-:W-:Y:S02]  /*09d0*/  PRMT R17, R17, 0x5410, R17 ;  /* 0x0000541011117816 */ /* 0x000fe40000000011 */
[----:B------:R-:W-:Y:S02]  /*09e0*/  PRMT R16, R16, 0x5410, R16 ;  /* 0x0000541010107816 */ /* 0x000fe40000000010 */
[----:B------:R-:W-:Y:S02]  /*09f0*/  ISETP.NE.AND P0, PT, R13, RZ, PT ;  /* 0x000000ff0d00720c */ /* 0x000fe40003f05270 */
        /* <DEDUP_REMOVED lines=46> */
[----:B------:R-:W-:Y:S02]  /*0ce0*/  PRMT R15, R2, 0x5410, R154 ;  /* 0x00005410020f7816 */ /* 0x000fe4000000009a */
[----:B------:R-:W-:Y:S01]  /*0cf0*/  SHF.R.U64 R2, R86, 0x10, R87 ;  /* 0x0000001056027819 */ /* 0x000fe20000001257 */
[----:B------:R-:W-:Y:S01]  /*0d00*/  FADD.FTZ R155, R77, R0 ;  /* 0x000000004d9b7221 */ /* 0x000fe20000010000 */
[----:B------:R-:W-:Y:S02]  /*0d10*/  SHF.R.U32.HI R154, RZ, 0x10, R91 ;  /* 0x00000010ff9a7819 */ /* 0x000fe4000001165b */
[----:B------:R-:W-:Y:S01]  /*0d20*/  PRMT R14, R14, 0x5410, R2 ;  /* 0x000054100e0e7816 */ /* 0x000fe20000000002 */
        /* <DEDUP_REMOVED lines=120> */
.L_x_785:
[----:B------:R-:W2:Y:S01]  /*14b0*/  LDC R155, c[0x0][0x3d0] ;  /* 0x0000f400ff9b7b82 */ /* 0x000ea20000000800 */
[----:B01----:R-:W-:Y:S01]  /*14c0*/  FADD.FTZ R162, R162, R159 ;  /* 0x0000009fa2a27221 */ /* 0x003fe20000010000 */
[----:B------:R-:W-:Y:S01]  /*14d0*/  PRMT R17, R88, 0x7610, R17 ;  /* 0x0000761058117816 */ /* 0x000fe20000000011 */
[----:B------:R-:W0:Y:S01]  /*14e0*/  S2R R156, SR_TID.X ;  /* 0x00000000009c7919 */ /* 0x000e220000002100 */
[----:B------:R-:W-:Y:S02]  /*14f0*/  PRMT R16, R84, 0x7610, R16 ;  /* 0x0000761054107816 */ /* 0x000fe40000000010 */
[----:B------:R-:W-:Y:S02]  /*1500*/  PRMT R141, R118, 0x7610, R141 ;  /* 0x00007610768d7816 */ /* 0x000fe4000000008d */
[----:B------:R-:W1:Y:S01]  /*1510*/  @!P0 LDC.64 R32, c[0x0][0x3a0] ;  /* 0x0000e800ff208b82 */ /* 0x000e620000000a00 */
        /* <DEDUP_REMOVED lines=8> */
[----:B--2---:R-:W-:Y:S01]  /*15a0*/  FFMA.FTZ R155, R162, 0.00065104168606922030449, R155 ;  /* 0x3a2aaaaba29b7823 */ /* 0x004fe2000001009b */
[----:B------:R-:W-:-:S02]  /*15b0*/  PRMT R143, R120, 0x7610, R143 ;  /* 0x00007610788f7816 */ /* 0x000fc4000000008f */
[----:B------:R-:W-:Y:S02]  /*15c0*/  PRMT R137, R114, 0x7610, R137 ;  /* 0x0000761072897816 */ /* 0x000fe40000000089 */
[----:B------:R-:W-:Y:S01]  /*15d0*/  PRMT R135, R112, 0x7610, R135 ;  /* 0x0000761070877816 */ /* 0x000fe20000000087 */
[----:B------:R-:W2:Y:S01]  /*15e0*/  MUFU.RSQ R155, R155 ;  /* 0x0000009b009b7308 */ /* 0x000ea20000001400 */
[----:B------:R-:W-:Y:S01]  /*15f0*/  PRMT R81, R106, 0x7610, R81 ;  /* 0x000076106a517816 */ /* 0x000fe20000000051 */
[----:B-1----:R-:W-:Y:S01]  /*1600*/  @!P0 IMAD.WIDE R32, R12, 0x4, R32 ;  /* 0x000000040c208825 */ /* 0x002fe200078e0220 */
        /* <DEDUP_REMOVED lines=12> */
[-C--:B------:R-:W-:Y:S01]  /*16d0*/  FMUL.FTZ R157, R34, R155.reuse ;  /* 0x0000009b229d7220 */ /* 0x080fe20000410000 */
[-C--:B------:R-:W-:Y:S01]  /*16e0*/  FMUL.FTZ R39, R39, R155.reuse ;  /* 0x0000009b27277220 */ /* 0x080fe20000410000 */
[----:B------:R-:W-:Y:S01]  /*16f0*/  F2FP.BF16.F32.PACK_AB R34, RZ, R154 ;  /* 0x0000009aff22723e */ /* 0x000fe200000010ff */
[-C--:B------:R-:W-:Y:S01]  /*1700*/  FMUL.FTZ R154, R37, R155.reuse ;  /* 0x0000009b259a7220 */ /* 0x080fe20000410000 */
[----:B------:R-:W-:Y:S01]  /*1710*/  FMUL.FTZ R40, R40, R155 ;  /* 0x0000009b28287220 */ /* 0x000fe20000410000 */
[----:B------:R-:W-:Y:S01]  /*1720*/  F2FP.BF16.F32.PACK_AB R37, RZ, R35 ;  /* 0x00000023ff25723e */ /* 0x000fe200000010ff */
[-C--:B------:R-:W-:Y:S01]  /*1730*/  FMUL.FTZ R41, R41, R155.reuse ;  /* 0x0000009b29297220 */ /* 0x080fe20000410000 */
[----:B-1----:R-:W-:Y:S01]  /*1740*/  F2FP.BF16.F32.PACK_AB R2, RZ, R38 ;  /* 0x00000026ff02723e */ /* 0x002fe200000010ff */
[-C--:B------:R-:W-:Y:S01]  /*1750*/  FMUL.FTZ R38, R42, R155.reuse ;  /* 0x0000009b2a267220 */ /* 0x080fe20000410000 */
[----:B------:R-:W-:Y:S01]  /*1760*/  F2FP.BF16.F32.PACK_AB R35, RZ, R36 ;  /* 0x00000024ff23723e */ /* 0x000fe200000010ff */
[----:B------:R-:W-:Y:S01]  /*1770*/  FMUL.FTZ R50, R50, R155 ;  /* 0x0000009b32327220 */ /* 0x000fe20000410000 */
[----:B------:R-:W-:Y:S01]  /*1780*/  F2FP.BF16.F32.PACK_AB R36, RZ, R39 ;  /* 0x00000027ff24723e */ /* 0x000fe200000010ff */
        /* <DEDUP_REMOVED lines=9> */
[-C--:B------:R-:W-:Y:S01]  /*1820*/  FMUL.FTZ R49, R51, R155.reuse ;  /* 0x0000009b33317220 */ /* 0x080fe20000410000 */
[-C--:B------:R-:W-:Y:S01]  /*1830*/  FMUL.FTZ R56, R56, R155.reuse ;  /* 0x0000009b38387220 */ /* 0x080fe20000410000 */
[----:B------:R-:W-:Y:S01]  /*1840*/  F2FP.BF16.F32.PACK_AB R41, RZ, R38 ;  /* 0x00000026ff29723e */ /* 0x000fe200000010ff */
        /* <DEDUP_REMOVED lines=11> */
[-C--:B------:R-:W-:Y:S01]  /*1900*/  FMUL.FTZ R64, R64, R155.reuse ;  /* 0x0000009b40407220 */ /* 0x080fe20000410000 */
[----:B------:R-:W-:Y:S01]  /*1910*/  F2FP.BF16.F32.PACK_AB R45, RZ, R46 ;  /* 0x0000002eff2d723e */ /* 0x000fe200000010ff */
[-C--:B------:R-:W-:Y:S01]  /*1920*/  FMUL.FTZ R70, R70, R155.reuse ;  /* 0x0000009b46467220 */ /* 0x080fe20000410000 */
[----:B------:R-:W-:Y:S01]  /*1930*/  F2FP.BF16.F32.PACK_AB R57, RZ, R56 ;  /* 0x00000038ff39723e */ /* 0x000fe200000010ff */
[----:B------:R-:W-:Y:S01]  /*1940*/  HFMA2.BF16_V2 R37, R14.H0_H0, R37.H0_H0, R15.H0_H0 ;  /* 0x200000250e257231 */ /* 0x000fe2000024080f */
        /* <DEDUP_REMOVED lines=15> */
[----:B------:R-:W-:Y:S01]  /*1a40*/  PRMT R35, R35, 0x5410, R32 ;  /* 0x0000541023237816 */ /* 0x000fe20000000020 */
[----:B------:R-:W-:Y:S01]  /*1a50*/  FMUL.FTZ R67, R68, R155 ;  /* 0x0000009b44437220 */ /* 0x000fe20000410000 */
[----:B------:R-:W-:-:S02]  /*1a60*/  HFMA2.BF16_V2 R32, R17, R33, R16 ;  /* 0x0000002111207231 */ /* 0x000fc40000200010 */
[-C--:B------:R-:W-:Y:S01]  /*1a70*/  FMUL.FTZ R68, R69, R155.reuse ;  /* 0x0000009b45447220 */ /* 0x080fe20000410000 */
[-C--:B------:R-:W-:Y:S01]  /*1a80*/  FMUL.FTZ R69, R71, R155.reuse ;  /* 0x0000009b47457220 */ /* 0x080fe20000410000 */
[----:B------:R-:W-:Y:S01]  /*1a90*/  F2FP.BF16.F32.PACK_AB R72, RZ, R70 ;  /* 0x00000046ff48723e */ /* 0x000fe200000010ff */
[----:B------:R-:W-:Y:S01]  /*1aa0*/  FMUL.FTZ R71, R74, R155 ;  /* 0x0000009b4a477220 */ /* 0x000fe20000410000 */
[----:B------:R-:W-:Y:S01]  /*1ab0*/  F2FP.BF16.F32.PACK_AB R70, RZ, R65 ;  /* 0x00000041ff46723e */ /* 0x000fe200000010ff */
[-C--:B------:R-:W-:Y:S01]  /*1ac0*/  FMUL.FTZ R65, R76, R155.reuse ;  /* 0x0000009b4c417220 */ /* 0x080fe20000410000 */
[-C--:B------:R-:W-:Y:S01]  /*1ad0*/  FMUL.FTZ R74, R77, R155.reuse ;  /* 0x0000009b4d4a7220 */ /* 0x080fe20000410000 */
[----:B------:R-:W-:Y:S01]  /*1ae0*/  PRMT R15, R90, 0x7610, R15 ;  /* 0x000076105a0f7816 */ /* 0x000fe2000000000f */
[-C--:B------:R-:W-:Y:S01]  /*1af0*/  FMUL.FTZ R154, R78, R155.reuse ;  /* 0x0000009b4e9a7220 */ /* 0x080fe20000410000 */
[----:B------:R-:W-:Y:S01]  /*1b00*/  PRMT R14, R86, 0x7610, R14 ;  /* 0x00007610560e7816 */ /* 0x000fe2000000000e */
[----:B------:R-:W-:Y:S01]  /*1b10*/  HFMA2.BF16_V2 R2, R91.H0_H0, R2.H0_H0, R87.H0_H0 ;  /* 0x200000025b027231 */ /* 0x000fe20000240857 */
[----:B------:R-:W-:Y:S01]  /*1b20*/  F2FP.BF16.F32.PACK_AB R48, RZ, R48 ;  /* 0x00000030ff30723e */ /* 0x000fe200000010ff */
[----:B------:R-:W-:Y:S01]  /*1b30*/  FMUL.FTZ R75, R75, R155 ;  /* 0x0000009b4b4b7220 */ /* 0x000fe20000410000 */
[----:B------:R-:W-:Y:S01]  /*1b40*/  F2FP.BF16.F32.PACK_AB R52, RZ, R52 ;  /* 0x00000034ff34723e */ /* 0x000fe200000010ff */
[----:B------:R-:W-:Y:S01]  /*1b50*/  HFMA2.BF16_V2 R16, R15, R35, R14 ;  /* 0x000000230f107231 */ /* 0x000fe2000020000e */
[----:B------:R-:W-:Y:S01]  /*1b60*/  F2FP.BF16.F32.PACK_AB R0, RZ, R157 ;  /* 0x0000009dff00723e */ /* 0x000fe200000010ff */
[----:B------:R-:W-:Y:S01]  /*1b70*/  FMUL.FTZ R79, R79, R155 ;  /* 0x0000009b4f4f7220 */ /* 0x000fe20000410000 */
[----:B------:R-:W-:Y:S01]  /*1b80*/  F2FP.BF16.F32.PACK_AB R77, RZ, R65 ;  /* 0x00000041ff4d723e */ /* 0x000fe200000010ff */
[----:B------:R-:W-:Y:S01]  /*1b90*/  HFMA2.BF16_V2 R65, R18.H0_H0, R36.H0_H0, R160.H1_H1 ;  /* 0x2000002412417231 */ /* 0x000fe200002608a0 */
[----:B------:R-:W-:Y:S01]  /*1ba0*/  F2FP.BF16.F32.PACK_AB R78, RZ, R74 ;  /* 0x0000004aff4e723e */ /* 0x000fe200000010ff */
[----:B------:R-:W-:Y:S01]  /*1bb0*/  HFMA2.BF16_V2 R0, R89.H0_H0, R0.H0_H0, R85.H0_H0 ;  /* 0x2000000059007231 */ /* 0x000fe20000240855 */
[----:B------:R-:W-:Y:S01]  /*1bc0*/  PRMT R14, R32, 0x7632, R14 ;  /* 0x00007632200e7816 */ /* 0x000fe2000000000e */
[-C--:B------:R-:W-:Y:S01]  /*1bd0*/  FMUL.FTZ R73, R73, R155.reuse ;  /* 0x0000009b49497220 */ /* 0x080fe20000410000 */
[----:B------:R-:W-:Y:S01]  /*1be0*/  PRMT R48, R48, 0x5410, R52 ;  /* 0x0000541030307816 */ /* 0x000fe20000000034 */
[----:B------:R-:W-:Y:S01]  /*1bf0*/  FMUL.FTZ R60, R60, R155 ;  /* 0x0000009b3c3c7220 */ /* 0x000fe20000410000 */
[----:B------:R-:W-:Y:S01]  /*1c00*/  PRMT R77, R77, 0x5410, R78 ;  /* 0x000054104d4d7816 */ /* 0x000fe2000000004e */
[----:B------:R-:W-:Y:S01]  /*1c10*/  HFMA2.BF16_V2 R41, R131.H0_H0, R41.H0_H0, R129.H0_H0 ;  /* 0x2000002983297231 */ /* 0x000fe20000240881 */
[----:B------:R-:W-:Y:S01]  /*1c20*/  LOP3.LUT R14, R14, 0xffff, RZ, 0xc0, !PT ;  /* 0x0000ffff0e0e7812 */ /* 0x000fe200078ec0ff */
[----:B------:R-:W-:Y:S01]  /*1c30*/  HFMA2.BF16_V2 R36, R141, R48, R139 ;  /* 0x000000308d247231 */ /* 0x000fe2000020008b */
[----:B------:R-:W-:Y:S01]  /*1c40*/  F2FP.BF16.F32.PACK_AB R43, RZ, R43 ;  /* 0x0000002bff2b723e */ /* 0x000fe200000010ff */
[----:B------:R-:W-:Y:S01]  /*1c50*/  HFMA2.BF16_V2 R48, R21, R77, R19 ;  /* 0x0000004d15307231 */ /* 0x000fe20000200013 */
[----:B------:R-:W-:Y:S01]  /*1c60*/  PRMT R38, R38, 0x5410, R47 ;  /* 0x0000541026267816 */ /* 0x000fe2000000002f */
[----:B------:R-:W-:Y:S01]  /*1c70*/  IMAD.WIDE.U32 R14, R14, 0x10000, RZ ;  /* 0x000100000e0e7825 */ /* 0x000fe200078e00ff */
[----:B------:R-:W-:-:S03]  /*1c80*/  PRMT R42, R42, 0x5410, R40 ;  /* 0x000054102a2a7816 */ /* 0x000fc60000000028 */
[----:B------:R-:W-:Y:S01]  /*1c90*/  HFMA2.BF16_V2 R45, R127.H0_H0, R45.H0_H0, R125.H0_H0 ;  /* 0x2000002d7f2d7231 */ /* 0x000fe2000024087d */
[----:B------:R-:W-:Y:S01]  /*1ca0*/  PRMT R21, R0, 0x7610, R21 ;  /* 0x0000761000157816 */ /* 0x000fe20000000015 */
[----:B------:R-:W-:Y:S01]  /*1cb0*/  HFMA2.BF16_V2 R40, R149, R38, R147 ;  /* 0x0000002695287231 */ /* 0x000fe20000200093 */
[----:B------:R-:W-:Y:S01]  /*1cc0*/  PRMT R46, R46, 0x5410, R43 ;  /* 0x000054102e2e7816 */ /* 0x000fe2000000002b */
[----:B------:R-:W-:Y:S01]  /*1cd0*/  HFMA2.BF16_V2 R50, R119.H0_H0, R50.H0_H0, R117.H0_H0 ;  /* 0x2000003277327231 */ /* 0x000fe20000240875 */
[----:B------:R-:W-:Y:S01]  /*1ce0*/  PRMT R0, R16, 0x7632, R0 ;  /* 0x0000763210007816 */ /* 0x000fe20000000000 */
[----:B------:R-:W-:Y:S01]  /*1cf0*/  HFMA2.BF16_V2 R42, R153, R42, R151 ;  /* 0x0000002a992a7231 */ /* 0x000fe20000200097 */
[----:B------:R-:W-:Y:S01]  /*1d00*/  F2FP.BF16.F32.PACK_AB R55, RZ, R55 ;  /* 0x00000037ff37723e */ /* 0x000fe200000010ff */
[----:B------:R-:W-:Y:S01]  /*1d10*/  HFMA2.BF16_V2 R51, R123.H0_H0, R51.H0_H0, R121.H0_H0 ;  /* 0x200000337b337231 */ /* 0x000fe20000240879 */
[----:B------:R-:W-:Y:S01]  /*1d20*/  LOP3.LUT R15, R15, 0xffff, R21, 0xf8, !PT ;  /* 0x0000ffff0f0f7812 */ /* 0x000fe200078ef815 */
[----:B------:R-:W-:Y:S01]  /*1d30*/  HFMA2.BF16_V2 R38, R145, R46, R143 ;  /* 0x0000002e91267231 */ /* 0x000fe2000020008f */
[----:B------:R-:W-:Y:S01]  /*1d40*/  LOP3.LUT R0, R0, 0xffff, RZ, 0xc0, !PT ;  /* 0x0000ffff00007812 */ /* 0x000fe200078ec0ff */
[----:B------:R-:W-:Y:S01]  /*1d50*/  HFMA2.BF16_V2 R56, R115.H0_H0, R56.H0_H0, R113.H0_H0 ;  /* 0x2000003873387231 */ /* 0x000fe20000240871 */
[----:B------:R-:W-:Y:S01]  /*1d60*/  PRMT R19, R32, 0x7610, R19 ;  /* 0x0000761020137816 */ /* 0x000fe20000000013 */
[----:B------:R-:W-:Y:S01]  /*1d70*/  HFMA2.BF16_V2 R72, R103.H0_H0, R72.H0_H0, R101.H0_H0 ;  /* 0x2000004867487231 */ /* 0x000fe20000240865 */
[----:B------:R-:W-:Y:S01]  /*1d80*/  PRMT R21, R2, 0x7610, R21 ;  /* 0x0000761002157816 */ /* 0x000fe20000000015 */
[----:B------:R-:W-:Y:S01]  /*1d90*/  IMAD.WIDE.U32 R34, R0, 0x10000, RZ ;  /* 0x0001000000227825 */ /* 0x000fe200078e00ff */
[----:B------:R-:W-:-:S02]  /*1da0*/  F2FP.BF16.F32.PACK_AB R76, RZ, R75 ;  /* 0x0000004bff4c723e */ /* 0x000fc400000010ff */
[----:B------:R-:W-:Y:S02]  /*1db0*/  PRMT R2, R40, 0x7632, R2 ;  /* 0x0000763228027816 */ /* 0x000fe40000000002 */
[----:B------:R-:W-:Y:S01]  /*1dc0*/  F2FP.BF16.F32.PACK_AB R75, RZ, R79 ;  /* 0x0000004fff4b723e */ /* 0x000fe200000010ff */
[----:B------:R-:W-:Y:S01]  /*1dd0*/  HFMA2.BF16_V2 R76, R24.H1_H1, R76.H0_H0, R22.H1_H1 ;  /* 0x2000004c184c7231 */ /* 0x000fe20000260c16 */
[----:B------:R-:W-:Y:S02]  /*1de0*/  PRMT R57, R57, 0x5410, R55 ;  /* 0x0000541039397816 */ /* 0x000fe40000000037 */
[--C-:B------:R-:W-:Y:S01]  /*1df0*/  LOP3.LUT R14, R14, 0xffff, R19.reuse, 0xf8, !PT ;  /* 0x0000ffff0e0e7812 */ /* 0x100fe200078ef813 */
[----:B------:R-:W-:Y:S01]  /*1e00*/  HFMA2.BF16_V2 R75, R20.H1_H1, R75.H0_H0, R18.H1_H1 ;  /* 0x2000004b144b7231 */ /* 0x000fe20000260c12 */
[----:B------:R-:W-:Y:S02]  /*1e10*/  PRMT R19, R16, 0x7610, R19 ;  /* 0x0000761010137816 */ /* 0x000fe40000000013 */
[----:B------:R-:W-:Y:S01]  /*1e20*/  LOP3.LUT R2, R2, 0xffff, RZ, 0xc0, !PT ;  /* 0x0000ffff02027812 */ /* 0x000fe200078ec0ff */
[----:B------:R-:W-:Y:S01]  /*1e30*/  HFMA2.BF16_V2 R46, R137, R57, R135 ;  /* 0x00000039892e7231 */ /* 0x000fe20000200087 */
[----:B------:R-:W-:-:S02]  /*1e40*/  F2FP.BF16.F32.PACK_AB R64, RZ, R64 ;  /* 0x00000040ff40723e */ /* 0x000fc400000010ff */
[----:B------:R-:W-:Y:S02]  /*1e50*/  F2FP.BF16.F32.PACK_AB R73, RZ, R73 ;  /* 0x00000049ff49723e */ /* 0x000fe400000010ff */
[----:B------:R-:W-:Y:S02]  /*1e60*/  PRMT R18, R42, 0x7632, R18 ;  /* 0x000076322a127816 */ /* 0x000fe40000000012 */
[----:B------:R-:W-:Y:S02]  /*1e70*/  F2FP.BF16.F32.PACK_AB R60, RZ, R60 ;  /* 0x0000003cff3c723e */ /* 0x000fe400000010ff */
[----:B------:R-:W-:Y:S02]  /*1e80*/  LOP3.LUT R16, R34, 0xffff, R19, 0xf8, !PT ;  /* 0x0000ffff22107812 */ /* 0x000fe400078ef813 */
[----:B------:R-:W-:Y:S01]  /*1e90*/  LOP3.LUT R0, R35, 0xffff, R21, 0xf8, !PT ;  /* 0x0000ffff23007812 */ /* 0x000fe200078ef815 */
[----:B------:R-:W-:Y:S01]  /*1ea0*/  IMAD.WIDE.U32 R34, R2, 0x10000, RZ ;  /* 0x0001000002227825 */ /* 0x000fe200078e00ff */
[----:B------:R-:W-:-:S02]  /*1eb0*/  PRMT R61, R61, 0x5410, R64 ;  /* 0x000054103d3d7816 */ /* 0x000fc40000000040 */
[----:B------:R-:W-:Y:S02]  /*1ec0*/  PRMT R2, R38, 0x7632, R2 ;  /* 0x0000763226027816 */ /* 0x000fe40000000002 */
[----:B------:R-:W-:Y:S02]  /*1ed0*/  PRMT R70, R70, 0x5410, R73 ;  /* 0x0000541046467816 */ /* 0x000fe40000000049 */
[----:B------:R-:W-:Y:S01]  /*1ee0*/  LOP3.LUT R32, R18, 0xffff, RZ, 0xc0, !PT ;  /* 0x0000ffff12207812 */ /* 0x000fe200078ec0ff */
[----:B------:R-:W-:Y:S01]  /*1ef0*/  HFMA2.BF16_V2 R57, R81, R61, R31 ;  /* 0x0000003d51397231 */ /* 0x000fe2000020001f */
[----:B------:R-:W-:Y:S02]  /*1f00*/  PRMT R60, R60, 0x5410, R62 ;  /* 0x000054103c3c7816 */ /* 0x000fe4000000003e */
[----:B------:R-:W-:Y:S01]  /*1f10*/  PRMT R18, R36, 0x7632, R18 ;  /* 0x0000763224127816 */ /* 0x000fe20000000012 */
[----:B------:R-:W-:Y:S01]  /*1f20*/  HFMA2.BF16_V2 R52, R25, R70, R23 ;  /* 0x0000004619347231 */ /* 0x000fe20000200017 */
[----:B------:R-:W-:Y:S01]  /*1f30*/  F2FP.BF16.F32.PACK_AB R67, RZ, R67 ;  /* 0x00000043ff43723e */ /* 0x000fe200000010ff */
[----:B------:R-:W-:Y:S01]  /*1f40*/  HFMA2.BF16_V2 R55, R133, R60, R83 ;  /* 0x0000003c85377231 */ /* 0x000fe20000200053 */
[----:B------:R-:W-:Y:S01]  /*1f50*/  F2FP.BF16.F32.PACK_AB R68, RZ, R68 ;  /* 0x00000044ff44723e */ /* 0x000fe200000010ff */
[----:B------:R-:W-:Y:S01]  /*1f60*/  IMAD.WIDE.U32 R32, R32, 0x10000, RZ ;  /* 0x0001000020207825 */ /* 0x000fe200078e00ff */
[----:B------:R-:W-:-:S02]  /*1f70*/  LOP3.LUT R2, R2, 0xffff, RZ, 0xc0, !PT ;  /* 0x0000ffff02027812 */ /* 0x000fc400078ec0ff */
[----:B------:R-:W-:Y:S02]  /*1f80*/  PRMT R19, R40, 0x7610, R19 ;  /* 0x0000761028137816 */ /* 0x000fe40000000013 */
[----:B------:R-:W-:Y:S02]  /*1f90*/  LOP3.LUT R40, R18, 0xffff, RZ, 0xc0, !PT ;  /* 0x0000ffff12287812 */ /* 0x000fe400078ec0ff */
[----:B------:R-:W-:Y:S02]  /*1fa0*/  PRMT R67, R67, 0x5410, R68 ;  /* 0x0000541043437816 */ /* 0x000fe40000000044 */
[----:B------:R-:W-:Y:S02]  /*1fb0*/  PRMT R18, R46, 0x7632, R18 ;  /* 0x000076322e127816 */ /* 0x000fe40000000012 */
[----:B------:R-:W-:Y:S01]  /*1fc0*/  PRMT R23, R42, 0x7610, R23 ;  /* 0x000076102a177816 */ /* 0x000fe20000000017 */
[----:B------:R-:W-:Y:S01]  /*1fd0*/  IMAD.WIDE.U32 R42, R2, 0x10000, RZ ;  /* 0x00010000022a7825 */ /* 0x000fe200078e00ff */
[----:B------:R-:W-:-:S03]  /*1fe0*/  LOP3.LUT R34, R34, 0xffff, R19, 0xf8, !PT ;  /* 0x0000ffff22227812 */ /* 0x000fc600078ef813 */
[----:B------:R-:W-:Y:S01]  /*1ff0*/  HFMA2.BF16_V2 R17, R29, R67, R27 ;  /* 0x000000431d117231 */ /* 0x000fe2000020001b */
[----:B------:R-:W-:Y:S02]  /*2000*/  PRMT R19, R38, 0x7610, R19 ;  /* 0x0000761026137816 */ /* 0x000fe40000000013 */
[----:B------:R-:W-:Y:S02]  /*2010*/  LOP3.LUT R47, R18, 0xffff, RZ, 0xc0, !PT ;  /* 0x0000ffff122f7812 */ /* 0x000fe400078ec0ff */
[----:B------:R-:W-:Y:S01]  /*2020*/  LOP3.LUT R33, R33, 0xffff, R41, 0xf8, !PT ;  /* 0x0000ffff21217812 */ /* 0x000fe200078ef829 */
[----:B------:R-:W-:Y:S01]  /*2030*/  IMAD.WIDE.U32 R40, R40, 0x10000, RZ ;  /* 0x0001000028287825 */ /* 0x000fe200078e00ff */
[----:B------:R-:W-:Y:S02]  /*2040*/  PRMT R18, R55, 0x7632, R18 ;  /* 0x0000763237127816 */ /* 0x000fe40000000012 */
[----:B------:R-:W-:Y:S02]  /*2050*/  LOP3.LUT R35, R35, 0xffff, R45, 0xf8, !PT ;  /* 0x0000ffff23237812 */ /* 0x000fe400078ef82d */
[----:B------:R-:W-:-:S02]  /*2060*/  PRMT R21, R36, 0x7610, R21 ;  /* 0x0000761024157816 */ /* 0x000fc40000000015 */
[----:B------:R-:W-:Y:S02]  /*2070*/  PRMT R45, R50, 0x7610, R45 ;  /* 0x00007610322d7816 */ /* 0x000fe4000000002d */
[--C-:B------:R-:W-:Y:S02]  /*2080*/  LOP3.LUT R36, R42, 0xffff, R19.reuse, 0xf8, !PT ;  /* 0x0000ffff2a247812 */ /* 0x100fe400078ef813 */
[----:B------:R-:W-:Y:S02]  /*2090*/  F2FP.BF16.F32.PACK_AB R58, RZ, R58 ;  /* 0x0000003aff3a723e */ /* 0x000fe400000010ff */
[----:B------:R-:W-:Y:S02]  /*20a0*/  PRMT R19, R46, 0x7610, R19 ;  /* 0x000076102e137816 */ /* 0x000fe40000000013 */
[----:B------:R-:W-:Y:S01]  /*20b0*/  PRMT R20, R57, 0x7632, R20 ;  /* 0x0000763239147816 */ /* 0x000fe20000000014 */
[----:B------:R-:W-:Y:S01]  /*20c0*/  HFMA2.BF16_V2 R58, R111.H0_H0, R58.H0_H0, R109.H0_H0 ;  /* 0x2000003a6f3a7231 */ /* 0x000fe2000024086d */
[----:B------:R-:W-:-:S02]  /*20d0*/  LOP3.LUT R46, R18, 0xffff, RZ, 0xc0, !PT ;  /* 0x0000ffff122e7812 */ /* 0x000fc400078ec0ff */
[----:B------:R-:W-:Y:S02]  /*20e0*/  PRMT R18, R17, 0x7632, R18 ;  /* 0x0000763211127816 */ /* 0x000fe40000000012 */
[----:B------:R-:W-:Y:S02]  /*20f0*/  LOP3.LUT R38, R40, 0xffff, R21, 0xf8, !PT ;  /* 0x0000ffff28267812 */ /* 0x000fe400078ef815 */
[----:B------:R-:W-:Y:S01]  /*2100*/  LOP3.LUT R45, R41, 0xffff, R45, 0xf8, !PT ;  /* 0x0000ffff292d7812 */ /* 0x000fe200078ef82d */
[----:B------:R-:W-:Y:S01]  /*2110*/  IMAD.WIDE.U32 R40, R47, 0x10000, RZ ;  /* 0x000100002f287825 */ /* 0x000fe200078e00ff */
[----:B------:R-:W-:Y:S02]  /*2120*/  LOP3.LUT R42, R20, 0xffff, RZ, 0xc0, !PT ;  /* 0x0000ffff142a7812 */ /* 0x000fe400078ec0ff */
[----:B------:R-:W-:Y:S01]  /*2130*/  LOP3.LUT R50, R18, 0xffff, RZ, 0xc0, !PT ;  /* 0x0000ffff12327812 */ /* 0x000fe200078ec0ff */
[----:B------:R-:W-:Y:S01]  /*2140*/  IMAD.WIDE.U32 R46, R46, 0x10000, RZ ;  /* 0x000100002e2e7825 */ /* 0x000fe200078e00ff */
[----:B------:R-:W-:-:S02]  /*2150*/  PRMT R18, R52, 0x7632, R18 ;  /* 0x0000763234127816 */ /* 0x000fc40000000012 */
[----:B------:R-:W-:Y:S01]  /*2160*/  LOP3.LUT R2, R43, 0xffff, R51, 0xf8, !PT ;  /* 0x0000ffff2b027812 */ /* 0x000fe200078ef833 */
[----:B------:R-:W-:Y:S01]  /*2170*/  IMAD.WIDE.U32 R42, R42, 0x10000, RZ ;  /* 0x000100002a2a7825 */ /* 0x000fe200078e00ff */
[----:B------:R-:W-:Y:S02]  /*2180*/  LOP3.LUT R40, R40, 0xffff, R19, 0xf8, !PT ;  /* 0x0000ffff28287812 */ /* 0x000fe400078ef813 */
[----:B------:R-:W-:Y:S01]  /*2190*/  PRMT R21, R56, 0x7610, R21 ;  /* 0x0000761038157816 */ /* 0x000fe20000000015 */
[----:B------:R-:W-:Y:S01]  /*21a0*/  IMAD.WIDE.U32 R50, R50, 0x10000, RZ ;  /* 0x0001000032327825 */ /* 0x000fe200078e00ff */
[----:B------:R-:W-:Y:S02]  /*21b0*/  PRMT R19, R58, 0x7610, R19 ;  /* 0x000076103a137816 */ /* 0x000fe40000000013 */
[----:B------:R-:W-:Y:S02]  /*21c0*/  LOP3.LUT R56, R18, 0xffff, RZ, 0xc0, !PT ;  /* 0x0000ffff12387812 */ /* 0x000fe400078ec0ff */
[----:B------:R-:W-:-:S02]  /*21d0*/  F2FP.BF16.F32.PACK_AB R54, RZ, R54 ;  /* 0x00000036ff36723e */ /* 0x000fc400000010ff */
[----:B------:R-:W-:Y:S02]  /*21e0*/  LOP3.LUT R47, R47, 0xffff, R19, 0xf8, !PT ;  /* 0x0000ffff2f2f7812 */ /* 0x000fe400078ef813 */
[----:B------:R-:W-:Y:S01]  /*21f0*/  LOP3.LUT R42, R42, 0xffff, R57, 0xf8, !PT ;  /* 0x0000ffff2a2a7812 */ /* 0x000fe200078ef839 */
[----:B------:R-:W-:Y:S01]  /*2200*/  IMAD.WIDE.U32 R56, R56, 0x10000, RZ ;  /* 0x0001000038387825 */ /* 0x000fe200078e00ff */
[----:B------:R-:W-:-:S03]  /*2210*/  PRMT R19, R72, 0x7610, R19 ;  /* 0x0000761048137816 */ /* 0x000fc60000000013 */
[----:B------:R-:W-:Y:S01]  /*2220*/  HFMA2.BF16_V2 R54, R140.H1_H1, R54.H0_H0, R138.H1_H1 ;  /* 0x200000368c367231 */ /* 0x000fe20000260c8a */
[--C-:B------:R-:W-:Y:S02]  /*2230*/  LOP3.LUT R50, R50, 0xffff, R17.reuse, 0xf8, !PT ;  /* 0x0000ffff32327812 */ /* 0x100fe400078ef811 */
[----:B------:R-:W-:Y:S02]  /*2240*/  PRMT R17, R52, 0x7610, R17 ;  /* 0x0000761034117816 */ /* 0x000fe40000000011 */
[----:B------:R-:W-:Y:S02]  /*2250*/  SHF.L.U32 R65, R65, 0x10, RZ ;  /* 0x0000001041417819 */ /* 0x000fe400000006ff */
[--C-:B------:R-:W-:Y:S02]  /*2260*/  LOP3.LUT R51, R51, 0xffff, R19.reuse, 0xf8, !PT ;  /* 0x0000ffff33337812 */ /* 0x100fe400078ef813 */
[C---:B------:R-:W-:Y:S02]  /*2270*/  PRMT R20, R48.reuse, 0x7632, R20 ;  /* 0x0000763230147816 */ /* 0x040fe40000000014 */
[----:B------:R-:W-:-:S02]  /*2280*/  PRMT R19, R48, 0x7610, R19 ;  /* 0x0000761030137816 */ /* 0x000fc40000000013 */
[----:B------:R-:W-:Y:S02]  /*2290*/  LOP3.LUT R48, R56, 0xffff, R17, 0xf8, !PT ;  /* 0x0000ffff38307812 */ /* 0x000fe400078ef811 */
[----:B------:R-:W-:Y:S02]  /*22a0*/  LOP3.LUT R17, R0, R65, RZ, 0xfc, !PT ;  /* 0x0000004100117212 */ /* 0x000fe400078efcff */
[----:B0-----:R-:W-:Y:S02]  /*22b0*/  LOP3.LUT P1, RZ, R156, 0x1f, RZ, 0xc0, !PT ;  /* 0x0000001f9cff7812 */ /* 0x001fe4000782c0ff */
[----:B------:R-:W-:Y:S02]  /*22c0*/  LOP3.LUT R46, R46, 0xffff, R55, 0xf8, !PT ;  /* 0x0000ffff2e2e7812 */ /* 0x000fe400078ef837 */
[----:B------:R-:W-:Y:S02]  /*22d0*/  PRMT R0, R54, 0x7610, R0 ;  /* 0x0000761036007816 */ /* 0x000fe40000000000 */
[----:B------:R-:W0:Y:S01]  /*22e0*/  LDC.64 R54, c[0x0][0x398] ;  /* 0x0000e600ff367b82 */ /* 0x000e220000000a00 */
[----:B------:R-:W-:-:S02]  /*22f0*/  F2FP.BF16.F32.PACK_AB R71, RZ, R71 ;  /* 0x00000047ff47723e */ /* 0x000fc400000010ff */
[----:B------:R-:W-:Y:S02]  /*2300*/  F2FP.BF16.F32.PACK_AB R44, RZ, R44 ;  /* 0x0000002cff2c723e */ /* 0x000fe400000010ff */
[----:B------:R-:W-:Y:S01]  /*2310*/  F2FP.BF16.F32.PACK_AB R74, RZ, R154 ;  /* 0x0000009aff4a723e */ /* 0x000fe200000010ff */
[----:B------:R-:W-:Y:S01]  /*2320*/  HFMA2.BF16_V2 R71, R99.H0_H0, R71.H0_H0, R97.H0_H0 ;  /* 0x2000004763477231 */ /* 0x000fe20000240861 */
[----:B------:R-:W-:Y:S01]  /*2330*/  F2FP.BF16.F32.PACK_AB R39, RZ, R39 ;  /* 0x00000027ff27723e */ /* 0x000fe200000010ff */
[----:B------:R-:W-:Y:S01]  /*2340*/  HFMA2.BF16_V2 R44, R148.H1_H1, R44.H0_H0, R146.H1_H1 ;  /* 0x2000002c942c7231 */ /* 0x000fe20000260c92 */
[----:B------:R-:W-:Y:S01]  /*2350*/  F2FP.BF16.F32.PACK_AB R49, RZ, R49 ;  /* 0x00000031ff31723e */ /* 0x000fe200000010ff */
[----:B------:R-:W-:Y:S01]  /*2360*/  HFMA2.BF16_V2 R74, R95.H0_H0, R74.H0_H0, R93.H0_H0 ;  /* 0x2000004a5f4a7231 */ /* 0x000fe2000024085d */
[----:B------:R-:W-:Y:S01]  /*2370*/  LOP3.LUT R60, R20, 0xffff, RZ, 0xc0, !PT ;  /* 0x0000ffff143c7812 */ /* 0x000fe200078ec0ff */
[----:B------:R-:W-:Y:S01]  /*2380*/  HFMA2.BF16_V2 R39, R152.H1_H1, R39.H0_H0, R150.H1_H1 ;  /* 0x2000002798277231 */ /* 0x000fe20000260c96 */
[----:B------:R-:W-:Y:S01]  /*2390*/  F2FP.BF16.F32.PACK_AB R53, RZ, R53 ;  /* 0x00000035ff35723e */ /* 0x000fe200000010ff */
[----:B------:R-:W-:Y:S01]  /*23a0*/  HFMA2.BF16_V2 R49, R144.H1_H1, R49.H0_H0, R142.H1_H1 ;  /* 0x2000003190317231 */ /* 0x000fe20000260c8e */
[----:B------:R-:W-:Y:S01]  /*23b0*/  F2FP.BF16.F32.PACK_AB R59, RZ, R59 ;  /* 0x0000003bff3b723e */ /* 0x000fe200000010ff */
[----:B------:R-:W-:Y:S01]  /*23c0*/  IMAD.WIDE.U32 R60, R60, 0x10000, RZ ;  /* 0x000100003c3c7825 */ /* 0x000fe200078e00ff */
[----:B------:R-:W-:-:S03]  /*23d0*/  LOP3.LUT R58, R57, 0xffff, R71, 0xf8, !PT ;  /* 0x0000ffff393a7812 */ /* 0x000fc600078ef847 */
[----:B------:R-:W-:Y:S01]  /*23e0*/  HFMA2.BF16_V2 R53, R136.H1_H1, R53.H0_H0, R134.H1_H1 ;  /* 0x2000003588357231 */ /* 0x000fe20000260c86 */
[----:B------:R-:W1:Y:S01]  /*23f0*/  @!P1 LDC.64 R56, c[0x0][0x3a8] ;  /* 0x0000ea00ff389b82 */ /* 0x000e620000000a00 */
[----:B------:R-:W-:Y:S01]  /*2400*/  F2FP.BF16.F32.PACK_AB R63, RZ, R63 ;  /* 0x0000003fff3f723e */ /* 0x000fe200000010ff */
[----:B------:R-:W-:Y:S01]  /*2410*/  HFMA2.BF16_V2 R59, R132.H1_H1, R59.H0_H0, R82.H1_H1 ;  /* 0x2000003b843b7231 */ /* 0x000fe20000260c52 */
[----:B------:R-:W-:Y:S02]  /*2420*/  LOP3.LUT R41, R41, 0xffff, R21, 0xf8, !PT ;  /* 0x0000ffff29297812 */ /* 0x000fe400078ef815 */
[----:B------:R-:W-:Y:S01]  /*2430*/  SHF.L.U32 R62, R37, 0x10, RZ ;  /* 0x00000010253e7819 */ /* 0x000fe200000006ff */
[----:B------:R-:W-:Y:S01]  /*2440*/  HFMA2.BF16_V2 R63, R107.H0_H0, R63.H0_H0, R105.H0_H0 ;  /* 0x2000003f6b3f7231 */ /* 0x000fe20000240869 */
[----:B------:R-:W-:Y:S02]  /*2450*/  SHF.L.U32 R44, R44, 0x10, RZ ;  /* 0x000000102c2c7819 */ /* 0x000fe400000006ff */
[----:B------:R-:W-:-:S02]  /*2460*/  SHF.L.U32 R0, R0, 0x10, RZ ;  /* 0x0000001000007819 */ /* 0x000fc400000006ff */
[----:B------:R-:W-:Y:S02]  /*2470*/  PRMT R21, R74, 0x7610, R21 ;  /* 0x000076104a157816 */ /* 0x000fe40000000015 */
[----:B------:R-:W-:Y:S02]  /*2480*/  SHF.L.U32 R64, R39, 0x10, RZ ;  /* 0x0000001027407819 */ /* 0x000fe400000006ff */
[----:B------:R-:W-:Y:S02]  /*2490*/  LOP3.LUT R52, R60, 0xffff, R19, 0xf8, !PT ;  /* 0x0000ffff3c347812 */ /* 0x000fe400078ef813 */
[----:B------:R-:W-:Y:S02]  /*24a0*/  LOP3.LUT R15, R15, R62, RZ, 0xfc, !PT ;  /* 0x0000003e0f0f7212 */ /* 0x000fe400078efcff */
[----:B------:R-:W-:Y:S02]  /*24b0*/  LOP3.LUT R35, R35, R44, RZ, 0xfc, !PT ;  /* 0x0000002c23237212 */ /* 0x000fe400078efcff */
[----:B------:R-:W-:-:S02]  /*24c0*/  SHF.L.U32 R49, R49, 0x10, RZ ;  /* 0x0000001031317819 */ /* 0x000fc400000006ff */
[----:B------:R-:W-:Y:S01]  /*24d0*/  LOP3.LUT R39, R45, R0, RZ, 0xfc, !PT ;  /* 0x000000002d277212 */ /* 0x000fe200078efcff */
[----:B-1----:R-:W-:Y:S01]  /*24e0*/  @!P1 IMAD.WIDE R56, R12, 0x4, R56 ;  /* 0x000000040c389825 */ /* 0x002fe200078e0238 */
[----:B------:R-:W-:Y:S02]  /*24f0*/  LOP3.LUT R60, R61, 0xffff, R21, 0xf8, !PT ;  /* 0x0000ffff3d3c7812 */ /* 0x000fe400078ef815 */
[----:B------:R-:W-:Y:S02]  /*2500*/  SHF.L.U32 R44, R53, 0x10, RZ ;  /* 0x00000010352c7819 */ /* 0x000fe400000006ff */
[----:B------:R-:W-:Y:S01]  /*2510*/  SHF.L.U32 R62, R59, 0x10, RZ ;  /* 0x000000103b3e7819 */ /* 0x000fe200000006ff */
[----:B------:R1:W-:Y:S01]  /*2520*/  @!P1 STG.E desc[UR4][R56.64], R155 ;  /* 0x0000009b38009986 */ /* 0x0003e2000c101904 */
[----:B------:R-:W-:Y:S02]  /*2530*/  SHF.L.U32 R45, R76, 0x10, RZ ;  /* 0x000000104c2d7819 */ /* 0x000fe400000006ff */
[----:B------:R-:W-:-:S02]  /*2540*/  SHF.L.U32 R75, R75, 0x10, RZ ;  /* 0x000000104b4b7819 */ /* 0x000fc400000006ff */
[----:B------:R-:W-:Y:S02]  /*2550*/  LOP3.LUT R37, R2, R49, RZ, 0xfc, !PT ;  /* 0x0000003102257212 */ /* 0x000fe400078efcff */
[----:B------:R-:W-:Y:S02]  /*2560*/  LOP3.LUT R43, R43, 0xffff, R63, 0xf8, !PT ;  /* 0x0000ffff2b2b7812 */ /* 0x000fe400078ef83f */
[----:B------:R-:W-:Y:S02]  /*2570*/  LOP3.LUT R41, R41, R44, RZ, 0xfc, !PT ;  /* 0x0000002c29297212 */ /* 0x000fe400078efcff */
[----:B------:R-:W-:Y:S01]  /*2580*/  LOP3.LUT R47, R47, R62, RZ, 0xfc, !PT ;  /* 0x0000003e2f2f7212 */ /* 0x000fe200078efcff */
[--C-:B0-----:R-:W-:Y:S01]  /*2590*/  IMAD.WIDE.U32 R62, R5, 0x8, R54.reuse ;  /* 0x00000008053e7825 */ /* 0x101fe200078e0036 */
[----:B------:R-:W-:Y:S02]  /*25a0*/  LOP3.LUT R49, R58, R45, RZ, 0xfc, !PT ;  /* 0x0000002d3a317212 */ /* 0x000fe400078efcff */
[----:B------:R-:W-:Y:S01]  /*25b0*/  LOP3.LUT R53, R60, R75, RZ, 0xfc, !PT ;  /* 0x0000004b3c357212 */ /* 0x000fe200078efcff */
[----:B------:R-:W-:Y:S01]  /*25c0*/  IMAD.WIDE.U32 R44, R11, 0x8, R54 ;  /* 0x000000080b2c7825 */ /* 0x000fe200078e0036 */
[----:B------:R-:W-:-:S02]  /*25d0*/  F2FP.BF16.F32.PACK_AB R66, RZ, R66 ;  /* 0x00000042ff42723e */ /* 0x000fc400000010ff */
[----:B------:R-:W-:Y:S01]  /*25e0*/  F2FP.BF16.F32.PACK_AB R69, RZ, R69 ;  /* 0x00000045ff45723e */ /* 0x000fe200000010ff */
[----:B------:R-:W-:Y:S01]  /*25f0*/  IMAD.WIDE.U32 R58, R9, 0x8, R54 ;  /* 0x00000008093a7825 */ /* 0x000fe200078e0036 */
[----:B------:R-:W-:-:S03]  /*2600*/  LOP3.LUT R32, R32, 0xffff, R23, 0xf8, !PT ;  /* 0x0000ffff20207812 */ /* 0x000fc600078ef817 */
[----:B------:R-:W-:Y:S01]  /*2610*/  HFMA2.BF16_V2 R66, R80.H1_H1, R66.H0_H0, R30.H1_H1 ;  /* 0x2000004250427231 */ /* 0x000fe20000260c1e */
[----:B------:R-:W-:Y:S01]  /*2620*/  LOP3.LUT R33, R33, R64, RZ, 0xfc, !PT ;  /* 0x0000004021217212 */ /* 0x000fe200078efcff */
[----:B------:R-:W-:-:S04]  /*2630*/  IMAD.WIDE.U32 R60, R7, 0x8, R54 ;  /* 0x00000008073c7825 */ /* 0x000fc800078e0036 */
[----:B------:R-:W-:Y:S01]  /*2640*/  HFMA2.BF16_V2 R69, R28.H1_H1, R69.H0_H0, R26.H1_H1 ;  /* 0x200000451c457231 */ /* 0x000fe20000260c1a */
[----:B------:R1:W-:Y:S01]  /*2650*/  STG.E.64 desc[UR4][R44.64], R14 ;  /* 0x0000000e2c007986 */ /* 0x0003e2000c101b04 */
[----:B------:R-:W-:Y:S01]  /*2660*/  SHF.L.U32 R66, R66, 0x10, RZ ;  /* 0x0000001042427819 */ /* 0x000fe200000006ff */
[--C-:B------:R-:W-:Y:S02]  /*2670*/  IMAD.WIDE.U32 R10, R10, 0x8, R54.reuse ;  /* 0x000000080a0a7825 */ /* 0x100fe400078e0036 */
[----:B------:R-:W-:Y:S01]  /*2680*/  SHF.L.U32 R0, R69, 0x10, RZ ;  /* 0x0000001045007819 */ /* 0x000fe200000006ff */
[----:B------:R1:W-:Y:S01]  /*2690*/  STG.E.64 desc[UR4][R44.64+0x100], R16 ;  /* 0x000100102c007986 */ /* 0x0003e2000c101b04 */
[--C-:B------:R-:W-:Y:S01]  /*26a0*/  IMAD.WIDE.U32 R8, R8, 0x8, R54.reuse ;  /* 0x0000000808087825 */ /* 0x100fe200078e0036 */
[----:B------:R-:W-:Y:S02]  /*26b0*/  LOP3.LUT R43, R43, R66, RZ, 0xfc, !PT ;  /* 0x000000422b2b7212 */ /* 0x000fe400078efcff */
[----:B------:R1:W-:Y:S01]  /*26c0*/  STG.E.64 desc[UR4][R44.64+0x200], R32 ;  /* 0x000200202c007986 */ /* 0x0003e2000c101b04 */
[----:B------:R-:W-:Y:S01]  /*26d0*/  IMAD.WIDE.U32 R6, R6, 0x8, R54 ;  /* 0x0000000806067825 */ /* 0x000fe200078e0036 */
[----:B------:R-:W-:-:S02]  /*26e0*/  LOP3.LUT R51, R51, R0, RZ, 0xfc, !PT ;  /* 0x0000000033337212 */ /* 0x000fc400078efcff */
[----:B------:R1:W-:Y:S01]  /*26f0*/  STG.E.64 desc[UR4][R44.64+0x300], R34 ;  /* 0x000300222c007986 */ /* 0x0003e2000c101b04 */
[----:B------:R-:W-:-:S03]  /*2700*/  IMAD.WIDE.U32 R4, R4, 0x8, R54 ;  /* 0x0000000804047825 */ /* 0x000fc600078e0036 */
[----:B------:R1:W-:Y:S01]  /*2710*/  STG.E.64 desc[UR4][R10.64], R36 ;  /* 0x000000240a007986 */ /* 0x0003e2000c101b04 */
[----:B------:R-:W-:Y:S02]  /*2720*/  IMAD.WIDE.U32 R54, R3, 0x8, R54 ;  /* 0x0000000803367825 */ /* 0x000fe400078e0036 */
[----:B------:R-:W0:Y:S01]  /*2730*/  LDC.64 R2, c[0x0][0x380] ;  /* 0x0000e000ff027b82 */ /* 0x000e220000000a00 */
[----:B------:R1:W-:Y:S04]  /*2740*/  STG.E.64 desc[UR4][R58.64], R38 ;  /* 0x000000263a007986 */ /* 0x0003e8000c101b04 */
[----:B------:R1:W-:Y:S04]  /*2750*/  STG.E.64 desc[UR4][R8.64], R40 ;  /* 0x0000002808007986 */ /* 0x0003e8000c101b04 */
[----:B------:R1:W-:Y:S04]  /*2760*/  STG.E.64 desc[UR4][R60.64], R46 ;  /* 0x0000002e3c007986 */ /* 0x0003e8000c101b04 */
[----:B------:R1:W-:Y:S04]  /*2770*/  STG.E.64 desc[UR4][R6.64], R42 ;  /* 0x0000002a06007986 */ /* 0x0003e8000c101b04 */
[----:B------:R1:W-:Y:S04]  /*2780*/  STG.E.64 desc[UR4][R62.64], R50 ;  /* 0x000000323e007986 */ /* 0x0003e8000c101b04 */
[----:B------:R1:W-:Y:S01]  /*2790*/  STG.E.64 desc[UR4][R4.64], R48 ;  /* 0x0000003004007986 */ /* 0x0003e2000c101b04 */
[----:B0-----:R-:W-:-:S03]  /*27a0*/  LEA R12, R2, R12, 0x2 ;  /* 0x0000000c020c7211 */ /* 0x001fc600078e10ff */
[----:B------:R1:W-:Y:S01]  /*27b0*/  STG.E.64 desc[UR4][R54.64], R52 ;  /* 0x0000003436007986 */ /* 0x0003e2000c101b04 */
[----:B------:R-:W-:-:S13]  /*27c0*/  ISETP.GE.AND P0, PT, R12, R3, PT ;  /* 0x000000030c00720c */ /* 0x000fda0003f06270 */
[----:B-1----:R-:W-:Y:S05]  /*27d0*/  @!P0 BRA `(.L_x_773) ;  /* 0xffffffdc00e48947 */ /* 0x002fea000383ffff */
[----:B------:R-:W-:Y:S05]  /*27e0*/  EXIT ;  /* 0x000000000000794d */ /* 0x000fea0003800000 */
.L_x_772:
[----:B------:R-:W-:Y:S01]  /*27f0*/  HFMA2 R156, -RZ, RZ, 0, 1.847743988037109375e-06 ;  /* 0x0000001fff9c7431 */ /* 0x000fe200000001ff */
[----:B------:R-:W-:Y:S01]  /*2800*/  BSSY B0, `(.L_x_774) ;  /* 0x0000006000007945 */ /* 0x000fe20003800000 */
[----:B------:R-:W-:Y:S02]  /*2810*/  MOV R157, 0x1 ;  /* 0x00000001009d7802 */ /* 0x000fe40000000f00 */
[----:B------:R-:W-:-:S07]  /*2820*/  MOV R155, 0xffffffff ;  /* 0xffffffff009b7802 */ /* 0x000fce0000000f00 */
[----:B------:R-:W-:Y:S05]  /*2830*/  WARPSYNC.COLLECTIVE R155, `(.L_x_775) ;  /* 0x000000009b087348 */ /* 0x000fea0003c00000 */
[----:B------:R0:W1:Y:S02]  /*2840*/  SHFL.BFLY P1, R159, R158, R157, R156 ;  /* 0x0c00009d9e9f7389 */ /* 0x000064000002009c */
[----:B01----:R-:W-:Y:S05]  /*2850*/  ENDCOLLECTIVE ;  /* 0x000000000000791b */ /* 0x003fea0003800000 */
.L_x_775:
[----:B------:R-:W-:Y:S05]  /*2860*/  BSYNC B0 ;  /* 0x0000000000007941 */ /* 0x000fea0003800000 */
.L_x_774:
[----:B------:R-:W-:Y:S02]  /*2870*/  HFMA2 R157, -RZ, RZ, 0, 1.1920928955078125e-07 ;  /* 0x00000002ff9d7431 */ /* 0x000fe400000001ff */
[----:B------:R-:W-:Y:S01]  /*2880*/  FADD.FTZ R158, R158, R159 ;  /* 0x0000009f9e9e7221 */ /* 0x000fe20000010000 */
[----:B------:R-:W-:Y:S02]  /*2890*/  MOV R156, 0x1f ;  /* 0x0000001f009c7802 */ /* 0x000fe40000000f00 */
[----:B------:R-:W-:-:S07]  /*28a0*/  MOV R155, 0xffffffff ;  /* 0xffffffff009b7802 */ /* 0x000fce0000000f00 */
[----:B------:R-:W-:Y:S05]  /*28b0*/  WARPSYNC.COLLECTIVE R155, `(.L_x_776) ;  /* 0x000000009b087348 */ /* 0x000fea0003c00000 */
[----:B------:R0:W1:Y:S02]  /*28c0*/  SHFL.BFLY P1, R159, R158, R157, R156 ;  /* 0x0c00009d9e9f7389 */ /* 0x000064000002009c */
[----:B01----:R-:W-:Y:S05]  /*28d0*/  ENDCOLLECTIVE ;  /* 0x000000000000791b */ /* 0x003fea0003800000 */
.L_x_776:
[----:B------:R-:W-:Y:S02]  /*28e0*/  HFMA2 R157, -RZ, RZ, 0, 2.384185791015625e-07 ;  /* 0x00000004ff9d7431 */ /* 0x000fe400000001ff */
[----:B------:R-:W-:-:S05]  /*28f0*/  FADD.FTZ R161, R158, R159 ;  /* 0x0000009f9ea17221 */ /* 0x000fca0000010000 */
[----:B------:R-:W-:-:S07]  /*2900*/  MOV R158, R161 ;  /* 0x000000a1009e7202 */ /* 0x000fce0000000f00 */
[----:B------:R-:W-:Y:S05]  /*2910*/  WARPSYNC.COLLECTIVE R155, `(.L_x_777) ;  /* 0x000000009b087348 */ /* 0x000fea0003c00000 */
[----:B------:R0:W1:Y:S02]  /*2920*/  SHFL.BFLY P1, R159, R158, R157, R156 ;  /* 0x0c00009d9e9f7389 */ /* 0x000064000002009c */
[----:B01----:R-:W-:Y:S05]  /*2930*/  ENDCOLLECTIVE ;  /* 0x000000000000791b */ /* 0x003fea0003800000 */
.L_x_777:
[----:B------:R-:W-:Y:S02]  /*2940*/  HFMA2 R157, -RZ, RZ, 0, 4.76837158203125e-07 ;  /* 0x00000008ff9d7431 */ /* 0x000fe400000001ff */
[----:B------:R-:W-:-:S05]  /*2950*/  FADD.FTZ R162, R161, R159 ;  /* 0x0000009fa1a27221 */ /* 0x000fca0000010000 */
[----:B------:R-:W-:-:S07]  /*2960*/  MOV R158, R162 ;  /* 0x000000a2009e7202 */ /* 0x000fce0000000f00 */
[----:B------:R-:W-:Y:S05]  /*2970*/  WARPSYNC.COLLECTIVE R155, `(.L_x_778) ;  /* 0x000000009b087348 */ /* 0x000fea0003c00000 */
[----:B------:R0:W1:Y:S02]  /*2980*/  SHFL.BFLY P1, R159, R158, R157, R156 ;  /* 0x0c00009d9e9f7389 */ /* 0x000064000002009c */
[----:B01----:R-:W-:Y:S05]  /*2990*/  ENDCOLLECTIVE ;  /* 0x000000000000791b */ /* 0x003fea0003800000 */
.L_x_778:
[----:B------:R-:W-:Y:S02]  /*29a0*/  HFMA2 R157, -RZ, RZ, 0, 9.5367431640625e-07 ;  /* 0x00000010ff9d7431 */ /* 0x000fe400000001ff */
[----:B------:R-:W-:-:S05]  /*29b0*/  FADD.FTZ R163, R162, R159 ;  /* 0x0000009fa2a37221 */ /* 0x000fca0000010000 */
[----:B------:R-:W-:-:S07]  /*29c0*/  MOV R158, R163 ;  /* 0x000000a3009e7202 */ /* 0x000fce0000000f00 */
[----:B------:R-:W-:Y:S05]  /*29d0*/  WARPSYNC.COLLECTIVE R155, `(.L_x_779) ;  /* 0x000000009b087348 */ /* 0x000fea0003c00000 */
[----:B------:R0:W1:Y:S02]  /*29e0*/  SHFL.BFLY P1, R159, R158, R157, R156 ;  /* 0x0c00009d9e9f7389 */ /* 0x000064000002009c */
[----:B01----:R-:W-:Y:S05]  /*29f0*/  ENDCOLLECTIVE ;  /* 0x000000000000791b */ /* 0x003fea0003800000 */
.L_x_779:
[----:B------:R-:W-:Y:S01]  /*2a00*/  MOV R157, 0x1 ;  /* 0x00000001009d7802 */ /* 0x000fe20000000f00 */
[----:B------:R-:W-:-:S04]  /*2a10*/  FADD.FTZ R2, R163, R159 ;  /* 0x0000009fa3027221 */ /* 0x000fc80000010000 */
        /* <DEDUP_REMOVED lines=100> */
.L_x_780:
[----:B------:R-:W-:Y:S02]  /*3060*/  HFMA2 R157, -RZ, RZ, 0, 1.1920928955078125e-07 ;  /* 0x00000002ff9d7431 */ /* 0x000fe400000001ff */
[----:B------:R-:W-:-:S05]  /*3070*/  FADD.FTZ R32, R158, R159 ;  /* 0x0000009f9e207221 */ /* 0x000fca0000010000 */
[----:B------:R-:W-:-:S07]  /*3080*/  MOV R158, R32 ;  /* 0x00000020009e7202 */ /* 0x000fce0000000f00 */
[----:B------:R-:W-:Y:S05]  /*3090*/  WARPSYNC.COLLECTIVE R155, `(.L_x_781) ;  /* 0x000000009b087348 */ /* 0x000fea0003c00000 */
[----:B------:R0:W1:Y:S02]  /*30a0*/  SHFL.BFLY P1, R159, R158, R157, R156 ;  /* 0x0c00009d9e9f7389 */ /* 0x000064000002009c */
[----:B01----:R-:W-:Y:S05]  /*30b0*/  ENDCOLLECTIVE ;  /* 0x000000000000791b */ /* 0x003fea0003800000 */
.L_x_781:
[----:B------:R-:W-:Y:S02]  /*30c0*/  HFMA2 R157, -RZ, RZ, 0, 2.384185791015625e-07 ;  /* 0x00000004ff9d7431 */ /* 0x000fe400000001ff */
[----:B------:R-:W-:-:S05]  /*30d0*/  FADD.FTZ R33, R32, R159 ;  /* 0x0000009f20217221 */ /* 0x000fca0000010000 */
[----:B------:R-:W-:-:S07]  /*30e0*/  MOV R158, R33 ;  /* 0x00000021009e7202 */ /* 0x000fce0000000f00 */
[----:B------:R-:W-:Y:S05]  /*30f0*/  WARPSYNC.COLLECTIVE R155, `(.L_x_782) ;  /* 0x000000009b087348 */ /* 0x000fea0003c00000 */
[----:B------:R0:W1:Y:S02]  /*3100*/  SHFL.BFLY P1, R159, R158, R157, R156 ;  /* 0x0c00009d9e9f7389 */ /* 0x000064000002009c */
[----:B01----:R-:W-:Y:S05]  /*3110*/  ENDCOLLECTIVE ;  /* 0x000000000000791b */ /* 0x003fea0003800000 */
.L_x_782:
[----:B------:R-:W-:Y:S02]  /*3120*/  HFMA2 R157, -RZ, RZ, 0, 4.76837158203125e-07 ;  /* 0x00000008ff9d7431 */ /* 0x000fe400000001ff */
[----:B------:R-:W-:-:S05]  /*3130*/  FADD.FTZ R161, R33, R159 ;  /* 0x0000009f21a17221 */ /* 0x000fca0000010000 */
[----:B------:R-:W-:-:S07]  /*3140*/  MOV R158, R161 ;  /* 0x000000a1009e7202 */ /* 0x000fce0000000f00 */
[----:B------:R-:W-:Y:S05]  /*3150*/  WARPSYNC.COLLECTIVE R155, `(.L_x_783) ;  /* 0x000000009b087348 */ /* 0x000fea0003c00000 */
[----:B------:R0:W1:Y:S02]  /*3160*/  SHFL.BFLY P1, R159, R158, R157, R156 ;  /* 0x0c00009d9e9f7389 */ /* 0x000064000002009c */
[----:B01----:R-:W-:Y:S05]  /*3170*/  ENDCOLLECTIVE ;  /* 0x000000000000791b */ /* 0x003fea0003800000 */
.L_x_783:
[----:B------:R-:W-:Y:S02]  /*3180*/  HFMA2 R157, -RZ, RZ, 0, 9.5367431640625e-07 ;  /* 0x00000010ff9d7431 */ /* 0x000fe400000001ff */
[----:B------:R-:W-:-:S05]  /*3190*/  FADD.FTZ R162, R161, R159 ;  /* 0x0000009fa1a27221 */ /* 0x000fca0000010000 */
[----:B------:R-:W-:-:S07]  /*31a0*/  MOV R158, R162 ;  /* 0x000000a2009e7202 */ /* 0x000fce0000000f00 */
[----:B------:R-:W-:Y:S05]  /*31b0*/  WARPSYNC.COLLECTIVE R155, `(.L_x_784) ;  /* 0x000000009b087348 */ /* 0x000fea0003c00000 */
[----:B------:R0:W1:Y:S02]  /*31c0*/  SHFL.BFLY P1, R159, R158, R157, R156 ;  /* 0x0c00009d9e9f7389 */ /* 0x000064000002009c */
[----:B01----:R-:W-:Y:S05]  /*31d0*/  ENDCOLLECTIVE ;  /* 0x000000000000791b */ /* 0x003fea0003800000 */
.L_x_784:
[----:B------:R-:W-:Y:S05]  /*31e0*/  BRA `(.L_x_785) ;  /* 0xffffffe000b07947 */ /* 0x000fea000383ffff */
.L_x_786:
        /* <DEDUP_REMOVED lines=9> */
.L_x_1112:


//--------------------- .text._ZN10layer_norm13ln_fwd_kernelINS_13Kernel_traitsI13__nv_bfloat16S2_S2_fjLj1536ELj1ELj4ELj1ELj16ENS_18Kernel_traits_baseILj1536ES2_S2_S2_fjLj128EEEEEEEvNS_9FwdParamsE --------------------------
	.section	.text._ZN10layer_norm13ln_fwd_kernelINS_13Kernel_traitsI13__nv_bfloat16S2_S2_fjLj1536ELj1ELj4ELj1ELj16ENS_18Kernel_traits_baseILj1536ES2_S2_S2_fjLj128EEEEEEEvNS_9FwdParamsE,"ax",@progbits
	.align	128
        .global         _ZN10layer_norm13ln_fwd_kernelINS_13Kernel_traitsI13__nv_bfloat16S2_S2_fjLj1536ELj1ELj4ELj1ELj16ENS_18Kernel_traits_baseILj1536ES2_S2_S2_fjLj128EEEEEEEvNS_9FwdParamsE
        .type           _ZN10layer_norm13ln_fwd_kernelINS_13Kernel_traitsI13__nv_bfloat16S2_S2_fjLj1536ELj1ELj4ELj1ELj16ENS_18Kernel_traits_baseILj1536ES2_S2_S2_fjLj128EEEEEEEvNS_9FwdParamsE,@function
        .size           _ZN10layer_norm13ln_fwd_kernelINS_13Kernel_traitsI13__nv_bfloat16S2_S2_fjLj1536ELj1ELj4ELj1ELj16ENS_18Kernel_traits_baseILj1536ES2_S2_S2_fjLj128EEEEEEEvNS_9FwdParamsE,(.L_x_1113 - _ZN10layer_norm13ln_fwd_kernelINS_13Kernel_traitsI13__nv_bfloat16S2_S2_fjLj1536ELj1ELj4ELj1ELj16ENS_18Kernel_traits_baseILj1536ES2_S2_S2_fjLj128EEEEEEEvNS_9FwdParamsE)
        .other          _ZN10layer_norm13ln_fwd_kernelINS_13Kernel_traitsI13__nv_bfloat16S2_S2_fjLj1536ELj1ELj4ELj1ELj16ENS_18Kernel_traits_baseILj1536ES2_S2_S2_fjLj128EEEEEEEvNS_9FwdParamsE,@"STO_CUDA_ENTRY STV_DEFAULT"
_ZN10layer_norm13ln_fwd_kernelINS_13Kernel_traitsI13__nv_bfloat16S2_S2_fjLj1536ELj1ELj4ELj1ELj16ENS_18Kernel_traits_baseILj1536ES2_S2_S2_fjLj128EEEEEEEvNS_9FwdParamsE:
.text._ZN10layer_norm13ln_fwd_kernelINS_13Kernel_traitsI13__nv_bfloat16S2_S2_fjLj1536ELj1ELj4ELj1ELj16ENS_18Kernel_traits_baseILj1536ES2_S2_S2_fjLj128EEEEEEEvNS_9FwdParamsE:
        /* <DEDUP_REMOVED lines=27> */
.L_x_788:
[----:B-1----:R-:W1:Y:S01]  /*01b0*/  LDC.64 R74, c[0x0][0x390] ;  /* 0x0000e400ff4a7b82 */ /* 0x002e620000000a00 */
[----:B------:R-:W-:-:S04]  /*01c0*/  IMAD R78, R79, 0xc0, R80 ;  /* 0x000000c04f4e7824 */ /* 0x000fc800078e0250 */
[----:B-1----:R-:W-:-:S05]  /*01d0*/  IMAD.WIDE.U32 R72, R78, 0x10, R74 ;  /* 0x000000104e487825 */ /* 0x002fca00078e004a */
[----:B0-----:R-:W2:Y:S04]  /*01e0*/  LDG.E.128 R52, desc[UR4][R72.64] ;  /* 0x0000000448347981 */ /* 0x001ea8000c1e1d00 */
        /* <DEDUP_REMOVED lines=11> */
[----:B0-----:R-:W-:-:S06]  /*02a0*/  IMAD.WIDE.U32 R72, R2, 0x10, R74 ;  /* 0x0000001002487825 */ /* 0x001fcc00078e004a */
        /* <DEDUP_REMOVED lines=20> */
[----:B---3--:R-:W-:Y:S01]  /*03f0*/  SHF.L.U32 R84, R56, 0x10, RZ ;  /* 0x0000001038547819 */ /* 0x008fe200000006ff */
        /* <DEDUP_REMOVED lines=17> */
[----:B----4-:R-:W-:Y:S01]  /*0510*/  SHF.L.U32 R106, R75, 0x10, RZ ;  /* 0x000000104b6a7819 */ /* 0x010fe200000006ff */
        /* <DEDUP_REMOVED lines=201> */
.L_x_800:
[----:B------:R-:W2:Y:S01]  /*11b0*/  S2R R66, SR_TID.X ;  /* 0x0000000000427919 */ /* 0x000ea20000002100 */
[----:B------:R-:W3:Y:S01]  /*11c0*/  LDC R103, c[0x0][0x3d0] ;  /* 0x0000f400ff677b82 */ /* 0x000ee20000000800 */
[----:B-1----:R-:W-:-:S07]  /*11d0*/  FADD.FTZ R64, R65, R107 ;  /* 0x0000006b41407221 */ /* 0x002fce0000010000 */
[----:B------:R-:W1:Y:S01]  /*11e0*/  @!P0 LDC.64 R62, c[0x0][0x3a0] ;  /* 0x0000e800ff3e8b82 */ /* 0x000e620000000a00 */
[----:B---3--:R-:W-:-:S07]  /*11f0*/  FFMA.FTZ R103, R64, 0.00065104168606922030449, R103 ;  /* 0x3a2aaaab40677823 */ /* 0x008fce0000010067 */
[----:B0-----:R-:W0:Y:S01]  /*1200*/  LDC.64 R64, c[0x0][0x398] ;  /* 0x0000e600ff407b82 */ /* 0x001e220000000a00 */
[----:B------:R-:W3:Y:S01]  /*1210*/  MUFU.RSQ R103, R103 ;  /* 0x0000006700677308 */ /* 0x000ee20000001400 */
[----:B--2---:R-:W-:Y:S01]  /*1220*/  LOP3.LUT P1, RZ, R66, 0x1f, RZ, 0xc0, !PT ;  /* 0x0000001f42ff7812 */ /* 0x004fe2000782c0ff */
[----:B-1----:R-:W-:-:S05]  /*1230*/  @!P0 IMAD.WIDE R62, R79, 0x4, R62 ;  /* 0x000000044f3e8825 */ /* 0x002fca00078e023e */
[----:B------:R0:W-:Y:S07]  /*1240*/  @!P0 STG.E desc[UR4][R62.64], R75 ;  /* 0x0000004b3e008986 */ /* 0x0001ee000c101904 */
[----:B------:R-:W1:Y:S01]  /*1250*/  @!P1 LDC.64 R66, c[0x0][0x3a8] ;  /* 0x0000ea00ff429b82 */ /* 0x000e620000000a00 */
[-C--:B---3--:R-:W-:Y:S01]  /*1260*/  FMUL.FTZ R0, R0, R103.reuse ;  /* 0x0000006700007220 */ /* 0x088fe20000410000 */
        /* <DEDUP_REMOVED lines=10> */
[-C--:B------:R-:W-:Y:S01]  /*1310*/  FMUL.FTZ R84, R84, R103.reuse ;  /* 0x0000006754547220 */ /* 0x080fe20000410000 */
[----:B------:R-:W-:Y:S01]  /*1320*/  F2FP.BF16.F32.PACK_AB R82, RZ, R82 ;  /* 0x00000052ff52723e */ /* 0x000fe200000010ff */
[-C--:B------:R-:W-:Y:S01]  /*1330*/  FMUL.FTZ R56, R56, R103.reuse ;  /* 0x0000006738387220 */ /* 0x080fe20000410000 */
[----:B------:R-:W-:Y:S01]  /*1340*/  F2FP.BF16.F32.PACK_AB R54, RZ, R54 ;  /* 0x00000036ff36723e */ /* 0x000fe200000010ff */
[-C--:B------:R-:W-:Y:S01]  /*1350*/  FMUL.FTZ R86, R86, R103.reuse ;  /* 0x0000006756567220 */ /* 0x080fe20000410000 */
[----:B------:R-:W-:Y:S01]  /*1360*/  PRMT R0, R0, 0x5410, R52 ;  /* 0x0000541000007816 */ /* 0x000fe20000000034 */
[----:B------:R-:W-:Y:S01]  /*1370*/  FMUL.FTZ R58, R58, R103 ;  /* 0x000000673a3a7220 */ /* 0x000fe20000410000 */
[----:B------:R-:W-:Y:S01]  /*1380*/  F2FP.BF16.F32.PACK_AB R81, RZ, R81 ;  /* 0x00000051ff51723e */ /* 0x000fe200000010ff */
[----:B------:R-:W-:Y:S01]  /*1390*/  FMUL.FTZ R88, R88, R103 ;  /* 0x0000006758587220 */ /* 0x000fe20000410000 */
[----:B------:R-:W-:Y:S01]  /*13a0*/  F2FP.BF16.F32.PACK_AB R53, RZ, R53 ;  /* 0x00000035ff35723e */ /* 0x000fe200000010ff */
[----:B-1----:R-:W-:Y:S01]  /*13b0*/  @!P1 IMAD.WIDE R66, R79, 0x4, R66 ;  /* 0x000000044f429825 */ /* 0x002fe200078e0242 */
[----:B------:R-:W-:-:S03]  /*13c0*/  F2FP.BF16.F32.PACK_AB R83, RZ, R83 ;  /* 0x00000053ff53723e */ /* 0x000fc600000010ff */
[----:B-----5:R-:W-:Y:S01]  /*13d0*/  HFMA2.BF16_V2 R52, R28, R0, R4 ;  /* 0x000000001c347231 */ /* 0x020fe20000200004 */
[----:B------:R-:W-:Y:S01]  /*13e0*/  F2FP.BF16.F32.PACK_AB R55, RZ, R55 ;  /* 0x00000037ff37723e */ /* 0x000fe200000010ff */
[-C--:B------:R-:W-:Y:S01]  /*13f0*/  FMUL.FTZ R60, R60, R103.reuse ;  /* 0x000000673c3c7220 */ /* 0x080fe20000410000 */
[----:B------:R-:W-:Y:S01]  /*1400*/  PRMT R82, R82, 0x5410, R54 ;  /* 0x0000541052527816 */ /* 0x000fe20000000036 */
[-C--:B------:R-:W-:Y:S01]  /*1410*/  FMUL.FTZ R90, R90, R103.reuse ;  /* 0x000000675a5a7220 */ /* 0x080fe20000410000 */
[----:B------:R-:W-:Y:S01]  /*1420*/  PRMT R81, R81, 0x5410, R53 ;  /* 0x0000541051517816 */ /* 0x000fe20000000035 */
[----:B------:R-:W-:Y:S01]  /*1430*/  FMUL.FTZ R109, R109, R103 ;  /* 0x000000676d6d7220 */ /* 0x000fe20000410000 */
[----:B------:R-:W-:Y:S01]  /*1440*/  PRMT R83, R83, 0x5410, R55 ;  /* 0x0000541053537816 */ /* 0x000fe20000000037 */
[----:B------:R-:W-:Y:S01]  /*1450*/  @!P1 STG.E desc[UR4][R66.64], R103 ;  /* 0x0000006742009986 */ /* 0x000fe2000c101904 */
[----:B------:R-:W-:Y:S02]  /*1460*/  HFMA2.BF16_V2 R54, R30, R82, R6 ;  /* 0x000000521e367231 */ /* 0x000fe40000200006 */
[----:B------:R-:W-:-:S02]  /*1470*/  HFMA2.BF16_V2 R53, R29, R81, R5 ;  /* 0x000000511d357231 */ /* 0x000fc40000200005 */
[-C--:B------:R-:W-:Y:S01]  /*1480*/  FMUL.FTZ R92, R92, R103.reuse ;  /* 0x000000675c5c7220 */ /* 0x080fe20000410000 */
[----:B------:R-:W-:Y:S02]  /*1490*/  HFMA2.BF16_V2 R55, R31, R83, R7 ;  /* 0x000000531f377231 */ /* 0x000fe40000200007 */
[-C--:B------:R-:W-:Y:S01]  /*14a0*/  FMUL.FTZ R112, R112, R103.reuse ;  /* 0x0000006770707220 */ /* 0x080fe20000410000 */
[-C--:B------:R-:W-:Y:S01]  /*14b0*/  FMUL.FTZ R94, R94, R103.reuse ;  /* 0x000000675e5e7220 */ /* 0x080fe20000410000 */
[-C--:B------:R-:W-:Y:S01]  /*14c0*/  FMUL.FTZ R114, R114, R103.reuse ;  /* 0x0000006772727220 */ /* 0x080fe20000410000 */
[-C--:B------:R-:W-:Y:S01]  /*14d0*/  FMUL.FTZ R85, R85, R103.reuse ;  /* 0x0000006755557220 */ /* 0x080fe20000410000 */
[----:B------:R0:W-:Y:S01]  /*14e0*/  STG.E.128 desc[UR4][R62.64], R52 ;  /* 0x000000343e007986 */ /* 0x0001e2000c101d04 */
        /* <DEDUP_REMOVED lines=111> */
[----:B------:R-:W-:Y:S01]  /*1be0*/  HFMA2.BF16_V2 R93, R49, R101, R25 ;  /* 0x00000065315d7231 */ /* 0x000fe20000200019 */
[----:B0-----:R-:W-:Y:S01]  /*1bf0*/  LEA R79, R52, R79, 0x2 ;  /* 0x0000004f344f7211 */ /* 0x001fe200078e10ff */
[----:B------:R-:W-:Y:S01]  /*1c00*/  HFMA2.BF16_V2 R95, R51, R106, R27 ;  /* 0x0000006a335f7231 */ /* 0x000fe2000020001b */
[----:B------:R1:W-:Y:S02]  /*1c10*/  STG.E.128 desc[UR4][R66.64], R72 ;  /* 0x0000004842007986 */ /* 0x0003e4000c101d04 */
[----:B------:R-:W-:-:S02]  /*1c20*/  ISETP.GE.AND P0, PT, R79, R53, PT ;  /* 0x000000354f00720c */ /* 0x000fc40003f06270 */
[----:B------:R1:W-:Y:S04]  /*1c30*/  STG.E.128 desc[UR4][R76.64], R84 ;  /* 0x000000544c007986 */ /* 0x0003e8000c101d04 */
[----:B------:R1:W-:Y:S04]  /*1c40*/  STG.E.128 desc[UR4][R68.64], R88 ;  /* 0x0000005844007986 */ /* 0x0003e8000c101d04 */
[----:B------:R1:W-:Y:S03]  /*1c50*/  STG.E.128 desc[UR4][R2.64], R92 ;  /* 0x0000005c02007986 */ /* 0x0003e6000c101d04 */
[----:B------:R-:W-:Y:S05]  /*1c60*/  @!P0 BRA `(.L_x_788) ;  /* 0xffffffe400508947 */ /* 0x000fea000383ffff */
[----:B------:R-:W-:Y:S05]  /*1c70*/  EXIT ;  /* 0x000000000000794d */ /* 0x000fea0003800000 */
.L_x_787:
[----:B------:R-:W-:Y:S01]  /*1c80*/  HFMA2 R108, -RZ, RZ, 0, 1.847743988037109375e-06 ;  /* 0x0000001fff6c7431 */ /* 0x000fe200000001ff */
[----:B------:R-:W-:Y:S01]  /*1c90*/  BSSY B0, `(.L_x_789) ;  /* 0x0000006000007945 */ /* 0x000fe20003800000 */
[----:B------:R-:W-:Y:S02]  /*1ca0*/  MOV R105, 0x1 ;  /* 0x0000000100697802 */ /* 0x000fe40000000f00 */
[----:B------:R-:W-:-:S07]  /*1cb0*/  MOV R103, 0xffffffff ;  /* 0xffffffff00677802 */ /* 0x000fce0000000f00 */
[----:B-----5:R-:W-:Y:S05]  /*1cc0*/  WARPSYNC.COLLECTIVE R103, `(.L_x_790) ;  /* 0x0000000067087348 */ /* 0x020fea0003c00000 */
[----:B------:R0:W1:Y:S02]  /*1cd0*/  SHFL.BFLY P1, R107, R110, R105, R108 ;  /* 0x0c0000696e6b7389 */ /* 0x000064000002006c */
[----:B01---5:R-:W-:Y:S05]  /*1ce0*/  ENDCOLLECTIVE ;  /* 0x000000000000791b */ /* 0x023fea0003800000 */
.L_x_790:
[----:B------:R-:W-:Y:S05]  /*1cf0*/  BSYNC B0 ;  /* 0x0000000000007941 */ /* 0x000fea0003800000 */
.L_x_789:
[----:B------:R-:W-:Y:S02]  /*1d00*/  HFMA2 R105, -RZ, RZ, 0, 1.1920928955078125e-07 ;  /* 0x00000002ff697431 */ /* 0x000fe400000001ff */
[----:B------:R-:W-:Y:S01]  /*1d10*/  FADD.FTZ R110, R110, R107 ;  /* 0x0000006b6e6e7221 */ /* 0x000fe20000010000 */
[----:B------:R-:W-:Y:S02]  /*1d20*/  MOV R108, 0x1f ;  /* 0x0000001f006c7802 */ /* 0x000fe40000000f00 */
[----:B------:R-:W-:-:S07]  /*1d30*/  MOV R103, 0xffffffff ;  /* 0xffffffff00677802 */ /* 0x000fce0000000f00 */
[----:B------:R-:W-:Y:S05]  /*1d40*/  WARPSYNC.COLLECTIVE R103, `(.L_x_791) ;  /* 0x0000000067087348 */ /* 0x000fea0003c00000 */
[----:B------:R0:W1:Y:S02]  /*1d50*/  SHFL.BFLY P1, R107, R110, R105, R108 ;  /* 0x0c0000696e6b7389 */ /* 0x000064000002006c */
[----:B01----:R-:W-:Y:S05]  /*1d60*/  ENDCOLLECTIVE ;  /* 0x000000000000791b */ /* 0x003fea0003800000 */
.L_x_791:
[----:B------:R-:W-:Y:S02]  /*1d70*/  HFMA2 R105, -RZ, RZ, 0, 2.384185791015625e-07 ;  /* 0x00000004ff697431 */ /* 0x000fe400000001ff */
[----:B------:R-:W-:-:S05]  /*1d80*/  FADD.FTZ R109, R110, R107 ;  /* 0x0000006b6e6d7221 */ /* 0x000fca0000010000 */
[----:B------:R-:W-:-:S07]  /*1d90*/  MOV R110, R109 ;  /* 0x0000006d006e7202 */ /* 0x000fce0000000f00 */
[----:B------:R-:W-:Y:S05]  /*1da0*/  WARPSYNC.COLLECTIVE R103, `(.L_x_792) ;  /* 0x0000000067087348 */ /* 0x000fea0003c00000 */
[----:B------:R0:W1:Y:S02]  /*1db0*/  SHFL.BFLY P1, R107, R110, R105, R108 ;  /* 0x0c0000696e6b7389 */ /* 0x000064000002006c */
[----:B01----:R-:W-:Y:S05]  /*1dc0*/  ENDCOLLECTIVE ;  /* 0x000000000000791b */ /* 0x003fea0003800000 */
.L_x_792:
[----:B------:R-:W-:Y:S02]  /*1dd0*/  HFMA2 R105, -RZ, RZ, 0, 4.76837158203125e-07 ;  /* 0x00000008ff697431 */ /* 0x000fe400000001ff */
[----:B------:R-:W-:-:S05]  /*1de0*/  FADD.FTZ R111, R109, R107 ;  /* 0x0000006b6d6f7221 */ /* 0x000fca0000010000 */
[----:B------:R-:W-:-:S07]  /*1df0*/  MOV R110, R111 ;  /* 0x0000006f006e7202 */ /* 0x000fce0000000f00 */
[----:B------:R-:W-:Y:S05]  /*1e00*/  WARPSYNC.COLLECTIVE R103, `(.L_x_793) ;  /* 0x0000000067087348 */ /* 0x000fea0003c00000 */
[----:B------:R0:W1:Y:S02]  /*1e10*/  SHFL.BFLY P1, R107, R110, R105, R108 ;  /* 0x0c0000696e6b7389 */ /* 0x000064000002006c */
[----:B01----:R-:W-:Y:S05]  /*1e20*/  ENDCOLLECTIVE ;  /* 0x000000000000791b */ /* 0x003fea0003800000 */
.L_x_793:
[----:B------:R-:W-:Y:S02]  /*1e30*/  HFMA2 R105, -RZ, RZ, 0, 9.5367431640625e-07 ;  /* 0x00000010ff697431 */ /* 0x000fe400000001ff */
[----:B------:R-:W-:-:S05]  /*1e40*/  FADD.FTZ R112, R111, R107 ;  /* 0x0000006b6f707221 */ /* 0x000fca0000010000 */
[----:B------:R-:W-:-:S07]  /*1e50*/  MOV R110, R112 ;  /* 0x00000070006e7202 */ /* 0x000fce0000000f00 */
[----:B------:R-:W-:Y:S05]  /*1e60*/  WARPSYNC.COLLECTIVE R103, `(.L_x_794) ;  /* 0x0000000067087348 */ /* 0x000fea0003c00000 */
[----:B------:R0:W1:Y:S02]  /*1e70*/  SHFL.BFLY P1, R107, R110, R105, R108 ;  /* 0x0c0000696e6b7389 */ /* 0x000064000002006c */
[----:B01----:R-:W-:Y:S05]  /*1e80*/  ENDCOLLECTIVE ;  /* 0x000000000000791b */ /* 0x003fea0003800000 */
.L_x_794:
        /* <DEDUP_REMOVED lines=104> */
.L_x_795:
[----:B------:R-:W-:Y:S02]  /*2510*/  HFMA2 R105, -RZ, RZ, 0, 1.1920928955078125e-07 ;  /* 0x00000002ff697431 */ /* 0x000fe400000001ff */
[----:B------:R-:W-:-:S05]  /*2520*/  FADD.FTZ R62, R110, R107 ;  /* 0x0000006b6e3e7221 */ /* 0x000fca0000010000 */
[----:B------:R-:W-:-:S07]  /*2530*/  MOV R110, R62 ;  /* 0x0000003e006e7202 */ /* 0x000fce0000000f00 */
[----:B------:R-:W-:Y:S05]  /*2540*/  WARPSYNC.COLLECTIVE R103, `(.L_x_796) ;  /* 0x0000000067087348 */ /* 0x000fea0003c00000 */
[----:B------:R0:W1:Y:S02]  /*2550*/  SHFL.BFLY P1, R107, R110, R105, R108 ;  /* 0x0c0000696e6b7389 */ /* 0x000064000002006c */
[----:B01----:R-:W-:Y:S05]  /*2560*/  ENDCOLLECTIVE ;  /* 0x000000000000791b */ /* 0x003fea0003800000 */
.L_x_796:
[----:B------:R-:W-:Y:S02]  /*2570*/  HFMA2 R105, -RZ, RZ, 0, 2.384185791015625e-07 ;  /* 0x00000004ff697431 */ /* 0x000fe400000001ff */
[----:B------:R-:W-:-:S05]  /*2580*/  FADD.FTZ R63, R62, R107 ;  /* 0x0000006b3e3f7221 */ /* 0x000fca0000010000 */
[----:B------:R-:W-:-:S07]  /*2590*/  MOV R110, R63 ;  /* 0x0000003f006e7202 */ /* 0x000fce0000000f00 */
[----:B------:R-:W-:Y:S05]  /*25a0*/  WARPSYNC.COLLECTIVE R103, `(.L_x_797) ;  /* 0x0000000067087348 */ /* 0x000fea0003c00000 */
[----:B------:R0:W1:Y:S02]  /*25b0*/  SHFL.BFLY P1, R107, R110, R105, R108 ;  /* 0x0c0000696e6b7389 */ /* 0x000064000002006c */
[----:B01----:R-:W-:Y:S05]  /*25c0*/  ENDCOLLECTIVE ;  /* 0x000000000000791b */ /* 0x003fea0003800000 */
.L_x_797:
[----:B------:R-:W-:Y:S02]  /*25d0*/  HFMA2 R105, -RZ, RZ, 0, 4.76837158203125e-07 ;  /* 0x00000008ff697431 */ /* 0x000fe400000001ff */
[----:B------:R-:W-:-:S05]  /*25e0*/  FADD.FTZ R64, R63, R107 ;  /* 0x0000006b3f407221 */ /* 0x000fca0000010000 */
[----:B------:R-:W-:-:S07]  /*25f0*/  MOV R110, R64 ;  /* 0x00000040006e7202 */ /* 0x000fce0000000f00 */
[----:B------:R-:W-:Y:S05]  /*2600*/  WARPSYNC.COLLECTIVE R103, `(.L_x_798) ;  /* 0x0000000067087348 */ /* 0x000fea0003c00000 */
[----:B------:R0:W1:Y:S02]  /*2610*/  SHFL.BFLY P1, R107, R110, R105, R108 ;  /* 0x0c0000696e6b7389 */ /* 0x000064000002006c */
[----:B01----:R-:W-:Y:S05]  /*2620*/  ENDCOLLECTIVE ;  /* 0x000000000000791b */ /* 0x003fea0003800000 */
.L_x_798:
[----:B------:R-:W-:Y:S02]  /*2630*/  HFMA2 R105, -RZ, RZ, 0, 9.5367431640625e-07 ;  /* 0x00000010ff697431 */ /* 0x000fe400000001ff */
[----:B------:R-:W-:-:S05]  /*2640*/  FADD.FTZ R65, R64, R107 ;  /* 0x0000006b40417221 */ /* 0x000fca0000010000 */
[----:B------:R-:W-:-:S07]  /*2650*/  MOV R110, R65 ;  /* 0x00000041006e7202 */ /* 0x000fce0000000f00 */
[----:B------:R-:W-:Y:S05]  /*2660*/  WARPSYNC.COLLECTIVE R103, `(.L_x_799) ;  /* 0x0000000067087348 */ /* 0x000fea0003c00000 */
[----:B------:R0:W1:Y:S02]  /*2670*/  SHFL.BFLY P1, R107, R110, R105, R108 ;  /* 0x0c0000696e6b7389 */ /* 0x000064000002006c */
[----:B01----:R-:W-:Y:S05]  /*2680*/  ENDCOLLECTIVE ;  /* 0x000000000000791b */ /* 0x003fea0003800000 */
.L_x_799:
[----:B------:R-:W-:Y:S05]  /*2690*/  BRA `(.L_x_800) ;  /* 0xffffffe800c47947 */ /* 0x000fea000383ffff */
.L_x_801:
        /* <DEDUP_REMOVED lines=14> */
.L_x_1113:


//--------------------- .text._ZN10layer_norm13ln_fwd_kernelINS_13Kernel_traitsI6__halffS2_fjLj1536ELj1ELj4ELj1ELj16ENS_18Kernel_traits_baseILj1536ES2_fS2_fjLj128EEEEEEEvNS_9FwdParamsE --------------------------
	.section	.text._ZN10layer_norm13ln_fwd_kernelINS_13Kernel_traitsI6__halffS2_fjLj1536ELj1ELj4ELj1ELj16ENS_18Kernel_traits_baseILj1536ES2_fS2_fjLj128EEEEEEEvNS_9FwdParamsE,"ax",@progbits
	.align	128
        .global         _ZN10layer_norm13ln_fwd_kernelINS_13Kernel_traitsI6__halffS2_fjLj1536ELj1ELj4ELj1ELj16ENS_18Kernel_traits_baseILj1536ES2_fS2_fjLj128EEEEEEEvNS_9FwdParamsE
        .type           _ZN10layer_norm13ln_fwd_kernelINS_13Kernel_traitsI6__halffS2_fjLj1536ELj1ELj4ELj1ELj16ENS_18Kernel_traits_baseILj1536ES2_fS2_fjLj128EEEEEEEvNS_9FwdParamsE,@function
        .size           _ZN10layer_norm13ln_fwd_kernelINS_13Kernel_traitsI6__halffS2_fjLj1536ELj1ELj4ELj1ELj16ENS_18Kernel_traits_baseILj1536ES2_fS2_fjLj128EEEEEEEvNS_9FwdParamsE,(.L_x_1114 - _ZN10layer_norm13ln_fwd_kernelINS_13Kernel_traitsI6__halffS2_fjLj1536ELj1ELj4ELj1ELj16ENS_18Kernel_traits_baseILj1536ES2_fS2_fjLj128EEEEEEEvNS_9FwdParamsE)
        .other          _ZN10layer_norm13ln_fwd_kernelINS_13Kernel_traitsI6__halffS2_fjLj1536ELj1ELj4ELj1ELj16ENS_18Kernel_traits_baseILj1536ES2_fS2_fjLj128EEEEEEEvNS_9FwdParamsE,@"STO_CUDA_ENTRY STV_DEFAULT"
_ZN10layer_norm13ln_fwd_kernelINS_13Kernel_traitsI6__halffS2_fjLj1536ELj1ELj4ELj1ELj16ENS_18Kernel_traits_baseILj1536ES2_fS2_fjLj128EEEEEEEvNS_9FwdParamsE:
.text._ZN10layer_norm13ln_fwd_kernelINS_13Kernel_traitsI6__halffS2_fjLj1536ELj1ELj4ELj1ELj16ENS_18Kernel_traits_baseILj1536ES2_fS2_fjLj128EEEEEEEvNS_9FwdParamsE:
        /* <DEDUP_REMOVED lines=119> */
.L_x_803:
        /* <DEDUP_REMOVED lines=212> */
.L_x_815:
        /* <DEDUP_REMOVED lines=36> */
[----:B------:R-:W-:Y:S01]  /*16f0*/  F2FP.F16.F32.PACK_AB R34, RZ, R154 ;  /* 0x0000009aff22723e */ /* 0x000fe200000000ff */
[-C--:B------:R-:W-:Y:S01]  /*1700*/  FMUL.FTZ R154, R37, R155.reuse ;  /* 0x0000009b259a7220 */ /* 0x080fe20000410000 */
[----:B------:R-:W-:Y:S01]  /*1710*/  FMUL.FTZ R40, R40, R155 ;  /* 0x0000009b28287220 */ /* 0x000fe20000410000 */
[----:B------:R-:W-:Y:S01]  /*1720*/  F2FP.F16.F32.PACK_AB R37, RZ, R35 ;  /* 0x00000023ff25723e */ /* 0x000fe200000000ff */
[-C--:B------:R-:W-:Y:S01]  /*1730*/  FMUL.FTZ R41, R41, R155.reuse ;  /* 0x0000009b29297220 */ /* 0x080fe20000410000 */
[----:B-1----:R-:W-:Y:S01]  /*1740*/  F2FP.F16.F32.PACK_AB R2, RZ, R38 ;  /* 0x00000026ff02723e */ /* 0x002fe200000000ff */
[-C--:B------:R-:W-:Y:S01]  /*1750*/  FMUL.FTZ R38, R42, R155.reuse ;  /* 0x0000009b2a267220 */ /* 0x080fe20000410000 */
[----:B------:R-:W-:Y:S01]  /*1760*/  F2FP.F16.F32.PACK_AB R35, RZ, R36 ;  /* 0x00000024ff23723e */ /* 0x000fe200000000ff */
[----:B------:R-:W-:Y:S01]  /*1770*/  FMUL.FTZ R50, R50, R155 ;  /* 0x0000009b32327220 */ /* 0x000fe20000410000 */
[----:B------:R-:W-:Y:S01]  /*1780*/  F2FP.F16.F32.PACK_AB R36, RZ, R39 ;  /* 0x00000027ff24723e */ /* 0x000fe200000000ff */
        /* <DEDUP_REMOVED lines=9> */
[-C--:B------:R-:W-:Y:S01]  /*1820*/  FMUL.FTZ R49, R51, R155.reuse ;  /* 0x0000009b33317220 */ /* 0x080fe20000410000 */
[-C--:B------:R-:W-:Y:S01]  /*1830*/  FMUL.FTZ R56, R56, R155.reuse ;  /* 0x0000009b38387220 */ /* 0x080fe20000410000 */
[----:B------:R-:W-:Y:S01]  /*1840*/  F2FP.F16.F32.PACK_AB R41, RZ, R38 ;  /* 0x00000026ff29723e */ /* 0x000fe200000000ff */
        /* <DEDUP_REMOVED lines=11> */
[-C--:B------:R-:W-:Y:S01]  /*1900*/  FMUL.FTZ R64, R64, R155.reuse ;  /* 0x0000009b40407220 */ /* 0x080fe20000410000 */
[----:B------:R-:W-:Y:S01]  /*1910*/  F2FP.F16.F32.PACK_AB R45, RZ, R46 ;  /* 0x0000002eff2d723e */ /* 0x000fe200000000ff */
[-C--:B------:R-:W-:Y:S01]  /*1920*/  FMUL.FTZ R70, R70, R155.reuse ;  /* 0x0000009b46467220 */ /* 0x080fe20000410000 */
[----:B------:R-:W-:Y:S01]  /*1930*/  F2FP.F16.F32.PACK_AB R57, RZ, R56 ;  /* 0x00000038ff39723e */ /* 0x000fe200000000ff */
[----:B------:R-:W-:Y:S01]  /*1940*/  HFMA2 R37, R14.H0_H0, R37.H0_H0, R15.H0_H0 ;  /* 0x200000250e257231 */ /* 0x000fe2000004080f */
[----:B------:R-:W-:Y:S01]  /*1950*/  F2FP.F16.F32.PACK_AB R46, RZ, R48 ;  /* 0x00000030ff2e723e */ /* 0x000fe200000000ff */
[-C--:B------:R-:W-:Y:S01]  /*1960*/  FMUL.FTZ R48, R52, R155.reuse ;  /* 0x0000009b34307220 */ /* 0x080fe20000410000 */
[----:B------:R-:W-:Y:S01]  /*1970*/  F2FP.F16.F32.PACK_AB R56, RZ, R58 ;  /* 0x0000003aff38723e */ /* 0x000fe200000000ff */
[-C--:B------:R-:W-:Y:S01]  /*1980*/  FMUL.FTZ R58, R62, R155.reuse ;  /* 0x0000009b3e3a7220 */ /* 0x080fe20000410000 */
[----:B------:R-:W-:Y:S01]  /*1990*/  PRMT R33, R33, 0x5410, R34 ;  /* 0x0000541021217816 */ /* 0x000fe20000000022 */
        /* <DEDUP_REMOVED lines=9> */
[-C--:B------:R-:W-:Y:S01]  /*1a30*/  FMUL.FTZ R66, R67, R155.reuse ;  /* 0x0000009b43427220 */ /* 0x080fe20000410000 */
[----:B------:R-:W-:Y:S01]  /*1a40*/  PRMT R35, R35, 0x5410, R32 ;  /* 0x0000541023237816 */ /* 0x000fe20000000020 */
[----:B------:R-:W-:Y:S01]  /*1a50*/  FMUL.FTZ R67, R68, R155 ;  /* 0x0000009b44437220 */ /* 0x000fe20000410000 */
[----:B------:R-:W-:-:S02]  /*1a60*/  HFMA2 R32, R17, R33, R16 ;  /* 0x0000002111207231 */ /* 0x000fc40000000010 */
[-C--:B------:R-:W-:Y:S01]  /*1a70*/  FMUL.FTZ R68, R69, R155.reuse ;  /* 0x0000009b45447220 */ /* 0x080fe20000410000 */
[-C--:B------:R-:W-:Y:S01]  /*1a80*/  FMUL.FTZ R69, R71, R155.reuse ;  /* 0x0000009b47457220 */ /* 0x080fe20000410000 */
[----:B------:R-:W-:Y:S01]  /*1a90*/  F2FP.F16.F32.PACK_AB R72, RZ, R70 ;  /* 0x00000046ff48723e */ /* 0x000fe200000000ff */
[----:B------:R-:W-:Y:S01]  /*1aa0*/  FMUL.FTZ R71, R74, R155 ;  /* 0x0000009b4a477220 */ /* 0x000fe20000410000 */
[----:B------:R-:W-:Y:S01]  /*1ab0*/  F2FP.F16.F32.PACK_AB R70, RZ, R65 ;  /* 0x00000041ff46723e */ /* 0x000fe200000000ff */
[-C--:B------:R-:W-:Y:S01]  /*1ac0*/  FMUL.FTZ R65, R76, R155.reuse ;  /* 0x0000009b4c417220 */ /* 0x080fe20000410000 */
[-C--:B------:R-:W-:Y:S01]  /*1ad0*/  FMUL.FTZ R74, R77, R155.reuse ;  /* 0x0000009b4d4a7220 */ /* 0x080fe20000410000 */
[----:B------:R-:W-:Y:S01]  /*1ae0*/  PRMT R15, R90, 0x7610, R15 ;  /* 0x000076105a0f7816 */ /* 0x000fe2000000000f */
[-C--:B------:R-:W-:Y:S01]  /*1af0*/  FMUL.FTZ R154, R78, R155.reuse ;  /* 0x0000009b4e9a7220 */ /* 0x080fe20000410000 */
[----:B------:R-:W-:Y:S01]  /*1b00*/  PRMT R14, R86, 0x7610, R14 ;  /* 0x00007610560e7816 */ /* 0x000fe2000000000e */
[----:B------:R-:W-:Y:S01]  /*1b10*/  HFMA2 R2, R91.H0_H0, R2.H0_H0, R87.H0_H0 ;  /* 0x200000025b027231 */ /* 0x000fe20000040857 */
[----:B------:R-:W-:Y:S01]  /*1b20*/  F2FP.F16.F32.PACK_AB R48, RZ, R48 ;  /* 0x00000030ff30723e */ /* 0x000fe200000000ff */
[----:B------:R-:W-:Y:S01]  /*1b30*/  FMUL.FTZ R75, R75, R155 ;  /* 0x0000009b4b4b7220 */ /* 0x000fe20000410000 */
[----:B------:R-:W-:Y:S01]  /*1b40*/  F2FP.F16.F32.PACK_AB R52, RZ, R52 ;  /* 0x00000034ff34723e */ /* 0x000fe200000000ff */
[----:B------:R-:W-:Y:S01]  /*1b50*/  HFMA2 R16, R15, R35, R14 ;  /* 0x000000230f107231 */ /* 0x000fe2000000000e */
[----:B------:R-:W-:Y:S01]  /*1b60*/  F2FP.F16.F32.PACK_AB R0, RZ, R157 ;  /* 0x0000009dff00723e */ /* 0x000fe200000000ff */
[----:B------:R-:W-:Y:S01]  /*1b70*/  FMUL.FTZ R79, R79, R155 ;  /* 0x0000009b4f4f7220 */ /* 0x000fe20000410000 */
[----:B------:R-:W-:Y:S01]  /*1b80*/  F2FP.F16.F32.PACK_AB R77, RZ, R65 ;  /* 0x00000041ff4d723e */ /* 0x000fe200000000ff */
[----:B------:R-:W-:Y:S01]  /*1b90*/  HFMA2 R65, R18.H0_H0, R36.H0_H0, R160.H1_H1 ;  /* 0x2000002412417231 */ /* 0x000fe200000608a0 */
[----:B------:R-:W-:Y:S01]  /*1ba0*/  F2FP.F16.F32.PACK_AB R78, RZ, R74 ;  /* 0x0000004aff4e723e */ /* 0x000fe200000000ff */
[----:B------:R-:W-:Y:S01]  /*1bb0*/  HFMA2 R0, R89.H0_H0, R0.H0_H0, R85.H0_H0 ;  /* 0x2000000059007231 */ /* 0x000fe20000040855 */
[----:B------:R-:W-:Y:S01]  /*1bc0*/  PRMT R14, R32, 0x7632, R14 ;  /* 0x00007632200e7816 */ /* 0x000fe2000000000e */
[-C--:B------:R-:W-:Y:S01]  /*1bd0*/  FMUL.FTZ R73, R73, R155.reuse ;  /* 0x0000009b49497220 */ /* 0x080fe20000410000 */
[----:B------:R-:W-:Y:S01]  /*1be0*/  PRMT R48, R48, 0x5410, R52 ;  /* 0x0000541030307816 */ /* 0x000fe20000000034 */
[----:B------:R-:W-:Y:S01]  /*1bf0*/  FMUL.FTZ R60, R60, R155 ;  /* 0x0000009b3c3c7220 */ /* 0x000fe20000410000 */
[----:B------:R-:W-:Y:S01]  /*1c00*/  PRMT R77, R77, 0x5410, R78 ;  /* 0x000054104d4d7816 */ /* 0x000fe2000000004e */
[----:B------:R-:W-:Y:S01]  /*1c10*/  HFMA2 R41, R131.H0_H0, R41.H0_H0, R129.H0_H0 ;  /* 0x2000002983297231 */ /* 0x000fe20000040881 */
[----:B------:R-:W-:Y:S01]  /*1c20*/  LOP3.LUT R14, R14, 0xffff, RZ, 0xc0, !PT ;  /* 0x0000ffff0e0e7812 */ /* 0x000fe200078ec0ff */
[----:B------:R-:W-:Y:S01]  /*1c30*/  HFMA2 R36, R141, R48, R139 ;  /* 0x000000308d247231 */ /* 0x000fe2000000008b */
[----:B------:R-:W-:Y:S01]  /*1c40*/  F2FP.F16.F32.PACK_AB R43, RZ, R43 ;  /* 0x0000002bff2b723e */ /* 0x000fe200000000ff */
[----:B------:R-:W-:Y:S01]  /*1c50*/  HFMA2 R48, R21, R77, R19 ;  /* 0x0000004d15307231 */ /* 0x000fe20000000013 */
[----:B------:R-:W-:Y:S01]  /*1c60*/  PRMT R38, R38, 0x5410, R47 ;  /* 0x0000541026267816 */ /* 0x000fe2000000002f */
[----:B------:R-:W-:Y:S01]  /*1c70*/  IMAD.WIDE.U32 R14, R14, 0x10000, RZ ;  /* 0x000100000e0e7825 */ /* 0x000fe200078e00ff */
[----:B------:R-:W-:-:S03]  /*1c80*/  PRMT R42, R42, 0x5410, R40 ;  /* 0x000054102a2a7816 */ /* 0x000fc60000000028 */
[----:B------:R-:W-:Y:S01]  /*1c90*/  HFMA2 R45, R127.H0_H0, R45.H0_H0, R125.H0_H0 ;  /* 0x2000002d7f2d7231 */ /* 0x000fe2000004087d */
[----:B------:R-:W-:Y:S01]  /*1ca0*/  PRMT R21, R0, 0x7610, R21 ;  /* 0x0000761000157816 */ /* 0x000fe20000000015 */
[----:B------:R-:W-:Y:S01]  /*1cb0*/  HFMA2 R40, R149, R38, R147 ;  /* 0x0000002695287231 */ /* 0x000fe20000000093 */
[----:B------:R-:W-:Y:S01]  /*1cc0*/  PRMT R46, R46, 0x5410, R43 ;  /* 0x000054102e2e7816 */ /* 0x000fe2000000002b */
[----:B------:R-:W-:Y:S01]  /*1cd0*/  HFMA2 R50, R119.H0_H0, R50.H0_H0, R117.H0_H0 ;  /* 0x2000003277327231 */ /* 0x000fe20000040875 */
[----:B------:R-:W-:Y:S01]  /*1ce0*/  PRMT R0, R16, 0x7632, R0 ;  /* 0x0000763210007816 */ /* 0x000fe20000000000 */
[----:B------:R-:W-:Y:S01]  /*1cf0*/  HFMA2 R42, R153, R42, R151 ;  /* 0x0000002a992a7231 */ /* 0x000fe20000000097 */
[----:B------:R-:W-:Y:S01]  /*1d00*/  F2FP.F16.F32.PACK_AB R55, RZ, R55 ;  /* 0x00000037ff37723e */ /* 0x000fe200000000ff */
[----:B------:R-:W-:Y:S01]  /*1d10*/  HFMA2 R51, R123.H0_H0, R51.H0_H0, R121.H0_H0 ;  /* 0x200000337b337231 */ /* 0x000fe20000040879 */
[----:B------:R-:W-:Y:S01]  /*1d20*/  LOP3.LUT R15, R15, 0xffff, R21, 0xf8, !PT ;  /* 0x0000ffff0f0f7812 */ /* 0x000fe200078ef815 */
[----:B------:R-:W-:Y:S01]  /*1d30*/  HFMA2 R38, R145, R46, R143 ;  /* 0x0000002e91267231 */ /* 0x000fe2000000008f */
[----:B------:R-:W-:Y:S01]  /*1d40*/  LOP3.LUT R0, R0, 0xffff, RZ, 0xc0, !PT ;  /* 0x0000ffff00007812 */ /* 0x000fe200078ec0ff */
[----:B------:R-:W-:Y:S01]  /*1d50*/  HFMA2 R56, R115.H0_H0, R56.H0_H0, R113.H0_H0 ;  /* 0x2000003873387231 */ /* 0x000fe20000040871 */
[----:B------:R-:W-:Y:S01]  /*1d60*/  PRMT R19, R32, 0x7610, R19 ;  /* 0x0000761020137816 */ /* 0x000fe20000000013 */
[----:B------:R-:W-:Y:S01]  /*1d70*/  HFMA2 R72, R103.H0_H0, R72.H0_H0, R101.H0_H0 ;  /* 0x2000004867487231 */ /* 0x000fe20000040865 */
[----:B------:R-:W-:Y:S01]  /*1d80*/  PRMT R21, R2, 0x7610, R21 ;  /* 0x0000761002157816 */ /* 0x000fe20000000015 */
[----:B------:R-:W-:Y:S01]  /*1d90*/  IMAD.WIDE.U32 R34, R0, 0x10000, RZ ;  /* 0x0001000000227825 */ /* 0x000fe200078e00ff */
[----:B------:R-:W-:-:S02]  /*1da0*/  F2FP.F16.F32.PACK_AB R76, RZ, R75 ;  /* 0x0000004bff4c723e */ /* 0x000fc400000000ff */
[----:B------:R-:W-:Y:S02]  /*1db0*/  PRMT R2, R40, 0x7632, R2 ;  /* 0x0000763228027816 */ /* 0x000fe40000000002 */
[----:B------:R-:W-:Y:S01]  /*1dc0*/  F2FP.F16.F32.PACK_AB R75, RZ, R79 ;  /* 0x0000004fff4b723e */ /* 0x000fe200000000ff */
[----:B------:R-:W-:Y:S01]  /*1dd0*/  HFMA2 R76, R24.H1_H1, R76.H0_H0, R22.H1_H1 ;  /* 0x2000004c184c7231 */ /* 0x000fe20000060c16 */
[----:B------:R-:W-:Y:S02]  /*1de0*/  PRMT R57, R57, 0x5410, R55 ;  /* 0x0000541039397816 */ /* 0x000fe40000000037 */
[--C-:B------:R-:W-:Y:S01]  /*1df0*/  LOP3.LUT R14, R14, 0xffff, R19.reuse, 0xf8, !PT ;  /* 0x0000ffff0e0e7812 */ /* 0x100fe200078ef813 */
[----:B------:R-:W-:Y:S01]  /*1e00*/  HFMA2 R75, R20.H1_H1, R75.H0_H0, R18.H1_H1 ;  /* 0x2000004b144b7231 */ /* 0x000fe20000060c12 */
[----:B------:R-:W-:Y:S02]  /*1e10*/  PRMT R19, R16, 0x7610, R19 ;  /* 0x0000761010137816 */ /* 0x000fe40000000013 */
[----:B------:R-:W-:Y:S01]  /*1e20*/  LOP3.LUT R2, R2, 0xffff, RZ, 0xc0, !PT ;  /* 0x0000ffff02027812 */ /* 0x000fe200078ec0ff */
[----:B------:R-:W-:Y:S01]  /*1e30*/  HFMA2 R46, R137, R57, R135 ;  /* 0x00000039892e7231 */ /* 0x000fe20000000087 */
[----:B------:R-:W-:-:S02]  /*1e40*/  F2FP.F16.F32.PACK_AB R64, RZ, R64 ;  /* 0x00000040ff40723e */ /* 0x000fc400000000ff */
[----:B------:R-:W-:Y:S02]  /*1e50*/  F2FP.F16.F32.PACK_AB R73, RZ, R73 ;  /* 0x00000049ff49723e */ /* 0x000fe400000000ff */
[----:B------:R-:W-:Y:S02]  /*1e60*/  PRMT R18, R42, 0x7632, R18 ;  /* 0x000076322a127816 */ /* 0x000fe40000000012 */
[----:B------:R-:W-:Y:S02]  /*1e70*/  F2FP.F16.F32.PACK_AB R60, RZ, R60 ;  /* 0x0000003cff3c723e */ /* 0x000fe400000000ff */
[----:B------:R-:W-:Y:S02]  /*1e80*/  LOP3.LUT R16, R34, 0xffff, R19, 0xf8, !PT ;  /* 0x0000ffff22107812 */ /* 0x000fe400078ef813 */
[----:B------:R-:W-:Y:S01]  /*1e90*/  LOP3.LUT R0, R35, 0xffff, R21, 0xf8, !PT ;  /* 0x0000ffff23007812 */ /* 0x000fe200078ef815 */
[----:B------:R-:W-:Y:S01]  /*1ea0*/  IMAD.WIDE.U32 R34, R2, 0x10000, RZ ;  /* 0x0001000002227825 */ /* 0x000fe200078e00ff */
[----:B------:R-:W-:-:S02]  /*1eb0*/  PRMT R61, R61, 0x5410, R64 ;  /* 0x000054103d3d7816 */ /* 0x000fc40000000040 */
[----:B------:R-:W-:Y:S02]  /*1ec0*/  PRMT R2, R38, 0x7632, R2 ;  /* 0x0000763226027816 */ /* 0x000fe40000000002 */
[----:B------:R-:W-:Y:S02]  /*1ed0*/  PRMT R70, R70, 0x5410, R73 ;  /* 0x0000541046467816 */ /* 0x000fe40000000049 */
[----:B------:R-:W-:Y:S01]  /*1ee0*/  LOP3.LUT R32, R18, 0xffff, RZ, 0xc0, !PT ;  /* 0x0000ffff12207812 */ /* 0x000fe200078ec0ff */
[----:B------:R-:W-:Y:S01]  /*1ef0*/  HFMA2 R57, R81, R61, R31 ;  /* 0x0000003d51397231 */ /* 0x000fe2000000001f */
[----:B------:R-:W-:Y:S02]  /*1f00*/  PRMT R60, R60, 0x5410, R62 ;  /* 0x000054103c3c7816 */ /* 0x000fe4000000003e */
[----:B------:R-:W-:Y:S01]  /*1f10*/  PRMT R18, R36, 0x7632, R18 ;  /* 0x0000763224127816 */ /* 0x000fe20000000012 */
[----:B------:R-:W-:Y:S01]  /*1f20*/  HFMA2 R52, R25, R70, R23 ;  /* 0x0000004619347231 */ /* 0x000fe20000000017 */
[----:B------:R-:W-:Y:S01]  /*1f30*/  F2FP.F16.F32.PACK_AB R67, RZ, R67 ;  /* 0x00000043ff43723e */ /* 0x000fe200000000ff */
[----:B------:R-:W-:Y:S01]  /*1f40*/  HFMA2 R55, R133, R60, R83 ;  /* 0x0000003c85377231 */ /* 0x000fe20000000053 */
[----:B------:R-:W-:Y:S01]  /*1f50*/  F2FP.F16.F32.PACK_AB R68, RZ, R68 ;  /* 0x00000044ff44723e */ /* 0x000fe200000000ff */
        /* <DEDUP_REMOVED lines=9> */
[----:B------:R-:W-:Y:S01]  /*1ff0*/  HFMA2 R17, R29, R67, R27 ;  /* 0x000000431d117231 */ /* 0x000fe2000000001b */
        /* <DEDUP_REMOVED lines=9> */
[----:B------:R-:W-:Y:S02]  /*2090*/  F2FP.F16.F32.PACK_AB R58, RZ, R58 ;  /* 0x0000003aff3a723e */ /* 0x000fe400000000ff */
[----:B------:R-:W-:Y:S02]  /*20a0*/  PRMT R19, R46, 0x7610, R19 ;  /* 0x000076102e137816 */ /* 0x000fe40000000013 */
[----:B------:R-:W-:Y:S01]  /*20b0*/  PRMT R20, R57, 0x7632, R20 ;  /* 0x0000763239147816 */ /* 0x000fe20000000014 */
[----:B------:R-:W-:Y:S01]  /*20c0*/  HFMA2 R58, R111.H0_H0, R58.H0_H0, R109.H0_H0 ;  /* 0x2000003a6f3a7231 */ /* 0x000fe2000004086d */
        /* <DEDUP_REMOVED lines=16> */
[----:B------:R-:W-:-:S02]  /*21d0*/  F2FP.F16.F32.PACK_AB R54, RZ, R54 ;  /* 0x00000036ff36723e */ /* 0x000fc400000000ff */
[----:B------:R-:W-:Y:S02]  /*21e0*/  LOP3.LUT R47, R47, 0xffff, R19, 0xf8, !PT ;  /* 0x0000ffff2f2f7812 */ /* 0x000fe400078ef813 */
[----:B------:R-:W-:Y:S01]  /*21f0*/  LOP3.LUT R42, R42, 0xffff, R57, 0xf8, !PT ;  /* 0x0000ffff2a2a7812 */ /* 0x000fe200078ef839 */
[----:B------:R-:W-:Y:S01]  /*2200*/  IMAD.WIDE.U32 R56, R56, 0x10000, RZ ;  /* 0x0001000038387825 */ /* 0x000fe200078e00ff */
[----:B------:R-:W-:-:S03]  /*2210*/  PRMT R19, R72, 0x7610, R19 ;  /* 0x0000761048137816 */ /* 0x000fc60000000013 */
[----:B------:R-:W-:Y:S01]  /*2220*/  HFMA2 R54, R140.H1_H1, R54.H0_H0, R138.H1_H1 ;  /* 0x200000368c367231 */ /* 0x000fe20000060c8a */
        /* <DEDUP_REMOVED lines=12> */
[----:B------:R-:W-:-:S02]  /*22f0*/  F2FP.F16.F32.PACK_AB R71, RZ, R71 ;  /* 0x00000047ff47723e */ /* 0x000fc400000000ff */
[----:B------:R-:W-:Y:S02]  /*2300*/  F2FP.F16.F32.PACK_AB R44, RZ, R44 ;  /* 0x0000002cff2c723e */ /* 0x000fe400000000ff */
[----:B------:R-:W-:Y:S01]  /*2310*/  F2FP.F16.F32.PACK_AB R74, RZ, R154 ;  /* 0x0000009aff4a723e */ /* 0x000fe200000000ff */
[----:B------:R-:W-:Y:S01]  /*2320*/  HFMA2 R71, R99.H0_H0, R71.H0_H0, R97.H0_H0 ;  /* 0x2000004763477231 */ /* 0x000fe20000040861 */
[----:B------:R-:W-:Y:S01]  /*2330*/  F2FP.F16.F32.PACK_AB R39, RZ, R39 ;  /* 0x00000027ff27723e */ /* 0x000fe200000000ff */
[----:B------:R-:W-:Y:S01]  /*2340*/  HFMA2 R44, R148.H1_H1, R44.H0_H0, R146.H1_H1 ;  /* 0x2000002c942c7231 */ /* 0x000fe20000060c92 */
[----:B------:R-:W-:Y:S01]  /*2350*/  F2FP.F16.F32.PACK_AB R49, RZ, R49 ;  /* 0x00000031ff31723e */ /* 0x000fe200000000ff */
[----:B------:R-:W-:Y:S01]  /*2360*/  HFMA2 R74, R95.H0_H0, R74.H0_H0, R93.H0_H0 ;  /* 0x2000004a5f4a7231 */ /* 0x000fe2000004085d */
[----:B------:R-:W-:Y:S01]  /*2370*/  LOP3.LUT R60, R20, 0xffff, RZ, 0xc0, !PT ;  /* 0x0000ffff143c7812 */ /* 0x000fe200078ec0ff */
[----:B------:R-:W-:Y:S01]  /*2380*/  HFMA2 R39, R152.H1_H1, R39.H0_H0, R150.H1_H1 ;  /* 0x2000002798277231 */ /* 0x000fe20000060c96 */
[----:B------:R-:W-:Y:S01]  /*2390*/  F2FP.F16.F32.PACK_AB R53, RZ, R53 ;  /* 0x00000035ff35723e */ /* 0x000fe200000000ff */
[----:B------:R-:W-:Y:S01]  /*23a0*/  HFMA2 R49, R144.H1_H1, R49.H0_H0, R142.H1_H1 ;  /* 0x2000003190317231 */ /* 0x000fe20000060c8e */
[----:B------:R-:W-:Y:S01]  /*23b0*/  F2FP.F16.F32.PACK_AB R59, RZ, R59 ;  /* 0x0000003bff3b723e */ /* 0x000fe200000000ff */
[----:B------:R-:W-:Y:S01]  /*23c0*/  IMAD.WIDE.U32 R60, R60, 0x10000, RZ ;  /* 0x000100003c3c7825 */ /* 0x000fe200078e00ff */
[----:B------:R-:W-:-:S03]  /*23d0*/  LOP3.LUT R58, R57, 0xffff, R71, 0xf8, !PT ;  /* 0x0000ffff393a7812 */ /* 0x000fc600078ef847 */
[----:B------:R-:W-:Y:S01]  /*23e0*/  HFMA2 R53, R136.H1_H1, R53.H0_H0, R134.H1_H1 ;  /* 0x2000003588357231 */ /* 0x000fe20000060c86 */
[----:B------:R-:W1:Y:S01]  /*23f0*/  @!P1 LDC.64 R56, c[0x0][0x3a8] ;  /* 0x0000ea00ff389b82 */ /* 0x000e620000000a00 */
[----:B------:R-:W-:Y:S01]  /*2400*/  F2FP.F16.F32.PACK_AB R63, RZ, R63 ;  /* 0x0000003fff3f723e */ /* 0x000fe200000000ff */
[----:B------:R-:W-:Y:S01]  /*2410*/  HFMA2 R59, R132.H1_H1, R59.H0_H0, R82.H1_H1 ;  /* 0x2000003b843b7231 */ /* 0x000fe20000060c52 */
[----:B------:R-:W-:Y:S02]  /*2420*/  LOP3.LUT R41, R41, 0xffff, R21, 0xf8, !PT ;  /* 0x0000ffff29297812 */ /* 0x000fe400078ef815 */
[----:B------:R-:W-:Y:S01]  /*2430*/  SHF.L.U32 R62, R37, 0x10, RZ ;  /* 0x00000010253e7819 */ /* 0x000fe200000006ff */
[----:B------:R-:W-:Y:S01]  /*2440*/  HFMA2 R63, R107.H0_H0, R63.H0_H0, R105.H0_H0 ;  /* 0x2000003f6b3f7231 */ /* 0x000fe20000040869 */
        /* <DEDUP_REMOVED lines=24> */
[----:B------:R-:W-:-:S02]  /*25d0*/  F2FP.F16.F32.PACK_AB R66, RZ, R66 ;  /* 0x00000042ff42723e */ /* 0x000fc400000000ff */
[----:B------:R-:W-:Y:S01]  /*25e0*/  F2FP.F16.F32.PACK_AB R69, RZ, R69 ;  /* 0x00000045ff45723e */ /* 0x000fe200000000ff */
[----:B------:R-:W-:Y:S01]  /*25f0*/  IMAD.WIDE.U32 R58, R9, 0x8, R54 ;  /* 0x00000008093a7825 */ /* 0x000fe200078e0036 */
[----:B------:R-:W-:-:S03]  /*2600*/  LOP3.LUT R32, R32, 0xffff, R23, 0xf8, !PT ;  /* 0x0000ffff20207812 */ /* 0x000fc600078ef817 */
[----:B------:R-:W-:Y:S01]  /*2610*/  HFMA2 R66, R80.H1_H1, R66.H0_H0, R30.H1_H1 ;  /* 0x2000004250427231 */ /* 0x000fe20000060c1e */
[----:B------:R-:W-:Y:S01]  /*2620*/  LOP3.LUT R33, R33, R64, RZ, 0xfc, !PT ;  /* 0x0000004021217212 */ /* 0x000fe200078efcff */
[----:B------:R-:W-:-:S04]  /*2630*/  IMAD.WIDE.U32 R60, R7, 0x8, R54 ;  /* 0x00000008073c7825 */ /* 0x000fc800078e0036 */
[----:B------:R-:W-:Y:S01]  /*2640*/  HFMA2 R69, R28.H1_H1, R69.H0_H0, R26.H1_H1 ;  /* 0x200000451c457231 */ /* 0x000fe20000060c1a */
        /* <DEDUP_REMOVED lines=26> */
.L_x_802:
[----:B------:R-:W-:Y:S01]  /*27f0*/  HFMA2 R156, -RZ, RZ, 0, 1.847743988037109375e-06 ;  /* 0x0000001fff9c7431 */ /* 0x000fe200000001ff */
[----:B------:R-:W-:Y:S01]  /*2800*/  BSSY B0, `(.L_x_804) ;  /* 0x0000006000007945 */ /* 0x000fe20003800000 */
[----:B------:R-:W-:Y:S02]  /*2810*/  MOV R157, 0x1 ;  /* 0x00000001009d7802 */ /* 0x000fe40000000f00 */
[----:B------:R-:W-:-:S07]  /*2820*/  MOV R155, 0xffffffff ;  /* 0xffffffff009b7802 */ /* 0x000fce0000000f00 */
[----:B------:R-:W-:Y:S05]  /*2830*/  WARPSYNC.COLLECTIVE R155, `(.L_x_805) ;  /* 0x000000009b087348 */ /* 0x000fea0003c00000 */
[----:B------:R0:W1:Y:S02]  /*2840*/  SHFL.BFLY P1, R159, R158, R157, R156 ;  /* 0x0c00009d9e9f7389 */ /* 0x000064000002009c */
[----:B01----:R-:W-:Y:S05]  /*2850*/  ENDCOLLECTIVE ;  /* 0x000000000000791b */ /* 0x003fea0003800000 */
.L_x_805:
[----:B------:R-:W-:Y:S05]  /*2860*/  BSYNC B0 ;  /* 0x0000000000007941 */ /* 0x000fea0003800000 */
.L_x_804:
[----:B------:R-:W-:Y:S02]  /*2870*/  HFMA2 R157, -RZ, RZ, 0, 1.1920928955078125e-07 ;  /* 0x00000002ff9d7431 */ /* 0x000fe400000001ff */
[----:B------:R-:W-:Y:S01]  /*2880*/  FADD.FTZ R158, R158, R159 ;  /* 0x0000009f9e9e7221 */ /* 0x000fe20000010000 */
[----:B------:R-:W-:Y:S02]  /*2890*/  MOV R156, 0x1f ;  /* 0x0000001f009c7802 */ /* 0x000fe40000000f00 */
[----:B------:R-:W-:-:S07]  /*28a0*/  MOV R155, 0xffffffff ;  /* 0xffffffff009b7802 */ /* 0x000fce0000000f00 */
[----:B------:R-:W-:Y:S05]  /*28b0*/  WARPSYNC.COLLECTIVE R155, `(.L_x_806) ;  /* 0x000000009b087348 */ /* 0x000fea0003c00000 */
[----:B------:R0:W1:Y:S02]  /*28c0*/  SHFL.BFLY P1, R159, R158, R157, R156 ;  /* 0x0c00009d9e9f7389 */ /* 0x000064000002009c */
[----:B01----:R-:W-:Y:S05]  /*28d0*/  ENDCOLLECTIVE ;  /* 0x000000000000791b */ /* 0x003fea0003800000 */
.L_x_806:
[----:B------:R-:W-:Y:S02]  /*28e0*/  HFMA2 R157, -RZ, RZ, 0, 2.384185791015625e-07 ;  /* 0x00000004ff9d7431 */ /* 0x000fe400000001ff */
[----:B------:R-:W-:-:S05]  /*28f0*/  FADD.FTZ R161, R158, R159 ;  /* 0x0000009f9ea17221 */ /* 0x000fca0000010000 */
[----:B------:R-:W-:-:S07]  /*2900*/  MOV R158, R161 ;  /* 0x000000a1009e7202 */ /* 0x000fce0000000f00 */
[----:B------:R-:W-:Y:S05]  /*2910*/  WARPSYNC.COLLECTIVE R155, `(.L_x_807) ;  /* 0x000000009b087348 */ /* 0x000fea0003c00000 */
[----:B------:R0:W1:Y:S02]  /*2920*/  SHFL.BFLY P1, R159, R158, R157, R156 ;  /* 0x0c00009d9e9f7389 */ /* 0x000064000002009c */
[----:B01----:R-:W-:Y:S05]  /*2930*/  ENDCOLLECTIVE ;  /* 0x000000000000791b */ /* 0x003fea0003800000 */
.L_x_807:
[----:B------:R-:W-:Y:S02]  /*2940*/  HFMA2 R157, -RZ, RZ, 0, 4.76837158203125e-07 ;  /* 0x00000008ff9d7431 */ /* 0x000fe400000001ff */
[----:B------:R-:W-:-:S05]  /*2950*/  FADD.FTZ R162, R161, R159 ;  /* 0x0000009fa1a27221 */ /* 0x000fca0000010000 */
[----:B------:R-:W-:-:S07]  /*2960*/  MOV R158, R162 ;  /* 0x000000a2009e7202 */ /* 0x000fce0000000f00 */
[----:B------:R-:W-:Y:S05]  /*2970*/  WARPSYNC.COLLECTIVE R155, `(.L_x_808) ;  /* 0x000000009b087348 */ /* 0x000fea0003c00000 */
[----:B------:R0:W1:Y:S02]  /*2980*/  SHFL.BFLY P1, R159, R158, R157, R156 ;  /* 0x0c00009d9e9f7389 */ /* 0x000064000002009c */
[----:B01----:R-:W-:Y:S05]  /*2990*/  ENDCOLLECTIVE ;  /* 0x000000000000791b */ /* 0x003fea0003800000 */
.L_x_808:
[----:B------:R-:W-:Y:S02]  /*29a0*/  HFMA2 R157, -RZ, RZ, 0, 9.5367431640625e-07 ;  /* 0x00000010ff9d7431 */ /* 0x000fe400000001ff */
[----:B------:R-:W-:-:S05]  /*29b0*/  FADD.FTZ R163, R162, R159 ;  /* 0x0000009fa2a37221 */ /* 0x000fca0000010000 */
[----:B------:R-:W-:-:S07]  /*29c0*/  MOV R158, R163 ;  /* 0x000000a3009e7202 */ /* 0x000fce0000000f00 */
[----:B------:R-:W-:Y:S05]  /*29d0*/  WARPSYNC.COLLECTIVE R155, `(.L_x_809) ;  /* 0x000000009b087348 */ /* 0x000fea0003c00000 */
[----:B------:R0:W1:Y:S02]  /*29e0*/  SHFL.BFLY P1, R159, R158, R157, R156 ;  /* 0x0c00009d9e9f7389 */ /* 0x000064000002009c */
[----:B01----:R-:W-:Y:S05]  /*29f0*/  ENDCOLLECTIVE ;  /* 0x000000000000791b */ /* 0x003fea0003800000 */
.L_x_809:
        /* <DEDUP_REMOVED lines=102> */
.L_x_810:
[----:B------:R-:W-:Y:S02]  /*3060*/  HFMA2 R157, -RZ, RZ, 0, 1.1920928955078125e-07 ;  /* 0x00000002ff9d7431 */ /* 0x000fe400000001ff */
[----:B------:R-:W-:-:S05]  /*3070*/  FADD.FTZ R32, R158, R159 ;  /* 0x0000009f9e207221 */ /* 0x000fca0000010000 */
[----:B------:R-:W-:-:S07]  /*3080*/  MOV R158, R32 ;  /* 0x00000020009e7202 */ /* 0x000fce0000000f00 */
[----:B------:R-:W-:Y:S05]  /*3090*/  WARPSYNC.COLLECTIVE R155, `(.L_x_811) ;  /* 0x000000009b087348 */ /* 0x000fea0003c00000 */
[----:B------:R0:W1:Y:S02]  /*30a0*/  SHFL.BFLY P1, R159, R158, R157, R156 ;  /* 0x0c00009d9e9f7389 */ /* 0x000064000002009c */
[----:B01----:R-:W-:Y:S05]  /*30b0*/  ENDCOLLECTIVE ;  /* 0x000000000000791b */ /* 0x003fea0003800000 */
.L_x_811:
[----:B------:R-:W-:Y:S02]  /*30c0*/  HFMA2 R157, -RZ, RZ, 0, 2.384185791015625e-07 ;  /* 0x00000004ff9d7431 */ /* 0x000fe400000001ff */
[----:B------:R-:W-:-:S05]  /*30d0*/  FADD.FTZ R33, R32, R159 ;  /* 0x0000009f20217221 */ /* 0x000fca0000010000 */
[----:B------:R-:W-:-:S07]  /*30e0*/  MOV R158, R33 ;  /* 0x00000021009e7202 */ /* 0x000fce0000000f00 */
[----:B------:R-:W-:Y:S05]  /*30f0*/  WARPSYNC.COLLECTIVE R155, `(.L_x_812) ;  /* 0x000000009b087348 */ /* 0x000fea0003c00000 */
[----:B------:R0:W1:Y:S02]  /*3100*/  SHFL.BFLY P1, R159, R158, R157, R156 ;  /* 0x0c00009d9e9f7389 */ /* 0x000064000002009c */
[----:B01----:R-:W-:Y:S05]  /*3110*/  ENDCOLLECTIVE ;  /* 0x000000000000791b */ /* 0x003fea0003800000 */
.L_x_812:
[----:B------:R-:W-:Y:S02]  /*3120*/  HFMA2 R157, -RZ, RZ, 0, 4.76837158203125e-07 ;  /* 0x00000008ff9d7431 */ /* 0x000fe400000001ff */
[----:B------:R-:W-:-:S05]  /*3130*/  FADD.FTZ R161, R33, R159 ;  /* 0x0000009f21a17221 */ /* 0x000fca0000010000 */
[----:B------:R-:W-:-:S07]  /*3140*/  MOV R158, R161 ;  /* 0x000000a1009e7202 */ /* 0x000fce0000000f00 */
[----:B------:R-:W-:Y:S05]  /*3150*/  WARPSYNC.COLLECTIVE R155, `(.L_x_813) ;  /* 0x000000009b087348 */ /* 0x000fea0003c00000 */
[----:B------:R0:W1:Y:S02]  /*3160*/  SHFL.BFLY P1, R159, R158, R157, R156 ;  /* 0x0c00009d9e9f7389 */ /* 0x000064000002009c */
[----:B01----:R-:W-:Y:S05]  /*3170*/  ENDCOLLECTIVE ;  /* 0x000000000000791b */ /* 0x003fea0003800000 */
.L_x_813:
[----:B------:R-:W-:Y:S02]  /*3180*/  HFMA2 R157, -RZ, RZ, 0, 9.5367431640625e-07 ;  /* 0x00000010ff9d7431 */ /* 0x000fe400000001ff */
[----:B------:R-:W-:-:S05]  /*3190*/  FADD.FTZ R162, R161, R159 ;  /* 0x0000009fa1a27221 */ /* 0x000fca0000010000 */
[----:B------:R-:W-:-:S07]  /*31a0*/  MOV R158, R162 ;  /* 0x000000a2009e7202 */ /* 0x000fce0000000f00 */
[----:B------:R-:W-:Y:S05]  /*31b0*/  WARPSYNC.COLLECTIVE R155, `(.L_x_814) ;  /* 0x000000009b087348 */ /* 0x000fea0003c00000 */
[----:B------:R0:W1:Y:S02]  /*31c0*/  SHFL.BFLY P1, R159, R158, R157, R156 ;  /* 0x0c00009d9e9f7389 */ /* 0x000064000002009c */
[----:B01----:R-:W-:Y:S05]  /*31d0*/  ENDCOLLECTIVE ;  /* 0x000000000000791b */ /* 0x003fea0003800000 */
.L_x_814:
[----:B------:R-:W-:Y:S05]  /*31e0*/  BRA `(.L_x_815) ;  /* 0xffffffe000b07947 */ /* 0x000fea000383ffff */
.L_x_816:
        /* <DEDUP_REMOVED lines=9> */
.L_x_1114:


//--------------------- .text._ZN10layer_norm13ln_fwd_kernelINS_13Kernel_traitsI6__halfS2_S2_fjLj1536ELj1ELj4ELj1ELj16ENS_18Kernel_traits_baseILj1536ES2_S2_S2_fjLj128EEEEEEEvNS_9FwdParamsE --------------------------
	.section	.text._ZN10layer_norm13ln_fwd_kernelINS_13Kernel_traitsI6__halfS2_S2_fjLj1536ELj1ELj4ELj1ELj16ENS_18Kernel_traits_baseILj1536ES2_S2_S2_fjLj128EEEEEEEvNS_9FwdParamsE,"ax",@progbits
	.align	128
        .global         _ZN10layer_norm13ln_fwd_kernelINS_13Kernel_traitsI6__halfS2_S2_fjLj1536ELj1ELj4ELj1ELj16ENS_18Kernel_traits_baseILj1536ES2_S2_S2_fjLj128EEEEEEEvNS_9FwdParamsE
        .type           _ZN10layer_norm13ln_fwd_kernelINS_13Kernel_traitsI6__halfS2_S2_fjLj1536ELj1ELj4ELj1ELj16ENS_18Kernel_traits_baseILj1536ES2_S2_S2_fjLj128EEEEEEEvNS_9FwdParamsE,@function
        .size           _ZN10layer_norm13ln_fwd_kernelINS_13Kernel_traitsI6__halfS2_S2_fjLj1536ELj1ELj4ELj1ELj16ENS_18Kernel_traits_baseILj1536ES2_S2_S2_fjLj128EEEEEEEvNS_9FwdParamsE,(.L_x_1115 - _ZN10layer_norm13ln_fwd_kernelINS_13Kernel_traitsI6__halfS2_S2_fjLj1536ELj1ELj4ELj1ELj16ENS_18Kernel_traits_baseILj1536ES2_S2_S2_fjLj128EEEEEEEvNS_9FwdParamsE)
        .other          _ZN10layer_norm13ln_fwd_kernelINS_13Kernel_traitsI6__halfS2_S2_fjLj1536ELj1ELj4ELj1ELj16ENS_18Kernel_traits_baseILj1536ES2_S2_S2_fjLj128EEEEEEEvNS_9FwdParamsE,@"STO_CUDA_ENTRY STV_DEFAULT"
_ZN10layer_norm13ln_fwd_kernelINS_13Kernel_traitsI6__halfS2_S2_fjLj1536ELj1ELj4ELj1ELj16ENS_18Kernel_traits_baseILj1536ES2_S2_S2_fjLj128EEEEEEEvNS_9FwdParamsE:
.text._ZN10layer_norm13ln_fwd_kernelINS_13Kernel_traitsI6__halfS2_S2_fjLj1536ELj1ELj4ELj1ELj16ENS_18Kernel_traits_baseILj1536ES2_S2_S2_fjLj128EEEEEEEvNS_9FwdParamsE:
        /* <DEDUP_REMOVED lines=27> */
.L_x_818:
        /* <DEDUP_REMOVED lines=18> */
[----:B------:R-:W-:Y:S01]  /*02d0*/  ISETP.NE.AND P0, PT, R80, RZ, PT ;  /* 0x000000ff5000720c */ /* 0x000fe20003f05270 */
[--C-:B--2---:R-:W-:Y:S02]  /*02e0*/  HADD2.F32 R0, -RZ, R52.reuse.H0_H0 ;  /* 0x20000034ff007230 */ /* 0x104fe40000004100 */
[----:B------:R-:W-:Y:S02]  /*02f0*/  HADD2.F32 R81, -RZ, R52.H1_H1 ;  /* 0x30000034ff517230 */ /* 0x000fe40000004100 */
[----:B------:R-:W-:Y:S02]  /*0300*/  HADD2.F32 R52, -RZ, R53.H0_H0 ;  /* 0x20000035ff347230 */ /* 0x000fe40000004100 */
[----:B------:R-:W-:-:S04]  /*0310*/  FADD.FTZ R82, RZ, R0 ;  /* 0x00000000ff527221 */ /* 0x000fc80000010000 */
        /* <DEDUP_REMOVED lines=209> */
.L_x_830:
        /* <DEDUP_REMOVED lines=10> */
[----:B------:R-:W2:Y:S01]  /*10d0*/  @!P1 LDC.64 R66, c[0x0][0x3a8] ;  /* 0x0000ea00ff429b82 */ /* 0x000ea20000000a00 */
        /* <DEDUP_REMOVED lines=8> */
[----:B------:R-:W-:Y:S01]  /*1160*/  F2FP.F16.F32.PACK_AB R0, RZ, R0 ;  /* 0x00000000ff00723e */ /* 0x000fe200000000ff */
[----:B-1----:R-:W-:Y:S01]  /*1170*/  FMUL.FTZ R63, R68, R105 ;  /* 0x00000069443f7220 */ /* 0x002fe20000410000 */
        /* <DEDUP_REMOVED lines=10> */
[----:B------:R-:W-:Y:S01]  /*1220*/  PRMT R0, R0, 0x5410, R81 ;  /* 0x0000541000007816 */ /* 0x000fe20000000051 */
[----:B--2---:R-:W-:Y:S01]  /*1230*/  @!P1 IMAD.WIDE R66, R79, 0x4, R66 ;  /* 0x000000044f429825 */ /* 0x004fe200078e0242 */
[----:B------:R-:W-:-:S03]  /*1240*/  F2FP.F16.F32.PACK_AB R54, RZ, R54 ;  /* 0x00000036ff36723e */ /* 0x000fc600000000ff */
[-C--:B------:R-:W-:Y:S01]  /*1250*/  FMUL.FTZ R59, R59, R105.reuse ;  /* 0x000000693b3b7220 */ /* 0x080fe20000410000 */
[----:B------:R-:W-:Y:S01]  /*1260*/  F2FP.F16.F32.PACK_AB R84, RZ, R84 ;  /* 0x00000054ff54723e */ /* 0x000fe200000000ff */
[-C--:B------:R-:W-:Y:S01]  /*1270*/  FMUL.FTZ R89, R89, R105.reuse ;  /* 0x0000006959597220 */ /* 0x080fe20000410000 */
[----:B------:R-:W-:Y:S01]  /*1280*/  PRMT R68, R53, 0x5410, R83 ;  /* 0x0000541035447816 */ /* 0x000fe20000000053 */
[----:B------:R0:W-:Y:S01]  /*1290*/  @!P1 STG.E desc[UR4][R66.64], R105 ;  /* 0x0000006942009986 */ /* 0x0001e2000c101904 */
[----:B------:R-:W-:Y:S01]  /*12a0*/  PRMT R55, R52, 0x5410, R82 ;  /* 0x0000541034377816 */ /* 0x000fe20000000052 */
[----:B-----5:R-:W-:Y:S01]  /*12b0*/  HFMA2 R52, R28, R0, R4 ;  /* 0x000000001c347231 */ /* 0x020fe20000000004 */
[----:B------:R-:W-:Y:S01]  /*12c0*/  PRMT R69, R54, 0x5410, R84 ;  /* 0x0000541036457816 */ /* 0x000fe20000000054 */
[----:B------:R-:W-:Y:S01]  /*12d0*/  FMUL.FTZ R61, R61, R105 ;  /* 0x000000693d3d7220 */ /* 0x000fe20000410000 */
[----:B------:R-:W-:Y:S02]  /*12e0*/  HFMA2 R54, R30, R68, R6 ;  /* 0x000000441e367231 */ /* 0x000fe40000000006 */
[----:B------:R-:W-:-:S02]  /*12f0*/  HFMA2 R53, R29, R55, R5 ;  /* 0x000000371d357231 */ /* 0x000fc40000000005 */
[-C--:B------:R-:W-:Y:S01]  /*1300*/  FMUL.FTZ R91, R91, R105.reuse ;  /* 0x000000695b5b7220 */ /* 0x080fe20000410000 */
[----:B------:R-:W-:Y:S02]  /*1310*/  HFMA2 R55, R31, R69, R7 ;  /* 0x000000451f377231 */ /* 0x000fe40000000007 */
[-C--:B------:R-:W-:Y:S01]  /*1320*/  FMUL.FTZ R56, R56, R105.reuse ;  /* 0x0000006938387220 */ /* 0x080fe20000410000 */
[-C--:B------:R-:W-:Y:S01]  /*1330*/  FMUL.FTZ R86, R86, R105.reuse ;  /* 0x0000006956567220 */ /* 0x080fe20000410000 */
[----:B------:R-:W-:Y:S01]  /*1340*/  FMUL.FTZ R111, R111, R105 ;  /* 0x000000696f6f7220 */ /* 0x000fe20000410000 */
[----:B0-----:R-:W-:-:S04]  /*1350*/  IMAD.WIDE.U32 R66, R78, 0x10, R64 ;  /* 0x000000104e427825 */ /* 0x001fc800078e0040 */
        /* <DEDUP_REMOVED lines=21> */
[----:B------:R-:W-:Y:S01]  /*14b0*/  F2FP.F16.F32.PACK_AB R62, RZ, R62 ;  /* 0x0000003eff3e723e */ /* 0x000fe200000000ff */
[----:B0-----:R-:W0:Y:S01]  /*14c0*/  LDC.64 R52, c[0x0][0x380] ;  /* 0x0000e000ff347b82 */ /* 0x001e220000000a00 */
        /* <DEDUP_REMOVED lines=50> */
[----:B------:R-:W-:Y:S01]  /*17f0*/  PRMT R0, R56, 0x5410, R86 ;  /* 0x0000541038007816 */ /* 0x000fe20000000056 */
[----:B------:R-:W-:Y:S01]  /*1800*/  HFMA2 R56, R32, R62, R8 ;  /* 0x0000003e20387231 */ /* 0x000fe20000000008 */
[----:B------:R-:W-:Y:S01]  /*1810*/  PRMT R111, R111, 0x5410, R93 ;  /* 0x000054106f6f7816 */ /* 0x000fe2000000005d */
[----:B------:R-:W-:Y:S01]  /*1820*/  HFMA2 R62, R38, R78, R14 ;  /* 0x0000004e263e7231 */ /* 0x000fe2000000000e */
[----:B------:R-:W-:Y:S01]  /*1830*/  PRMT R113, R113, 0x5410, R95 ;  /* 0x0000541071717816 */ /* 0x000fe2000000005f */
[----:B------:R-:W-:Y:S01]  /*1840*/  HFMA2 R57, R33, R0, R9 ;  /* 0x0000000021397231 */ /* 0x000fe20000000009 */
[----:B------:R-:W-:Y:S02]  /*1850*/  F2FP.F16.F32.PACK_AB R72, RZ, R72 ;  /* 0x00000048ff48723e */ /* 0x000fe400000000ff */
[----:B------:R-:W-:Y:S02]  /*1860*/  F2FP.F16.F32.PACK_AB R102, RZ, R102 ;  /* 0x00000066ff66723e */ /* 0x000fe400000000ff */
[----:B------:R-:W-:-:S02]  /*1870*/  F2FP.F16.F32.PACK_AB R74, RZ, R74 ;  /* 0x0000004aff4a723e */ /* 0x000fc400000000ff */
        /* <DEDUP_REMOVED lines=37> */
[----:B------:R1:W-:Y:S07]  /*1ad0*/  STG.E.128 desc[UR4][R2.64], R88 ;  /* 0x0000005802007986 */ /* 0x0003ee000c101d04 */
[----:B------:R-:W-:Y:S05]  /*1ae0*/  @!P0 BRA `(.L_x_818) ;  /* 0xffffffe400b08947 */ /* 0x000fea000383ffff */
[----:B------:R-:W-:Y:S05]  /*1af0*/  EXIT ;  /* 0x000000000000794d */ /* 0x000fea0003800000 */
.L_x_817:
[----:B------:R-:W-:Y:S01]  /*1b00*/  HFMA2 R106, -RZ, RZ, 0, 1.847743988037109375e-06 ;  /* 0x0000001fff6a7431 */ /* 0x000fe200000001ff */
[----:B------:R-:W-:Y:S01]  /*1b10*/  BSSY B0, `(.L_x_819) ;  /* 0x0000006000007945 */ /* 0x000fe20003800000 */
[----:B------:R-:W-:Y:S02]  /*1b20*/  MOV R107, 0x1 ;  /* 0x00000001006b7802 */ /* 0x000fe40000000f00 */
[----:B------:R-:W-:-:S07]  /*1b30*/  MOV R105, 0xffffffff ;  /* 0xffffffff00697802 */ /* 0x000fce0000000f00 */
[----:B-----5:R-:W-:Y:S05]  /*1b40*/  WARPSYNC.COLLECTIVE R105, `(.L_x_820) ;  /* 0x0000000069087348 */ /* 0x020fea0003c00000 */
[----:B------:R0:W1:Y:S02]  /*1b50*/  SHFL.BFLY P1, R109, R108, R107, R106 ;  /* 0x0c00006b6c6d7389 */ /* 0x000064000002006a */
[----:B01---5:R-:W-:Y:S05]  /*1b60*/  ENDCOLLECTIVE ;  /* 0x000000000000791b */ /* 0x023fea0003800000 */
.L_x_820:
[----:B------:R-:W-:Y:S05]  /*1b70*/  BSYNC B0 ;  /* 0x0000000000007941 */ /* 0x000fea0003800000 */
.L_x_819:
[----:B------:R-:W-:Y:S02]  /*1b80*/  HFMA2 R107, -RZ, RZ, 0, 1.1920928955078125e-07 ;  /* 0x00000002ff6b7431 */ /* 0x000fe400000001ff */
[----:B------:R-:W-:Y:S01]  /*1b90*/  FADD.FTZ R108, R108, R109 ;  /* 0x0000006d6c6c7221 */ /* 0x000fe20000010000 */
[----:B------:R-:W-:Y:S02]  /*1ba0*/  MOV R106, 0x1f ;  /* 0x0000001f006a7802 */ /* 0x000fe40000000f00 */
[----:B------:R-:W-:-:S07]  /*1bb0*/  MOV R105, 0xffffffff ;  /* 0xffffffff00697802 */ /* 0x000fce0000000f00 */
[----:B------:R-:W-:Y:S05]  /*1bc0*/  WARPSYNC.COLLECTIVE R105, `(.L_x_821) ;  /* 0x0000000069087348 */ /* 0x000fea0003c00000 */
[----:B------:R0:W1:Y:S02]  /*1bd0*/  SHFL.BFLY P1, R109, R108, R107, R106 ;  /* 0x0c00006b6c6d7389 */ /* 0x000064000002006a */
[----:B01----:R-:W-:Y:S05]  /*1be0*/  ENDCOLLECTIVE ;  /* 0x000000000000791b */ /* 0x003fea0003800000 */
.L_x_821:
[----:B------:R-:W-:Y:S02]  /*1bf0*/  HFMA2 R107, -RZ, RZ, 0, 2.384185791015625e-07 ;  /* 0x00000004ff6b7431 */ /* 0x000fe400000001ff */
[----:B------:R-:W-:-:S05]  /*1c00*/  FADD.FTZ R110, R108, R109 ;  /* 0x0000006d6c6e7221 */ /* 0x000fca0000010000 */
[----:B------:R-:W-:-:S07]  /*1c10*/  MOV R108, R110 ;  /* 0x0000006e006c7202 */ /* 0x000fce0000000f00 */
[----:B------:R-:W-:Y:S05]  /*1c20*/  WARPSYNC.COLLECTIVE R105, `(.L_x_822) ;  /* 0x0000000069087348 */ /* 0x000fea0003c00000 */
[----:B------:R0:W1:Y:S02]  /*1c30*/  SHFL.BFLY P1, R109, R108, R107, R106 ;  /* 0x0c00006b6c6d7389 */ /* 0x000064000002006a */
[----:B01----:R-:W-:Y:S05]  /*1c40*/  ENDCOLLECTIVE ;  /* 0x000000000000791b */ /* 0x003fea0003800000 */
.L_x_822:
[----:B------:R-:W-:Y:S02]  /*1c50*/  HFMA2 R107, -RZ, RZ, 0, 4.76837158203125e-07 ;  /* 0x00000008ff6b7431 */ /* 0x000fe400000001ff */
[----:B------:R-:W-:-:S05]  /*1c60*/  FADD.FTZ R111, R110, R109 ;  /* 0x0000006d6e6f7221 */ /* 0x000fca0000010000 */
[----:B------:R-:W-:-:S07]  /*1c70*/  MOV R108, R111 ;  /* 0x0000006f006c7202 */ /* 0x000fce0000000f00 */
[----:B------:R-:W-:Y:S05]  /*1c80*/  WARPSYNC.COLLECTIVE R105, `(.L_x_823) ;  /* 0x0000000069087348 */ /* 0x000fea0003c00000 */
[----:B------:R0:W1:Y:S02]  /*1c90*/  SHFL.BFLY P1, R109, R108, R107, R106 ;  /* 0x0c00006b6c6d7389 */ /* 0x000064000002006a */
[----:B01----:R-:W-:Y:S05]  /*1ca0*/  ENDCOLLECTIVE ;  /* 0x000000000000791b */ /* 0x003fea0003800000 */
.L_x_823:
[----:B------:R-:W-:Y:S02]  /*1cb0*/  HFMA2 R107, -RZ, RZ, 0, 9.5367431640625e-07 ;  /* 0x00000010ff6b7431 */ /* 0x000fe400000001ff */
[----:B------:R-:W-:-:S05]  /*1cc0*/  FADD.FTZ R112, R111, R109 ;  /* 0x0000006d6f707221 */ /* 0x000fca0000010000 */
[----:B------:R-:W-:-:S07]  /*1cd0*/  MOV R108, R112 ;  /* 0x00000070006c7202 */ /* 0x000fce0000000f00 */
[----:B------:R-:W-:Y:S05]  /*1ce0*/  WARPSYNC.COLLECTIVE R105, `(.L_x_824) ;  /* 0x0000000069087348 */ /* 0x000fea0003c00000 */
[----:B------:R0:W1:Y:S02]  /*1cf0*/  SHFL.BFLY P1, R109, R108, R107, R106 ;  /* 0x0c00006b6c6d7389 */ /* 0x000064000002006a */
[----:B01----:R-:W-:Y:S05]  /*1d00*/  ENDCOLLECTIVE ;  /* 0x000000000000791b */ /* 0x003fea0003800000 */
.L_x_824:
        /* <DEDUP_REMOVED lines=104> */
.L_x_825:
[----:B------:R-:W-:Y:S02]  /*2390*/  HFMA2 R107, -RZ, RZ, 0, 1.1920928955078125e-07 ;  /* 0x00000002ff6b7431 */ /* 0x000fe400000001ff */
[----:B------:R-:W-:-:S05]  /*23a0*/  FADD.FTZ R62, R108, R109 ;  /* 0x0000006d6c3e7221 */ /* 0x000fca0000010000 */
[----:B------:R-:W-:-:S07]  /*23b0*/  MOV R108, R62 ;  /* 0x0000003e006c7202 */ /* 0x000fce0000000f00 */
[----:B------:R-:W-:Y:S05]  /*23c0*/  WARPSYNC.COLLECTIVE R105, `(.L_x_826) ;  /* 0x0000000069087348 */ /* 0x000fea0003c00000 */
[----:B------:R0:W1:Y:S02]  /*23d0*/  SHFL.BFLY P1, R109, R108, R107, R106 ;  /* 0x0c00006b6c6d7389 */ /* 0x000064000002006a */
[----:B01----:R-:W-:Y:S05]  /*23e0*/  ENDCOLLECTIVE ;  /* 0x000000000000791b */ /* 0x003fea0003800000 */
.L_x_826:
[----:B------:R-:W-:Y:S02]  /*23f0*/  HFMA2 R107, -RZ, RZ, 0, 2.384185791015625e-07 ;  /* 0x00000004ff6b7431 */ /* 0x000fe400000001ff */
[----:B------:R-:W-:-:S05]  /*2400*/  FADD.FTZ R63, R62, R109 ;  /* 0x0000006d3e3f7221 */ /* 0x000fca0000010000 */
[----:B------:R-:W-:-:S07]  /*2410*/  MOV R108, R63 ;  /* 0x0000003f006c7202 */ /* 0x000fce0000000f00 */
[----:B------:R-:W-:Y:S05]  /*2420*/  WARPSYNC.COLLECTIVE R105, `(.L_x_827) ;  /* 0x0000000069087348 */ /* 0x000fea0003c00000 */
[----:B------:R0:W1:Y:S02]  /*2430*/  SHFL.BFLY P1, R109, R108, R107, R106 ;  /* 0x0c00006b6c6d7389 */ /* 0x000064000002006a */
[----:B01----:R-:W-:Y:S05]  /*2440*/  ENDCOLLECTIVE ;  /* 0x000000000000791b */ /* 0x003fea0003800000 */
.L_x_827:
[----:B------:R-:W-:Y:S02]  /*2450*/  HFMA2 R107, -RZ, RZ, 0, 4.76837158203125e-07 ;  /* 0x00000008ff6b7431 */ /* 0x000fe400000001ff */
[----:B------:R-:W-:-:S05]  /*2460*/  FADD.FTZ R64, R63, R109 ;  /* 0x0000006d3f407221 */ /* 0x000fca0000010000 */
[----:B------:R-:W-:-:S07]  /*2470*/  MOV R108, R64 ;  /* 0x00000040006c7202 */ /* 0x000fce0000000f00 */
[----:B------:R-:W-:Y:S05]  /*2480*/  WARPSYNC.COLLECTIVE R105, `(.L_x_828) ;  /* 0x0000000069087348 */ /* 0x000fea0003c00000 */
[----:B------:R0:W1:Y:S02]  /*2490*/  SHFL.BFLY P1, R109, R108, R107, R106 ;  /* 0x0c00006b6c6d7389 */ /* 0x000064000002006a */
[----:B01----:R-:W-:Y:S05]  /*24a0*/  ENDCOLLECTIVE ;  /* 0x000000000000791b */ /* 0x003fea0003800000 */
.L_x_828:
[----:B------:R-:W-:Y:S02]  /*24b0*/  HFMA2 R107, -RZ, RZ, 0, 9.5367431640625e-07 ;  /* 0x00000010ff6b7431 */ /* 0x000fe400000001ff */
[----:B------:R-:W-:-:S05]  /*24c0*/  FADD.FTZ R65, R64, R109 ;  /* 0x0000006d40417221 */ /* 0x000fca0000010000 */
[----:B------:R-:W-:-:S07]  /*24d0*/  MOV R108, R65 ;  /* 0x00000041006c7202 */ /* 0x000fce0000000f00 */
[----:B------:R-:W-:Y:S05]  /*24e0*/  WARPSYNC.COLLECTIVE R105, `(.L_x_829) ;  /* 0x0000000069087348 */ /* 0x000fea0003c00000 */
[----:B------:R0:W1:Y:S02]  /*24f0*/  SHFL.BFLY P1, R109, R108, R107, R106 ;  /* 0x0c00006b6c6d7389 */ /* 0x000064000002006a */
[----:B01----:R-:W-:Y:S05]  /*2500*/  ENDCOLLECTIVE ;  /* 0x000000000000791b */ /* 0x003fea0003800000 */
.L_x_829:
[----:B------:R-:W-:Y:S05]  /*2510*/  BRA `(.L_x_830) ;  /* 0xffffffe800c47947 */ /* 0x000fea000383ffff */
.L_x_831:
        /* <DEDUP_REMOVED lines=14> */
.L_x_1115:


//--------------------- .text._ZN10layer_norm13ln_fwd_kernelINS_13Kernel_traitsIffffjLj1536ELj1ELj4ELj1ELj16ENS_18Kernel_traits_baseILj1536EffffjLj128EEEEEEEvNS_9FwdParamsE --------------------------
	.section	.text._ZN10layer_norm13ln_fwd_kernelINS_13Kernel_traitsIffffjLj1536ELj1ELj4ELj1ELj16ENS_18Kernel_traits_baseILj1536EffffjLj128EEEEEEEvNS_9FwdParamsE,"ax",@progbits
	.align	128
        .global         _ZN10layer_norm13ln_fwd_kernelINS_13Kernel_traitsIffffjLj1536ELj1ELj4ELj1ELj16ENS_18Kernel_traits_baseILj1536EffffjLj128EEEEEEEvNS_9FwdParamsE
        .type           _ZN10layer_norm13ln_fwd_kernelINS_13Kernel_traitsIffffjLj1536ELj1ELj4ELj1ELj16ENS_18Kernel_traits_baseILj1536EffffjLj128EEEEEEEvNS_9FwdParamsE,@function
        .size           _ZN10layer_norm13ln_fwd_kernelINS_13Kernel_traitsIffffjLj1536ELj1ELj4ELj1ELj16ENS_18Kernel_traits_baseILj1536EffffjLj128EEEEEEEvNS_9FwdParamsE,(.L_x_1116 - _ZN10layer_norm13ln_fwd_kernelINS_13Kernel_traitsIffffjLj1536ELj1ELj4ELj1ELj16ENS_18Kernel_traits_baseILj1536EffffjLj128EEEEEEEvNS_9FwdParamsE)
        .other          _ZN10layer_norm13ln_fwd_kernelINS_13Kernel_traitsIffffjLj1536ELj1ELj4ELj1ELj16ENS_18Kernel_traits_baseILj1536EffffjLj128EEEEEEEvNS_9FwdParamsE,@"STO_CUDA_ENTRY STV_DEFAULT"
_ZN10layer_norm13ln_fwd_kernelINS_13Kernel_traitsIffffjLj1536ELj1ELj4ELj1ELj16ENS_18Kernel_traits_baseILj1536EffffjLj128EEEEEEEvNS_9FwdParamsE:
.text._ZN10layer_norm13ln_fwd_kernelINS_13Kernel_traitsIffffjLj1536ELj1ELj4ELj1ELj16ENS_18Kernel_traits_baseILj1536EffffjLj128EEEEEEEvNS_9FwdParamsE:
        /* <DEDUP_REMOVED lines=39> */
.L_x_833:
        /* <DEDUP_REMOVED lines=198> */
.L_x_845:
[----:B------:R-:W2:Y:S01]  /*0ed0*/  @!P0 LDC.64 R8, c[0x0][0x3a0] ;  /* 0x0000e800ff088b82 */ /* 0x000ea20000000a00 */
[----:B01----:R-:W-:-:S07]  /*0ee0*/  FADD.FTZ R10, R10, R165 ;  /* 0x000000a50a0a7221 */ /* 0x003fce0000010000 */
[----:B------:R-:W0:Y:S08]  /*0ef0*/  LDC R11, c[0x0][0x3d0] ;  /* 0x0000f400ff0b7b82 */ /* 0x000e300000000800 */
[----:B------:R-:W1:Y:S01]  /*0f00*/  LDC.64 R158, c[0x0][0x398] ;  /* 0x0000e600ff9e7b82 */ /* 0x000e620000000a00 */
[----:B--2---:R-:W-:-:S05]  /*0f10*/  @!P0 IMAD.WIDE R8, R156, 0x4, R8 ;  /* 0x000000049c088825 */ /* 0x004fca00078e0208 */
[----:B------:R2:W-:Y:S01]  /*0f20*/  @!P0 STG.E desc[UR4][R8.64], R2 ;  /* 0x0000000208008986 */ /* 0x0005e2000c101904 */
[----:B0-----:R-:W-:Y:S01]  /*0f30*/  FFMA.FTZ R11, R10, 0.00065104168606922030449, R11 ;  /* 0x3a2aaaab0a0b7823 */ /* 0x001fe2000001000b */
        /* <DEDUP_REMOVED lines=47> */
[----:B------:R-:W-:Y:S01]  /*1230*/  FFMA.FTZ R20, R116, R20, R68 ;  /* 0x0000001474147223 */ /* 0x000fe20000010044 */
[----:B------:R-:W-:Y:S01]  /*1240*/  FFMA.FTZ R21, R117, R21, R69 ;  /* 0x0000001575157223 */ /* 0x000fe20000010045 */
[----:B0-----:R-:W-:Y:S01]  /*1250*/  FFMA.FTZ R8, R132, R41, R84 ;  /* 0x0000002984087223 */ /* 0x001fe20000010054 */
[----:B------:R-:W-:Y:S01]  /*1260*/  FFMA.FTZ R9, R133, R0, R85 ;  /* 0x0000000085097223 */ /* 0x000fe20000010055 */
[----:B------:R-:W-:Y:S01]  /*1270*/  FFMA.FTZ R10, R134, R37, R86 ;  /* 0x00000025860a7223 */ /* 0x000fe20000010056 */
[----:B------:R-:W-:Y:S01]  /*1280*/  FFMA.FTZ R11, R135, R36, R87 ;  /* 0x00000024870b7223 */ /* 0x000fe20000010057 */
[-C--:B------:R-:W-:Y:S01]  /*1290*/  FMUL.FTZ R37, R32, R2.reuse ;  /* 0x0000000220257220 */ /* 0x080fe20000410000 */
[-C--:B------:R-:W-:Y:S01]  /*12a0*/  FMUL.FTZ R0, R33, R2.reuse ;  /* 0x0000000221007220 */ /* 0x080fe20000410000 */
[-C--:B------:R-:W-:Y:S01]  /*12b0*/  FMUL.FTZ R33, R34, R2.reuse ;  /* 0x0000000222217220 */ /* 0x080fe20000410000 */
[----:B------:R-:W-:Y:S01]  /*12c0*/  FMUL.FTZ R32, R35, R2 ;  /* 0x0000000223207220 */ /* 0x000fe20000410000 */
        /* <DEDUP_REMOVED lines=36> */
[-C--:B0-----:R-:W-:Y:S01]  /*1510*/  FMUL.FTZ R8, R28, R2.reuse ;  /* 0x000000021c087220 */ /* 0x081fe20000410000 */
[-C--:B------:R-:W-:Y:S01]  /*1520*/  FMUL.FTZ R9, R29, R2.reuse ;  /* 0x000000021d097220 */ /* 0x080fe20000410000 */
[-C--:B------:R-:W-:Y:S01]  /*1530*/  FMUL.FTZ R10, R30, R2.reuse ;  /* 0x000000021e0a7220 */ /* 0x080fe20000410000 */
[----:B------:R-:W-:Y:S01]  /*1540*/  FMUL.FTZ R11, R31, R2 ;  /* 0x000000021f0b7220 */ /* 0x000fe20000410000 */
[----:B------:R-:W-:Y:S01]  /*1550*/  FFMA.FTZ R8, R124, R8, R76 ;  /* 0x000000087c087223 */ /* 0x000fe2000001004c */
[----:B------:R-:W-:Y:S01]  /*1560*/  FFMA.FTZ R9, R125, R9, R77 ;  /* 0x000000097d097223 */ /* 0x000fe2000001004d */
[----:B------:R-:W-:Y:S01]  /*1570*/  FFMA.FTZ R10, R126, R10, R78 ;  /* 0x0000000a7e0a7223 */ /* 0x000fe2000001004e */
[----:B------:R-:W-:Y:S01]  /*1580*/  FFMA.FTZ R11, R127, R11, R79 ;  /* 0x0000000b7f0b7223 */ /* 0x000fe2000001004f */
[----:B------:R-:W-:-:S04]  /*1590*/  IMAD.WIDE.U32 R30, R4, 0x10, R158 ;  /* 0x00000010041e7825 */ /* 0x000fc800078e009e */
[----:B------:R-:W-:Y:S01]  /*15a0*/  FMUL.FTZ R2, R151, R2 ;  /* 0x0000000297027220 */ /* 0x000fe20000410000 */
[----:B------:R0:W-:Y:S01]  /*15b0*/  STG.E.128 desc[UR4][R42.64+0x600], R8 ;  /* 0x000600082a007986 */ /* 0x0001e2000c101d04 */
[----:B------:R-:W-:-:S04]  /*15c0*/  IMAD.WIDE.U32 R28, R153, 0x10, R158 ;  /* 0x00000010991c7825 */ /* 0x000fc800078e009e */
[----:B------:R-:W-:Y:S01]  /*15d0*/  FFMA.FTZ R151, R95, R2, R47 ;  /* 0x000000025f977223 */ /* 0x000fe2000001002f */
[----:B------:R1:W-:Y:S01]  /*15e0*/  STG.E.128 desc[UR4][R154.64], R24 ;  /* 0x000000189a007986 */ /* 0x0003e2000c101d04 */
[----:B------:R-:W-:-:S03]  /*15f0*/  IMAD.WIDE.U32 R152, R152, 0x10, R158 ;  /* 0x0000001098987825 */ /* 0x000fc600078e009e */
[----:B------:R1:W-:Y:S04]  /*1600*/  STG.E.128 desc[UR4][R28.64], R20 ;  /* 0x000000141c007986 */ /* 0x0003e8000c101d04 */
[----:B------:R1:W-:Y:S01]  /*1610*/  STG.E.128 desc[UR4][R152.64], R16 ;  /* 0x0000001098007986 */ /* 0x0003e2000c101d04 */
[----:B0-----:R-:W-:-:S04]  /*1620*/  IMAD.WIDE.U32 R10, R5, 0x10, R158 ;  /* 0x00000010050a7825 */ /* 0x001fc800078e009e */
[----:B------:R-:W-:Y:S01]  /*1630*/  FFMA.FTZ R42, R106, R163, R58 ;  /* 0x000000a36a2a7223 */ /* 0x000fe2000001003a */
[----:B------:R-:W0:Y:S01]  /*1640*/  LDC.64 R4, c[0x0][0x380] ;  /* 0x0000e000ff047b82 */ /* 0x000e220000000a00 */
[----:B------:R-:W-:Y:S01]  /*1650*/  FFMA.FTZ R43, R107, R164, R59 ;  /* 0x000000a46b2b7223 */ /* 0x000fe2000001003b */
[----:B------:R-:W-:-:S04]  /*1660*/  IMAD.WIDE.U32 R8, R7, 0x10, R158 ;  /* 0x0000001007087825 */ /* 0x000fc800078e009e */
[--C-:B------:R-:W-:Y:S01]  /*1670*/  IMAD.WIDE.U32 R6, R6, 0x10, R158.reuse ;  /* 0x0000001006067825 */ /* 0x100fe200078e009e */
[----:B------:R1:W-:Y:S03]  /*1680*/  STG.E.128 desc[UR4][R8.64], R12 ;  /* 0x0000000c08007986 */ /* 0x0003e6000c101d04 */
[----:B------:R-:W-:Y:S01]  /*1690*/  IMAD.WIDE.U32 R158, R3, 0x10, R158 ;  /* 0x00000010039e7825 */ /* 0x000fe200078e009e */
[----:B------:R1:W-:Y:S04]  /*16a0*/  STG.E.128 desc[UR4][R6.64], R40 ;  /* 0x0000002806007986 */ /* 0x0003e8000c101d04 */
[----:B------:R1:W-:Y:S04]  /*16b0*/  STG.E.128 desc[UR4][R10.64], R140 ;  /* 0x0000008c0a007986 */ /* 0x0003e8000c101d04 */
[----:B------:R1:W-:Y:S04]  /*16c0*/  STG.E.128 desc[UR4][R30.64], R144 ;  /* 0x000000901e007986 */ /* 0x0003e8000c101d04 */
[----:B------:R1:W-:Y:S01]  /*16d0*/  STG.E.128 desc[UR4][R158.64], R148 ;  /* 0x000000949e007986 */ /* 0x0003e2000c101d04 */
[----:B0-----:R-:W-:-:S04]  /*16e0*/  LEA R156, R4, R156, 0x2 ;  /* 0x0000009c049c7211 */ /* 0x001fc800078e10ff */
[----:B------:R-:W-:-:S13]  /*16f0*/  ISETP.GE.AND P0, PT, R156, R5, PT ;  /* 0x000000059c00720c */ /* 0x000fda0003f06270 */
[----:B-1----:R-:W-:Y:S05]  /*1700*/  @!P0 BRA `(.L_x_833) ;  /* 0xffffffe800d88947 */ /* 0x002fea000383ffff */
[----:B------:R-:W-:Y:S05]  /*1710*/  EXIT ;  /* 0x000000000000794d */ /* 0x000fea0003800000 */
.L_x_832:
[----:B------:R-:W-:Y:S01]  /*1720*/  HFMA2 R160, -RZ, RZ, 0, 5.9604644775390625e-08 ;  /* 0x00000001ffa07431 */ /* 0x000fe200000001ff */
[----:B------:R-:W-:Y:S01]  /*1730*/  BSSY B0, `(.L_x_834) ;  /* 0x0000006000007945 */ /* 0x000fe20003800000 */
[----:B------:R-:W-:Y:S02]  /*1740*/  MOV R159, 0x1f ;  /* 0x0000001f009f7802 */ /* 0x000fe40000000f00 */
[----:B------:R-:W-:-:S07]  /*1750*/  MOV R158, 0xffffffff ;  /* 0xffffffff009e7802 */ /* 0x000fce0000000f00 */
[----:B-----5:R-:W-:Y:S05]  /*1760*/  WARPSYNC.COLLECTIVE R158, `(.L_x_835) ;  /* 0x000000009e087348 */ /* 0x020fea0003c00000 */
[----:B------:R0:W1:Y:S02]  /*1770*/  SHFL.BFLY P1, R158, R161, R160, R159 ;  /* 0x0c0000a0a19e7389 */ /* 0x000064000002009f */
[----:B01---5:R-:W-:Y:S05]  /*1780*/  ENDCOLLECTIVE ;  /* 0x000000000000791b */ /* 0x023fea0003800000 */
.L_x_835:
[----:B------:R-:W-:Y:S05]  /*1790*/  BSYNC B0 ;  /* 0x0000000000007941 */ /* 0x000fea0003800000 */
.L_x_834:
[----:B------:R-:W-:Y:S01]  /*17a0*/  FADD.FTZ R161, R161, R158 ;  /* 0x0000009ea1a17221 */ /* 0x000fe20000010000 */
[----:B------:R-:W-:Y:S01]  /*17b0*/  HFMA2 R160, -RZ, RZ, 0, 1.1920928955078125e-07 ;  /* 0x00000002ffa07431 */ /* 0x000fe200000001ff */
[----:B------:R-:W-:Y:S02]  /*17c0*/  MOV R158, 0xffffffff ;  /* 0xffffffff009e7802 */ /* 0x000fe40000000f00 */
[----:B------:R-:W-:-:S07]  /*17d0*/  MOV R159, 0x1f ;  /* 0x0000001f009f7802 */ /* 0x000fce0000000f00 */
[----:B------:R-:W-:Y:S05]  /*17e0*/  WARPSYNC.COLLECTIVE R158, `(.L_x_836) ;  /* 0x000000009e087348 */ /* 0x000fea0003c00000 */
[----:B------:R0:W1:Y:S02]  /*17f0*/  SHFL.BFLY P1, R158, R161, R160, R159 ;  /* 0x0c0000a0a19e7389 */ /* 0x000064000002009f */
[----:B01----:R-:W-:Y:S05]  /*1800*/  ENDCOLLECTIVE ;  /* 0x000000000000791b */ /* 0x003fea0003800000 */
.L_x_836:
        /* <DEDUP_REMOVED lines=8> */
.L_x_837:
        /* <DEDUP_REMOVED lines=8> */
.L_x_838:
        /* <DEDUP_REMOVED lines=8> */
.L_x_839:
[----:B------:R-:W-:Y:S01]  /*1990*/  HFMA2 R160, -RZ, RZ, 0, 5.9604644775390625e-08 ;  /* 0x00000001ffa07431 */ /* 0x000fe200000001ff */
[----:B------:R-:W-:-:S05]  /*19a0*/  MOV R165, R158 ;  /* 0x0000009e00a57202 */ /* 0x000fca0000000f00 */
        /* <DEDUP_REMOVED lines=103> */
.L_x_840:
        /* <DEDUP_REMOVED lines=8> */
.L_x_841:
        /* <DEDUP_REMOVED lines=8> */
.L_x_842:
        /* <DEDUP_REMOVED lines=8> */
.L_x_843:
        /* <DEDUP_REMOVED lines=8> */
.L_x_844:
[----:B------:R-:W-:Y:S01]  /*2220*/  MOV R165, R158 ;  /* 0x0000009e00a57202 */ /* 0x000fe20000000f00 */
[----:B------:R-:W-:Y:S06]  /*2230*/  BRA `(.L_x_845) ;  /* 0xffffffec00247947 */ /* 0x000fec000383ffff */
.L_x_846:
        /* <DEDUP_REMOVED lines=12> */
.L_x_1116:


//--------------------- .text._ZN10layer_norm13ln_fwd_kernelINS_13Kernel_traitsI13__nv_bfloat16fS2_fjLj1024ELj1ELj4ELj1ELj16ENS_18Kernel_traits_baseILj1024ES2_fS2_fjLj128EEEEEEEvNS_9FwdParamsE --------------------------
	.section	.text._ZN10layer_norm13ln_fwd_kernelINS_13Kernel_traitsI13__nv_bfloat16fS2_fjLj1024ELj1ELj4ELj1ELj16ENS_18Kernel_traits_baseILj1024ES2_fS2_fjLj128EEEEEEEvNS_9FwdParamsE,"ax",@progbits
	.align	128
        .global         _ZN10layer_norm13ln_fwd_kernelINS_13Kernel_traitsI13__nv_bfloat16fS2_fjLj1024ELj1ELj4ELj1ELj16ENS_18Kernel_traits_baseILj1024ES2_fS2_fjLj128EEEEEEEvNS_9FwdParamsE
        .type           _ZN10layer_norm13ln_fwd_kernelINS_13Kernel_traitsI13__nv_bfloat16fS2_fjLj1024ELj1ELj4ELj1ELj16ENS_18Kernel_traits_baseILj1024ES2_fS2_fjLj128EEEEEEEvNS_9FwdParamsE,@function
        .size           _ZN10layer_norm13ln_fwd_kernelINS_13Kernel_traitsI13__nv_bfloat16fS2_fjLj1024ELj1ELj4ELj1ELj16ENS_18Kernel_traits_baseILj1024ES2_fS2_fjLj128EEEEEEEvNS_9FwdParamsE,(.L_x_1117 - _ZN10layer_norm13ln_fwd_kernelINS_13Kernel_traitsI13__nv_bfloat16fS2_fjLj1024ELj1ELj4ELj1ELj16ENS_18Kernel_traits_baseILj1024ES2_fS2_fjLj128EEEEEEEvNS_9FwdParamsE)
        .other          _ZN10layer_norm13ln_fwd_kernelINS_13Kernel_traitsI13__nv_bfloat16fS2_fjLj1024ELj1ELj4ELj1ELj16ENS_18Kernel_traits_baseILj1024ES2_fS2_fjLj128EEEEEEEvNS_9FwdParamsE,@"STO_CUDA_ENTRY STV_DEFAULT"
_ZN10layer_norm13ln_fwd_kernelINS_13Kernel_traitsI13__nv_bfloat16fS2_fjLj1024ELj1ELj4ELj1ELj16ENS_18Kernel_traits_baseILj1024ES2_fS2_fjLj128EEEEEEEvNS_9FwdParamsE:
.text._ZN10layer_norm13ln_fwd_kernelINS_13Kernel_traitsI13__nv_bfloat16fS2_fjLj1024ELj1ELj4ELj1ELj16ENS_18Kernel_traits_baseILj1024ES2_fS2_fjLj128EEEEEEEvNS_9FwdParamsE:
        /* <DEDUP_REMOVED lines=14> */
[----:B-1----:R-:W3:Y:S04]  /*00e0*/  LDG.E.64 R72, desc[UR4][R2.64+0x600] ;  /* 0x0006000402487981 */ /* 0x002ee8000c1e1b00 */
[----:B------:R-:W4:Y:S04]  /*00f0*/  LDG.E.64 R70, desc[UR4][R2.64+0x500] ;  /* 0x0005000402467981 */ /* 0x000f28000c1e1b00 */
[----:B------:R-:W5:Y:S04]  /*0100*/  LDG.E.64 R68, desc[UR4][R2.64+0x400] ;  /* 0x0004000402447981 */ /* 0x000f68000c1e1b00 */
[----:B------:R-:W5:Y:S01]  /*0110*/  LDG.E.64 R66, desc[UR4][R2.64+0x300] ;  /* 0x0003000402427981 */ /* 0x000f62000c1e1b00 */
[----:B--2---:R-:W-:-:S03]  /*0120*/  IMAD.WIDE.U32 R6, R91, 0x8, R6 ;  /* 0x000000085b067825 */ /* 0x004fc600078e0006 */
        /* <DEDUP_REMOVED lines=9> */
[----:B------:R0:W2:Y:S04]  /*01c0*/  LDG.E.64 R60, desc[UR4][R2.64] ;  /* 0x00000004023c7981 */ /* 0x0000a8000c1e1b00 */
[----:B------:R-:W2:Y:S04]  /*01d0*/  LDG.E.64 R46, desc[UR4][R6.64+0x100] ;  /* 0x00010004062e7981 */ /* 0x000ea8000c1e1b00 */
[----:B------:R-:W2:Y:S01]  /*01e0*/  LDG.E.64 R44, desc[UR4][R6.64] ;  /* 0x00000004062c7981 */ /* 0x000ea2000c1e1b00 */
[----:B---3--:R-:W-:-:S04]  /*01f0*/  SHF.R.U64 R78, R72, 0x10, R73 ;  /* 0x00000010484e7819 */ /* 0x008fc80000001249 */
[----:B------:R-:W-:Y:S02]  /*0200*/  PRMT R78, R78, 0x5410, R78 ;  /* 0x000054104e4e7816 */ /* 0x000fe4000000004e */
[----:B----4-:R-:W-:Y:S02]  /*0210*/  SHF.R.U64 R0, R70, 0x10, R71 ;  /* 0x0000001046007819 */ /* 0x010fe40000001247 */
[----:B-----5:R-:W-:Y:S02]  /*0220*/  SHF.R.U64 R77, R68, 0x10, R69 ;  /* 0x00000010444d7819 */ /* 0x020fe40000001245 */
[----:B------:R-:W-:Y:S02]  /*0230*/  PRMT R78, R0, 0x7610, R78 ;  /* 0x00007610004e7816 */ /* 0x000fe4000000004e */
[----:B------:R-:W-:Y:S02]  /*0240*/  PRMT R77, R77, 0x5410, R77 ;  /* 0x000054104d4d7816 */ /* 0x000fe4000000004d */
[----:B------:R-:W-:-:S02]  /*0250*/  SHF.R.U64 R0, R66, 0x10, R67 ;  /* 0x0000001042007819 */ /* 0x000fc40000001243 */
[----:B--2---:R-:W-:Y:S02]  /*0260*/  SHF.R.U64 R79, R74, 0x10, R75 ;  /* 0x000000104a4f7819 */ /* 0x004fe4000000124b */
[----:B------:R-:W-:Y:S02]  /*0270*/  PRMT R77, R0, 0x7610, R77 ;  /* 0x00007610004d7816 */ /* 0x000fe4000000004d */
[----:B------:R-:W-:Y:S02]  /*0280*/  SHF.R.U64 R0, R62, 0x10, R63 ;  /* 0x000000103e007819 */ /* 0x000fe4000000123f */
[----:B------:R-:W-:Y:S02]  /*0290*/  SHF.R.U32.HI R83, RZ, 0x10, R75 ;  /* 0x00000010ff537819 */ /* 0x000fe4000001164b */
[----:B------:R-:W-:Y:S02]  /*02a0*/  SHF.R.U32.HI R84, RZ, 0x10, R73 ;  /* 0x00000010ff547819 */ /* 0x000fe40000011649 */
[----:B------:R-:W-:-:S02]  /*02b0*/  SHF.R.U64 R76, R64, 0x10, R65 ;  /* 0x00000010404c7819 */ /* 0x000fc40000001241 */
[----:B------:R-:W-:Y:S02]  /*02c0*/  PRMT R79, R79, 0x5410, R0 ;  /* 0x000054104f4f7816 */ /* 0x000fe40000000000 */
[----:B------:R-:W-:Y:S02]  /*02d0*/  PRMT R83, R83, 0x5410, R83 ;  /* 0x0000541053537816 */ /* 0x000fe40000000053 */
[----:B------:R-:W-:Y:S02]  /*02e0*/  PRMT R84, R84, 0x5410, R84 ;  /* 0x0000541054547816 */ /* 0x000fe40000000054 */
[----:B------:R-:W-:Y:S02]  /*02f0*/  PRMT R76, R76, 0x5410, R76 ;  /* 0x000054104c4c7816 */ /* 0x000fe4000000004c */
[--C-:B0-----:R-:W-:Y:S02]  /*0300*/  SHF.R.U64 R2, R58, 0x10, R59.reuse ;  /* 0x000000103a027819 */ /* 0x101fe4000000123b */
[----:B------:R-:W-:-:S02]  /*0310*/  SHF.R.U32.HI R3, RZ, 0x10, R59 ;  /* 0x00000010ff037819 */ /* 0x000fc4000001163b */
[----:B------:R-:W-:Y:S02]  /*0320*/  SHF.R.U32.HI R0, RZ, 0x10, R57 ;  /* 0x00000010ff007819 */ /* 0x000fe40000011639 */
[----:B------:R-:W-:Y:S02]  /*0330*/  SHF.R.U32.HI R85, RZ, 0x10, R71 ;  /* 0x00000010ff557819 */ /* 0x000fe40000011647 */
[----:B------:R-:W-:Y:S02]  /*0340*/  SHF.R.U32.HI R86, RZ, 0x10, R69 ;  /* 0x00000010ff567819 */ /* 0x000fe40000011645 */
[----:B------:R-:W-:Y:S02]  /*0350*/  SHF.R.U64 R11, R56, 0x10, R57 ;  /* 0x00000010380b7819 */ /* 0x000fe40000001239 */
[----:B------:R-:W-:Y:S02]  /*0360*/  PRMT R76, R2, 0x7610, R76 ;  /* 0x00007610024c7816 */ /* 0x000fe4000000004c */
[----:B------:R-:W-:-:S02]  /*0370*/  PRMT R83, R3, 0x7610, R83 ;  /* 0x0000761003537816 */ /* 0x000fc40000000053 */
[----:B------:R-:W-:Y:S02]  /*0380*/  PRMT R84, R0, 0x7610, R84 ;  /* 0x0000761000547816 */ /* 0x000fe40000000054 */
[----:B------:R-:W-:Y:S02]  /*0390*/  PRMT R85, R85, 0x5410, R85 ;  /* 0x0000541055557816 */ /* 0x000fe40000000055 */
[----:B------:R-:W-:Y:S02]  /*03a0*/  PRMT R86, R86, 0x5410, R86 ;  /* 0x0000541056567816 */ /* 0x000fe40000000056 */
[----:B------:R-:W-:Y:S02]  /*03b0*/  PRMT R11, R11, 0x5410, R11 ;  /* 0x000054100b0b7816 */ /* 0x000fe4000000000b */
[--C-:B------:R-:W-:Y:S02]  /*03c0*/  SHF.R.U64 R2, R54, 0x10, R55.reuse ;  /* 0x0000001036027819 */ /* 0x100fe40000001237 */
        /* <DEDUP_REMOVED lines=15> */
[--C-:B------:R-:W-:Y:S02]  /*04c0*/  SHF.R.U64 R82, R60, 0x10, R61.reuse ;  /* 0x000000103c527819 */ /* 0x100fe4000000123d */
[----:B------:R-:W-:Y:S02]  /*04d0*/  SHF.R.U32.HI R90, RZ, 0x10, R61 ;  /* 0x00000010ff5a7819 */ /* 0x000fe4000001163d */
[----:B------:R-:W-:Y:S02]  /*04e0*/  SHF.R.U64 R9, R48, 0x10, R49 ;  /* 0x0000001030097819 */ /* 0x000fe40000001231 */
[----:B------:R-:W-:-:S02]  /*04f0*/  PRMT R10, R2, 0x7610, R10 ;  /* 0x00007610020a7816 */ /* 0x000fc4000000000a */
        /* <DEDUP_REMOVED lines=8> */
[--C-:B------:R-:W-:Y:S02]  /*0580*/  SHF.R.U64 R0, R44, 0x10, R45.reuse ;  /* 0x000000102c007819 */ /* 0x100fe4000000122d */
[----:B------:R-:W-:Y:S02]  /*0590*/  SHF.R.U32.HI R2, RZ, 0x10, R45 ;  /* 0x00000010ff027819 */ /* 0x000fe4000001162d */
[----:B------:R-:W-:Y:S02]  /*05a0*/  PRMT R9, R3, 0x7610, R9 ;  /* 0x0000761003097816 */ /* 0x000fe40000000009 */
[----:B------:R-:W-:-:S02]  /*05b0*/  PRMT R89, R5, 0x7610, R89 ;  /* 0x0000761005597816 */ /* 0x000fc40000000059 */
[----:B------:R-:W-:Y:S02]  /*05c0*/  PRMT R82, R0, 0x7610, R82 ;  /* 0x0000761000527816 */ /* 0x000fe40000000052 */
[----:B------:R-:W-:-:S07]  /*05d0*/  PRMT R90, R2, 0x7610, R90 ;  /* 0x00007610025a7816 */ /* 0x000fce000000005a */
.L_x_848:
[----:B-1----:R-:W0:Y:S01]  /*05e0*/  LDC.64 R6, c[0x0][0x390] ;  /* 0x0000e400ff067b82 */ /* 0x002e220000000a00 */
[----:B------:R-:W-:-:S05]  /*05f0*/  LEA R3, R4, R91, 0x8 ;  /* 0x0000005b04037211 */ /* 0x000fca00078e40ff */
        /* <DEDUP_REMOVED lines=128> */
.L_x_860:
[----:B------:R-:W2:Y:S01]  /*0e00*/  LDC R12, c[0x0][0x3d0] ;  /* 0x0000f400ff0c7b82 */ /* 0x000ea20000000800 */
[----:B01----:R-:W-:Y:S01]  /*0e10*/  FADD.FTZ R8, R8, R5 ;  /* 0x0000000508087221 */ /* 0x003fe20000010000 */
[----:B------:R-:W0:Y:S06]  /*0e20*/  S2R R80, SR_TID.X ;  /* 0x0000000000507919 */ /* 0x000e2c0000002100 */
[----:B------:R-:W1:Y:S01]  /*0e30*/  @!P0 LDC.64 R6, c[0x0][0x3a0] ;  /* 0x0000e800ff068b82 */ /* 0x000e620000000a00 */
[----:B--2---:R-:W-:-:S06]  /*0e40*/  FFMA.FTZ R5, R8, 0.0009765625, R12 ;  /* 0x3a80000008057823 */ /* 0x004fcc000001000c */
[----:B------:R-:W2:Y:S01]  /*0e50*/  MUFU.RSQ R5, R5 ;  /* 0x0000000500057308 */ /* 0x000ea20000001400 */
[----:B-1----:R-:W-:-:S05]  /*0e60*/  @!P0 IMAD.WIDE R6, R4, 0x4, R6 ;  /* 0x0000000404068825 */ /* 0x002fca00078e0206 */
[----:B------:R1:W-:Y:S01]  /*0e70*/  @!P0 STG.E desc[UR4][R6.64], R2 ;  /* 0x0000000206008986 */ /* 0x0003e2000c101904 */
[----:B0-----:R-:W-:Y:S01]  /*0e80*/  LOP3.LUT P0, RZ, R80, 0x1f, RZ, 0xc0, !PT ;  /* 0x0000001f50ff7812 */ /* 0x001fe2000780c0ff */
[-C--:B--2---:R-:W-:Y:S01]  /*0e90*/  FMUL.FTZ R26, R26, R5.reuse ;  /* 0x000000051a1a7220 */ /* 0x084fe20000410000 */
[-C--:B------:R-:W-:Y:S01]  /*0ea0*/  FMUL.FTZ R12, R22, R5.reuse ;  /* 0x00000005160c7220 */ /* 0x080fe20000410000 */
[-C--:B------:R-:W-:Y:S01]  /*0eb0*/  FMUL.FTZ R8, R15, R5.reuse ;  /* 0x000000050f087220 */ /* 0x080fe20000410000 */
[-C--:B-1----:R-:W-:Y:S01]  /*0ec0*/  FMUL.FTZ R6, R18, R5.reuse ;  /* 0x0000000512067220 */ /* 0x082fe20000410000 */
[-C--:B------:R-:W-:Y:S01]  /*0ed0*/  FMUL.FTZ R22, R28, R5.reuse ;  /* 0x000000051c167220 */ /* 0x080fe20000410000 */
        /* <DEDUP_REMOVED lines=30> */
[----:B------:R-:W-:Y:S01]  /*10c0*/  HFMA2.BF16_V2 R25, R90.H1_H1, R8.H0_H0, R90.H0_H0 ;  /* 0x200000085a197231 */ /* 0x000fe20000240c5a */
[----:B------:R-:W-:Y:S01]  /*10d0*/  F2FP.BF16.F32.PACK_AB R39, RZ, R43 ;  /* 0x0000002bff27723e */ /* 0x000fe200000010ff */
[----:B------:R-:W-:Y:S01]  /*10e0*/  FMUL.FTZ R30, R37, R5 ;  /* 0x00000005251e7220 */ /* 0x000fe20000410000 */
[----:B------:R-:W-:Y:S01]  /*10f0*/  HFMA2.BF16_V2 R8, R87.H1_H1, R18.H0_H0, R87.H0_H0 ;  /* 0x2000001257087231 */ /* 0x000fe20000240c57 */
[----:B------:R-:W-:Y:S01]  /*1100*/  F2FP.BF16.F32.PACK_AB R14, RZ, R14 ;  /* 0x0000000eff0e723e */ /* 0x000fe200000010ff */
[----:B------:R-:W-:Y:S01]  /*1110*/  HFMA2.BF16_V2 R37, R61.H0_H0, R7.H0_H0, R45.H0_H0 ;  /* 0x200000073d257231 */ /* 0x000fe2000024082d */
[----:B------:R-:W-:Y:S01]  /*1120*/  F2FP.BF16.F32.PACK_AB R15, RZ, R15 ;  /* 0x0000000fff0f723e */ /* 0x000fe200000010ff */
[----:B------:R-:W-:Y:S01]  /*1130*/  HFMA2.BF16_V2 R18, R69.H0_H0, R31.H0_H0, R53.H0_H0 ;  /* 0x2000001f45127231 */ /* 0x000fe20000240835 */
[----:B------:R-:W-:Y:S01]  /*1140*/  F2FP.BF16.F32.PACK_AB R16, RZ, R16 ;  /* 0x00000010ff10723e */ /* 0x000fe200000010ff */
[----:B------:R-:W-:Y:S01]  /*1150*/  HFMA2.BF16_V2 R7, R86.H1_H1, R29.H0_H0, R86.H0_H0 ;  /* 0x2000001d56077231 */ /* 0x000fe20000240c56 */
[----:B------:R-:W-:Y:S01]  /*1160*/  F2FP.BF16.F32.PACK_AB R17, RZ, R17 ;  /* 0x00000011ff11723e */ /* 0x000fe200000010ff */
[----:B------:R-:W-:Y:S01]  /*1170*/  HFMA2.BF16_V2 R29, R73.H0_H0, R38.H0_H0, R57.H0_H0 ;  /* 0x20000026491d7231 */ /* 0x000fe20000240839 */
[----:B------:R-:W-:Y:S01]  /*1180*/  PRMT R31, R2, 0x5410, R0 ;  /* 0x00005410021f7816 */ /* 0x000fe20000000000 */
[----:B------:R-:W-:-:S02]  /*1190*/  HFMA2.BF16_V2 R0, R83.H1_H1, R39.H0_H0, R83.H0_H0 ;  /* 0x2000002753007231 */ /* 0x000fc40000240c53 */
[-C--:B------:R-:W-:Y:S01]  /*11a0*/  FMUL.FTZ R19, R19, R5.reuse ;  /* 0x0000000513137220 */ /* 0x080fe20000410000 */
[----:B------:R-:W-:Y:S01]  /*11b0*/  F2FP.BF16.F32.PACK_AB R40, RZ, R40 ;  /* 0x00000028ff28723e */ /* 0x000fe200000010ff */
[-C--:B------:R-:W-:Y:S01]  /*11c0*/  FMUL.FTZ R13, R23, R5.reuse ;  /* 0x00000005170d7220 */ /* 0x080fe20000410000 */
[--C-:B------:R-:W-:Y:S01]  /*11d0*/  PRMT R38, R60, 0x7610, R82.reuse ;  /* 0x000076103c267816 */ /* 0x100fe20000000052 */
[-C--:B------:R-:W-:Y:S01]  /*11e0*/  FMUL.FTZ R23, R33, R5.reuse ;  /* 0x0000000521177220 */ /* 0x080fe20000410000 */
[----:B------:R-:W-:Y:S01]  /*11f0*/  PRMT R39, R44, 0x5410, R82 ;  /* 0x000054102c277816 */ /* 0x000fe20000000052 */
[----:B------:R-:W-:Y:S01]  /*1200*/  HFMA2.BF16_V2 R2, R75.H0_H0, R40.H0_H0, R59.H0_H0 ;  /* 0x200000284b027231 */ /* 0x000fe2000024083b */
[----:B------:R-:W-:Y:S01]  /*1210*/  PRMT R14, R14, 0x5410, R15 ;  /* 0x000054100e0e7816 */ /* 0x000fe2000000000f */
[----:B------:R-:W-:Y:S01]  /*1220*/  FMUL.FTZ R81, R34, R5 ;  /* 0x0000000522517220 */ /* 0x000fe20000410000 */
[----:B------:R-:W-:Y:S01]  /*1230*/  PRMT R16, R16, 0x5410, R17 ;  /* 0x0000541010107816 */ /* 0x000fe20000000011 */
[----:B------:R-:W-:Y:S01]  /*1240*/  HFMA2.BF16_V2 R33, R67.H0_H0, R28.H0_H0, R51.H0_H0 ;  /* 0x2000001c43217231 */ /* 0x000fe20000240833 */
[----:B------:R-:W-:Y:S01]  /*1250*/  PRMT R15, R62, 0x7610, R79 ;  /* 0x000076103e0f7816 */ /* 0x000fe2000000004f */
[----:B------:R-:W-:Y:S01]  /*1260*/  HFMA2.BF16_V2 R40, R38, R31, R39 ;  /* 0x0000001f26287231 */ /* 0x000fe20000200027 */
[----:B------:R-:W-:-:S02]  /*1270*/  PRMT R17, R46, 0x5410, R9 ;  /* 0x000054102e117816 */ /* 0x000fc40000000009 */
[----:B------:R-:W-:Y:S01]  /*1280*/  F2FP.BF16.F32.PACK_AB R21, RZ, R19 ;  /* 0x00000013ff15723e */ /* 0x000fe200000010ff */
[-C--:B------:R-:W-:Y:S01]  /*1290*/  FMUL.FTZ R19, R24, R5.reuse ;  /* 0x0000000518137220 */ /* 0x080fe20000410000 */
[----:B------:R-:W-:Y:S01]  /*12a0*/  F2FP.BF16.F32.PACK_AB R20, RZ, R20 ;  /* 0x00000014ff14723e */ /* 0x000fe200000010ff */
[----:B------:R-:W-:Y:S01]  /*12b0*/  HFMA2.BF16_V2 R39, R15, R14, R17 ;  /* 0x0000000e0f277231 */ /* 0x000fe20000200011 */
[----:B------:R-:W-:Y:S01]  /*12c0*/  PRMT R14, R64, 0x7610, R76 ;  /* 0x00007610400e7816 */ /* 0x000fe2000000004c */
[----:B------:R-:W-:Y:S01]  /*12d0*/  FMUL.FTZ R24, R32, R5 ;  /* 0x0000000520187220 */ /* 0x000fe20000410000 */
[----:B------:R-:W-:Y:S01]  /*12e0*/  PRMT R15, R48, 0x7610, R9 ;  /* 0x00007610300f7816 */ /* 0x000fe20000000009 */
[----:B------:R-:W-:Y:S01]  /*12f0*/  HFMA2.BF16_V2 R21, R89.H1_H1, R21.H0_H0, R89.H0_H0 ;  /* 0x2000001559157231 */ /* 0x000fe20000240c59 */
[----:B------:R-:W-:Y:S02]  /*1300*/  F2FP.BF16.F32.PACK_AB R19, RZ, R19 ;  /* 0x00000013ff13723e */ /* 0x000fe400000010ff */
[----:B------:R-:W-:Y:S01]  /*1310*/  F2FP.BF16.F32.PACK_AB R22, RZ, R22 ;  /* 0x00000016ff16723e */ /* 0x000fe200000010ff */
[----:B------:R-:W-:Y:S01]  /*1320*/  HFMA2.BF16_V2 R38, R14, R16, R15 ;  /* 0x000000100e267231 */ /* 0x000fe2000020000f */
[----:B------:R-:W-:-:S02]  /*1330*/  PRMT R19, R19, 0x5410, R20 ;  /* 0x0000541013137816 */ /* 0x000fc40000000014 */
[--C-:B------:R-:W-:Y:S02]  /*1340*/  PRMT R14, R66, 0x5410, R77.reuse ;  /* 0x00005410420e7816 */ /* 0x100fe4000000004d */
        /* <DEDUP_REMOVED lines=8> */
[----:B------:R-:W-:Y:S01]  /*13d0*/  F2FP.BF16.F32.PACK_AB R27, RZ, R27 ;  /* 0x0000001bff1b723e */ /* 0x000fe200000010ff */
[----:B------:R-:W-:Y:S01]  /*13e0*/  HFMA2.BF16_V2 R31, R14, R22, R15 ;  /* 0x000000160e1f7231 */ /* 0x000fe2000020000f */
[----:B------:R-:W-:Y:S02]  /*13f0*/  F2FP.BF16.F32.PACK_AB R30, RZ, R30 ;  /* 0x0000001eff1e723e */ /* 0x000fe400000010ff */
[----:B------:R-:W-:Y:S02]  /*1400*/  PRMT R24, R24, 0x5410, R23 ;  /* 0x0000541018187816 */ /* 0x000fe40000000017 */
[----:B------:R-:W-:-:S02]  /*1410*/  PRMT R14, R70, 0x5410, R78 ;  /* 0x00005410460e7816 */ /* 0x000fc4000000004e */
[--C-:B------:R-:W-:Y:S02]  /*1420*/  PRMT R15, R54, 0x5410, R11.reuse ;  /* 0x00005410360f7816 */ /* 0x100fe4000000000b */
[----:B------:R-:W-:Y:S02]  /*1430*/  PRMT R16, R40, 0x7632, R16 ;  /* 0x0000763228107816 */ /* 0x000fe40000000010 */
[----:B------:R-:W-:Y:S01]  /*1440*/  PRMT R27, R27, 0x5410, R30 ;  /* 0x000054101b1b7816 */ /* 0x000fe2000000001e */
[----:B------:R-:W-:Y:S01]  /*1450*/  HFMA2.BF16_V2 R30, R14, R24, R15 ;  /* 0x000000180e1e7231 */ /* 0x000fe2000020000f */
[----:B------:R-:W-:Y:S02]  /*1460*/  PRMT R14, R72, 0x7610, R78 ;  /* 0x00007610480e7816 */ /* 0x000fe4000000004e */
[----:B------:R-:W-:Y:S02]  /*1470*/  PRMT R15, R56, 0x7610, R11 ;  /* 0x00007610380f7816 */ /* 0x000fe4000000000b */
[----:B------:R-:W-:-:S02]  /*1480*/  LOP3.LUT R16, R16, 0xffff, RZ, 0xc0, !PT ;  /* 0x0000ffff10107812 */ /* 0x000fc400078ec0ff */
[----:B------:R-:W-:Y:S02]  /*1490*/  PRMT R19, R39, 0x7632, R19 ;  /* 0x0000763227137816 */ /* 0x000fe40000000013 */
[----:B------:R-:W-:Y:S01]  /*14a0*/  F2FP.BF16.F32.PACK_AB R35, RZ, R35 ;  /* 0x00000023ff23723e */ /* 0x000fe200000010ff */
[----:B------:R-:W-:Y:S01]  /*14b0*/  HFMA2.BF16_V2 R14, R14, R27, R15 ;  /* 0x0000001b0e0e7231 */ /* 0x000fe2000020000f */
[----:B------:R-:W-:Y:S01]  /*14c0*/  F2FP.BF16.F32.PACK_AB R36, RZ, R36 ;  /* 0x00000024ff24723e */ /* 0x000fe200000010ff */
[----:B------:R-:W-:Y:S01]  /*14d0*/  IMAD.WIDE.U32 R16, R16, 0x10000, RZ ;  /* 0x0001000010107825 */ /* 0x000fe200078e00ff */
[----:B------:R-:W-:Y:S02]  /*14e0*/  F2FP.BF16.F32.PACK_AB R6, RZ, R6 ;  /* 0x00000006ff06723e */ /* 0x000fe400000010ff */
[----:B------:R-:W-:Y:S02]  /*14f0*/  PRMT R15, R37, 0x7610, R15 ;  /* 0x00007610250f7816 */ /* 0x000fe4000000000f */
[----:B------:R-:W-:Y:S01]  /*1500*/  LOP3.LUT R19, R19, 0xffff, RZ, 0xc0, !PT ;  /* 0x0000ffff13137812 */ /* 0x000fe200078ec0ff */
[----:B------:R-:W-:Y:S01]  /*1510*/  HFMA2.BF16_V2 R34, R63.H0_H0, R6.H0_H0, R47.H0_H0 ;  /* 0x200000063f227231 */ /* 0x000fe2000024082f */
[----:B------:R-:W-:Y:S01]  /*1520*/  F2FP.BF16.F32.PACK_AB R12, RZ, R12 ;  /* 0x0000000cff0c723e */ /* 0x000fe200000010ff */
[----:B------:R-:W-:Y:S01]  /*1530*/  HFMA2.BF16_V2 R6, R84.H1_H1, R41.H0_H0, R84.H0_H0 ;  /* 0x2000002954067231 */ /* 0x000fe20000240c54 */
[----:B------:R-:W-:-:S02]  /*1540*/  PRMT R27, R35, 0x5410, R36 ;  /* 0x00005410231b7816 */ /* 0x000fc40000000024 */
[----:B------:R-:W-:Y:S01]  /*1550*/  PRMT R22, R74, 0x5410, R79 ;  /* 0x000054104a167816 */ /* 0x000fe2000000004f */
[----:B------:R-:W-:Y:S01]  /*1560*/  HFMA2.BF16_V2 R32, R65.H0_H0, R12.H0_H0, R49.H0_H0 ;  /* 0x2000000c41207231 */ /* 0x000fe20000240831 */
[----:B------:R-:W-:Y:S01]  /*1570*/  PRMT R23, R58, 0x5410, R76 ;  /* 0x000054103a177816 */ /* 0x000fe2000000004c */
[----:B------:R-:W0:Y:S01]  /*1580*/  LDC.64 R36, c[0x0][0x398] ;  /* 0x0000e600ff247b82 */ /* 0x000e220000000a00 */
[----:B------:R-:W-:Y:S02]  /*1590*/  LOP3.LUT R26, R16, 0xffff, R40, 0xf8, !PT ;  /* 0x0000ffff101a7812 */ /* 0x000fe400078ef828 */
[----:B------:R-:W-:Y:S01]  /*15a0*/  LOP3.LUT R15, R17, 0xffff, R15, 0xf8, !PT ;  /* 0x0000ffff110f7812 */ /* 0x000fe200078ef80f */
[----:B------:R-:W-:-:S04]  /*15b0*/  IMAD.WIDE.U32 R16, R19, 0x10000, RZ ;  /* 0x0001000013107825 */ /* 0x000fc800078e00ff */
[----:B------:R-:W-:Y:S01]  /*15c0*/  HFMA2.BF16_V2 R27, R22, R27, R23 ;  /* 0x0000001b161b7231 */ /* 0x000fe20000200017 */
[----:B------:R-:W-:Y:S02]  /*15d0*/  PRMT R23, R20, 0x7632, R23 ;  /* 0x0000763214177816 */ /* 0x000fe40000000017 */
[----:B------:R-:W-:Y:S02]  /*15e0*/  PRMT R22, R38, 0x7632, R22 ;  /* 0x0000763226167816 */ /* 0x000fe40000000016 */
[----:B------:R-:W-:Y:S02]  /*15f0*/  PRMT R19, R34, 0x7610, R19 ;  /* 0x0000761022137816 */ /* 0x000fe40000000013 */
[----:B------:R-:W-:Y:S02]  /*1600*/  LOP3.LUT R24, R16, 0xffff, R39, 0xf8, !PT ;  /* 0x0000ffff10187812 */ /* 0x000fe400078ef827 */
[----:B------:R-:W-:Y:S02]  /*1610*/  PRMT R34, R32, 0x7610, R34 ;  /* 0x0000761020227816 */ /* 0x000fe40000000022 */
[----:B------:R-:W-:-:S02]  /*1620*/  LOP3.LUT R16, R23, 0xffff, RZ, 0xc0, !PT ;  /* 0x0000ffff17107812 */ /* 0x000fc400078ec0ff */
[----:B------:R-:W-:Y:S02]  /*1630*/  LOP3.LUT R22, R22, 0xffff, RZ, 0xc0, !PT ;  /* 0x0000ffff16167812 */ /* 0x000fe400078ec0ff */
[----:B------:R-:W-:Y:S02]  /*1640*/  PRMT R32, R33, 0x7610, R32 ;  /* 0x0000761021207816 */ /* 0x000fe40000000020 */
[----:B------:R-:W-:Y:S01]  /*1650*/  PRMT R33, R31, 0x7632, R33 ;  /* 0x000076321f217816 */ /* 0x000fe20000000021 */
[----:B------:R-:W-:Y:S01]  /*1660*/  IMAD.WIDE.U32 R22, R22, 0x10000, RZ ;  /* 0x0001000016167825 */ /* 0x000fe200078e00ff */
[----:B------:R-:W-:Y:S02]  /*1670*/  LOP3.LUT R19, R17, 0xffff, R19, 0xf8, !PT ;  /* 0x0000ffff11137812 */ /* 0x000fe400078ef813 */
[----:B------:R-:W-:Y:S01]  /*1680*/  LOP3.LUT R33, R33, 0xffff, RZ, 0xc0, !PT ;  /* 0x0000ffff21217812 */ /* 0x000fe200078ec0ff */
[----:B------:R-:W-:Y:S01]  /*1690*/  IMAD.WIDE.U32 R16, R16, 0x10000, RZ ;  /* 0x0001000010107825 */ /* 0x000fe200078e00ff */
[----:B------:R-:W-:-:S02]  /*16a0*/  F2FP.BF16.F32.PACK_AB R81, RZ, R81 ;  /* 0x00000051ff51723e */ /* 0x000fc400000010ff */
[----:B------:R-:W-:Y:S02]  /*16b0*/  PRMT R35, R30, 0x7632, R35 ;  /* 0x000076321e237816 */ /* 0x000fe40000000023 */
[----:B------:R-:W-:Y:S01]  /*16c0*/  LOP3.LUT R20, R16, 0xffff, R20, 0xf8, !PT ;  /* 0x0000ffff10147812 */ /* 0x000fe200078ef814 */
[----:B------:R-:W-:Y:S01]  /*16d0*/  HFMA2.BF16_V2 R28, R71.H0_H0, R81.H0_H0, R55.H0_H0 ;  /* 0x20000051471c7231 */ /* 0x000fe20000240837 */
[----:B------:R-:W-:Y:S01]  /*16e0*/  LOP3.LUT R32, R17, 0xffff, R32, 0xf8, !PT ;  /* 0x0000ffff11207812 */ /* 0x000fe200078ef820 */
[----:B------:R-:W-:Y:S01]  /*16f0*/  IMAD.WIDE.U32 R16, R33, 0x10000, RZ ;  /* 0x0001000021107825 */ /* 0x000fe200078e00ff */
[--C-:B------:R-:W-:Y:S02]  /*1700*/  LOP3.LUT R23, R23, 0xffff, R34.reuse, 0xf8, !PT ;  /* 0x0000ffff17177812 */ /* 0x100fe400078ef822 */
[----:B------:R-:W-:Y:S02]  /*1710*/  PRMT R34, R31, 0x7610, R34 ;  /* 0x000076101f227816 */ /* 0x000fe40000000022 */
[----:B------:R-:W-:-:S02]  /*1720*/  PRMT R31, R18, 0x7610, R31 ;  /* 0x00007610121f7816 */ /* 0x000fc4000000001f */
[----:B------:R-:W-:Y:S02]  /*1730*/  LOP3.LUT R35, R35, 0xffff, RZ, 0xc0, !PT ;  /* 0x0000ffff23237812 */ /* 0x000fe400078ec0ff */
[----:B------:R-:W-:Y:S02]  /*1740*/  PRMT R33, R14, 0x7632, R33 ;  /* 0x000076320e217816 */ /* 0x000fe40000000021 */
[--C-:B------:R-:W-:Y:S02]  /*1750*/  LOP3.LUT R18, R16, 0xffff, R34.reuse, 0xf8, !PT ;  /* 0x0000ffff10127812 */ /* 0x100fe400078ef822 */
[----:B------:R-:W-:Y:S01]  /*1760*/  LOP3.LUT R31, R17, 0xffff, R31, 0xf8, !PT ;  /* 0x0000ffff111f7812 */ /* 0x000fe200078ef81f */
[----:B------:R-:W-:Y:S01]  /*1770*/  IMAD.WIDE.U32 R16, R35, 0x10000, RZ ;  /* 0x0001000023107825 */ /* 0x000fe200078e00ff */
[----:B------:R-:W-:Y:S02]  /*1780*/  PRMT R34, R28, 0x7610, R34 ;  /* 0x000076101c227816 */ /* 0x000fe40000000022 */
[----:B------:R-:W-:-:S02]  /*1790*/  LOP3.LUT R28, R33, 0xffff, RZ, 0xc0, !PT ;  /* 0x0000ffff211c7812 */ /* 0x000fc400078ec0ff */
[----:B------:R-:W-:Y:S02]  /*17a0*/  PRMT R35, R30, 0x7610, R35 ;  /* 0x000076101e237816 */ /* 0x000fe40000000023 */
[----:B------:R-:W-:Y:S02]  /*17b0*/  PRMT R30, R27, 0x7632, R30 ;  /* 0x000076321b1e7816 */ /* 0x000fe4000000001e */
[----:B------:R-:W-:Y:S01]  /*17c0*/  PRMT R33, R29, 0x7610, R33 ;  /* 0x000076101d217816 */ /* 0x000fe20000000021 */
[----:B------:R-:W-:Y:S01]  /*17d0*/  IMAD.WIDE.U32 R28, R28, 0x10000, RZ ;  /* 0x000100001c1c7825 */ /* 0x000fe200078e00ff */
[----:B------:R-:W-:Y:S02]  /*17e0*/  F2FP.BF16.F32.PACK_AB R13, RZ, R13 ;  /* 0x0000000dff0d723e */ /* 0x000fe400000010ff */
[----:B------:R-:W-:Y:S02]  /*17f0*/  F2FP.BF16.F32.PACK_AB R80, RZ, R80 ;  /* 0x00000050ff50723e */ /* 0x000fe400000010ff */
[----:B------:R-:W-:Y:S01]  /*1800*/  LOP3.LUT R30, R30, 0xffff, RZ, 0xc0, !PT ;  /* 0x0000ffff1e1e7812 */ /* 0x000fe200078ec0ff */
[----:B------:R-:W-:Y:S01]  /*1810*/  HFMA2.BF16_V2 R13, R88.H1_H1, R13.H0_H0, R88.H0_H0 ;  /* 0x2000000d580d7231 */ /* 0x000fe20000240c58 */
[----:B------:R-:W-:Y:S01]  /*1820*/  LOP3.LUT R14, R28, 0xffff, R14, 0xf8, !PT ;  /* 0x0000ffff1c0e7812 */ /* 0x000fe200078ef80e */
[----:B------:R-:W-:Y:S01]  /*1830*/  HFMA2.BF16_V2 R12, R85.H1_H1, R80.H0_H0, R85.H0_H0 ;  /* 0x20000050550c7231 */ /* 0x000fe20000240c55 */
[----:B------:R-:W-:Y:S01]  /*1840*/  LOP3.LUT R33, R29, 0xffff, R33, 0xf8, !PT ;  /* 0x0000ffff1d217812 */ /* 0x000fe200078ef821 */
[----:B------:R-:W-:Y:S01]  /*1850*/  IMAD.WIDE.U32 R28, R30, 0x10000, RZ ;  /* 0x000100001e1c7825 */ /* 0x000fe200078e00ff */
[----:B------:R-:W-:-:S02]  /*1860*/  PRMT R30, R27, 0x7610, R30 ;  /* 0x000076101b1e7816 */ /* 0x000fc4000000001e */
[----:B------:R-:W-:Y:S02]  /*1870*/  PRMT R27, R2, 0x7610, R27 ;  /* 0x00007610021b7816 */ /* 0x000fe4000000001b */
[----:B------:R-:W-:Y:S02]  /*1880*/  LOP3.LUT R16, R16, 0xffff, R35, 0xf8, !PT ;  /* 0x0000ffff10107812 */ /* 0x000fe400078ef823 */
[----:B------:R-:W-:Y:S02]  /*1890*/  LOP3.LUT R17, R17, 0xffff, R34, 0xf8, !PT ;  /* 0x0000ffff11117812 */ /* 0x000fe400078ef822 */
[----:B------:R-:W1:Y:S01]  /*18a0*/  @!P0 LDC.64 R34, c[0x0][0x3a8] ;  /* 0x0000ea00ff228b82 */ /* 0x000e620000000a00 */
[----:B------:R-:W-:Y:S02]  /*18b0*/  LOP3.LUT R2, R28, 0xffff, R30, 0xf8, !PT ;  /* 0x0000ffff1c027812 */ /* 0x000fe400078ef81e */
[----:B------:R-:W-:Y:S02]  /*18c0*/  SHF.L.U32 R13, R13, 0x10, RZ ;  /* 0x000000100d0d7819 */ /* 0x000fe400000006ff */
[----:B------:R-:W-:-:S02]  /*18d0*/  SHF.L.U32 R12, R12, 0x10, RZ ;  /* 0x000000100c0c7819 */ /* 0x000fc400000006ff */
[----:B------:R-:W-:Y:S02]  /*18e0*/  LOP3.LUT R28, R29, 0xffff, R27, 0xf8, !PT ;  /* 0x0000ffff1d1c7812 */ /* 0x000fe400078ef81b */
[----:B------:R-:W-:Y:S02]  /*18f0*/  SHF.L.U32 R0, R0, 0x10, RZ ;  /* 0x0000001000007819 */ /* 0x000fe400000006ff */
[----:B------:R-:W-:Y:S02]  /*1900*/  LOP3.LUT R23, R23, R13, RZ, 0xfc, !PT ;  /* 0x0000000d17177212 */ /* 0x000fe400078efcff */
[----:B------:R-:W-:Y:S01]  /*1910*/  LOP3.LUT R17, R17, R12, RZ, 0xfc, !PT ;  /* 0x0000000c11117212 */ /* 0x000fe200078efcff */
[----:B0-----:R-:W-:Y:S01]  /*1920*/  IMAD.WIDE.U32 R12, R3, 0x8, R36 ;  /* 0x00000008030c7825 */ /* 0x001fe200078e0024 */
[----:B------:R-:W-:Y:S02]  /*1930*/  LOP3.LUT R3, R28, R0, RZ, 0xfc, !PT ;  /* 0x000000001c037212 */ /* 0x000fe400078efcff */
[----:B------:R-:W0:Y:S01]  /*1940*/  LDC.64 R28, c[0x0][0x380] ;  /* 0x0000e000ff1c7b82 */ /* 0x000e220000000a00 */
[----:B------:R-:W-:-:S02]  /*1950*/  SHF.L.U32 R25, R25, 0x10, RZ ;  /* 0x0000001019197819 */ /* 0x000fc400000006ff */
[----:B------:R-:W-:Y:S02]  /*1960*/  SHF.L.U32 R21, R21, 0x10, RZ ;  /* 0x0000001015157819 */ /* 0x000fe400000006ff */
[----:B------:R-:W-:Y:S02]  /*1970*/  SHF.L.U32 R8, R8, 0x10, RZ ;  /* 0x0000001008087819 */ /* 0x000fe400000006ff */
[----:B------:R-:W-:Y:S02]  /*1980*/  LOP3.LUT R27, R15, R25, RZ, 0xfc, !PT ;  /* 0x000000190f1b7212 */ /* 0x000fe400078efcff */
[----:B------:R-:W-:Y:S02]  /*1990*/  LOP3.LUT R25, R19, R21, RZ, 0xfc, !PT ;  /* 0x0000001513197212 */ /* 0x000fe400078efcff */
[----:B------:R-:W-:Y:S02]  /*19a0*/  SHF.L.U32 R7, R7, 0x10, RZ ;  /* 0x0000001007077819 */ /* 0x000fe400000006ff */
[----:B------:R-:W-:-:S02]  /*19b0*/  LOP3.LUT R21, R32, R8, RZ, 0xfc, !PT ;  /* 0x0000000820157212 */ /* 0x000fc400078efcff */
[----:B------:R-:W-:Y:S02]  /*19c0*/  SHF.L.U32 R8, R6, 0x10, RZ ;  /* 0x0000001006087819 */ /* 0x000fe400000006ff */
[----:B------:R-:W-:Y:S01]  /*19d0*/  LOP3.LUT R19, R31, R7, RZ, 0xfc, !PT ;  /* 0x000000071f137212 */ /* 0x000fe200078efcff */
[----:B-1----:R-:W-:Y:S01]  /*19e0*/  @!P0 IMAD.WIDE R6, R4, 0x4, R34 ;  /* 0x0000000404068825 */ /* 0x002fe200078e0222 */
[----:B------:R-:W-:Y:S02]  /*19f0*/  LOP3.LUT R22, R22, 0xffff, R38, 0xf8, !PT ;  /* 0x0000ffff16167812 */ /* 0x000fe400078ef826 */
[----:B------:R-:W-:Y:S02]  /*1a00*/  LOP3.LUT R15, R33, R8, RZ, 0xfc, !PT ;  /* 0x00000008210f7212 */ /* 0x000fe400078efcff */
[----:B------:R1:W-:Y:S01]  /*1a10*/  @!P0 STG.E desc[UR4][R6.64], R5 ;  /* 0x0000000506008986 */ /* 0x0003e2000c101904 */
[----:B0-----:R-:W-:-:S03]  /*1a20*/  LEA R4, R28, R4, 0x2 ;  /* 0x000000041c047211 */ /* 0x001fc600078e10ff */
[----:B------:R1:W-:Y:S01]  /*1a30*/  STG.E.64 desc[UR4][R12.64], R26 ;  /* 0x0000001a0c007986 */ /* 0x0003e2000c101b04 */
[----:B------:R-:W-:-:S03]  /*1a40*/  ISETP.GE.AND P0, PT, R4, R29, PT ;  /* 0x0000001d0400720c */ /* 0x000fc60003f06270 */
        /* <DEDUP_REMOVED lines=9> */
.L_x_847:
[----:B------:R-:W-:Y:S01]  /*1ae0*/  HFMA2 R7, -RZ, RZ, 0, 5.9604644775390625e-08 ;  /* 0x00000001ff077431 */ /* 0x000fe200000001ff */
[----:B------:R-:W-:Y:S01]  /*1af0*/  BSSY B0, `(.L_x_849) ;  /* 0x0000007000007945 */ /* 0x000fe20003800000 */
[----:B------:R-:W-:Y:S02]  /*1b00*/  MOV R8, R0 ;  /* 0x0000000000087202 */ /* 0x000fe40000000f00 */
[----:B------:R-:W-:Y:S02]  /*1b10*/  MOV R6, 0x1f ;  /* 0x0000001f00067802 */ /* 0x000fe40000000f00 */
[----:B------:R-:W-:-:S07]  /*1b20*/  MOV R5, 0xffffffff ;  /* 0xffffffff00057802 */ /* 0x000fce0000000f00 */
[----:B------:R-:W-:Y:S05]  /*1b30*/  WARPSYNC.COLLECTIVE R5, `(.L_x_850) ;  /* 0x0000000005087348 */ /* 0x000fea0003c00000 */
[----:B------:R0:W1:Y:S02]  /*1b40*/  SHFL.BFLY P1, R5, R8, R7, R6 ;  /* 0x0c00000708057389 */ /* 0x0000640000020006 */
[----:B01----:R-:W-:Y:S05]  /*1b50*/  ENDCOLLECTIVE ;  /* 0x000000000000791b */ /* 0x003fea0003800000 */
.L_x_850:
[----:B------:R-:W-:Y:S05]  /*1b60*/  BSYNC B0 ;  /* 0x0000000000007941 */ /* 0x000fea0003800000 */
.L_x_849:
[----:B------:R-:W-:Y:S01]  /*1b70*/  FADD.FTZ R0, R0, R5 ;  /* 0x0000000500007221 */ /* 0x000fe20000010000 */
[----:B------:R-:W-:Y:S01]  /*1b80*/  HFMA2 R7, -RZ, RZ, 0, 1.1920928955078125e-07 ;  /* 0x00000002ff077431 */ /* 0x000fe200000001ff */
[----:B------:R-:W-:Y:S02]  /*1b90*/  MOV R5, 0xffffffff ;  /* 0xffffffff00057802 */ /* 0x000fe40000000f00 */
[----:B------:R-:W-:Y:S02]  /*1ba0*/  MOV R6, 0x1f ;  /* 0x0000001f00067802 */ /* 0x000fe40000000f00 */
[----:B------:R-:W-:-:S07]  /*1bb0*/  MOV R8, R0 ;  /* 0x0000000000087202 */ /* 0x000fce0000000f00 */
[----:B------:R-:W-:Y:S05]  /*1bc0*/  WARPSYNC.COLLECTIVE R5, `(.L_x_851) ;  /* 0x0000000005087348 */ /* 0x000fea0003c00000 */
[----:B------:R0:W1:Y:S02]  /*1bd0*/  SHFL.BFLY P1, R5, R8, R7, R6 ;  /* 0x0c00000708057389 */ /* 0x0000640000020006 */
[----:B01----:R-:W-:Y:S05]  /*1be0*/  ENDCOLLECTIVE ;  /* 0x000000000000791b */ /* 0x003fea0003800000 */
.L_x_851:
[----:B------:R-:W-:Y:S02]  /*1bf0*/  HFMA2 R7, -RZ, RZ, 0, 2.384185791015625e-07 ;  /* 0x00000004ff077431 */ /* 0x000fe400000001ff */
[----:B------:R-:W-:Y:S01]  /*1c00*/  FADD.FTZ R0, R0, R5 ;  /* 0x0000000500007221 */ /* 0x000fe20000010000 */
[----:B------:R-:W-:-:S04]  /*1c10*/  MOV R5, 0xffffffff ;  /* 0xffffffff00057802 */ /* 0x000fc80000000f00 */
[----:B------:R-:W-:-:S07]  /*1c20*/  MOV R8, R0 ;  /* 0x0000000000087202 */ /* 0x000fce0000000f00 */
[----:B------:R-:W-:Y:S05]  /*1c30*/  WARPSYNC.COLLECTIVE R5, `(.L_x_852) ;  /* 0x0000000005087348 */ /* 0x000fea0003c00000 */
[----:B------:R0:W1:Y:S02]  /*1c40*/  SHFL.BFLY P1, R5, R8, R7, R6 ;  /* 0x0c00000708057389 */ /* 0x0000640000020006 */
[----:B01----:R-:W-:Y:S05]  /*1c50*/  ENDCOLLECTIVE ;  /* 0x000000000000791b */ /* 0x003fea0003800000 */
.L_x_852:
[----:B------:R-:W-:Y:S02]  /*1c60*/  HFMA2 R7, -RZ, RZ, 0, 4.76837158203125e-07 ;  /* 0x00000008ff077431 */ /* 0x000fe400000001ff */
[----:B------:R-:W-:Y:S01]  /*1c70*/  FADD.FTZ R0, R0, R5 ;  /* 0x0000000500007221 */ /* 0x000fe20000010000 */
[----:B------:R-:W-:-:S04]  /*1c80*/  MOV R5, 0xffffffff ;  /* 0xffffffff00057802 */ /* 0x000fc80000000f00 */
[----:B------:R-:W-:-:S07]  /*1c90*/  MOV R8, R0 ;  /* 0x0000000000087202 */ /* 0x000fce0000000f00 */
[----:B------:R-:W-:Y:S05]  /*1ca0*/  WARPSYNC.COLLECTIVE R5, `(.L_x_853) ;  /* 0x0000000005087348 */ /* 0x000fea0003c00000 */
[----:B------:R0:W1:Y:S02]  /*1cb0*/  SHFL.BFLY P1, R5, R8, R7, R6 ;  /* 0x0c00000708057389 */ /* 0x0000640000020006 */
[----:B01----:R-:W-:Y:S05]  /*1cc0*/  ENDCOLLECTIVE ;  /* 0x000000000000791b */ /* 0x003fea0003800000 */
.L_x_853:
[----:B------:R-:W-:Y:S02]  /*1cd0*/  HFMA2 R7, -RZ, RZ, 0, 9.5367431640625e-07 ;  /* 0x00000010ff077431 */ /* 0x000fe400000001ff */
[----:B------:R-:W-:Y:S01]  /*1ce0*/  FADD.FTZ R0, R0, R5 ;  /* 0x0000000500007221 */ /* 0x000fe20000010000 */
[----:B------:R-:W-:-:S04]  /*1cf0*/  MOV R5, 0xffffffff ;  /* 0xffffffff00057802 */ /* 0x000fc80000000f00 */
[----:B------:R-:W-:-:S07]  /*1d00*/  MOV R8, R0 ;  /* 0x0000000000087202 */ /* 0x000fce0000000f00 */
[----:B------:R-:W-:Y:S05]  /*1d10*/  WARPSYNC.COLLECTIVE R5, `(.L_x_854) ;  /* 0x0000000005087348 */ /* 0x000fea0003c00000 */
[----:B------:R0:W1:Y:S02]  /*1d20*/  SHFL.BFLY P1, R5, R8, R7, R6 ;  /* 0x0c00000708057389 */ /* 0x0000640000020006 */
[----:B01----:R-:W-:Y:S05]  /*1d30*/  ENDCOLLECTIVE ;  /* 0x000000000000791b */ /* 0x003fea0003800000 */
.L_x_854:
[----:B------:R-:W-:Y:S02]  /*1d40*/  HFMA2 R7, -RZ, RZ, 0, 5.9604644775390625e-08 ;  /* 0x00000001ff077431 */ /* 0x000fe400000001ff */
[----:B------:R-:W-:-:S04]  /*1d50*/  FADD.FTZ R0, R0, R5 ;  /* 0x0000000500007221 */ /* 0x000fc80000010000 */
        /* <DEDUP_REMOVED lines=69> */
.L_x_855:
[----:B------:R-:W-:Y:S02]  /*21b0*/  HFMA2 R7, -RZ, RZ, 0, 1.1920928955078125e-07 ;  /* 0x00000002ff077431 */ /* 0x000fe400000001ff */
[----:B------:R-:W-:Y:S01]  /*21c0*/  FADD.FTZ R8, R8, R5 ;  /* 0x0000000508087221 */ /* 0x000fe20000010000 */
[----:B------:R-:W-:-:S07]  /*21d0*/  MOV R5, 0xffffffff ;  /* 0xffffffff00057802 */ /* 0x000fce0000000f00 */
[----:B------:R-:W-:Y:S05]  /*21e0*/  WARPSYNC.COLLECTIVE R5, `(.L_x_856) ;  /* 0x0000000005087348 */ /* 0x000fea0003c00000 */
[----:B------:R0:W1:Y:S02]  /*21f0*/  SHFL.BFLY P1, R5, R8, R7, R6 ;  /* 0x0c00000708057389 */ /* 0x0000640000020006 */
[----:B01----:R-:W-:Y:S05]  /*2200*/  ENDCOLLECTIVE ;  /* 0x000000000000791b */ /* 0x003fea0003800000 */
.L_x_856:
[----:B------:R-:W-:Y:S02]  /*2210*/  HFMA2 R7, -RZ, RZ, 0, 2.384185791015625e-07 ;  /* 0x00000004ff077431 */ /* 0x000fe400000001ff */
[----:B------:R-:W-:Y:S01]  /*2220*/  FADD.FTZ R8, R8, R5 ;  /* 0x0000000508087221 */ /* 0x000fe20000010000 */
[----:B------:R-:W-:-:S07]  /*2230*/  MOV R5, 0xffffffff ;  /* 0xffffffff00057802 */ /* 0x000fce0000000f00 */
[----:B------:R-:W-:Y:S05]  /*2240*/  WARPSYNC.COLLECTIVE R5, `(.L_x_857) ;  /* 0x0000000005087348 */ /* 0x000fea0003c00000 */
[----:B------:R0:W1:Y:S02]  /*2250*/  SHFL.BFLY P1, R5, R8, R7, R6 ;  /* 0x0c00000708057389 */ /* 0x0000640000020006 */
[----:B01----:R-:W-:Y:S05]  /*2260*/  ENDCOLLECTIVE ;  /* 0x000000000000791b */ /* 0x003fea0003800000 */
.L_x_857:
[----:B------:R-:W-:Y:S02]  /*2270*/  HFMA2 R7, -RZ, RZ, 0, 4.76837158203125e-07 ;  /* 0x00000008ff077431 */ /* 0x000fe400000001ff */
[----:B------:R-:W-:Y:S01]  /*2280*/  FADD.FTZ R8, R8, R5 ;  /* 0x0000000508087221 */ /* 0x000fe20000010000 */
[----:B------:R-:W-:-:S07]  /*2290*/  MOV R5, 0xffffffff ;  /* 0xffffffff00057802 */ /* 0x000fce0000000f00 */
[----:B------:R-:W-:Y:S05]  /*22a0*/  WARPSYNC.COLLECTIVE R5, `(.L_x_858) ;  /* 0x0000000005087348 */ /* 0x000fea0003c00000 */
[----:B------:R0:W1:Y:S02]  /*22b0*/  SHFL.BFLY P1, R5, R8, R7, R6 ;  /* 0x0c00000708057389 */ /* 0x0000640000020006 */
[----:B01----:R-:W-:Y:S05]  /*22c0*/  ENDCOLLECTIVE ;  /* 0x000000000000791b */ /* 0x003fea0003800000 */
.L_x_858:
[----:B------:R-:W-:Y:S02]  /*22d0*/  HFMA2 R7, -RZ, RZ, 0, 9.5367431640625e-07 ;  /* 0x00000010ff077431 */ /* 0x000fe400000001ff */
[----:B------:R-:W-:Y:S01]  /*22e0*/  FADD.FTZ R8, R8, R5 ;  /* 0x0000000508087221 */ /* 0x000fe20000010000 */
[----:B------:R-:W-:-:S07]  /*22f0*/  MOV R5, 0xffffffff ;  /* 0xffffffff00057802 */ /* 0x000fce0000000f00 */
[----:B------:R-:W-:Y:S05]  /*2300*/  WARPSYNC.COLLECTIVE R5, `(.L_x_859) ;  /* 0x0000000005087348 */ /* 0x000fea0003c00000 */
[----:B------:R0:W1:Y:S02]  /*2310*/  SHFL.BFLY P1, R5, R8, R7, R6 ;  /* 0x0c00000708057389 */ /* 0x0000640000020006 */
[----:B01----:R-:W-:Y:S05]  /*2320*/  ENDCOLLECTIVE ;  /* 0x000000000000791b */ /* 0x003fea0003800000 */
.L_x_859:
[----:B------:R-:W-:Y:S05]  /*2330*/  BRA `(.L_x_860) ;  /* 0xffffffe800b07947 */ /* 0x000fea000383ffff */
.L_x_861:
        /* <DEDUP_REMOVED lines=12> */
.L_x_1117:


//--------------------- .text._ZN10layer_norm13ln_fwd_kernelINS_13Kernel_traitsI13__nv_bfloat16S2_S2_fjLj1024ELj1ELj4ELj1ELj16ENS_18Kernel_traits_baseILj1024ES2_S2_S2_fjLj128EEEEEEEvNS_9FwdParamsE --------------------------
	.section	.text._ZN10layer_norm13ln_fwd_kernelINS_13Kernel_traitsI13__nv_bfloat16S2_S2_fjLj1024ELj1ELj4ELj1ELj16ENS_18Kernel_traits_baseILj1024ES2_S2_S2_fjLj128EEEEEEEvNS_9FwdParamsE,"ax",@progbits
	.align	128
        .global         _ZN10layer_norm13ln_fwd_kernelINS_13Kernel_traitsI13__nv_bfloat16S2_S2_fjLj1024ELj1ELj4ELj1ELj16ENS_18Kernel_traits_baseILj1024ES2_S2_S2_fjLj128EEEEEEEvNS_9FwdParamsE
        .type           _ZN10layer_norm13ln_fwd_kernelINS_13Kernel_traitsI13__nv_bfloat16S2_S2_fjLj1024ELj1ELj4ELj1ELj16ENS_18Kernel_traits_baseILj1024ES2_S2_S2_fjLj128EEEEEEEvNS_9FwdParamsE,@function
        .size           _ZN10layer_norm13ln_fwd_kernelINS_13Kernel_traitsI13__nv_bfloat16S2_S2_fjLj1024ELj1ELj4ELj1ELj16ENS_18Kernel_traits_baseILj1024ES2_S2_S2_fjLj128EEEEEEEvNS_9FwdParamsE,(.L_x_1118 - _ZN10layer_norm13ln_fwd_kernelINS_13Kernel_traitsI13__nv_bfloat16S2_S2_fjLj1024ELj1ELj4ELj1ELj16ENS_18Kernel_traits_baseILj1024ES2_S2_S2_fjLj128EEEEEEEvNS_9FwdParamsE)
        .other          _ZN10layer_norm13ln_fwd_kernelINS_13Kernel_traitsI13__nv_bfloat16S2_S2_fjLj1024ELj1ELj4ELj1ELj16ENS_18Kernel_traits_baseILj1024ES2_S2_S2_fjLj128EEEEEEEvNS_9FwdParamsE,@"STO_CUDA_ENTRY STV_DEFAULT"
_ZN10layer_norm13ln_fwd_kernelINS_13Kernel_traitsI13__nv_bfloat16S2_S2_fjLj1024ELj1ELj4ELj1ELj16ENS_18Kernel_traits_baseILj1024ES2_S2_S2_fjLj128EEEEEEEvNS_9FwdParamsE:
.text._ZN10layer_norm13ln_fwd_kernelINS_13Kernel_traitsI13__nv_bfloat16S2_S2_fjLj1024ELj1ELj4ELj1ELj16ENS_18Kernel_traits_baseILj1024ES2_S2_S2_fjLj128EEEEEEEvNS_9FwdParamsE:
        /* <DEDUP_REMOVED lines=22> */
[----:B------:R0:W5:Y:S02]  /*0160*/  LDG.E.128 R36, desc[UR4][R40.64] ;  /* 0x0000000428247981 */ /* 0x000164000c1e1d00 */
.L_x_863:
[----:B--2---:R-:W1:Y:S01]  /*0170*/  LDC.64 R56, c[0x0][0x390] ;  /* 0x0000e400ff387b82 */ /* 0x004e620000000a00 */
[----:B------:R-:W-:-:S05]  /*0180*/  LEA R2, R3, R4, 0x7 ;  /* 0x0000000403027211 */ /* 0x000fca00078e38ff */
[----:B-1----:R-:W-:-:S05]  /*0190*/  IMAD.WIDE.U32 R56, R2, 0x10, R56 ;  /* 0x0000001002387825 */ /* 0x002fca00078e0038 */
[----:B0-----:R-:W2:Y:S04]  /*01a0*/  LDG.E.128 R40, desc[UR4][R56.64] ;  /* 0x0000000438287981 */ /* 0x001ea8000c1e1d00 */
[----:B------:R-:W3:Y:S04]  /*01b0*/  LDG.E.128 R44, desc[UR4][R56.64+0x200] ;  /* 0x00020004382c7981 */ /* 0x000ee8000c1e1d00 */
[----:B------:R0:W4:Y:S04]  /*01c0*/  LDG.E.128 R48, desc[UR4][R56.64+0x400] ;  /* 0x0004000438307981 */ /* 0x000128000c1e1d00 */
[----:B------:R-:W3:Y:S01]  /*01d0*/  LDG.E.128 R52, desc[UR4][R56.64+0x600] ;  /* 0x0006000438347981 */ /* 0x000ee2000c1e1d00 */
        /* <DEDUP_REMOVED lines=10> */
[----:B---3--:R-:W-:-:S03]  /*0280*/  SHF.L.U32 R70, R55, 0x10, RZ ;  /* 0x0000001037467819 */ /* 0x008fc600000006ff */
[--C-:B------:R-:W-:Y:S01]  /*0290*/  FADD.FTZ R41, R7, R40.reuse ;  /* 0x0000002807297221 */ /* 0x100fe20000010000 */
[C---:B------:R-:W-:Y:S02]  /*02a0*/  PRMT R40, R42.reuse, 0x7632, R40 ;  /* 0x000076322a287816 */ /* 0x040fe40000000028 */
[----:B------:R-:W-:Y:S01]  /*02b0*/  SHF.L.U32 R42, R42, 0x10, RZ ;  /* 0x000000102a2a7819 */ /* 0x000fe200000006ff */
[----:B------:R-:W-:Y:S01]  /*02c0*/  FADD.FTZ R41, R6, R41 ;  /* 0x0000002906297221 */ /* 0x000fe20000010000 */
[----:B------:R-:W-:-:S03]  /*02d0*/  SHF.L.U32 R40, R40, 0x10, RZ ;  /* 0x0000001028287819 */ /* 0x000fc600000006ff */
[--C-:B0-----:R-:W-:Y:S01]  /*02e0*/  FADD.FTZ R57, R42, R41.reuse ;  /* 0x000000292a397221 */ /* 0x101fe20000010000 */
[C---:B------:R-:W-:Y:S02]  /*02f0*/  PRMT R41, R43.reuse, 0x7632, R41 ;  /* 0x000076322b297816 */ /* 0x040fe40000000029 */
[----:B------:R-:W-:Y:S01]  /*0300*/  SHF.L.U32 R43, R43, 0x10, RZ ;  /* 0x000000102b2b7819 */ /* 0x000fe200000006ff */
[--C-:B------:R-:W-:Y:S01]  /*0310*/  FADD.FTZ R56, R40, R57.reuse ;  /* 0x0000003928387221 */ /* 0x100fe20000010000 */
[----:B------:R-:W-:Y:S02]  /*0320*/  SHF.L.U32 R41, R41, 0x10, RZ ;  /* 0x0000001029297819 */ /* 0x000fe400000006ff */
[C---:B------:R-:W-:Y:S01]  /*0330*/  PRMT R57, R44.reuse, 0x7632, R57 ;  /* 0x000076322c397816 */ /* 0x040fe20000000039 */
        /* <DEDUP_REMOVED lines=145> */
.L_x_875:
[----:B------:R-:W2:Y:S01]  /*0c50*/  LDC R67, c[0x0][0x3d0] ;  /* 0x0000f400ff437b82 */ /* 0x000ea20000000800 */
[----:B01----:R-:W-:Y:S01]  /*0c60*/  FADD.FTZ R76, R76, R71 ;  /* 0x000000474c4c7221 */ /* 0x003fe20000010000 */
[----:B------:R-:W0:Y:S06]  /*0c70*/  S2R R69, SR_TID.X ;  /* 0x0000000000457919 */ /* 0x000e2c0000002100 */
[----:B------:R-:W1:Y:S01]  /*0c80*/  @!P0 LDC.64 R48, c[0x0][0x3a0] ;  /* 0x0000e800ff308b82 */ /* 0x000e620000000a00 */
[----:B--2---:R-:W-:-:S07]  /*0c90*/  FFMA.FTZ R67, R76, 0.0009765625, R67 ;  /* 0x3a8000004c437823 */ /* 0x004fce0000010043 */
[----:B------:R-:W2:Y:S01]  /*0ca0*/  LDC.64 R76, c[0x0][0x398] ;  /* 0x0000e600ff4c7b82 */ /* 0x000ea20000000a00 */
[----:B------:R-:W3:Y:S01]  /*0cb0*/  MUFU.RSQ R67, R67 ;  /* 0x0000004300437308 */ /* 0x000ee20000001400 */
[----:B-1----:R-:W-:-:S05]  /*0cc0*/  @!P0 IMAD.WIDE R48, R3, 0x4, R48 ;  /* 0x0000000403308825 */ /* 0x002fca00078e0230 */
[----:B------:R1:W-:Y:S01]  /*0cd0*/  @!P0 STG.E desc[UR4][R48.64], R55 ;  /* 0x0000003730008986 */ /* 0x0003e2000c101904 */
[----:B0-----:R-:W-:Y:S01]  /*0ce0*/  LOP3.LUT P0, RZ, R69, 0x1f, RZ, 0xc0, !PT ;  /* 0x0000001f45ff7812 */ /* 0x001fe2000780c0ff */
[-C--:B---3--:R-:W-:Y:S01]  /*0cf0*/  FMUL.FTZ R56, R56, R67.reuse ;  /* 0x0000004338387220 */ /* 0x088fe20000410000 */
[-C--:B------:R-:W-:Y:S01]  /*0d00*/  FMUL.FTZ R6, R6, R67.reuse ;  /* 0x0000004306067220 */ /* 0x080fe20000410000 */
[-C--:B------:R-:W-:Y:S01]  /*0d10*/  FMUL.FTZ R7, R7, R67.reuse ;  /* 0x0000004307077220 */ /* 0x080fe20000410000 */
[-C--:B-1----:R-:W-:Y:S01]  /*0d20*/  FMUL.FTZ R49, R43, R67.reuse ;  /* 0x000000432b317220 */ /* 0x082fe20000410000 */
[-C--:B------:R-:W-:Y:S01]  /*0d30*/  FMUL.FTZ R55, R45, R67.reuse ;  /* 0x000000432d377220 */ /* 0x080fe20000410000 */
[-C--:B------:R-:W-:Y:S01]  /*0d40*/  FMUL.FTZ R48, R42, R67.reuse ;  /* 0x000000432a307220 */ /* 0x080fe20000410000 */
[----:B------:R-:W-:Y:S01]  /*0d50*/  F2FP.BF16.F32.PACK_AB R45, RZ, R56 ;  /* 0x00000038ff2d723e */ /* 0x000fe200000010ff */
[----:B------:R-:W-:Y:S01]  /*0d60*/  FMUL.FTZ R56, R58, R67 ;  /* 0x000000433a387220 */ /* 0x000fe20000410000 */
[----:B------:R-:W-:Y:S01]  /*0d70*/  F2FP.BF16.F32.PACK_AB R42, RZ, R6 ;  /* 0x00000006ff2a723e */ /* 0x000fe200000010ff */
[----:B--2---:R-:W-:-:S04]  /*0d80*/  IMAD.WIDE.U32 R76, R2, 0x10, R76 ;  /* 0x00000010024c7825 */ /* 0x004fc800078e004c */
[-C--:B------:R-:W-:Y:S01]  /*0d90*/  FMUL.FTZ R6, R41, R67.reuse ;  /* 0x0000004329067220 */ /* 0x080fe20000410000 */
[----:B------:R-:W-:Y:S01]  /*0da0*/  FMUL.FTZ R58, R46, R67 ;  /* 0x000000432e3a7220 */ /* 0x000fe20000410000 */
        /* <DEDUP_REMOVED lines=11> */
[----:B------:R-:W-:Y:S01]  /*0e60*/  FMUL.FTZ R69, R50, R67 ;  /* 0x0000004332457220 */ /* 0x000fe20000410000 */
[----:B------:R-:W-:Y:S01]  /*0e70*/  F2FP.BF16.F32.PACK_AB R60, RZ, R47 ;  /* 0x0000002fff3c723e */ /* 0x000fe200000010ff */
[-C--:B------:R-:W-:Y:S01]  /*0e80*/  FMUL.FTZ R6, R61, R67.reuse ;  /* 0x000000433d067220 */ /* 0x080fe20000410000 */
        /* <DEDUP_REMOVED lines=8> */
[----:B------:R-:W-:Y:S01]  /*0f10*/  F2FP.BF16.F32.PACK_AB R52, RZ, R64 ;  /* 0x00000040ff34723e */ /* 0x000fe200000010ff */
[----:B------:R-:W0:Y:S01]  /*0f20*/  @!P0 LDC.64 R6, c[0x0][0x3a8] ;  /* 0x0000ea00ff068b82 */ /* 0x000e220000000a00 */
[----:B------:R-:W-:Y:S01]  /*0f30*/  F2FP.BF16.F32.PACK_AB R65, RZ, R46 ;  /* 0x0000002eff41723e */ /* 0x000fe200000010ff */
[----:B------:R-:W-:Y:S01]  /*0f40*/  FMUL.FTZ R66, R66, R67 ;  /* 0x0000004342427220 */ /* 0x000fe20000410000 */
[----:B------:R-:W-:Y:S01]  /*0f50*/  F2FP.BF16.F32.PACK_AB R64, RZ, R47 ;  /* 0x0000002fff40723e */ /* 0x000fe200000010ff */
[-C--:B------:R-:W-:Y:S01]  /*0f60*/  FMUL.FTZ R54, R54, R67.reuse ;  /* 0x0000004336367220 */ /* 0x080fe20000410000 */
        /* <DEDUP_REMOVED lines=8> */
[----:B------:R-:W-:Y:S01]  /*0ff0*/  FMUL.FTZ R63, R63, R67 ;  /* 0x000000433f3f7220 */ /* 0x000fe20000410000 */
[----:B------:R-:W-:-:S02]  /*1000*/  F2FP.BF16.F32.PACK_AB R54, RZ, R46 ;  /* 0x0000002eff36723e */ /* 0x000fc400000010ff */
[----:B------:R-:W-:Y:S02]  /*1010*/  F2FP.BF16.F32.PACK_AB R66, RZ, R47 ;  /* 0x0000002fff42723e */ /* 0x000fe400000010ff */
[----:B------:R-:W1:Y:S01]  /*1020*/  LDC.64 R46, c[0x0][0x380] ;  /* 0x0000e000ff2e7b82 */ /* 0x000e620000000a00 */
[----:B------:R-:W-:Y:S02]  /*1030*/  F2FP.BF16.F32.PACK_AB R5, RZ, R0 ;  /* 0x00000000ff05723e */ /* 0x000fe400000010ff */
[----:B------:R-:W-:Y:S01]  /*1040*/  F2FP.BF16.F32.PACK_AB R0, RZ, R71 ;  /* 0x00000047ff00723e */ /* 0x000fe200000010ff */
[----:B------:R-:W-:Y:S01]  /*1050*/  FMUL.FTZ R71, R75, R67 ;  /* 0x000000434b477220 */ /* 0x000fe20000410000 */
[----:B------:R-:W-:Y:S01]  /*1060*/  F2FP.BF16.F32.PACK_AB R56, RZ, R56 ;  /* 0x00000038ff38723e */ /* 0x000fe200000010ff */
[----:B0-----:R-:W-:Y:S01]  /*1070*/  @!P0 IMAD.WIDE R6, R3, 0x4, R6 ;  /* 0x0000000403068825 */ /* 0x001fe200078e0206 */
[----:B------:R-:W-:Y:S02]  /*1080*/  F2FP.BF16.F32.PACK_AB R58, RZ, R58 ;  /* 0x0000003aff3a723e */ /* 0x000fe400000010ff */
[----:B------:R-:W-:-:S02]  /*1090*/  F2FP.BF16.F32.PACK_AB R48, RZ, R48 ;  /* 0x00000030ff30723e */ /* 0x000fc400000010ff */
[----:B------:R-:W-:Y:S01]  /*10a0*/  F2FP.BF16.F32.PACK_AB R59, RZ, R59 ;  /* 0x0000003bff3b723e */ /* 0x000fe200000010ff */
[----:B------:R2:W-:Y:S01]  /*10b0*/  @!P0 STG.E desc[UR4][R6.64], R67 ;  /* 0x0000004306008986 */ /* 0x0005e2000c101904 */
[----:B------:R-:W-:Y:S02]  /*10c0*/  F2FP.BF16.F32.PACK_AB R61, RZ, R73 ;  /* 0x00000049ff3d723e */ /* 0x000fe400000010ff */
[----:B------:R-:W-:Y:S02]  /*10d0*/  F2FP.BF16.F32.PACK_AB R69, RZ, R69 ;  /* 0x00000045ff45723e */ /* 0x000fe400000010ff */
[----:B------:R-:W-:Y:S02]  /*10e0*/  PRMT R2, R2, 0x5410, R42 ;  /* 0x0000541002027816 */ /* 0x000fe4000000002a */
[----:B------:R-:W-:Y:S02]  /*10f0*/  F2FP.BF16.F32.PACK_AB R49, RZ, R49 ;  /* 0x00000031ff31723e */ /* 0x000fe400000010ff */
[----:B------:R-:W-:-:S02]  /*1100*/  F2FP.BF16.F32.PACK_AB R55, RZ, R55 ;  /* 0x00000037ff37723e */ /* 0x000fc400000010ff */
[----:B------:R-:W-:Y:S02]  /*1110*/  F2FP.BF16.F32.PACK_AB R57, RZ, R57 ;  /* 0x00000039ff39723e */ /* 0x000fe400000010ff */
[----:B------:R-:W-:Y:S02]  /*1120*/  F2FP.BF16.F32.PACK_AB R51, RZ, R63 ;  /* 0x0000003fff33723e */ /* 0x000fe400000010ff */
[----:B------:R-:W-:Y:S02]  /*1130*/  PRMT R42, R40, 0x5410, R43 ;  /* 0x00005410282a7816 */ /* 0x000fe4000000002b */
[----:B------:R-:W-:Y:S02]  /*1140*/  F2FP.BF16.F32.PACK_AB R71, RZ, R71 ;  /* 0x00000047ff47723e */ /* 0x000fe400000010ff */
[----:B------:R-:W-:Y:S02]  /*1150*/  F2FP.BF16.F32.PACK_AB R63, RZ, R72 ;  /* 0x00000048ff3f723e */ /* 0x000fe400000010ff */
[----:B------:R-:W-:Y:S01]  /*1160*/  PRMT R5, R5, 0x5410, R0 ;  /* 0x0000541005057816 */ /* 0x000fe20000000000 */
[----:B-----5:R-:W-:Y:S01]  /*1170*/  HFMA2.BF16_V2 R42, R22, R42, R38 ;  /* 0x0000002a162a7231 */ /* 0x020fe20000200026 */
        /* <DEDUP_REMOVED lines=14> */
[----:B------:R2:W-:Y:S01]  /*1260*/  STG.E.128 desc[UR4][R76.64], R40 ;  /* 0x000000284c007986 */ /* 0x0005e2000c101d04 */
        /* <DEDUP_REMOVED lines=11> */
[----:B-1----:R-:W-:Y:S01]  /*1320*/  LEA R3, R46, R3, 0x2 ;  /* 0x000000032e037211 */ /* 0x002fe200078e10ff */
[----:B------:R-:W-:Y:S01]  /*1330*/  HFMA2.BF16_V2 R55, R15, R55, R31 ;  /* 0x000000370f377231 */ /* 0x000fe2000020001f */
[----:B------:R2:W-:Y:S01]  /*1340*/  STG.E.128 desc[UR4][R76.64+0x200], R48 ;  /* 0x000200304c007986 */ /* 0x0005e2000c101d04 */
[----:B------:R-:W-:Y:S01]  /*1350*/  HFMA2.BF16_V2 R57, R9, R63, R25 ;  /* 0x0000003f09397231 */ /* 0x000fe20000200019 */
[----:B------:R-:W-:Y:S01]  /*1360*/  ISETP.GE.AND P0, PT, R3, R47, PT ;  /* 0x0000002f0300720c */ /* 0x000fe20003f06270 */
[----:B------:R-:W-:Y:S01]  /*1370*/  HFMA2.BF16_V2 R59, R11, R60, R27 ;  /* 0x0000003c0b3b7231 */ /* 0x000fe2000020001b */
[----:B------:R2:W-:Y:S04]  /*1380*/  STG.E.128 desc[UR4][R76.64+0x400], R52 ;  /* 0x000400344c007986 */ /* 0x0005e8000c101d04 */
[----:B------:R2:W-:Y:S07]  /*1390*/  STG.E.128 desc[UR4][R76.64+0x600], R56 ;  /* 0x000600384c007986 */ /* 0x0005ee000c101d04 */
[----:B------:R-:W-:Y:S05]  /*13a0*/  @!P0 BRA `(.L_x_863) ;  /* 0xffffffec00708947 */ /* 0x000fea000383ffff */
[----:B------:R-:W-:Y:S05]  /*13b0*/  EXIT ;  /* 0x000000000000794d */ /* 0x000fea0003800000 */
.L_x_862:
[----:B------:R-:W-:Y:S01]  /*13c0*/  HFMA2 R72, -RZ, RZ, 0, 1.847743988037109375e-06 ;  /* 0x0000001fff487431 */ /* 0x000fe200000001ff */
[----:B------:R-:W-:Y:S01]  /*13d0*/  BSSY B0, `(.L_x_864) ;  /* 0x0000006000007945 */ /* 0x000fe20003800000 */
[----:B------:R-:W-:Y:S02]  /*13e0*/  MOV R69, 0x1 ;  /* 0x0000000100457802 */ /* 0x000fe40000000f00 */
[----:B------:R-:W-:-:S07]  /*13f0*/  MOV R67, 0xffffffff ;  /* 0xffffffff00437802 */ /* 0x000fce0000000f00 */
[----:B-----5:R-:W-:Y:S05]  /*1400*/  WARPSYNC.COLLECTIVE R67, `(.L_x_865) ;  /* 0x0000000043087348 */ /* 0x020fea0003c00000 */
[----:B------:R0:W1:Y:S02]  /*1410*/  SHFL.BFLY P1, R71, R74, R69, R72 ;  /* 0x0c0000454a477389 */ /* 0x0000640000020048 */
[----:B01---5:R-:W-:Y:S05]  /*1420*/  ENDCOLLECTIVE ;  /* 0x000000000000791b */ /* 0x023fea0003800000 */
.L_x_865:
[----:B------:R-:W-:Y:S05]  /*1430*/  BSYNC B0 ;  /* 0x0000000000007941 */ /* 0x000fea0003800000 */
.L_x_864:
[----:B------:R-:W-:Y:S02]  /*1440*/  HFMA2 R69, -RZ, RZ, 0, 1.1920928955078125e-07 ;  /* 0x00000002ff457431 */ /* 0x000fe400000001ff */
[----:B------:R-:W-:Y:S01]  /*1450*/  FADD.FTZ R74, R74, R71 ;  /* 0x000000474a4a7221 */ /* 0x000fe20000010000 */
[----:B------:R-:W-:Y:S02]  /*1460*/  MOV R72, 0x1f ;  /* 0x0000001f00487802 */ /* 0x000fe40000000f00 */
[----:B------:R-:W-:-:S07]  /*1470*/  MOV R67, 0xffffffff ;  /* 0xffffffff00437802 */ /* 0x000fce0000000f00 */
[----:B------:R-:W-:Y:S05]  /*1480*/  WARPSYNC.COLLECTIVE R67, `(.L_x_866) ;  /* 0x0000000043087348 */ /* 0x000fea0003c00000 */
[----:B------:R0:W1:Y:S02]  /*1490*/  SHFL.BFLY P1, R71, R74, R69, R72 ;  /* 0x0c0000454a477389 */ /* 0x0000640000020048 */
[----:B01----:R-:W-:Y:S05]  /*14a0*/  ENDCOLLECTIVE ;  /* 0x000000000000791b */ /* 0x003fea0003800000 */
.L_x_866:
[----:B------:R-:W-:Y:S02]  /*14b0*/  HFMA2 R69, -RZ, RZ, 0, 2.384185791015625e-07 ;  /* 0x00000004ff457431 */ /* 0x000fe400000001ff */
[----:B------:R-:W-:-:S05]  /*14c0*/  FADD.FTZ R73, R74, R71 ;  /* 0x000000474a497221 */ /* 0x000fca0000010000 */
[----:B------:R-:W-:-:S07]  /*14d0*/  MOV R74, R73 ;  /* 0x00000049004a7202 */ /* 0x000fce0000000f00 */
[----:B------:R-:W-:Y:S05]  /*14e0*/  WARPSYNC.COLLECTIVE R67, `(.L_x_867) ;  /* 0x0000000043087348 */ /* 0x000fea0003c00000 */
[----:B------:R0:W1:Y:S02]  /*14f0*/  SHFL.BFLY P1, R71, R74, R69, R72 ;  /* 0x0c0000454a477389 */ /* 0x0000640000020048 */
[----:B01----:R-:W-:Y:S05]  /*1500*/  ENDCOLLECTIVE ;  /* 0x000000000000791b */ /* 0x003fea0003800000 */
.L_x_867:
[----:B------:R-:W-:Y:S02]  /*1510*/  HFMA2 R69, -RZ, RZ, 0, 4.76837158203125e-07 ;  /* 0x00000008ff457431 */ /* 0x000fe400000001ff */
[----:B------:R-:W-:-:S05]  /*1520*/  FADD.FTZ R75, R73, R71 ;  /* 0x00000047494b7221 */ /* 0x000fca0000010000 */
[----:B------:R-:W-:-:S07]  /*1530*/  MOV R74, R75 ;  /* 0x0000004b004a7202 */ /* 0x000fce0000000f00 */
[----:B------:R-:W-:Y:S05]  /*1540*/  WARPSYNC.COLLECTIVE R67, `(.L_x_868) ;  /* 0x0000000043087348 */ /* 0x000fea0003c00000 */
[----:B------:R0:W1:Y:S02]  /*1550*/  SHFL.BFLY P1, R71, R74, R69, R72 ;  /* 0x0c0000454a477389 */ /* 0x0000640000020048 */
[----:B01----:R-:W-:Y:S05]  /*1560*/  ENDCOLLECTIVE ;  /* 0x000000000000791b */ /* 0x003fea0003800000 */
.L_x_868:
[----:B------:R-:W-:Y:S02]  /*1570*/  HFMA2 R69, -RZ, RZ, 0, 9.5367431640625e-07 ;  /* 0x00000010ff457431 */ /* 0x000fe400000001ff */
[----:B------:R-:W-:-:S05]  /*1580*/  FADD.FTZ R76, R75, R71 ;  /* 0x000000474b4c7221 */ /* 0x000fca0000010000 */
[----:B------:R-:W-:-:S07]  /*1590*/  MOV R74, R76 ;  /* 0x0000004c004a7202 */ /* 0x000fce0000000f00 */
[----:B------:R-:W-:Y:S05]  /*15a0*/  WARPSYNC.COLLECTIVE R67, `(.L_x_869) ;  /* 0x0000000043087348 */ /* 0x000fea0003c00000 */
[----:B------:R0:W1:Y:S02]  /*15b0*/  SHFL.BFLY P1, R71, R74, R69, R72 ;  /* 0x0c0000454a477389 */ /* 0x0000640000020048 */
[----:B01----:R-:W-:Y:S05]  /*15c0*/  ENDCOLLECTIVE ;  /* 0x000000000000791b */ /* 0x003fea0003800000 */
.L_x_869:
[----:B------:R-:W-:Y:S01]  /*15d0*/  MOV R69, 0x1 ;  /* 0x0000000100457802 */ /* 0x000fe20000000f00 */
        /* <DEDUP_REMOVED lines=71> */
.L_x_870:
[----:B------:R-:W-:Y:S02]  /*1a50*/  HFMA2 R69, -RZ, RZ, 0, 1.1920928955078125e-07 ;  /* 0x00000002ff457431 */ /* 0x000fe400000001ff */
[----:B------:R-:W-:-:S05]  /*1a60*/  FADD.FTZ R48, R74, R71 ;  /* 0x000000474a307221 */ /* 0x000fca0000010000 */
[----:B------:R-:W-:-:S07]  /*1a70*/  MOV R74, R48 ;  /* 0x00000030004a7202 */ /* 0x000fce0000000f00 */
[----:B------:R-:W-:Y:S05]  /*1a80*/  WARPSYNC.COLLECTIVE R67, `(.L_x_871) ;  /* 0x0000000043087348 */ /* 0x000fea0003c00000 */
[----:B------:R0:W1:Y:S02]  /*1a90*/  SHFL.BFLY P1, R71, R74, R69, R72 ;  /* 0x0c0000454a477389 */ /* 0x0000640000020048 */
[----:B01----:R-:W-:Y:S05]  /*1aa0*/  ENDCOLLECTIVE ;  /* 0x000000000000791b */ /* 0x003fea0003800000 */
.L_x_871:
[----:B------:R-:W-:Y:S02]  /*1ab0*/  HFMA2 R69, -RZ, RZ, 0, 2.384185791015625e-07 ;  /* 0x00000004ff457431 */ /* 0x000fe400000001ff */
[----:B------:R-:W-:-:S05]  /*1ac0*/  FADD.FTZ R49, R48, R71 ;  /* 0x0000004730317221 */ /* 0x000fca0000010000 */
[----:B------:R-:W-:-:S07]  /*1ad0*/  MOV R74, R49 ;  /* 0x00000031004a7202 */ /* 0x000fce0000000f00 */
[----:B------:R-:W-:Y:S05]  /*1ae0*/  WARPSYNC.COLLECTIVE R67, `(.L_x_872) ;  /* 0x0000000043087348 */ /* 0x000fea0003c00000 */
[----:B------:R0:W1:Y:S02]  /*1af0*/  SHFL.BFLY P1, R71, R74, R69, R72 ;  /* 0x0c0000454a477389 */ /* 0x0000640000020048 */
[----:B01----:R-:W-:Y:S05]  /*1b00*/  ENDCOLLECTIVE ;  /* 0x000000000000791b */ /* 0x003fea0003800000 */
.L_x_872:
[----:B------:R-:W-:Y:S02]  /*1b10*/  HFMA2 R69, -RZ, RZ, 0, 4.76837158203125e-07 ;  /* 0x00000008ff457431 */ /* 0x000fe400000001ff */
[----:B------:R-:W-:-:S05]  /*1b20*/  FADD.FTZ R77, R49, R71 ;  /* 0x00000047314d7221 */ /* 0x000fca0000010000 */
[----:B------:R-:W-:-:S07]  /*1b30*/  MOV R74, R77 ;  /* 0x0000004d004a7202 */ /* 0x000fce0000000f00 */
[----:B------:R-:W-:Y:S05]  /*1b40*/  WARPSYNC.COLLECTIVE R67, `(.L_x_873) ;  /* 0x0000000043087348 */ /* 0x000fea0003c00000 */
[----:B------:R0:W1:Y:S02]  /*1b50*/  SHFL.BFLY P1, R71, R74, R69, R72 ;  /* 0x0c0000454a477389 */ /* 0x0000640000020048 */
[----:B01----:R-:W-:Y:S05]  /*1b60*/  ENDCOLLECTIVE ;  /* 0x000000000000791b */ /* 0x003fea0003800000 */
.L_x_873:
[----:B------:R-:W-:Y:S02]  /*1b70*/  HFMA2 R69, -RZ, RZ, 0, 9.5367431640625e-07 ;  /* 0x00000010ff457431 */ /* 0x000fe400000001ff */
[----:B------:R-:W-:-:S05]  /*1b80*/  FADD.FTZ R76, R77, R71 ;  /* 0x000000474d4c7221 */ /* 0x000fca0000010000 */
[----:B------:R-:W-:-:S07]  /*1b90*/  MOV R74, R76 ;  /* 0x0000004c004a7202 */ /* 0x000fce0000000f00 */
[----:B------:R-:W-:Y:S05]  /*1ba0*/  WARPSYNC.COLLECTIVE R67, `(.L_x_874) ;  /* 0x0000000043087348 */ /* 0x000fea0003c00000 */
[----:B------:R0:W1:Y:S02]  /*1bb0*/  SHFL.BFLY P1, R71, R74, R69, R72 ;  /* 0x0c0000454a477389 */ /* 0x0000640000020048 */
[----:B01----:R-:W-:Y:S05]  /*1bc0*/  ENDCOLLECTIVE ;  /* 0x000000000000791b */ /* 0x003fea0003800000 */
.L_x_874:
[----:B------:R-:W-:Y:S05]  /*1bd0*/  BRA `(.L_x_875) ;  /* 0xfffffff0001c7947 */ /* 0x000fea000383ffff */
.L_x_876:
        /* <DEDUP_REMOVED lines=10> */
.L_x_1118:


//--------------------- .text._ZN10layer_norm13ln_fwd_kernelINS_13Kernel_traitsI6__halffS2_fjLj1024ELj1ELj4ELj1ELj16ENS_18Kernel_traits_baseILj1024ES2_fS2_fjLj128EEEEEEEvNS_9FwdParamsE --------------------------
	.section	.text._ZN10layer_norm13ln_fwd_kernelINS_13Kernel_traitsI6__halffS2_fjLj1024ELj1ELj4ELj1ELj16ENS_18Kernel_traits_baseILj1024ES2_fS2_fjLj128EEEEEEEvNS_9FwdParamsE,"ax",@progbits
	.align	128
        .global         _ZN10layer_norm13ln_fwd_kernelINS_13Kernel_traitsI6__halffS2_fjLj1024ELj1ELj4ELj1ELj16ENS_18Kernel_traits_baseILj1024ES2_fS2_fjLj128EEEEEEEvNS_9FwdParamsE
        .type           _ZN10layer_norm13ln_fwd_kernelINS_13Kernel_traitsI6__halffS2_fjLj1024ELj1ELj4ELj1ELj16ENS_18Kernel_traits_baseILj1024ES2_fS2_fjLj128EEEEEEEvNS_9FwdParamsE,@function
        .size           _ZN10layer_norm13ln_fwd_kernelINS_13Kernel_traitsI6__halffS2_fjLj1024ELj1ELj4ELj1ELj16ENS_18Kernel_traits_baseILj1024ES2_fS2_fjLj128EEEEEEEvNS_9FwdParamsE,(.L_x_1119 - _ZN10layer_norm13ln_fwd_kernelINS_13Kernel_traitsI6__halffS2_fjLj1024ELj1ELj4ELj1ELj16ENS_18Kernel_traits_baseILj1024ES2_fS2_fjLj128EEEEEEEvNS_9FwdParamsE)
        .other          _ZN10layer_norm13ln_fwd_kernelINS_13Kernel_traitsI6__halffS2_fjLj1024ELj1ELj4ELj1ELj16ENS_18Kernel_traits_baseILj1024ES2_fS2_fjLj128EEEEEEEvNS_9FwdParamsE,@"STO_CUDA_ENTRY STV_DEFAULT"
_ZN10layer_norm13ln_fwd_kernelINS_13Kernel_traitsI6__halffS2_fjLj1024ELj1ELj4ELj1ELj16ENS_18Kernel_traits_baseILj1024ES2_fS2_fjLj128EEEEEEEvNS_9FwdParamsE:
.text._ZN10layer_norm13ln_fwd_kernelINS_13Kernel_traitsI6__halffS2_fjLj1024ELj1ELj4ELj1ELj16ENS_18Kernel_traits_baseILj1024ES2_fS2_fjLj128EEEEEEEvNS_9FwdParamsE:
        /* <DEDUP_REMOVED lines=94> */
.L_x_878:
        /* <DEDUP_REMOVED lines=130> */
.L_x_890:
        /* <DEDUP_REMOVED lines=44> */
[----:B------:R-:W-:Y:S01]  /*10c0*/  HFMA2 R25, R90.H1_H1, R8.H0_H0, R90.H0_H0 ;  /* 0x200000085a197231 */ /* 0x000fe20000040c5a */
[----:B------:R-:W-:Y:S01]  /*10d0*/  F2FP.F16.F32.PACK_AB R39, RZ, R43 ;  /* 0x0000002bff27723e */ /* 0x000fe200000000ff */
[----:B------:R-:W-:Y:S01]  /*10e0*/  FMUL.FTZ R30, R37, R5 ;  /* 0x00000005251e7220 */ /* 0x000fe20000410000 */
[----:B------:R-:W-:Y:S01]  /*10f0*/  HFMA2 R8, R87.H1_H1, R18.H0_H0, R87.H0_H0 ;  /* 0x2000001257087231 */ /* 0x000fe20000040c57 */
[----:B------:R-:W-:Y:S01]  /*1100*/  F2FP.F16.F32.PACK_AB R14, RZ, R14 ;  /* 0x0000000eff0e723e */ /* 0x000fe200000000ff */
[----:B------:R-:W-:Y:S01]  /*1110*/  HFMA2 R37, R61.H0_H0, R7.H0_H0, R45.H0_H0 ;  /* 0x200000073d257231 */ /* 0x000fe2000004082d */
[----:B------:R-:W-:Y:S01]  /*1120*/  F2FP.F16.F32.PACK_AB R15, RZ, R15 ;  /* 0x0000000fff0f723e */ /* 0x000fe200000000ff */
[----:B------:R-:W-:Y:S01]  /*1130*/  HFMA2 R18, R69.H0_H0, R31.H0_H0, R53.H0_H0 ;  /* 0x2000001f45127231 */ /* 0x000fe20000040835 */
[----:B------:R-:W-:Y:S01]  /*1140*/  F2FP.F16.F32.PACK_AB R16, RZ, R16 ;  /* 0x00000010ff10723e */ /* 0x000fe200000000ff */
[----:B------:R-:W-:Y:S01]  /*1150*/  HFMA2 R7, R86.H1_H1, R29.H0_H0, R86.H0_H0 ;  /* 0x2000001d56077231 */ /* 0x000fe20000040c56 */
[----:B------:R-:W-:Y:S01]  /*1160*/  F2FP.F16.F32.PACK_AB R17, RZ, R17 ;  /* 0x00000011ff11723e */ /* 0x000fe200000000ff */
[----:B------:R-:W-:Y:S01]  /*1170*/  HFMA2 R29, R73.H0_H0, R38.H0_H0, R57.H0_H0 ;  /* 0x20000026491d7231 */ /* 0x000fe20000040839 */
[----:B------:R-:W-:Y:S01]  /*1180*/  PRMT R31, R2, 0x5410, R0 ;  /* 0x00005410021f7816 */ /* 0x000fe20000000000 */
[----:B------:R-:W-:-:S02]  /*1190*/  HFMA2 R0, R83.H1_H1, R39.H0_H0, R83.H0_H0 ;  /* 0x2000002753007231 */ /* 0x000fc40000040c53 */
[-C--:B------:R-:W-:Y:S01]  /*11a0*/  FMUL.FTZ R19, R19, R5.reuse ;  /* 0x0000000513137220 */ /* 0x080fe20000410000 */
[----:B------:R-:W-:Y:S01]  /*11b0*/  F2FP.F16.F32.PACK_AB R40, RZ, R40 ;  /* 0x00000028ff28723e */ /* 0x000fe200000000ff */
[-C--:B------:R-:W-:Y:S01]  /*11c0*/  FMUL.FTZ R13, R23, R5.reuse ;  /* 0x00000005170d7220 */ /* 0x080fe20000410000 */
[--C-:B------:R-:W-:Y:S01]  /*11d0*/  PRMT R38, R60, 0x7610, R82.reuse ;  /* 0x000076103c267816 */ /* 0x100fe20000000052 */
[-C--:B------:R-:W-:Y:S01]  /*11e0*/  FMUL.FTZ R23, R33, R5.reuse ;  /* 0x0000000521177220 */ /* 0x080fe20000410000 */
[----:B------:R-:W-:Y:S01]  /*11f0*/  PRMT R39, R44, 0x5410, R82 ;  /* 0x000054102c277816 */ /* 0x000fe20000000052 */
[----:B------:R-:W-:Y:S01]  /*1200*/  HFMA2 R2, R75.H0_H0, R40.H0_H0, R59.H0_H0 ;  /* 0x200000284b027231 */ /* 0x000fe2000004083b */
[----:B------:R-:W-:Y:S01]  /*1210*/  PRMT R14, R14, 0x5410, R15 ;  /* 0x000054100e0e7816 */ /* 0x000fe2000000000f */
[----:B------:R-:W-:Y:S01]  /*1220*/  FMUL.FTZ R81, R34, R5 ;  /* 0x0000000522517220 */ /* 0x000fe20000410000 */
[----:B------:R-:W-:Y:S01]  /*1230*/  PRMT R16, R16, 0x5410, R17 ;  /* 0x0000541010107816 */ /* 0x000fe20000000011 */
[----:B------:R-:W-:Y:S01]  /*1240*/  HFMA2 R33, R67.H0_H0, R28.H0_H0, R51.H0_H0 ;  /* 0x2000001c43217231 */ /* 0x000fe20000040833 */
[----:B------:R-:W-:Y:S01]  /*1250*/  PRMT R15, R62, 0x7610, R79 ;  /* 0x000076103e0f7816 */ /* 0x000fe2000000004f */
[----:B------:R-:W-:Y:S01]  /*1260*/  HFMA2 R40, R38, R31, R39 ;  /* 0x0000001f26287231 */ /* 0x000fe20000000027 */
[----:B------:R-:W-:-:S02]  /*1270*/  PRMT R17, R46, 0x5410, R9 ;  /* 0x000054102e117816 */ /* 0x000fc40000000009 */
[----:B------:R-:W-:Y:S01]  /*1280*/  F2FP.F16.F32.PACK_AB R21, RZ, R19 ;  /* 0x00000013ff15723e */ /* 0x000fe200000000ff */
[-C--:B------:R-:W-:Y:S01]  /*1290*/  FMUL.FTZ R19, R24, R5.reuse ;  /* 0x0000000518137220 */ /* 0x080fe20000410000 */
[----:B------:R-:W-:Y:S01]  /*12a0*/  F2FP.F16.F32.PACK_AB R20, RZ, R20 ;  /* 0x00000014ff14723e */ /* 0x000fe200000000ff */
[----:B------:R-:W-:Y:S01]  /*12b0*/  HFMA2 R39, R15, R14, R17 ;  /* 0x0000000e0f277231 */ /* 0x000fe20000000011 */
[----:B------:R-:W-:Y:S01]  /*12c0*/  PRMT R14, R64, 0x7610, R76 ;  /* 0x00007610400e7816 */ /* 0x000fe2000000004c */
[----:B------:R-:W-:Y:S01]  /*12d0*/  FMUL.FTZ R24, R32, R5 ;  /* 0x0000000520187220 */ /* 0x000fe20000410000 */
[----:B------:R-:W-:Y:S01]  /*12e0*/  PRMT R15, R48, 0x7610, R9 ;  /* 0x00007610300f7816 */ /* 0x000fe20000000009 */
[----:B------:R-:W-:Y:S01]  /*12f0*/  HFMA2 R21, R89.H1_H1, R21.H0_H0, R89.H0_H0 ;  /* 0x2000001559157231 */ /* 0x000fe20000040c59 */
[----:B------:R-:W-:Y:S02]  /*1300*/  F2FP.F16.F32.PACK_AB R19, RZ, R19 ;  /* 0x00000013ff13723e */ /* 0x000fe400000000ff */
[----:B------:R-:W-:Y:S01]  /*1310*/  F2FP.F16.F32.PACK_AB R22, RZ, R22 ;  /* 0x00000016ff16723e */ /* 0x000fe200000000ff */
[----:B------:R-:W-:Y:S01]  /*1320*/  HFMA2 R38, R14, R16, R15 ;  /* 0x000000100e267231 */ /* 0x000fe2000000000f */
[----:B------:R-:W-:-:S02]  /*1330*/  PRMT R19, R19, 0x5410, R20 ;  /* 0x0000541013137816 */ /* 0x000fc40000000014 */
[--C-:B------:R-:W-:Y:S02]  /*1340*/  PRMT R14, R66, 0x5410, R77.reuse ;  /* 0x00005410420e7816 */ /* 0x100fe4000000004d */
        /* <DEDUP_REMOVED lines=8> */
[----:B------:R-:W-:Y:S01]  /*13d0*/  F2FP.F16.F32.PACK_AB R27, RZ, R27 ;  /* 0x0000001bff1b723e */ /* 0x000fe200000000ff */
[----:B------:R-:W-:Y:S01]  /*13e0*/  HFMA2 R31, R14, R22, R15 ;  /* 0x000000160e1f7231 */ /* 0x000fe2000000000f */
[----:B------:R-:W-:Y:S02]  /*13f0*/  F2FP.F16.F32.PACK_AB R30, RZ, R30 ;  /* 0x0000001eff1e723e */ /* 0x000fe400000000ff */
[----:B------:R-:W-:Y:S02]  /*1400*/  PRMT R24, R24, 0x5410, R23 ;  /* 0x0000541018187816 */ /* 0x000fe40000000017 */
[----:B------:R-:W-:-:S02]  /*1410*/  PRMT R14, R70, 0x5410, R78 ;  /* 0x00005410460e7816 */ /* 0x000fc4000000004e */
[--C-:B------:R-:W-:Y:S02]  /*1420*/  PRMT R15, R54, 0x5410, R11.reuse ;  /* 0x00005410360f7816 */ /* 0x100fe4000000000b */
[----:B------:R-:W-:Y:S02]  /*1430*/  PRMT R16, R40, 0x7632, R16 ;  /* 0x0000763228107816 */ /* 0x000fe40000000010 */
[----:B------:R-:W-:Y:S01]  /*1440*/  PRMT R27, R27, 0x5410, R30 ;  /* 0x000054101b1b7816 */ /* 0x000fe2000000001e */
[----:B------:R-:W-:Y:S01]  /*1450*/  HFMA2 R30, R14, R24, R15 ;  /* 0x000000180e1e7231 */ /* 0x000fe2000000000f */
[----:B------:R-:W-:Y:S02]  /*1460*/  PRMT R14, R72, 0x7610, R78 ;  /* 0x00007610480e7816 */ /* 0x000fe4000000004e */
[----:B------:R-:W-:Y:S02]  /*1470*/  PRMT R15, R56, 0x7610, R11 ;  /* 0x00007610380f7816 */ /* 0x000fe4000000000b */
[----:B------:R-:W-:-:S02]  /*1480*/  LOP3.LUT R16, R16, 0xffff, RZ, 0xc0, !PT ;  /* 0x0000ffff10107812 */ /* 0x000fc400078ec0ff */
[----:B------:R-:W-:Y:S02]  /*1490*/  PRMT R19, R39, 0x7632, R19 ;  /* 0x0000763227137816 */ /* 0x000fe40000000013 */
[----:B------:R-:W-:Y:S01]  /*14a0*/  F2FP.F16.F32.PACK_AB R35, RZ, R35 ;  /* 0x00000023ff23723e */ /* 0x000fe200000000ff */
[----:B------:R-:W-:Y:S01]  /*14b0*/  HFMA2 R14, R14, R27, R15 ;  /* 0x0000001b0e0e7231 */ /* 0x000fe2000000000f */
[----:B------:R-:W-:Y:S01]  /*14c0*/  F2FP.F16.F32.PACK_AB R36, RZ, R36 ;  /* 0x00000024ff24723e */ /* 0x000fe200000000ff */
[----:B------:R-:W-:Y:S01]  /*14d0*/  IMAD.WIDE.U32 R16, R16, 0x10000, RZ ;  /* 0x0001000010107825 */ /* 0x000fe200078e00ff */
[----:B------:R-:W-:Y:S02]  /*14e0*/  F2FP.F16.F32.PACK_AB R6, RZ, R6 ;  /* 0x00000006ff06723e */ /* 0x000fe400000000ff */
[----:B------:R-:W-:Y:S02]  /*14f0*/  PRMT R15, R37, 0x7610, R15 ;  /* 0x00007610250f7816 */ /* 0x000fe4000000000f */
[----:B------:R-:W-:Y:S01]  /*1500*/  LOP3.LUT R19, R19, 0xffff, RZ, 0xc0, !PT ;  /* 0x0000ffff13137812 */ /* 0x000fe200078ec0ff */
[----:B------:R-:W-:Y:S01]  /*1510*/  HFMA2 R34, R63.H0_H0, R6.H0_H0, R47.H0_H0 ;  /* 0x200000063f227231 */ /* 0x000fe2000004082f */
[----:B------:R-:W-:Y:S01]  /*1520*/  F2FP.F16.F32.PACK_AB R12, RZ, R12 ;  /* 0x0000000cff0c723e */ /* 0x000fe200000000ff */
[----:B------:R-:W-:Y:S01]  /*1530*/  HFMA2 R6, R84.H1_H1, R41.H0_H0, R84.H0_H0 ;  /* 0x2000002954067231 */ /* 0x000fe20000040c54 */
[----:B------:R-:W-:-:S02]  /*1540*/  PRMT R27, R35, 0x5410, R36 ;  /* 0x00005410231b7816 */ /* 0x000fc40000000024 */
[----:B------:R-:W-:Y:S01]  /*1550*/  PRMT R22, R74, 0x5410, R79 ;  /* 0x000054104a167816 */ /* 0x000fe2000000004f */
[----:B------:R-:W-:Y:S01]  /*1560*/  HFMA2 R32, R65.H0_H0, R12.H0_H0, R49.H0_H0 ;  /* 0x2000000c41207231 */ /* 0x000fe20000040831 */
[----:B------:R-:W-:Y:S01]  /*1570*/  PRMT R23, R58, 0x5410, R76 ;  /* 0x000054103a177816 */ /* 0x000fe2000000004c */
[----:B------:R-:W0:Y:S01]  /*1580*/  LDC.64 R36, c[0x0][0x398] ;  /* 0x0000e600ff247b82 */ /* 0x000e220000000a00 */
[----:B------:R-:W-:Y:S02]  /*1590*/  LOP3.LUT R26, R16, 0xffff, R40, 0xf8, !PT ;  /* 0x0000ffff101a7812 */ /* 0x000fe400078ef828 */
[----:B------:R-:W-:Y:S01]  /*15a0*/  LOP3.LUT R15, R17, 0xffff, R15, 0xf8, !PT ;  /* 0x0000ffff110f7812 */ /* 0x000fe200078ef80f */
[----:B------:R-:W-:-:S04]  /*15b0*/  IMAD.WIDE.U32 R16, R19, 0x10000, RZ ;  /* 0x0001000013107825 */ /* 0x000fc800078e00ff */
[----:B------:R-:W-:Y:S01]  /*15c0*/  HFMA2 R27, R22, R27, R23 ;  /* 0x0000001b161b7231 */ /* 0x000fe20000000017 */
        /* <DEDUP_REMOVED lines=13> */
[----:B------:R-:W-:-:S02]  /*16a0*/  F2FP.F16.F32.PACK_AB R81, RZ, R81 ;  /* 0x00000051ff51723e */ /* 0x000fc400000000ff */
[----:B------:R-:W-:Y:S02]  /*16b0*/  PRMT R35, R30, 0x7632, R35 ;  /* 0x000076321e237816 */ /* 0x000fe40000000023 */
[----:B------:R-:W-:Y:S01]  /*16c0*/  LOP3.LUT R20, R16, 0xffff, R20, 0xf8, !PT ;  /* 0x0000ffff10147812 */ /* 0x000fe200078ef814 */
[----:B------:R-:W-:Y:S01]  /*16d0*/  HFMA2 R28, R71.H0_H0, R81.H0_H0, R55.H0_H0 ;  /* 0x20000051471c7231 */ /* 0x000fe20000040837 */
        /* <DEDUP_REMOVED lines=16> */
[----:B------:R-:W-:Y:S02]  /*17e0*/  F2FP.F16.F32.PACK_AB R13, RZ, R13 ;  /* 0x0000000dff0d723e */ /* 0x000fe400000000ff */
[----:B------:R-:W-:Y:S02]  /*17f0*/  F2FP.F16.F32.PACK_AB R80, RZ, R80 ;  /* 0x00000050ff50723e */ /* 0x000fe400000000ff */
[----:B------:R-:W-:Y:S01]  /*1800*/  LOP3.LUT R30, R30, 0xffff, RZ, 0xc0, !PT ;  /* 0x0000ffff1e1e7812 */ /* 0x000fe200078ec0ff */
[----:B------:R-:W-:Y:S01]  /*1810*/  HFMA2 R13, R88.H1_H1, R13.H0_H0, R88.H0_H0 ;  /* 0x2000000d580d7231 */ /* 0x000fe20000040c58 */
[----:B------:R-:W-:Y:S01]  /*1820*/  LOP3.LUT R14, R28, 0xffff, R14, 0xf8, !PT ;  /* 0x0000ffff1c0e7812 */ /* 0x000fe200078ef80e */
[----:B------:R-:W-:Y:S01]  /*1830*/  HFMA2 R12, R85.H1_H1, R80.H0_H0, R85.H0_H0 ;  /* 0x20000050550c7231 */ /* 0x000fe20000040c55 */
        /* <DEDUP_REMOVED lines=42> */
.L_x_877:
        /* <DEDUP_REMOVED lines=8> */
.L_x_880:
[----:B------:R-:W-:Y:S05]  /*1b60*/  BSYNC B0 ;  /* 0x0000000000007941 */ /* 0x000fea0003800000 */
.L_x_879:
        /* <DEDUP_REMOVED lines=8> */
.L_x_881:
[----:B------:R-:W-:Y:S02]  /*1bf0*/  HFMA2 R7, -RZ, RZ, 0, 2.384185791015625e-07 ;  /* 0x00000004ff077431 */ /* 0x000fe400000001ff */
[----:B------:R-:W-:Y:S01]  /*1c00*/  FADD.FTZ R0, R0, R5 ;  /* 0x0000000500007221 */ /* 0x000fe20000010000 */
[----:B------:R-:W-:-:S04]  /*1c10*/  MOV R5, 0xffffffff ;  /* 0xffffffff00057802 */ /* 0x000fc80000000f00 */
[----:B------:R-:W-:-:S07]  /*1c20*/  MOV R8, R0 ;  /* 0x0000000000087202 */ /* 0x000fce0000000f00 */
[----:B------:R-:W-:Y:S05]  /*1c30*/  WARPSYNC.COLLECTIVE R5, `(.L_x_882) ;  /* 0x0000000005087348 */ /* 0x000fea0003c00000 */
[----:B------:R0:W1:Y:S02]  /*1c40*/  SHFL.BFLY P1, R5, R8, R7, R6 ;  /* 0x0c00000708057389 */ /* 0x0000640000020006 */
[----:B01----:R-:W-:Y:S05]  /*1c50*/  ENDCOLLECTIVE ;  /* 0x000000000000791b */ /* 0x003fea0003800000 */
.L_x_882:
[----:B------:R-:W-:Y:S02]  /*1c60*/  HFMA2 R7, -RZ, RZ, 0, 4.76837158203125e-07 ;  /* 0x00000008ff077431 */ /* 0x000fe400000001ff */
[----:B------:R-:W-:Y:S01]  /*1c70*/  FADD.FTZ R0, R0, R5 ;  /* 0x0000000500007221 */ /* 0x000fe20000010000 */
[----:B------:R-:W-:-:S04]  /*1c80*/  MOV R5, 0xffffffff ;  /* 0xffffffff00057802 */ /* 0x000fc80000000f00 */
[----:B------:R-:W-:-:S07]  /*1c90*/  MOV R8, R0 ;  /* 0x0000000000087202 */ /* 0x000fce0000000f00 */
[----:B------:R-:W-:Y:S05]  /*1ca0*/  WARPSYNC.COLLECTIVE R5, `(.L_x_883) ;  /* 0x0000000005087348 */ /* 0x000fea0003c00000 */
[----:B------:R0:W1:Y:S02]  /*1cb0*/  SHFL.BFLY P1, R5, R8, R7, R6 ;  /* 0x0c00000708057389 */ /* 0x0000640000020006 */
[----:B01----:R-:W-:Y:S05]  /*1cc0*/  ENDCOLLECTIVE ;  /* 0x000000000000791b */ /* 0x003fea0003800000 */
.L_x_883:
[----:B------:R-:W-:Y:S02]  /*1cd0*/  HFMA2 R7, -RZ, RZ, 0, 9.5367431640625e-07 ;  /* 0x00000010ff077431 */ /* 0x000fe400000001ff */
[----:B------:R-:W-:Y:S01]  /*1ce0*/  FADD.FTZ R0, R0, R5 ;  /* 0x0000000500007221 */ /* 0x000fe20000010000 */
[----:B------:R-:W-:-:S04]  /*1cf0*/  MOV R5, 0xffffffff ;  /* 0xffffffff00057802 */ /* 0x000fc80000000f00 */
[----:B------:R-:W-:-:S07]  /*1d00*/  MOV R8, R0 ;  /* 0x0000000000087202 */ /* 0x000fce0000000f00 */
[----:B------:R-:W-:Y:S05]  /*1d10*/  WARPSYNC.COLLECTIVE R5, `(.L_x_884) ;  /* 0x0000000005087348 */ /* 0x000fea0003c00000 */
[----:B------:R0:W1:Y:S02]  /*1d20*/  SHFL.BFLY P1, R5, R8, R7, R6 ;  /* 0x0c00000708057389 */ /* 0x0000640000020006 */
[----:B01----:R-:W-:Y:S05]  /*1d30*/  ENDCOLLECTIVE ;  /* 0x000000000000791b */ /* 0x003fea0003800000 */
.L_x_884:
        /* <DEDUP_REMOVED lines=71> */
.L_x_885:
[----:B------:R-:W-:Y:S02]  /*21b0*/  HFMA2 R7, -RZ, RZ, 0, 1.1920928955078125e-07 ;  /* 0x00000002ff077431 */ /* 0x000fe400000001ff */
[----:B------:R-:W-:Y:S01]  /*21c0*/  FADD.FTZ R8, R8, R5 ;  /* 0x0000000508087221 */ /* 0x000fe20000010000 */
[----:B------:R-:W-:-:S07]  /*21d0*/  MOV R5, 0xffffffff ;  /* 0xffffffff00057802 */ /* 0x000fce0000000f00 */
[----:B------:R-:W-:Y:S05]  /*21e0*/  WARPSYNC.COLLECTIVE R5, `(.L_x_886) ;  /* 0x0000000005087348 */ /* 0x000fea0003c00000 */
[----:B------:R0:W1:Y:S02]  /*21f0*/  SHFL.BFLY P1, R5, R8, R7, R6 ;  /* 0x0c00000708057389 */ /* 0x0000640000020006 */
[----:B01----:R-:W-:Y:S05]  /*2200*/  ENDCOLLECTIVE ;  /* 0x000000000000791b */ /* 0x003fea0003800000 */
.L_x_886:
[----:B------:R-:W-:Y:S02]  /*2210*/  HFMA2 R7, -RZ, RZ, 0, 2.384185791015625e-07 ;  /* 0x00000004ff077431 */ /* 0x000fe400000001ff */
[----:B------:R-:W-:Y:S01]  /*2220*/  FADD.FTZ R8, R8, R5 ;  /* 0x0000000508087221 */ /* 0x000fe20000010000 */
[----:B------:R-:W-:-:S07]  /*2230*/  MOV R5, 0xffffffff ;  /* 0xffffffff00057802 */ /* 0x000fce0000000f00 */
[----:B------:R-:W-:Y:S05]  /*2240*/  WARPSYNC.COLLECTIVE R5, `(.L_x_887) ;  /* 0x0000000005087348 */ /* 0x000fea0003c00000 */
[----:B------:R0:W1:Y:S02]  /*2250*/  SHFL.BFLY P1, R5, R8, R7, R6 ;  /* 0x0c00000708057389 */ /* 0x0000640000020006 */
[----:B01----:R-:W-:Y:S05]  /*2260*/  ENDCOLLECTIVE ;  /* 0x000000000000791b */ /* 0x003fea0003800000 */
.L_x_887:
[----:B------:R-:W-:Y:S02]  /*2270*/  HFMA2 R7, -RZ, RZ, 0, 4.76837158203125e-07 ;  /* 0x00000008ff077431 */ /* 0x000fe400000001ff */
[----:B------:R-:W-:Y:S01]  /*2280*/  FADD.FTZ R8, R8, R5 ;  /* 0x0000000508087221 */ /* 0x000fe20000010000 */
[----:B------:R-:W-:-:S07]  /*2290*/  MOV R5, 0xffffffff ;  /* 0xffffffff00057802 */ /* 0x000fce0000000f00 */
[----:B------:R-:W-:Y:S05]  /*22a0*/  WARPSYNC.COLLECTIVE R5, `(.L_x_888) ;  /* 0x0000000005087348 */ /* 0x000fea0003c00000 */
[----:B------:R0:W1:Y:S02]  /*22b0*/  SHFL.BFLY P1, R5, R8, R7, R6 ;  /* 0x0c00000708057389 */ /* 0x0000640000020006 */
[----:B01----:R-:W-:Y:S05]  /*22c0*/  ENDCOLLECTIVE ;  /* 0x000000000000791b */ /* 0x003fea0003800000 */
.L_x_888:
[----:B------:R-:W-:Y:S02]  /*22d0*/  HFMA2 R7, -RZ, RZ, 0, 9.5367431640625e-07 ;  /* 0x00000010ff077431 */ /* 0x000fe400000001ff */
[----:B------:R-:W-:Y:S01]  /*22e0*/  FADD.FTZ R8, R8, R5 ;  /* 0x0000000508087221 */ /* 0x000fe20000010000 */
[----:B------:R-:W-:-:S07]  /*22f0*/  MOV R5, 0xffffffff ;  /* 0xffffffff00057802 */ /* 0x000fce0000000f00 */
[----:B------:R-:W-:Y:S05]  /*2300*/  WARPSYNC.COLLECTIVE R5, `(.L_x_889) ;  /* 0x0000000005087348 */ /* 0x000fea0003c00000 */
[----:B------:R0:W1:Y:S02]  /*2310*/  SHFL.BFLY P1, R5, R8, R7, R6 ;  /* 0x0c00000708057389 */ /* 0x0000640000020006 */
[----:B01----:R-:W-:Y:S05]  /*2320*/  ENDCOLLECTIVE ;  /* 0x000000000000791b */ /* 0x003fea0003800000 */
.L_x_889:
[----:B------:R-:W-:Y:S05]  /*2330*/  BRA `(.L_x_890) ;  /* 0xffffffe800b07947 */ /* 0x000fea000383ffff */
.L_x_891:
        /* <DEDUP_REMOVED lines=12> */
.L_x_1119:


//--------------------- .text._ZN10layer_norm13ln_fwd_kernelINS_13Kernel_traitsI6__halfS2_S2_fjLj1024ELj1ELj4ELj1ELj16ENS_18Kernel_traits_baseILj1024ES2_S2_S2_fjLj128EEEEEEEvNS_9FwdParamsE --------------------------
	.section	.text._ZN10layer_norm13ln_fwd_kernelINS_13Kernel_traitsI6__halfS2_S2_fjLj1024ELj1ELj4ELj1ELj16ENS_18Kernel_traits_baseILj1024ES2_S2_S2_fjLj128EEEEEEEvNS_9FwdParamsE,"ax",@progbits
	.align	128
        .global         _ZN10layer_norm13ln_fwd_kernelINS_13Kernel_traitsI6__halfS2_S2_fjLj1024ELj1ELj4ELj1ELj16ENS_18Kernel_traits_baseILj1024ES2_S2_S2_fjLj128EEEEEEEvNS_9FwdParamsE
        .type           _ZN10layer_norm13ln_fwd_kernelINS_13Kernel_traitsI6__halfS2_S2_fjLj1024ELj1ELj4ELj1ELj16ENS_18Kernel_traits_baseILj1024ES2_S2_S2_fjLj128EEEEEEEvNS_9FwdParamsE,@function
        .size           _ZN10layer_norm13ln_fwd_kernelINS_13Kernel_traitsI6__halfS2_S2_fjLj1024ELj1ELj4ELj1ELj16ENS_18Kernel_traits_baseILj1024ES2_S2_S2_fjLj128EEEEEEEvNS_9FwdParamsE,(.L_x_1120 - _ZN10layer_norm13ln_fwd_kernelINS_13Kernel_traitsI6__halfS2_S2_fjLj1024ELj1ELj4ELj1ELj16ENS_18Kernel_traits_baseILj1024ES2_S2_S2_fjLj128EEEEEEEvNS_9FwdParamsE)
        .other          _ZN10layer_norm13ln_fwd_kernelINS_13Kernel_traitsI6__halfS2_S2_fjLj1024ELj1ELj4ELj1ELj16ENS_18Kernel_traits_baseILj1024ES2_S2_S2_fjLj128EEEEEEEvNS_9FwdParamsE,@"STO_CUDA_ENTRY STV_DEFAULT"
_ZN10layer_norm13ln_fwd_kernelINS_13Kernel_traitsI6__halfS2_S2_fjLj1024ELj1ELj4ELj1ELj16ENS_18Kernel_traits_baseILj1024ES2_S2_S2_fjLj128EEEEEEEvNS_9FwdParamsE:
.text._ZN10layer_norm13ln_fwd_kernelINS_13Kernel_traitsI6__halfS2_S2_fjLj1024ELj1ELj4ELj1ELj16ENS_18Kernel_traits_baseILj1024ES2_S2_S2_fjLj128EEEEEEEvNS_9FwdParamsE:
        /* <DEDUP_REMOVED lines=23> */
.L_x_893:
[----:B--2---:R-:W1:Y:S01]  /*0170*/  LDC.64 R56, c[0x0][0x390] ;  /* 0x0000e400ff387b82 */ /* 0x004e620000000a00 */
[----:B------:R-:W-:-:S05]  /*0180*/  LEA R2, R3, R4, 0x7 ;  /* 0x0000000403027211 */ /* 0x000fca00078e38ff */
[----:B-1----:R-:W-:-:S05]  /*0190*/  IMAD.WIDE.U32 R56, R2, 0x10, R56 ;  /* 0x0000001002387825 */ /* 0x002fca00078e0038 */
[----:B0-----:R-:W2:Y:S04]  /*01a0*/  LDG.E.128 R40, desc[UR4][R56.64] ;  /* 0x0000000438287981 */ /* 0x001ea8000c1e1d00 */
[----:B------:R-:W3:Y:S04]  /*01b0*/  LDG.E.128 R44, desc[UR4][R56.64+0x200] ;  /* 0x00020004382c7981 */ /* 0x000ee8000c1e1d00 */
        /* <DEDUP_REMOVED lines=9> */
[----:B0-----:R-:W-:Y:S02]  /*0250*/  HADD2.F32 R56, -RZ, R43.H1_H1 ;  /* 0x3000002bff387230 */ /* 0x001fe40000004100 */
[----:B------:R-:W-:Y:S01]  /*0260*/  FADD.FTZ R40, R6, R7 ;  /* 0x0000000706287221 */ /* 0x000fe20000010000 */
[----:B------:R-:W-:-:S02]  /*0270*/  HADD2.F32 R7, -RZ, R42.H0_H0 ;  /* 0x2000002aff077230 */ /* 0x000fc40000004100 */
        /* <DEDUP_REMOVED lines=141> */
.L_x_905:
[----:B------:R-:W2:Y:S01]  /*0b50*/  LDC R69, c[0x0][0x3d0] ;  /* 0x0000f400ff457b82 */ /* 0x000ea20000000800 */
[----:B------:R-:W3:Y:S01]  /*0b60*/  S2R R72, SR_TID.X ;  /* 0x0000000000487919 */ /* 0x000ee20000002100 */
[----:B01----:R-:W-:-:S06]  /*0b70*/  FADD.FTZ R76, R76, R73 ;  /* 0x000000494c4c7221 */ /* 0x003fcc0000010000 */
[----:B------:R-:W0:Y:S08]  /*0b80*/  @!P0 LDC.64 R48, c[0x0][0x3a0] ;  /* 0x0000e800ff308b82 */ /* 0x000e300000000a00 */
[----:B------:R-:W1:Y:S01]  /*0b90*/  LDC.64 R70, c[0x0][0x398] ;  /* 0x0000e600ff467b82 */ /* 0x000e620000000a00 */
[----:B--2---:R-:W-:-:S06]  /*0ba0*/  FFMA.FTZ R69, R76, 0.0009765625, R69 ;  /* 0x3a8000004c457823 */ /* 0x004fcc0000010045 */
[----:B------:R-:W2:Y:S01]  /*0bb0*/  MUFU.RSQ R69, R69 ;  /* 0x0000004500457308 */ /* 0x000ea20000001400 */
[----:B0-----:R-:W-:-:S05]  /*0bc0*/  @!P0 IMAD.WIDE R48, R3, 0x4, R48 ;  /* 0x0000000403308825 */ /* 0x001fca00078e0230 */
[----:B------:R0:W-:Y:S01]  /*0bd0*/  @!P0 STG.E desc[UR4][R48.64], R55 ;  /* 0x0000003730008986 */ /* 0x0001e2000c101904 */
[----:B---3--:R-:W-:Y:S01]  /*0be0*/  LOP3.LUT P0, RZ, R72, 0x1f, RZ, 0xc0, !PT ;  /* 0x0000001f48ff7812 */ /* 0x008fe2000780c0ff */
[----:B-1----:R-:W-:-:S04]  /*0bf0*/  IMAD.WIDE.U32 R70, R2, 0x10, R70 ;  /* 0x0000001002467825 */ /* 0x002fc800078e0046 */
[-C--:B--2---:R-:W-:Y:S01]  /*0c00*/  FMUL.FTZ R5, R5, R69.reuse ;  /* 0x0000004505057220 */ /* 0x084fe20000410000 */
[-C--:B------:R-:W-:Y:S01]  /*0c10*/  FMUL.FTZ R42, R42, R69.reuse ;  /* 0x000000452a2a7220 */ /* 0x080fe20000410000 */
[-C--:B0-----:R-:W-:Y:S01]  /*0c20*/  FMUL.FTZ R48, R7, R69.reuse ;  /* 0x0000004507307220 */ /* 0x081fe20000410000 */
[-C--:B------:R-:W-:Y:S01]  /*0c30*/  FMUL.FTZ R41, R41, R69.reuse ;  /* 0x0000004529297220 */ /* 0x080fe20000410000 */
        /* <DEDUP_REMOVED lines=21> */
[----:B------:R-:W0:Y:S01]  /*0d90*/  @!P0 LDC.64 R40, c[0x0][0x3a8] ;  /* 0x0000ea00ff288b82 */ /* 0x000e220000000a00 */
        /* <DEDUP_REMOVED lines=12> */
[-C--:B------:R-:W-:Y:S01]  /*0e60*/  FMUL.FTZ R72, R63, R69.reuse ;  /* 0x000000453f487220 */ /* 0x080fe20000410000 */
[----:B------:R-:W1:Y:S01]  /*0e70*/  LDC.64 R46, c[0x0][0x380] ;  /* 0x0000e000ff2e7b82 */ /* 0x000e620000000a00 */
        /* <DEDUP_REMOVED lines=9> */
[----:B0-----:R-:W-:Y:S01]  /*0f10*/  @!P0 IMAD.WIDE R40, R3, 0x4, R40 ;  /* 0x0000000403288825 */ /* 0x001fe200078e0228 */
[----:B------:R-:W-:-:S02]  /*0f20*/  F2FP.F16.F32.PACK_AB R58, RZ, R58 ;  /* 0x0000003aff3a723e */ /* 0x000fc400000000ff */
[----:B------:R-:W-:Y:S02]  /*0f30*/  F2FP.F16.F32.PACK_AB R57, RZ, R57 ;  /* 0x00000039ff39723e */ /* 0x000fe400000000ff */
[----:B------:R-:W-:Y:S01]  /*0f40*/  F2FP.F16.F32.PACK_AB R60, RZ, R60 ;  /* 0x0000003cff3c723e */ /* 0x000fe200000000ff */
[----:B------:R2:W-:Y:S01]  /*0f50*/  @!P0 STG.E desc[UR4][R40.64], R69 ;  /* 0x0000004528008986 */ /* 0x0005e2000c101904 */
        /* <DEDUP_REMOVED lines=17> */
[----:B------:R-:W-:Y:S02]  /*1070*/  PRMT R62, R62, 0x5410, R72 ;  /* 0x000054103e3e7816 */ /* 0x000fe40000000048 */
        /* <DEDUP_REMOVED lines=25> */
[----:B-1----:R-:W-:Y:S01]  /*1210*/  LEA R3, R46, R3, 0x2 ;  /* 0x000000032e037211 */ /* 0x002fe200078e10ff */
[----:B------:R-:W-:Y:S01]  /*1220*/  HFMA2 R59, R15, R0, R31 ;  /* 0x000000000f3b7231 */ /* 0x000fe2000000001f */
[----:B------:R2:W-:Y:S01]  /*1230*/  STG.E.128 desc[UR4][R70.64], R48 ;  /* 0x0000003046007986 */ /* 0x0005e2000c101d04 */
[----:B------:R-:W-:Y:S01]  /*1240*/  HFMA2 R61, R9, R61, R25 ;  /* 0x0000003d093d7231 */ /* 0x000fe20000000019 */
[----:B------:R-:W-:Y:S01]  /*1250*/  ISETP.GE.AND P0, PT, R3, R47, PT ;  /* 0x0000002f0300720c */ /* 0x000fe20003f06270 */
[----:B------:R-:W-:Y:S01]  /*1260*/  HFMA2 R63, R11, R43, R27 ;  /* 0x0000002b0b3f7231 */ /* 0x000fe2000000001b */
[----:B------:R2:W-:Y:S04]  /*1270*/  STG.E.128 desc[UR4][R70.64+0x200], R52 ;  /* 0x0002003446007986 */ /* 0x0005e8000c101d04 */
[----:B------:R2:W-:Y:S04]  /*1280*/  STG.E.128 desc[UR4][R70.64+0x400], R56 ;  /* 0x0004003846007986 */ /* 0x0005e8000c101d04 */
[----:B------:R2:W-:Y:S03]  /*1290*/  STG.E.128 desc[UR4][R70.64+0x600], R60 ;  /* 0x0006003c46007986 */ /* 0x0005e6000c101d04 */
[----:B------:R-:W-:Y:S05]  /*12a0*/  @!P0 BRA `(.L_x_893) ;  /* 0xffffffec00b08947 */ /* 0x000fea000383ffff */
[----:B------:R-:W-:Y:S05]  /*12b0*/  EXIT ;  /* 0x000000000000794d */ /* 0x000fea0003800000 */
.L_x_892:
[----:B------:R-:W-:Y:S01]  /*12c0*/  HFMA2 R70, -RZ, RZ, 0, 1.847743988037109375e-06 ;  /* 0x0000001fff467431 */ /* 0x000fe200000001ff */
[----:B------:R-:W-:Y:S01]  /*12d0*/  BSSY B0, `(.L_x_894) ;  /* 0x0000006000007945 */ /* 0x000fe20003800000 */
[----:B------:R-:W-:Y:S02]  /*12e0*/  MOV R71, 0x1 ;  /* 0x0000000100477802 */ /* 0x000fe40000000f00 */
[----:B------:R-:W-:-:S07]  /*12f0*/  MOV R69, 0xffffffff ;  /* 0xffffffff00457802 */ /* 0x000fce0000000f00 */
[----:B-----5:R-:W-:Y:S05]  /*1300*/  WARPSYNC.COLLECTIVE R69, `(.L_x_895) ;  /* 0x0000000045087348 */ /* 0x020fea0003c00000 */
[----:B------:R0:W1:Y:S02]  /*1310*/  SHFL.BFLY P1, R73, R72, R71, R70 ;  /* 0x0c00004748497389 */ /* 0x0000640000020046 */
[----:B01---5:R-:W-:Y:S05]  /*1320*/  ENDCOLLECTIVE ;  /* 0x000000000000791b */ /* 0x023fea0003800000 */
.L_x_895:
[----:B------:R-:W-:Y:S05]  /*1330*/  BSYNC B0 ;  /* 0x0000000000007941 */ /* 0x000fea0003800000 */
.L_x_894:
[----:B------:R-:W-:Y:S02]  /*1340*/  HFMA2 R71, -RZ, RZ, 0, 1.1920928955078125e-07 ;  /* 0x00000002ff477431 */ /* 0x000fe400000001ff */
[----:B------:R-:W-:Y:S01]  /*1350*/  FADD.FTZ R72, R72, R73 ;  /* 0x0000004948487221 */ /* 0x000fe20000010000 */
[----:B------:R-:W-:Y:S02]  /*1360*/  MOV R70, 0x1f ;  /* 0x0000001f00467802 */ /* 0x000fe40000000f00 */
[----:B------:R-:W-:-:S07]  /*1370*/  MOV R69, 0xffffffff ;  /* 0xffffffff00457802 */ /* 0x000fce0000000f00 */
[----:B------:R-:W-:Y:S05]  /*1380*/  WARPSYNC.COLLECTIVE R69, `(.L_x_896) ;  /* 0x0000000045087348 */ /* 0x000fea0003c00000 */
[----:B------:R0:W1:Y:S02]  /*1390*/  SHFL.BFLY P1, R73, R72, R71, R70 ;  /* 0x0c00004748497389 */ /* 0x0000640000020046 */
[----:B01----:R-:W-:Y:S05]  /*13a0*/  ENDCOLLECTIVE ;  /* 0x000000000000791b */ /* 0x003fea0003800000 */
.L_x_896:
[----:B------:R-:W-:Y:S02]  /*13b0*/  HFMA2 R71, -RZ, RZ, 0, 2.384185791015625e-07 ;  /* 0x00000004ff477431 */ /* 0x000fe400000001ff */
[----:B------:R-:W-:-:S05]  /*13c0*/  FADD.FTZ R74, R72, R73 ;  /* 0x00000049484a7221 */ /* 0x000fca0000010000 */
[----:B------:R-:W-:-:S07]  /*13d0*/  MOV R72, R74 ;  /* 0x0000004a00487202 */ /* 0x000fce0000000f00 */
[----:B------:R-:W-:Y:S05]  /*13e0*/  WARPSYNC.COLLECTIVE R69, `(.L_x_897) ;  /* 0x0000000045087348 */ /* 0x000fea0003c00000 */
[----:B------:R0:W1:Y:S02]  /*13f0*/  SHFL.BFLY P1, R73, R72, R71, R70 ;  /* 0x0c00004748497389 */ /* 0x0000640000020046 */
[----:B01----:R-:W-:Y:S05]  /*1400*/  ENDCOLLECTIVE ;  /* 0x000000000000791b */ /* 0x003fea0003800000 */
.L_x_897:
[----:B------:R-:W-:Y:S02]  /*1410*/  HFMA2 R71, -RZ, RZ, 0, 4.76837158203125e-07 ;  /* 0x00000008ff477431 */ /* 0x000fe400000001ff */
[----:B------:R-:W-:-:S05]  /*1420*/  FADD.FTZ R75, R74, R73 ;  /* 0x000000494a4b7221 */ /* 0x000fca0000010000 */
[----:B------:R-:W-:-:S07]  /*1430*/  MOV R72, R75 ;  /* 0x0000004b00487202 */ /* 0x000fce0000000f00 */
[----:B------:R-:W-:Y:S05]  /*1440*/  WARPSYNC.COLLECTIVE R69, `(.L_x_898) ;  /* 0x0000000045087348 */ /* 0x000fea0003c00000 */
[----:B------:R0:W1:Y:S02]  /*1450*/  SHFL.BFLY P1, R73, R72, R71, R70 ;  /* 0x0c00004748497389 */ /* 0x0000640000020046 */
[----:B01----:R-:W-:Y:S05]  /*1460*/  ENDCOLLECTIVE ;  /* 0x000000000000791b */ /* 0x003fea0003800000 */
.L_x_898:
[----:B------:R-:W-:Y:S02]  /*1470*/  HFMA2 R71, -RZ, RZ, 0, 9.5367431640625e-07 ;  /* 0x00000010ff477431 */ /* 0x000fe400000001ff */
[----:B------:R-:W-:-:S05]  /*1480*/  FADD.FTZ R76, R75, R73 ;  /* 0x000000494b4c7221 */ /* 0x000fca0000010000 */
[----:B------:R-:W-:-:S07]  /*1490*/  MOV R72, R76 ;  /* 0x0000004c00487202 */ /* 0x000fce0000000f00 */
[----:B------:R-:W-:Y:S05]  /*14a0*/  WARPSYNC.COLLECTIVE R69, `(.L_x_899) ;  /* 0x0000000045087348 */ /* 0x000fea0003c00000 */
[----:B------:R0:W1:Y:S02]  /*14b0*/  SHFL.BFLY P1, R73, R72, R71, R70 ;  /* 0x0c00004748497389 */ /* 0x0000640000020046 */
[----:B01----:R-:W-:Y:S05]  /*14c0*/  ENDCOLLECTIVE ;  /* 0x000000000000791b */ /* 0x003fea0003800000 */
.L_x_899:
        /* <DEDUP_REMOVED lines=72> */
.L_x_900:
[----:B------:R-:W-:Y:S02]  /*1950*/  HFMA2 R71, -RZ, RZ, 0, 1.1920928955078125e-07 ;  /* 0x00000002ff477431 */ /* 0x000fe400000001ff */
[----:B------:R-:W-:-:S05]  /*1960*/  FADD.FTZ R48, R72, R73 ;  /* 0x0000004948307221 */ /* 0x000fca0000010000 */
[----:B------:R-:W-:-:S07]  /*1970*/  MOV R72, R48 ;  /* 0x0000003000487202 */ /* 0x000fce0000000f00 */
[----:B------:R-:W-:Y:S05]  /*1980*/  WARPSYNC.COLLECTIVE R69, `(.L_x_901) ;  /* 0x0000000045087348 */ /* 0x000fea0003c00000 */
[----:B------:R0:W1:Y:S02]  /*1990*/  SHFL.BFLY P1, R73, R72, R71, R70 ;  /* 0x0c00004748497389 */ /* 0x0000640000020046 */
[----:B01----:R-:W-:Y:S05]  /*19a0*/  ENDCOLLECTIVE ;  /* 0x000000000000791b */ /* 0x003fea0003800000 */
.L_x_901:
[----:B------:R-:W-:Y:S02]  /*19b0*/  HFMA2 R71, -RZ, RZ, 0, 2.384185791015625e-07 ;  /* 0x00000004ff477431 */ /* 0x000fe400000001ff */
[----:B------:R-:W-:-:S05]  /*19c0*/  FADD.FTZ R49, R48, R73 ;  /* 0x0000004930317221 */ /* 0x000fca0000010000 */
[----:B------:R-:W-:-:S07]  /*19d0*/  MOV R72, R49 ;  /* 0x0000003100487202 */ /* 0x000fce0000000f00 */
[----:B------:R-:W-:Y:S05]  /*19e0*/  WARPSYNC.COLLECTIVE R69, `(.L_x_902) ;  /* 0x0000000045087348 */ /* 0x000fea0003c00000 */
[----:B------:R0:W1:Y:S02]  /*19f0*/  SHFL.BFLY P1, R73, R72, R71, R70 ;  /* 0x0c00004748497389 */ /* 0x0000640000020046 */
[----:B01----:R-:W-:Y:S05]  /*1a00*/  ENDCOLLECTIVE ;  /* 0x000000000000791b */ /* 0x003fea0003800000 */
.L_x_902:
[----:B------:R-:W-:Y:S02]  /*1a10*/  HFMA2 R71, -RZ, RZ, 0, 4.76837158203125e-07 ;  /* 0x00000008ff477431 */ /* 0x000fe400000001ff */
[----:B------:R-:W-:-:S05]  /*1a20*/  FADD.FTZ R77, R49, R73 ;  /* 0x00000049314d7221 */ /* 0x000fca0000010000 */
[----:B------:R-:W-:-:S07]  /*1a30*/  MOV R72, R77 ;  /* 0x0000004d00487202 */ /* 0x000fce0000000f00 */
[----:B------:R-:W-:Y:S05]  /*1a40*/  WARPSYNC.COLLECTIVE R69, `(.L_x_903) ;  /* 0x0000000045087348 */ /* 0x000fea0003c00000 */
[----:B------:R0:W1:Y:S02]  /*1a50*/  SHFL.BFLY P1, R73, R72, R71, R70 ;  /* 0x0c00004748497389 */ /* 0x0000640000020046 */
[----:B01----:R-:W-:Y:S05]  /*1a60*/  ENDCOLLECTIVE ;  /* 0x000000000000791b */ /* 0x003fea0003800000 */
.L_x_903:
[----:B------:R-:W-:Y:S02]  /*1a70*/  HFMA2 R71, -RZ, RZ, 0, 9.5367431640625e-07 ;  /* 0x00000010ff477431 */ /* 0x000fe400000001ff */
[----:B------:R-:W-:-:S05]  /*1a80*/  FADD.FTZ R76, R77, R73 ;  /* 0x000000494d4c7221 */ /* 0x000fca0000010000 */
[----:B------:R-:W-:-:S07]  /*1a90*/  MOV R72, R76 ;  /* 0x0000004c00487202 */ /* 0x000fce0000000f00 */
[----:B------:R-:W-:Y:S05]  /*1aa0*/  WARPSYNC.COLLECTIVE R69, `(.L_x_904) ;  /* 0x0000000045087348 */ /* 0x000fea0003c00000 */
[----:B------:R0:W1:Y:S02]  /*1ab0*/  SHFL.BFLY P1, R73, R72, R71, R70 ;  /* 0x0c00004748497389 */ /* 0x0000640000020046 */
[----:B01----:R-:W-:Y:S05]  /*1ac0*/  ENDCOLLECTIVE ;  /* 0x000000000000791b */ /* 0x003fea0003800000 */
.L_x_904:
[----:B------:R-:W-:Y:S05]  /*1ad0*/  BRA `(.L_x_905) ;  /* 0xfffffff0001c7947 */ /* 0x000fea000383ffff */
.L_x_906:
        /* <DEDUP_REMOVED lines=10> */
.L_x_1120:


//--------------------- .text._ZN10layer_norm13ln_fwd_kernelINS_13Kernel_traitsIffffjLj1024ELj1ELj4ELj1ELj16ENS_18Kernel_traits_baseILj1024EffffjLj128EEEEEEEvNS_9FwdParamsE --------------------------
	.section	.text._ZN10layer_norm13ln_fwd_kernelINS_13Kernel_traitsIffffjLj1024ELj1ELj4ELj1ELj16ENS_18Kernel_traits_baseILj1024EffffjLj128EEEEEEEvNS_9FwdParamsE,"ax",@progbits
	.align	128
        .global         _ZN10layer_norm13ln_fwd_kernelINS_13Kernel_traitsIffffjLj1024ELj1ELj4ELj1ELj16ENS_18Kernel_traits_baseILj1024EffffjLj128EEEEEEEvNS_9FwdParamsE
        .type           _ZN10layer_norm13ln_fwd_kernelINS_13Kernel_traitsIffffjLj1024ELj1ELj4ELj1ELj16ENS_18Kernel_traits_baseILj1024EffffjLj128EEEEEEEvNS_9FwdParamsE,@function
        .size           _ZN10layer_norm13ln_fwd_kernelINS_13Kernel_traitsIffffjLj1024ELj1ELj4ELj1ELj16ENS_18Kernel_traits_baseILj1024EffffjLj128EEEEEEEvNS_9FwdParamsE,(.L_x_1121 - _ZN10layer_norm13ln_fwd_kernelINS_13Kernel_traitsIffffjLj1024ELj1ELj4ELj1ELj16ENS_18Kernel_traits_baseILj1024EffffjLj128EEEEEEEvNS_9FwdParamsE)
        .other          _ZN10layer_norm13ln_fwd_kernelINS_13Kernel_traitsIffffjLj1024ELj1ELj4ELj1ELj16ENS_18Kernel_traits_baseILj1024EffffjLj128EEEEEEEvNS_9FwdParamsE,@"STO_CUDA_ENTRY STV_DEFAULT"
_ZN10layer_norm13ln_fwd_kernelINS_13Kernel_traitsIffffjLj1024ELj1ELj4ELj1ELj16ENS_18Kernel_traits_baseILj1024EffffjLj128EEEEEEEvNS_9FwdParamsE:
.text._ZN10layer_norm13ln_fwd_kernelINS_13Kernel_traitsIffffjLj1024ELj1ELj4ELj1ELj16ENS_18Kernel_traits_baseILj1024EffffjLj128EEEEEEEvNS_9FwdParamsE:
        /* <DEDUP_REMOVED lines=31> */
.L_x_908:
[----:B0--3--:R-:W0:Y:S01]  /*01f0*/  LDC.64 R6, c[0x0][0x390] ;  /* 0x0000e400ff067b82 */ /* 0x009e220000000a00 */
        /* <DEDUP_REMOVED lines=129> */
.L_x_920:
[----:B------:R-:W2:Y:S01]  /*0a10*/  S2R R107, SR_TID.X ;  /* 0x00000000006b7919 */ /* 0x000ea20000002100 */
[----:B------:R-:W3:Y:S01]  /*0a20*/  LDC R36, c[0x0][0x3d0] ;  /* 0x0000f400ff247b82 */ /* 0x000ee20000000800 */
[----:B01----:R-:W-:-:S07]  /*0a30*/  FADD.FTZ R109, R109, R106 ;  /* 0x0000006a6d6d7221 */ /* 0x003fce0000010000 */
[----:B------:R-:W0:Y:S08]  /*0a40*/  @!P0 LDC.64 R104, c[0x0][0x3a0] ;  /* 0x0000e800ff688b82 */ /* 0x000e300000000a00 */
[----:B------:R-:W1:Y:S01]  /*0a50*/  LDC.64 R6, c[0x0][0x398] ;  /* 0x0000e600ff067b82 */ /* 0x000e620000000a00 */
[----:B---3--:R-:W-:-:S06]  /*0a60*/  FFMA.FTZ R36, R109, 0.0009765625, R36 ;  /* 0x3a8000006d247823 */ /* 0x008fcc0000010024 */
[----:B------:R-:W3:Y:S01]  /*0a70*/  MUFU.RSQ R36, R36 ;  /* 0x0000002400247308 */ /* 0x000ee20000001400 */
[----:B--2---:R-:W-:Y:S01]  /*0a80*/  LOP3.LUT P1, RZ, R107, 0x1f, RZ, 0xc0, !PT ;  /* 0x0000001f6bff7812 */ /* 0x004fe2000782c0ff */
[----:B0-----:R-:W-:-:S05]  /*0a90*/  @!P0 IMAD.WIDE R104, R4, 0x4, R104 ;  /* 0x0000000404688825 */ /* 0x001fca00078e0268 */
[----:B------:R0:W-:Y:S01]  /*0aa0*/  @!P0 STG.E desc[UR4][R104.64], R2 ;  /* 0x0000000268008986 */ /* 0x0001e2000c101904 */
[----:B-1----:R-:W-:-:S06]  /*0ab0*/  IMAD.WIDE.U32 R6, R3, 0x10, R6 ;  /* 0x0000001003067825 */ /* 0x002fcc00078e0006 */
[----:B------:R-:W1:Y:S01]  /*0ac0*/  @!P1 LDC.64 R118, c[0x0][0x3a8] ;  /* 0x0000ea00ff769b82 */ /* 0x000e620000000a00 */
[-C--:B---3--:R-:W-:Y:S01]  /*0ad0*/  FMUL.FTZ R3, R0, R36.reuse ;  /* 0x0000002400037220 */ /* 0x088fe20000410000 */
[-C--:B------:R-:W-:Y:S01]  /*0ae0*/  FMUL.FTZ R0, R37, R36.reuse ;  /* 0x0000002425007220 */ /* 0x080fe20000410000 */
[-C--:B0-----:R-:W-:Y:S01]  /*0af0*/  FMUL.FTZ R2, R29, R36.reuse ;  /* 0x000000241d027220 */ /* 0x081fe20000410000 */
[-C--:B------:R-:W-:Y:S01]  /*0b00*/  FMUL.FTZ R29, R30, R36.reuse ;  /* 0x000000241e1d7220 */ /* 0x080fe20000410000 */
[-C--:B------:R-:W-:Y:S01]  /*0b10*/  FMUL.FTZ R30, R21, R36.reuse ;  /* 0x00000024151e7220 */ /* 0x080fe20000410000 */
[-C--:B------:R-:W-:Y:S01]  /*0b20*/  FMUL.FTZ R111, R12, R36.reuse ;  /* 0x000000240c6f7220 */ /* 0x080fe20000410000 */
[----:B------:R-:W-:Y:S01]  /*0b30*/  FMUL.FTZ R37, R38, R36 ;  /* 0x0000002426257220 */ /* 0x000fe20000410000 */
[----:B-----5:R-:W-:Y:S01]  /*0b40*/  FFMA.FTZ R12, R100, R3, R68 ;  /* 0x00000003640c7223 */ /* 0x020fe20000010044 */
[----:B------:R-:W-:Y:S01]  /*0b50*/  FFMA.FTZ R21, R93, R2, R61 ;  /* 0x000000025d157223 */ /* 0x000fe2000001003d */
[-C--:B------:R-:W-:Y:S01]  /*0b60*/  FMUL.FTZ R38, R39, R36.reuse ;  /* 0x0000002427267220 */ /* 0x080fe20000410000 */
[----:B------:R-:W0:Y:S01]  /*0b70*/  LDC.64 R2, c[0x0][0x380] ;  /* 0x0000e000ff027b82 */ /* 0x000e220000000a00 */
        /* <DEDUP_REMOVED lines=20> */
[----:B-1----:R-:W-:-:S04]  /*0cc0*/  @!P1 IMAD.WIDE R118, R4, 0x4, R118 ;  /* 0x0000000404769825 */ /* 0x002fc800078e0276 */
        /* <DEDUP_REMOVED lines=14> */
[----:B------:R-:W-:Y:S01]  /*0db0*/  @!P1 STG.E desc[UR4][R118.64], R36 ;  /* 0x0000002476009986 */ /* 0x000fe2000c101904 */
        /* <DEDUP_REMOVED lines=10> */
[----:B0-----:R-:W-:Y:S01]  /*0e60*/  LEA R4, R2, R4, 0x2 ;  /* 0x0000000402047211 */ /* 0x001fe200078e10ff */
[----:B------:R0:W-:Y:S03]  /*0e70*/  STG.E.128 desc[UR4][R6.64+0x400], R20 ;  /* 0x0004001406007986 */ /* 0x0001e6000c101d04 */
[----:B------:R-:W-:Y:S01]  /*0e80*/  ISETP.GE.AND P0, PT, R4, R3, PT ;  /* 0x000000030400720c */ /* 0x000fe20003f06270 */
[----:B------:R3:W-:Y:S04]  /*0e90*/  STG.E.128 desc[UR4][R6.64+0x600], R8 ;  /* 0x0006000806007986 */ /* 0x0007e8000c101d04 */
        /* <DEDUP_REMOVED lines=9> */
[----:B0-----:R-:W-:Y:S01]  /*0f30*/  FFMA.FTZ R20, R72, R115, R40 ;  /* 0x0000007348147223 */ /* 0x001fe20000010028 */
        /* <DEDUP_REMOVED lines=8> */
.L_x_907:
[----:B------:R-:W-:Y:S01]  /*0fc0*/  HFMA2 R104, -RZ, RZ, 0, 5.9604644775390625e-08 ;  /* 0x00000001ff687431 */ /* 0x000fe200000001ff */
[----:B------:R-:W-:Y:S01]  /*0fd0*/  BSSY B0, `(.L_x_909) ;  /* 0x0000006000007945 */ /* 0x000fe20003800000 */
[----:B------:R-:W-:Y:S02]  /*0fe0*/  MOV R7, 0x1f ;  /* 0x0000001f00077802 */ /* 0x000fe40000000f00 */
[----:B------:R-:W-:-:S07]  /*0ff0*/  MOV R6, 0xffffffff ;  /* 0xffffffff00067802 */ /* 0x000fce0000000f00 */
[----:B-----5:R-:W-:Y:S05]  /*1000*/  WARPSYNC.COLLECTIVE R6, `(.L_x_910) ;  /* 0x0000000006087348 */ /* 0x020fea0003c00000 */
[----:B------:R0:W1:Y:S02]  /*1010*/  SHFL.BFLY P1, R106, R105, R104, R7 ;  /* 0x0c000068696a7389 */ /* 0x0000640000020007 */
[----:B01---5:R-:W-:Y:S05]  /*1020*/  ENDCOLLECTIVE ;  /* 0x000000000000791b */ /* 0x023fea0003800000 */
.L_x_910:
[----:B------:R-:W-:Y:S05]  /*1030*/  BSYNC B0 ;  /* 0x0000000000007941 */ /* 0x000fea0003800000 */
.L_x_909:
[----:B------:R-:W-:Y:S02]  /*1040*/  HFMA2 R104, -RZ, RZ, 0, 1.1920928955078125e-07 ;  /* 0x00000002ff687431 */ /* 0x000fe400000001ff */
[----:B------:R-:W-:Y:S01]  /*1050*/  FADD.FTZ R105, R105, R106 ;  /* 0x0000006a69697221 */ /* 0x000fe20000010000 */
[----:B------:R-:W-:Y:S02]  /*1060*/  MOV R7, 0x1f ;  /* 0x0000001f00077802 */ /* 0x000fe40000000f00 */
[----:B------:R-:W-:-:S07]  /*1070*/  MOV R6, 0xffffffff ;  /* 0xffffffff00067802 */ /* 0x000fce0000000f00 */
[----:B------:R-:W-:Y:S05]  /*1080*/  WARPSYNC.COLLECTIVE R6, `(.L_x_911) ;  /* 0x0000000006087348 */ /* 0x000fea0003c00000 */
[----:B------:R0:W1:Y:S02]  /*1090*/  SHFL.BFLY P1, R106, R105, R104, R7 ;  /* 0x0c000068696a7389 */ /* 0x0000640000020007 */
[----:B01----:R-:W-:Y:S05]  /*10a0*/  ENDCOLLECTIVE ;  /* 0x000000000000791b */ /* 0x003fea0003800000 */
.L_x_911:
[----:B------:R-:W-:Y:S02]  /*10b0*/  HFMA2 R104, -RZ, RZ, 0, 2.384185791015625e-07 ;  /* 0x00000004ff687431 */ /* 0x000fe400000001ff */
[----:B------:R-:W-:-:S05]  /*10c0*/  FADD.FTZ R107, R105, R106 ;  /* 0x0000006a696b7221 */ /* 0x000fca0000010000 */
[----:B------:R-:W-:-:S07]  /*10d0*/  MOV R105, R107 ;  /* 0x0000006b00697202 */ /* 0x000fce0000000f00 */
[----:B------:R-:W-:Y:S05]  /*10e0*/  WARPSYNC.COLLECTIVE R6, `(.L_x_912) ;  /* 0x0000000006087348 */ /* 0x000fea0003c00000 */
[----:B------:R0:W1:Y:S02]  /*10f0*/  SHFL.BFLY P1, R106, R105, R104, R7 ;  /* 0x0c000068696a7389 */ /* 0x0000640000020007 */
[----:B01----:R-:W-:Y:S05]  /*1100*/  ENDCOLLECTIVE ;  /* 0x000000000000791b */ /* 0x003fea0003800000 */
.L_x_912:
[----:B------:R-:W-:Y:S02]  /*1110*/  HFMA2 R104, -RZ, RZ, 0, 4.76837158203125e-07 ;  /* 0x00000008ff687431 */ /* 0x000fe400000001ff */
[----:B------:R-:W-:-:S05]  /*1120*/  FADD.FTZ R108, R107, R106 ;  /* 0x0000006a6b6c7221 */ /* 0x000fca0000010000 */
[----:B------:R-:W-:-:S07]  /*1130*/  MOV R105, R108 ;  /* 0x0000006c00697202 */ /* 0x000fce0000000f00 */
[----:B------:R-:W-:Y:S05]  /*1140*/  WARPSYNC.COLLECTIVE R6, `(.L_x_913) ;  /* 0x0000000006087348 */ /* 0x000fea0003c00000 */
[----:B------:R0:W1:Y:S02]  /*1150*/  SHFL.BFLY P1, R106, R105, R104, R7 ;  /* 0x0c000068696a7389 */ /* 0x0000640000020007 */
[----:B01----:R-:W-:Y:S05]  /*1160*/  ENDCOLLECTIVE ;  /* 0x000000000000791b */ /* 0x003fea0003800000 */
.L_x_913:
[----:B------:R-:W-:Y:S02]  /*1170*/  HFMA2 R104, -RZ, RZ, 0, 9.5367431640625e-07 ;  /* 0x00000010ff687431 */ /* 0x000fe400000001ff */
[----:B------:R-:W-:-:S05]  /*1180*/  FADD.FTZ R109, R108, R106 ;  /* 0x0000006a6c6d7221 */ /* 0x000fca0000010000 */
[----:B------:R-:W-:-:S07]  /*1190*/  MOV R105, R109 ;  /* 0x0000006d00697202 */ /* 0x000fce0000000f00 */
[----:B------:R-:W-:Y:S05]  /*11a0*/  WARPSYNC.COLLECTIVE R6, `(.L_x_914) ;  /* 0x0000000006087348 */ /* 0x000fea0003c00000 */
[----:B------:R0:W1:Y:S02]  /*11b0*/  SHFL.BFLY P1, R106, R105, R104, R7 ;  /* 0x0c000068696a7389 */ /* 0x0000640000020007 */
[----:B01----:R-:W-:Y:S05]  /*11c0*/  ENDCOLLECTIVE ;  /* 0x000000000000791b */ /* 0x003fea0003800000 */
.L_x_914:
        /* <DEDUP_REMOVED lines=68> */
[----:B------:R-:W-:-:S07]  /*1610*/  MOV R6, 0xffffffff ;  /* 0xffffffff00067802 */ /* 0x000fce0000000f00 */
[----:B------:R-:W-:Y:S05]  /*1620*/  WARPSYNC.COLLECTIVE R6, `(.L_x_915) ;  /* 0x0000000006087348 */ /* 0x000fea0003c00000 */
[----:B------:R0:W1:Y:S02]  /*1630*/  SHFL.BFLY P1, R106, R105, R104, R7 ;  /* 0x0c000068696a7389 */ /* 0x0000640000020007 */
[----:B01----:R-:W-:Y:S05]  /*1640*/  ENDCOLLECTIVE ;  /* 0x000000000000791b */ /* 0x003fea0003800000 */
.L_x_915:
[----:B------:R-:W-:Y:S02]  /*1650*/  HFMA2 R104, -RZ, RZ, 0, 1.1920928955078125e-07 ;  /* 0x00000002ff687431 */ /* 0x000fe400000001ff */
[----:B------:R-:W-:-:S05]  /*1660*/  FADD.FTZ R36, R105, R106 ;  /* 0x0000006a69247221 */ /* 0x000fca0000010000 */
[----:B------:R-:W-:-:S07]  /*1670*/  MOV R105, R36 ;  /* 0x0000002400697202 */ /* 0x000fce0000000f00 */
[----:B------:R-:W-:Y:S05]  /*1680*/  WARPSYNC.COLLECTIVE R6, `(.L_x_916) ;  /* 0x0000000006087348 */ /* 0x000fea0003c00000 */
[----:B------:R0:W1:Y:S02]  /*1690*/  SHFL.BFLY P1, R106, R105, R104, R7 ;  /* 0x0c000068696a7389 */ /* 0x0000640000020007 */
[----:B01----:R-:W-:Y:S05]  /*16a0*/  ENDCOLLECTIVE ;  /* 0x000000000000791b */ /* 0x003fea0003800000 */
.L_x_916:
[----:B------:R-:W-:Y:S02]  /*16b0*/  HFMA2 R104, -RZ, RZ, 0, 2.384185791015625e-07 ;  /* 0x00000004ff687431 */ /* 0x000fe400000001ff */
[----:B------:R-:W-:-:S05]  /*16c0*/  FADD.FTZ R107, R36, R106 ;  /* 0x0000006a246b7221 */ /* 0x000fca0000010000 */
[----:B------:R-:W-:-:S07]  /*16d0*/  MOV R105, R107 ;  /* 0x0000006b00697202 */ /* 0x000fce0000000f00 */
[----:B------:R-:W-:Y:S05]  /*16e0*/  WARPSYNC.COLLECTIVE R6, `(.L_x_917) ;  /* 0x0000000006087348 */ /* 0x000fea0003c00000 */
[----:B------:R0:W1:Y:S02]  /*16f0*/  SHFL.BFLY P1, R106, R105, R104, R7 ;  /* 0x0c000068696a7389 */ /* 0x0000640000020007 */
[----:B01----:R-:W-:Y:S05]  /*1700*/  ENDCOLLECTIVE ;  /* 0x000000000000791b */ /* 0x003fea0003800000 */
.L_x_917:
[----:B------:R-:W-:Y:S02]  /*1710*/  HFMA2 R104, -RZ, RZ, 0, 4.76837158203125e-07 ;  /* 0x00000008ff687431 */ /* 0x000fe400000001ff */
[----:B------:R-:W-:-:S05]  /*1720*/  FADD.FTZ R108, R107, R106 ;  /* 0x0000006a6b6c7221 */ /* 0x000fca0000010000 */
[----:B------:R-:W-:-:S07]  /*1730*/  MOV R105, R108 ;  /* 0x0000006c00697202 */ /* 0x000fce0000000f00 */
[----:B------:R-:W-:Y:S05]  /*1740*/  WARPSYNC.COLLECTIVE R6, `(.L_x_918) ;  /* 0x0000000006087348 */ /* 0x000fea0003c00000 */
[----:B------:R0:W1:Y:S02]  /*1750*/  SHFL.BFLY P1, R106, R105, R104, R7 ;  /* 0x0c000068696a7389 */ /* 0x0000640000020007 */
[----:B01----:R-:W-:Y:S05]  /*1760*/  ENDCOLLECTIVE ;  /* 0x000000000000791b */ /* 0x003fea0003800000 */
.L_x_918:
[----:B------:R-:W-:Y:S02]  /*1770*/  HFMA2 R104, -RZ, RZ, 0, 9.5367431640625e-07 ;  /* 0x00000010ff687431 */ /* 0x000fe400000001ff */
[----:B------:R-:W-:-:S05]  /*1780*/  FADD.FTZ R109, R108, R106 ;  /* 0x0000006a6c6d7221 */ /* 0x000fca0000010000 */
[----:B------:R-:W-:-:S07]  /*1790*/  MOV R105, R109 ;  /* 0x0000006d00697202 */ /* 0x000fce0000000f00 */
[----:B------:R-:W-:Y:S05]  /*17a0*/  WARPSYNC.COLLECTIVE R6, `(.L_x_919) ;  /* 0x0000000006087348 */ /* 0x000fea0003c00000 */
[----:B------:R0:W1:Y:S02]  /*17b0*/  SHFL.BFLY P1, R106, R105, R104, R7 ;  /* 0x0c000068696a7389 */ /* 0x0000640000020007 */
[----:B01----:R-:W-:Y:S05]  /*17c0*/  ENDCOLLECTIVE ;  /* 0x000000000000791b */ /* 0x003fea0003800000 */
.L_x_919:
[----:B------:R-:W-:Y:S05]  /*17d0*/  BRA `(.L_x_920) ;  /* 0xfffffff0008c7947 */ /* 0x000fea000383ffff */
.L_x_921:
        /* <DEDUP_REMOVED lines=10> */
.L_x_1121:


//--------------------- .text._ZN10layer_norm13ln_fwd_kernelINS_13Kernel_traitsI13__nv_bfloat16fS2_fjLj768ELj1ELj4ELj1ELj16ENS_18Kernel_traits_baseILj768ES2_fS2_fjLj128EEEEEEEvNS_9FwdParamsE --------------------------
	.section	.text._ZN10layer_norm13ln_fwd_kernelINS_13Kernel_traitsI13__nv_bfloat16fS2_fjLj768ELj1ELj4ELj1ELj16ENS_18Kernel_traits_baseILj768ES2_fS2_fjLj128EEEEEEEvNS_9FwdParamsE,"ax",@progbits
	.align	128
        .global         _ZN10layer_norm13ln_fwd_kernelINS_13Kernel_traitsI13__nv_bfloat16fS2_fjLj768ELj1ELj4ELj1ELj16ENS_18Kernel_traits_baseILj768ES2_fS2_fjLj128EEEEEEEvNS_9FwdParamsE
        .type           _ZN10layer_norm13ln_fwd_kernelINS_13Kernel_traitsI13__nv_bfloat16fS2_fjLj768ELj1ELj4ELj1ELj16ENS_18Kernel_traits_baseILj768ES2_fS2_fjLj128EEEEEEEvNS_9FwdParamsE,@function
        .size           _ZN10layer_norm13ln_fwd_kernelINS_13Kernel_traitsI13__nv_bfloat16fS2_fjLj768ELj1ELj4ELj1ELj16ENS_18Kernel_traits_baseILj768ES2_fS2_fjLj128EEEEEEEvNS_9FwdParamsE,(.L_x_1122 - _ZN10layer_norm13ln_fwd_kernelINS_13Kernel_traitsI13__nv_bfloat16fS2_fjLj768ELj1ELj4ELj1ELj16ENS_18Kernel_traits_baseILj768ES2_fS2_fjLj128EEEEEEEvNS_9FwdParamsE)
        .other          _ZN10layer_norm13ln_fwd_kernelINS_13Kernel_traitsI13__nv_bfloat16fS2_fjLj768ELj1ELj4ELj1ELj16ENS_18Kernel_traits_baseILj768ES2_fS2_fjLj128EEEEEEEvNS_9FwdParamsE,@"STO_CUDA_ENTRY STV_DEFAULT"
_ZN10layer_norm13ln_fwd_kernelINS_13Kernel_traitsI13__nv_bfloat16fS2_fjLj768ELj1ELj4ELj1ELj16ENS_18Kernel_traits_baseILj768ES2_fS2_fjLj128EEEEEEEvNS_9FwdParamsE:
.text._ZN10layer_norm13ln_fwd_kernelINS_13Kernel_traitsI13__nv_bfloat16fS2_fjLj768ELj1ELj4ELj1ELj16ENS_18Kernel_traits_baseILj768ES2_fS2_fjLj128EEEEEEEvNS_9FwdParamsE:
        /* <DEDUP_REMOVED lines=26> */
[----:B------:R0:W2:Y:S01]  /*01a0*/  LDG.E.64 R2, desc[UR4][R6.64] ;  /* 0x0000000406027981 */ /* 0x0000a2000c1e1b00 */
[----:B---3--:R-:W-:-:S02]  /*01b0*/  SHF.R.U64 R50, R48, 0x10, R49 ;  /* 0x0000001030327819 */ /* 0x008fc40000001231 */
[----:B------:R-:W-:Y:S02]  /*01c0*/  SHF.R.U32.HI R69, RZ, 0x10, R49 ;  /* 0x00000010ff457819 */ /* 0x000fe40000011631 */
[--C-:B----4-:R-:W-:Y:S02]  /*01d0*/  SHF.R.U64 R0, R46, 0x10, R47.reuse ;  /* 0x000000102e007819 */ /* 0x110fe4000000122f */
[----:B------:R-:W-:Y:S02]  /*01e0*/  SHF.R.U32.HI R70, RZ, 0x10, R47 ;  /* 0x00000010ff467819 */ /* 0x000fe4000001162f */
[----:B------:R-:W-:Y:S02]  /*01f0*/  PRMT R50, R50, 0x5410, R0 ;  /* 0x0000541032327816 */ /* 0x000fe40000000000 */
[----:B-----5:R-:W-:Y:S02]  /*0200*/  SHF.R.U64 R51, R44, 0x10, R45 ;  /* 0x000000102c337819 */ /* 0x020fe4000000122d */
[----:B------:R-:W-:-:S02]  /*0210*/  SHF.R.U64 R0, R42, 0x10, R43 ;  /* 0x000000102a007819 */ /* 0x000fc4000000122b */
[----:B------:R-:W-:Y:S02]  /*0220*/  PRMT R70, R70, 0x5410, R70 ;  /* 0x0000541046467816 */ /* 0x000fe40000000046 */
[----:B------:R-:W-:Y:S02]  /*0230*/  PRMT R51, R51, 0x5410, R0 ;  /* 0x0000541033337816 */ /* 0x000fe40000000000 */
[----:B--2---:R-:W-:Y:S02]  /*0240*/  SHF.R.U64 R52, R40, 0x10, R41 ;  /* 0x0000001028347819 */ /* 0x004fe40000001229 */
[----:B------:R-:W-:Y:S02]  /*0250*/  SHF.R.U64 R0, R38, 0x10, R39 ;  /* 0x0000001026007819 */ /* 0x000fe40000001227 */
[----:B------:R-:W-:Y:S02]  /*0260*/  SHF.R.U32.HI R71, RZ, 0x10, R45 ;  /* 0x00000010ff477819 */ /* 0x000fe4000001162d */
[----:B------:R-:W-:-:S02]  /*0270*/  PRMT R52, R52, 0x5410, R0 ;  /* 0x0000541034347816 */ /* 0x000fc40000000000 */
[--C-:B------:R-:W-:Y:S02]  /*0280*/  SHF.R.U64 R53, R36, 0x10, R37.reuse ;  /* 0x0000001024357819 */ /* 0x100fe40000001225 */
[----:B------:R-:W-:Y:S02]  /*0290*/  SHF.R.U32.HI R4, RZ, 0x10, R37 ;  /* 0x00000010ff047819 */ /* 0x000fe40000011625 */
[----:B------:R-:W-:Y:S02]  /*02a0*/  SHF.R.U32.HI R0, RZ, 0x10, R35 ;  /* 0x00000010ff007819 */ /* 0x000fe40000011623 */
[----:B------:R-:W-:Y:S02]  /*02b0*/  SHF.R.U32.HI R72, RZ, 0x10, R43 ;  /* 0x00000010ff487819 */ /* 0x000fe4000001162b */
[----:B------:R-:W-:Y:S02]  /*02c0*/  PRMT R53, R53, 0x5410, R4 ;  /* 0x0000541035357816 */ /* 0x000fe40000000004 */
[----:B------:R-:W-:-:S02]  /*02d0*/  PRMT R70, R0, 0x7610, R70 ;  /* 0x0000761000467816 */ /* 0x000fc40000000046 */
[----:B------:R-:W-:Y:S02]  /*02e0*/  PRMT R71, R71, 0x5410, R71 ;  /* 0x0000541047477816 */ /* 0x000fe40000000047 */
[----:B------:R-:W-:Y:S02]  /*02f0*/  PRMT R72, R72, 0x5410, R72 ;  /* 0x0000541048487816 */ /* 0x000fe40000000048 */
        /* <DEDUP_REMOVED lines=12> */
[----:B------:R-:W-:Y:S02]  /*03c0*/  SHF.R.U64 R55, R30, 0x10, R31 ;  /* 0x000000101e377819 */ /* 0x000fe4000000121f */
[--C-:B------:R-:W-:Y:S02]  /*03d0*/  SHF.R.U64 R5, R28, 0x10, R29.reuse ;  /* 0x000000101c057819 */ /* 0x100fe4000000121d */
[----:B0-----:R-:W-:Y:S02]  /*03e0*/  SHF.R.U32.HI R6, RZ, 0x10, R29 ;  /* 0x00000010ff067819 */ /* 0x001fe4000001161d */
[----:B------:R-:W-:-:S02]  /*03f0*/  SHF.R.U64 R0, R2, 0x10, R3 ;  /* 0x0000001002007819 */ /* 0x000fc40000001203 */
[----:B------:R-:W-:Y:S02]  /*0400*/  SHF.R.U32.HI R4, RZ, 0x10, R3 ;  /* 0x00000010ff047819 */ /* 0x000fe40000011603 */
[----:B------:R-:W-:Y:S02]  /*0410*/  PRMT R55, R55, 0x5410, R5 ;  /* 0x0000541037377816 */ /* 0x000fe40000000005 */
[----:B------:R-:W-:Y:S02]  /*0420*/  PRMT R73, R6, 0x7610, R73 ;  /* 0x0000761006497816 */ /* 0x000fe40000000049 */
[----:B------:R-:W-:Y:S02]  /*0430*/  PRMT R69, R0, 0x7610, R69 ;  /* 0x0000761000457816 */ /* 0x000fe40000000045 */
[----:B------:R-:W-:-:S07]  /*0440*/  PRMT R74, R4, 0x7610, R74 ;  /* 0x00007610044a7816 */ /* 0x000fce000000004a */
.L_x_923:
[----:B------:R-:W0:Y:S01]  /*0450*/  LDC.64 R24, c[0x0][0x390] ;  /* 0x0000e400ff187b82 */ /* 0x000e220000000a00 */
[----:B-1----:R-:W-:-:S04]  /*0460*/  IMAD R57, R58, 0xc0, R75 ;  /* 0x000000c03a397824 */ /* 0x002fc800078e024b */
        /* <DEDUP_REMOVED lines=110> */
.L_x_935:
[----:B------:R-:W2:Y:S01]  /*0b50*/  LDC R63, c[0x0][0x3d0] ;  /* 0x0000f400ff3f7b82 */ /* 0x000ea20000000800 */
[----:B-1----:R-:W-:-:S07]  /*0b60*/  FADD.FTZ R26, R8, R26 ;  /* 0x0000001a081a7221 */ /* 0x002fce0000010000 */
[----:B0-----:R-:W0:Y:S01]  /*0b70*/  @!P0 LDC.64 R8, c[0x0][0x3a0] ;  /* 0x0000e800ff088b82 */ /* 0x001e220000000a00 */
[----:B--2---:R-:W-:-:S06]  /*0b80*/  FFMA.FTZ R26, R26, 0.001302083372138440609, R63 ;  /* 0x3aaaaaab1a1a7823 */ /* 0x004fcc000001003f */
[----:B------:R-:W1:Y:S01]  /*0b90*/  MUFU.RSQ R26, R26 ;  /* 0x0000001a001a7308 */ /* 0x000e620000001400 */
[----:B0-----:R-:W-:-:S05]  /*0ba0*/  @!P0 IMAD.WIDE R8, R58, 0x4, R8 ;  /* 0x000000043a088825 */ /* 0x001fca00078e0208 */
[----:B------:R0:W-:Y:S01]  /*0bb0*/  @!P0 STG.E desc[UR4][R8.64], R62 ;  /* 0x0000003e08008986 */ /* 0x0001e2000c101904 */
[-C--:B-1----:R-:W-:Y:S01]  /*0bc0*/  FMUL.FTZ R0, R0, R26.reuse ;  /* 0x0000001a00007220 */ /* 0x082fe20000410000 */
[-C--:B------:R-:W-:Y:S01]  /*0bd0*/  FMUL.FTZ R7, R7, R26.reuse ;  /* 0x0000001a07077220 */ /* 0x080fe20000410000 */
[-C--:B0-----:R-:W-:Y:S01]  /*0be0*/  FMUL.FTZ R8, R5, R26.reuse ;  /* 0x0000001a05087220 */ /* 0x081fe20000410000 */
[-C--:B------:R-:W-:Y:S01]  /*0bf0*/  FMUL.FTZ R9, R6, R26.reuse ;  /* 0x0000001a06097220 */ /* 0x080fe20000410000 */
[----:B------:R-:W-:Y:S01]  /*0c00*/  FMUL.FTZ R63, R10, R26 ;  /* 0x0000001a0a3f7220 */ /* 0x000fe20000410000 */
[----:B------:R-:W-:Y:S01]  /*0c10*/  F2FP.BF16.F32.PACK_AB R5, RZ, R0 ;  /* 0x00000000ff05723e */ /* 0x000fe200000010ff */
[----:B------:R-:W-:Y:S01]  /*0c20*/  FMUL.FTZ R10, R13, R26 ;  /* 0x0000001a0d0a7220 */ /* 0x000fe20000410000 */
[----:B------:R-:W-:Y:S01]  /*0c30*/  F2FP.BF16.F32.PACK_AB R6, RZ, R8 ;  /* 0x00000008ff06723e */ /* 0x000fe200000010ff */
[-C--:B------:R-:W-:Y:S01]  /*0c40*/  FMUL.FTZ R8, R4, R26.reuse ;  /* 0x0000001a04087220 */ /* 0x080fe20000410000 */
[-C--:B------:R-:W-:Y:S01]  /*0c50*/  FMUL.FTZ R4, R67, R26.reuse ;  /* 0x0000001a43047220 */ /* 0x080fe20000410000 */
[-C--:B------:R-:W-:Y:S01]  /*0c60*/  FMUL.FTZ R13, R15, R26.reuse ;  /* 0x0000001a0f0d7220 */ /* 0x080fe20000410000 */
[----:B------:R-:W-:Y:S01]  /*0c70*/  PRMT R5, R5, 0x5410, R6 ;  /* 0x0000541005057816 */ /* 0x000fe20000000006 */
[----:B------:R-:W-:Y:S01]  /*0c80*/  FMUL.FTZ R68, R68, R26 ;  /* 0x0000001a44447220 */ /* 0x000fe20000410000 */
        /* <DEDUP_REMOVED lines=8> */
[----:B------:R-:W-:Y:S01]  /*0d10*/  PRMT R4, R2, 0x5410, R69 ;  /* 0x0000541002047816 */ /* 0x000fe20000000045 */
[-C--:B------:R-:W-:Y:S01]  /*0d20*/  FMUL.FTZ R14, R14, R26.reuse ;  /* 0x0000001a0e0e7220 */ /* 0x080fe20000410000 */
[----:B------:R-:W-:Y:S01]  /*0d30*/  F2FP.BF16.F32.PACK_AB R0, RZ, R7 ;  /* 0x00000007ff00723e */ /* 0x000fe200000010ff */
[-C--:B------:R-:W-:Y:S01]  /*0d40*/  FMUL.FTZ R7, R12, R26.reuse ;  /* 0x0000001a0c077220 */ /* 0x080fe20000410000 */
[----:B------:R-:W-:Y:S01]  /*0d50*/  F2FP.BF16.F32.PACK_AB R13, RZ, R13 ;  /* 0x0000000dff0d723e */ /* 0x000fe200000010ff */
[----:B------:R-:W-:Y:S01]  /*0d60*/  FMUL.FTZ R12, R16, R26 ;  /* 0x0000001a100c7220 */ /* 0x000fe20000410000 */
[----:B------:R-:W-:Y:S01]  /*0d70*/  F2FP.BF16.F32.PACK_AB R27, RZ, R68 ;  /* 0x00000044ff1b723e */ /* 0x000fe200000010ff */
[----:B------:R-:W-:Y:S01]  /*0d80*/  HFMA2.BF16_V2 R4, R6, R5, R4 ;  /* 0x0000000506047231 */ /* 0x000fe20000200004 */
[----:B------:R-:W-:Y:S01]  /*0d90*/  PRMT R5, R40, 0x5410, R52 ;  /* 0x0000541028057816 */ /* 0x000fe20000000034 */
[----:B------:R-:W-:Y:S01]  /*0da0*/  HFMA2.BF16_V2 R17, R74.H1_H1, R0.H0_H0, R74.H0_H0 ;  /* 0x200000004a117231 */ /* 0x000fe20000240c4a */
[----:B------:R-:W-:Y:S01]  /*0db0*/  PRMT R6, R28, 0x7610, R55 ;  /* 0x000076101c067816 */ /* 0x000fe20000000037 */
[----:B------:R-:W-:Y:S01]  /*0dc0*/  HFMA2.BF16_V2 R0, R72.H1_H1, R13.H0_H0, R72.H0_H0 ;  /* 0x2000000d48007231 */ /* 0x000fe20000240c48 */
[----:B------:R-:W-:Y:S01]  /*0dd0*/  F2FP.BF16.F32.PACK_AB R7, RZ, R7 ;  /* 0x00000007ff07723e */ /* 0x000fe200000010ff */
[----:B------:R-:W-:Y:S01]  /*0de0*/  HFMA2.BF16_V2 R13, R49.H0_H0, R27.H0_H0, R37.H0_H0 ;  /* 0x2000001b310d7231 */ /* 0x000fe20000240825 */
[----:B------:R-:W-:Y:S01]  /*0df0*/  F2FP.BF16.F32.PACK_AB R10, RZ, R10 ;  /* 0x0000000aff0a723e */ /* 0x000fe200000010ff */
[----:B------:R-:W-:-:S02]  /*0e00*/  HFMA2.BF16_V2 R27, R5, R8, R6 ;  /* 0x00000008051b7231 */ /* 0x000fc40000200006 */
[-C--:B------:R-:W-:Y:S01]  /*0e10*/  FMUL.FTZ R18, R18, R26.reuse ;  /* 0x0000001a12127220 */ /* 0x080fe20000410000 */
[----:B------:R-:W-:Y:S01]  /*0e20*/  PRMT R5, R42, 0x7610, R51 ;  /* 0x000076102a057816 */ /* 0x000fe20000000033 */
[-C--:B------:R-:W-:Y:S01]  /*0e30*/  FMUL.FTZ R15, R19, R26.reuse ;  /* 0x0000001a130f7220 */ /* 0x080fe20000410000 */
[----:B------:R-:W-:Y:S01]  /*0e40*/  PRMT R7, R7, 0x5410, R10 ;  /* 0x0000541007077816 */ /* 0x000fe2000000000a */
[-C--:B------:R-:W-:Y:S01]  /*0e50*/  FMUL.FTZ R22, R22, R26.reuse ;  /* 0x0000001a16167220 */ /* 0x080fe20000410000 */
[----:B------:R-:W-:Y:S01]  /*0e60*/  PRMT R6, R30, 0x5410, R55 ;  /* 0x000054101e067816 */ /* 0x000fe20000000037 */
[----:B------:R-:W-:Y:S01]  /*0e70*/  FMUL.FTZ R20, R20, R26 ;  /* 0x0000001a14147220 */ /* 0x000fe20000410000 */
[----:B------:R-:W-:Y:S01]  /*0e80*/  F2FP.BF16.F32.PACK_AB R12, RZ, R12 ;  /* 0x0000000cff0c723e */ /* 0x000fe200000010ff */
[----:B------:R-:W-:Y:S01]  /*0e90*/  FMUL.FTZ R21, R21, R26 ;  /* 0x0000001a15157220 */ /* 0x000fe20000410000 */
[----:B------:R-:W-:Y:S01]  /*0ea0*/  F2FP.BF16.F32.PACK_AB R62, RZ, R62 ;  /* 0x0000003eff3e723e */ /* 0x000fe200000010ff */
[----:B------:R-:W-:Y:S01]  /*0eb0*/  FMUL.FTZ R25, R25, R26 ;  /* 0x0000001a19197220 */ /* 0x000fe20000410000 */
[----:B------:R-:W-:Y:S01]  /*0ec0*/  F2FP.BF16.F32.PACK_AB R14, RZ, R14 ;  /* 0x0000000eff0e723e */ /* 0x000fe200000010ff */
[----:B------:R-:W-:Y:S01]  /*0ed0*/  HFMA2.BF16_V2 R10, R5, R7, R6 ;  /* 0x00000007050a7231 */ /* 0x000fe20000200006 */
[----:B------:R-:W-:Y:S01]  /*0ee0*/  F2FP.BF16.F32.PACK_AB R19, RZ, R18 ;  /* 0x00000012ff13723e */ /* 0x000fe200000010ff */
[----:B------:R-:W-:Y:S01]  /*0ef0*/  FMUL.FTZ R11, R11, R26 ;  /* 0x0000001a0b0b7220 */ /* 0x000fe20000410000 */
[----:B------:R-:W-:-:S02]  /*0f00*/  F2FP.BF16.F32.PACK_AB R24, RZ, R24 ;  /* 0x00000018ff18723e */ /* 0x000fc400000010ff */
[----:B------:R-:W-:Y:S02]  /*0f10*/  F2FP.BF16.F32.PACK_AB R18, RZ, R15 ;  /* 0x0000000fff12723e */ /* 0x000fe400000010ff */
[----:B------:R-:W-:Y:S02]  /*0f20*/  PRMT R12, R12, 0x5410, R62 ;  /* 0x000054100c0c7816 */ /* 0x000fe4000000003e */
[----:B------:R-:W-:Y:S02]  /*0f30*/  PRMT R5, R44, 0x5410, R51 ;  /* 0x000054102c057816 */ /* 0x000fe40000000033 */
[--C-:B------:R-:W-:Y:S02]  /*0f40*/  PRMT R6, R32, 0x7610, R54.reuse ;  /* 0x0000761020067816 */ /* 0x100fe40000000036 */
[----:B------:R-:W-:Y:S01]  /*0f50*/  F2FP.BF16.F32.PACK_AB R15, RZ, R22 ;  /* 0x00000016ff0f723e */ /* 0x000fe200000010ff */
[----:B------:R-:W-:Y:S01]  /*0f60*/  HFMA2.BF16_V2 R22, R43.H0_H0, R14.H0_H0, R31.H0_H0 ;  /* 0x2000000e2b167231 */ /* 0x000fe2000024081f */
[----:B------:R-:W-:Y:S01]  /*0f70*/  F2FP.BF16.F32.PACK_AB R20, RZ, R20 ;  /* 0x00000014ff14723e */ /* 0x000fe200000010ff */
[----:B------:R-:W-:Y:S01]  /*0f80*/  HFMA2.BF16_V2 R14, R45.H0_H0, R19.H0_H0, R33.H0_H0 ;  /* 0x200000132d0e7231 */ /* 0x000fe20000240821 */
[----:B------:R-:W-:Y:S01]  /*0f90*/  F2FP.BF16.F32.PACK_AB R21, RZ, R21 ;  /* 0x00000015ff15723e */ /* 0x000fe200000010ff */
[----:B------:R-:W-:Y:S01]  /*0fa0*/  HFMA2.BF16_V2 R19, R69.H1_H1, R24.H0_H0, R53.H1_H1 ;  /* 0x2000001845137231 */ /* 0x000fe20000260c35 */
[----:B------:R-:W-:Y:S01]  /*0fb0*/  PRMT R7, R34, 0x5410, R54 ;  /* 0x0000541022077816 */ /* 0x000fe20000000036 */
[----:B------:R-:W-:Y:S01]  /*0fc0*/  HFMA2.BF16_V2 R24, R5, R12, R6 ;  /* 0x0000000c05187231 */ /* 0x000fe20000200006 */
[----:B------:R-:W-:Y:S01]  /*0fd0*/  PRMT R5, R46, 0x7610, R50 ;  /* 0x000076102e057816 */ /* 0x000fe20000000032 */
[----:B------:R-:W-:Y:S01]  /*0fe0*/  HFMA2.BF16_V2 R15, R47.H0_H0, R15.H0_H0, R35.H0_H0 ;  /* 0x2000000f2f0f7231 */ /* 0x000fe20000240823 */
[----:B------:R-:W-:-:S02]  /*0ff0*/  PRMT R20, R20, 0x5410, R21 ;  /* 0x0000541014147816 */ /* 0x000fc40000000015 */
[----:B------:R-:W-:Y:S02]  /*1000*/  F2FP.BF16.F32.PACK_AB R23, RZ, R23 ;  /* 0x00000017ff17723e */ /* 0x000fe400000010ff */
[----:B------:R-:W-:Y:S02]  /*1010*/  F2FP.BF16.F32.PACK_AB R25, RZ, R25 ;  /* 0x00000019ff19723e */ /* 0x000fe400000010ff */
[----:B------:R-:W-:Y:S02]  /*1020*/  F2FP.BF16.F32.PACK_AB R9, RZ, R9 ;  /* 0x00000009ff09723e */ /* 0x000fe400000010ff */
[----:B------:R-:W-:Y:S01]  /*1030*/  PRMT R8, R23, 0x5410, R25 ;  /* 0x0000541017087816 */ /* 0x000fe20000000019 */
[----:B------:R-:W-:Y:S01]  /*1040*/  HFMA2.BF16_V2 R23, R5, R20, R7 ;  /* 0x0000001405177231 */ /* 0x000fe20000200007 */
[----:B------:R-:W-:Y:S01]  /*1050*/  PRMT R6, R4, 0x7632, R6 ;  /* 0x0000763204067816 */ /* 0x000fe20000000006 */
[----:B------:R-:W-:Y:S01]  /*1060*/  HFMA2.BF16_V2 R9, R39.H0_H0, R9.H0_H0, R3.H0_H0 ;  /* 0x2000000927097231 */ /* 0x000fe20000240803 */
[----:B------:R-:W-:-:S02]  /*1070*/  PRMT R5, R48, 0x5410, R50 ;  /* 0x0000541030057816 */ /* 0x000fc40000000032 */
[----:B------:R-:W-:Y:S02]  /*1080*/  PRMT R7, R36, 0x5410, R53 ;  /* 0x0000541024077816 */ /* 0x000fe40000000035 */
[----:B------:R-:W-:Y:S02]  /*1090*/  LOP3.LUT R6, R6, 0xffff, RZ, 0xc0, !PT ;  /* 0x0000ffff06067812 */ /* 0x000fe400078ec0ff */
[----:B------:R-:W-:Y:S01]  /*10a0*/  PRMT R20, R9, 0x7610, R20 ;  /* 0x0000761009147816 */ /* 0x000fe20000000014 */
[----:B------:R-:W-:Y:S01]  /*10b0*/  HFMA2.BF16_V2 R5, R5, R8, R7 ;  /* 0x0000000805057231 */ /* 0x000fe20000200007 */
[----:B------:R-:W-:Y:S01]  /*10c0*/  PRMT R8, R27, 0x7632, R8 ;  /* 0x000076321b087816 */ /* 0x000fe20000000008 */
[----:B------:R-:W-:Y:S01]  /*10d0*/  IMAD.WIDE.U32 R6, R6, 0x10000, RZ ;  /* 0x0001000006067825 */ /* 0x000fe200078e00ff */
[----:B------:R-:W-:Y:S02]  /*10e0*/  PRMT R9, R10, 0x7632, R9 ;  /* 0x000076320a097816 */ /* 0x000fe40000000009 */
[----:B------:R-:W-:-:S02]  /*10f0*/  LOP3.LUT R8, R8, 0xffff, RZ, 0xc0, !PT ;  /* 0x0000ffff08087812 */ /* 0x000fc400078ec0ff */
[----:B------:R-:W-:Y:S02]  /*1100*/  LOP3.LUT R4, R6, 0xffff, R4, 0xf8, !PT ;  /* 0x0000ffff06047812 */ /* 0x000fe400078ef804 */
[----:B------:R-:W-:Y:S01]  /*1110*/  LOP3.LUT R6, R9, 0xffff, RZ, 0xc0, !PT ;  /* 0x0000ffff09067812 */ /* 0x000fe200078ec0ff */
[----:B------:R-:W-:Y:S01]  /*1120*/  IMAD.WIDE.U32 R8, R8, 0x10000, RZ ;  /* 0x0001000008087825 */ /* 0x000fe200078e00ff */
[----:B------:R-:W-:Y:S02]  /*1130*/  F2FP.BF16.F32.PACK_AB R63, RZ, R63 ;  /* 0x0000003fff3f723e */ /* 0x000fe400000010ff */
[----:B------:R-:W-:Y:S02]  /*1140*/  PRMT R25, R15, 0x7610, R25 ;  /* 0x000076100f197816 */ /* 0x000fe40000000019 */
[--C-:B------:R-:W-:Y:S01]  /*1150*/  LOP3.LUT R12, R8, 0xffff, R27.reuse, 0xf8, !PT ;  /* 0x0000ffff080c7812 */ /* 0x100fe200078ef81b */
[----:B------:R-:W-:Y:S01]  /*1160*/  HFMA2.BF16_V2 R63, R41.H0_H0, R63.H0_H0, R29.H0_H0 ;  /* 0x2000003f293f7231 */ /* 0x000fe2000024081d */
[----:B------:R-:W-:-:S02]  /*1170*/  PRMT R27, R14, 0x7610, R27 ;  /* 0x000076100e1b7816 */ /* 0x000fc4000000001b */
[----:B------:R-:W0:Y:S01]  /*1180*/  @!P0 LDC.64 R14, c[0x0][0x3a8] ;  /* 0x0000ea00ff0e8b82 */ /* 0x000e220000000a00 */
[----:B------:R-:W-:Y:S02]  /*1190*/  PRMT R8, R24, 0x7632, R8 ;  /* 0x0000763218087816 */ /* 0x000fe40000000008 */
[----:B------:R-:W-:Y:S01]  /*11a0*/  LOP3.LUT R20, R7, 0xffff, R20, 0xf8, !PT ;  /* 0x0000ffff07147812 */ /* 0x000fe200078ef814 */
[----:B------:R-:W-:Y:S01]  /*11b0*/  IMAD.WIDE.U32 R6, R6, 0x10000, RZ ;  /* 0x0001000006067825 */ /* 0x000fe200078e00ff */
[----:B------:R-:W-:Y:S02]  /*11c0*/  PRMT R21, R63, 0x7610, R21 ;  /* 0x000076103f157816 */ /* 0x000fe40000000015 */
[----:B------:R-:W-:Y:S02]  /*11d0*/  LOP3.LUT R8, R8, 0xffff, RZ, 0xc0, !PT ;  /* 0x0000ffff08087812 */ /* 0x000fe400078ec0ff */
[----:B------:R-:W-:Y:S02]  /*11e0*/  LOP3.LUT R21, R9, 0xffff, R21, 0xf8, !PT ;  /* 0x0000ffff09157812 */ /* 0x000fe400078ef815 */
[----:B------:R-:W-:Y:S01]  /*11f0*/  LOP3.LUT R10, R6, 0xffff, R10, 0xf8, !PT ;  /* 0x0000ffff060a7812 */ /* 0x000fe200078ef80a */
[----:B------:R-:W-:Y:S01]  /*1200*/  IMAD.WIDE.U32 R8, R8, 0x10000, RZ ;  /* 0x0001000008087825 */ /* 0x000fe200078e00ff */
[----:B------:R-:W-:-:S02]  /*1210*/  PRMT R6, R23, 0x7632, R6 ;  /* 0x0000763217067816 */ /* 0x000fc40000000006 */
[----:B------:R-:W-:Y:S02]  /*1220*/  PRMT R62, R24, 0x7610, R62 ;  /* 0x00007610183e7816 */ /* 0x000fe4000000003e */
[----:B------:R-:W-:Y:S02]  /*1230*/  LOP3.LUT R6, R6, 0xffff, RZ, 0xc0, !PT ;  /* 0x0000ffff06067812 */ /* 0x000fe400078ec0ff */
[----:B------:R-:W-:Y:S02]  /*1240*/  LOP3.LUT R8, R8, 0xffff, R62, 0xf8, !PT ;  /* 0x0000ffff08087812 */ /* 0x000fe400078ef83e */
[----:B------:R-:W-:Y:S01]  /*1250*/  F2FP.BF16.F32.PACK_AB R11, RZ, R11 ;  /* 0x0000000bff0b723e */ /* 0x000fe200000010ff */
[----:B------:R-:W1:Y:S01]  /*1260*/  LDC.64 R62, c[0x0][0x398] ;  /* 0x0000e600ff3e7b82 */ /* 0x000e620000000a00 */
[----:B------:R-:W-:Y:S01]  /*1270*/  LOP3.LUT R22, R7, 0xffff, R22, 0xf8, !PT ;  /* 0x0000ffff07167812 */ /* 0x000fe200078ef816 */
[----:B------:R-:W-:Y:S01]  /*1280*/  IMAD.WIDE.U32 R6, R6, 0x10000, RZ ;  /* 0x0001000006067825 */ /* 0x000fe200078e00ff */
[----:B------:R-:W-:-:S03]  /*1290*/  PRMT R24, R5, 0x7632, R24 ;  /* 0x0000763205187816 */ /* 0x000fc60000000018 */
[----:B------:R-:W-:Y:S01]  /*12a0*/  HFMA2.BF16_V2 R16, R73.H1_H1, R11.H0_H0, R73.H0_H0 ;  /* 0x2000000b49107231 */ /* 0x000fe20000240c49 */
[----:B------:R-:W-:Y:S01]  /*12b0*/  F2FP.BF16.F32.PACK_AB R64, RZ, R64 ;  /* 0x00000040ff40723e */ /* 0x000fe200000010ff */
[----:B0-----:R-:W-:Y:S01]  /*12c0*/  @!P0 IMAD.WIDE R14, R58, 0x4, R14 ;  /* 0x000000043a0e8825 */ /* 0x001fe200078e020e */
[----:B------:R-:W-:-:S03]  /*12d0*/  LOP3.LUT R24, R24, 0xffff, RZ, 0xc0, !PT ;  /* 0x0000ffff18187812 */ /* 0x000fc600078ec0ff */
[----:B------:R-:W-:Y:S01]  /*12e0*/  HFMA2.BF16_V2 R11, R71.H1_H1, R18.H0_H0, R71.H0_H0 ;  /* 0x20000012470b7231 */ /* 0x000fe20000240c47 */
[----:B------:R-:W-:Y:S01]  /*12f0*/  LOP3.LUT R25, R7, 0xffff, R25, 0xf8, !PT ;  /* 0x0000ffff07197812 */ /* 0x000fe200078ef819 */
[----:B------:R-:W-:Y:S01]  /*1300*/  HFMA2.BF16_V2 R18, R70.H1_H1, R64.H0_H0, R70.H0_H0 ;  /* 0x2000004046127231 */ /* 0x000fe20000240c46 */
[----:B------:R-:W-:Y:S01]  /*1310*/  LOP3.LUT R6, R6, 0xffff, R23, 0xf8, !PT ;  /* 0x0000ffff06067812 */ /* 0x000fe200078ef817 */
[----:B------:R0:W-:Y:S01]  /*1320*/  @!P0 STG.E desc[UR4][R14.64], R26 ;  /* 0x0000001a0e008986 */ /* 0x0001e2000c101904 */
[----:B------:R-:W-:Y:S02]  /*1330*/  PRMT R7, R17, 0x7610, R7 ;  /* 0x0000761011077816 */ /* 0x000fe40000000007 */
[----:B------:R-:W-:Y:S01]  /*1340*/  PRMT R23, R16, 0x7610, R23 ;  /* 0x0000761010177816 */ /* 0x000fe20000000017 */
[----:B------:R-:W-:Y:S01]  /*1350*/  IMAD.WIDE.U32 R16, R24, 0x10000, RZ ;  /* 0x0001000018107825 */ /* 0x000fe200078e00ff */
[----:B------:R-:W-:Y:S02]  /*1360*/  SHF.L.U32 R7, R7, 0x10, RZ ;  /* 0x0000001007077819 */ /* 0x000fe400000006ff */
[----:B------:R-:W-:-:S02]  /*1370*/  LOP3.LUT R9, R9, 0xffff, R27, 0xf8, !PT ;  /* 0x0000ffff09097812 */ /* 0x000fc400078ef81b */
[----:B------:R-:W-:Y:S02]  /*1380*/  LOP3.LUT R16, R16, 0xffff, R5, 0xf8, !PT ;  /* 0x0000ffff10107812 */ /* 0x000fe400078ef805 */
[----:B------:R-:W-:Y:S01]  /*1390*/  LOP3.LUT R5, R20, R7, RZ, 0xfc, !PT ;  /* 0x0000000714057212 */ /* 0x000fe200078efcff */
[----:B0-----:R-:W0:Y:S01]  /*13a0*/  LDC.64 R14, c[0x0][0x380] ;  /* 0x0000e000ff0e7b82 */ /* 0x001e220000000a00 */
[----:B------:R-:W-:Y:S02]  /*13b0*/  SHF.L.U32 R7, R11, 0x10, RZ ;  /* 0x000000100b077819 */ /* 0x000fe400000006ff */
[----:B------:R-:W-:Y:S02]  /*13c0*/  LOP3.LUT R17, R17, 0xffff, R13, 0xf8, !PT ;  /* 0x0000ffff11117812 */ /* 0x000fe400078ef80d */
[----:B------:R-:W-:Y:S02]  /*13d0*/  SHF.L.U32 R18, R18, 0x10, RZ ;  /* 0x0000001012127819 */ /* 0x000fe400000006ff */
[----:B------:R-:W-:-:S02]  /*13e0*/  SHF.L.U32 R19, R19, 0x10, RZ ;  /* 0x0000001013137819 */ /* 0x000fc400000006ff */
[----:B------:R-:W-:Y:S02]  /*13f0*/  SHF.L.U32 R23, R23, 0x10, RZ ;  /* 0x0000001017177819 */ /* 0x000fe400000006ff */
[----:B------:R-:W-:Y:S02]  /*1400*/  SHF.L.U32 R0, R0, 0x10, RZ ;  /* 0x0000001000007819 */ /* 0x000fe400000006ff */
[----:B------:R-:W-:Y:S02]  /*1410*/  LOP3.LUT R9, R9, R7, RZ, 0xfc, !PT ;  /* 0x0000000709097212 */ /* 0x000fe400078efcff */
[----:B------:R-:W-:Y:S02]  /*1420*/  LOP3.LUT R7, R25, R18, RZ, 0xfc, !PT ;  /* 0x0000001219077212 */ /* 0x000fe400078efcff */
[----:B------:R-:W-:Y:S01]  /*1430*/  LOP3.LUT R17, R17, R19, RZ, 0xfc, !PT ;  /* 0x0000001311117212 */ /* 0x000fe200078efcff */
[----:B-1----:R-:W-:Y:S01]  /*1440*/  IMAD.WIDE.U32 R18, R57, 0x8, R62 ;  /* 0x0000000839127825 */ /* 0x002fe200078e003e */
[----:B------:R-:W-:-:S02]  /*1450*/  LOP3.LUT R13, R21, R23, RZ, 0xfc, !PT ;  /* 0x00000017150d7212 */ /* 0x000fc400078efcff */
[----:B------:R-:W-:Y:S01]  /*1460*/  LOP3.LUT R11, R22, R0, RZ, 0xfc, !PT ;  /* 0x00000000160b7212 */ /* 0x000fe200078efcff */
[--C-:B------:R-:W-:Y:S01]  /*1470*/  IMAD.WIDE.U32 R20, R61, 0x8, R62.reuse ;  /* 0x000000083d147825 */ /* 0x100fe200078e003e */
[----:B------:R1:W-:Y:S01]  /*1480*/  STG.E.64 desc[UR4][R18.64], R4 ;  /* 0x0000000412007986 */ /* 0x0003e2000c101b04 */
[----:B0-----:R-:W-:Y:S02]  /*1490*/  LEA R58, R14, R58, 0x2 ;  /* 0x0000003a0e3a7211 */ /* 0x001fe400078e10ff */
[--C-:B------:R-:W-:Y:S01]  /*14a0*/  IMAD.WIDE.U32 R60, R60, 0x8, R62.reuse ;  /* 0x000000083c3c7825 */ /* 0x100fe200078e003e */
[----:B------:R1:W-:Y:S01]  /*14b0*/  STG.E.64 desc[UR4][R18.64+0x100], R12 ;  /* 0x0001000c12007986 */ /* 0x0003e2000c101b04 */
[----:B------:R-:W-:Y:S02]  /*14c0*/  ISETP.GE.AND P0, PT, R58, R15, PT ;  /* 0x0000000f3a00720c */ /* 0x000fe40003f06270 */
[--C-:B------:R-:W-:Y:S01]  /*14d0*/  IMAD.WIDE.U32 R22, R59, 0x8, R62.reuse ;  /* 0x000000083b167825 */ /* 0x100fe200078e003e */
[----:B------:R1:W-:Y:S03]  /*14e0*/  STG.E.64 desc[UR4][R20.64], R10 ;  /* 0x0000000a14007986 */ /* 0x0003e6000c101b04 */
[----:B------:R-:W-:Y:S01]  /*14f0*/  IMAD.WIDE.U32 R56, R56, 0x8, R62 ;  /* 0x0000000838387825 */ /* 0x000fe200078e003e */
[----:B------:R1:W-:Y:S04]  /*1500*/  STG.E.64 desc[UR4][R60.64], R8 ;  /* 0x000000083c007986 */ /* 0x0003e8000c101b04 */
[----:B------:R1:W-:Y:S04]  /*1510*/  STG.E.64 desc[UR4][R22.64], R6 ;  /* 0x0000000616007986 */ /* 0x0003e8000c101b04 */
[----:B------:R1:W-:Y:S01]  /*1520*/  STG.E.64 desc[UR4][R56.64], R16 ;  /* 0x0000001038007986 */ /* 0x0003e2000c101b04 */
[----:B------:R-:W-:Y:S05]  /*1530*/  @!P0 BRA `(.L_x_923) ;  /* 0xffffffec00c48947 */ /* 0x000fea000383ffff */
[----:B------:R-:W-:Y:S05]  /*1540*/  EXIT ;  /* 0x000000000000794d */ /* 0x000fea0003800000 */
.L_x_922:
        /* <DEDUP_REMOVED lines=8> */
.L_x_925:
[----:B------:R-:W-:Y:S05]  /*15d0*/  BSYNC B0 ;  /* 0x0000000000007941 */ /* 0x000fea0003800000 */
.L_x_924:
        /* <DEDUP_REMOVED lines=8> */
.L_x_926:
[----:B------:R-:W-:Y:S02]  /*1660*/  HFMA2 R65, -RZ, RZ, 0, 2.384185791015625e-07 ;  /* 0x00000004ff417431 */ /* 0x000fe400000001ff */
[----:B------:R-:W-:Y:S01]  /*1670*/  FADD.FTZ R0, R0, R63 ;  /* 0x0000003f00007221 */ /* 0x000fe20000010000 */
[----:B------:R-:W-:-:S04]  /*1680*/  MOV R63, 0xffffffff ;  /* 0xffffffff003f7802 */ /* 0x000fc80000000f00 */
[----:B------:R-:W-:-:S07]  /*1690*/  MOV R66, R0 ;  /* 0x0000000000427202 */ /* 0x000fce0000000f00 */
[----:B------:R-:W-:Y:S05]  /*16a0*/  WARPSYNC.COLLECTIVE R63, `(.L_x_927) ;  /* 0x000000003f087348 */ /* 0x000fea0003c00000 */
[----:B------:R0:W1:Y:S02]  /*16b0*/  SHFL.BFLY P1, R63, R66, R65, R64 ;  /* 0x0c000041423f7389 */ /* 0x0000640000020040 */
[----:B01----:R-:W-:Y:S05]  /*16c0*/  ENDCOLLECTIVE ;  /* 0x000000000000791b */ /* 0x003fea0003800000 */
.L_x_927:
[----:B------:R-:W-:Y:S02]  /*16d0*/  HFMA2 R65, -RZ, RZ, 0, 4.76837158203125e-07 ;  /* 0x00000008ff417431 */ /* 0x000fe400000001ff */
[----:B------:R-:W-:Y:S01]  /*16e0*/  FADD.FTZ R0, R0, R63 ;  /* 0x0000003f00007221 */ /* 0x000fe20000010000 */
[----:B------:R-:W-:-:S04]  /*16f0*/  MOV R63, 0xffffffff ;  /* 0xffffffff003f7802 */ /* 0x000fc80000000f00 */
[----:B------:R-:W-:-:S07]  /*1700*/  MOV R66, R0 ;  /* 0x0000000000427202 */ /* 0x000fce0000000f00 */
[----:B------:R-:W-:Y:S05]  /*1710*/  WARPSYNC.COLLECTIVE R63, `(.L_x_928) ;  /* 0x000000003f087348 */ /* 0x000fea0003c00000 */
[----:B------:R0:W1:Y:S02]  /*1720*/  SHFL.BFLY P1, R63, R66, R65, R64 ;  /* 0x0c000041423f7389 */ /* 0x0000640000020040 */
[----:B01----:R-:W-:Y:S05]  /*1730*/  ENDCOLLECTIVE ;  /* 0x000000000000791b */ /* 0x003fea0003800000 */
.L_x_928:
[----:B------:R-:W-:Y:S02]  /*1740*/  HFMA2 R65, -RZ, RZ, 0, 9.5367431640625e-07 ;  /* 0x00000010ff417431 */ /* 0x000fe400000001ff */
[----:B------:R-:W-:Y:S01]  /*1750*/  FADD.FTZ R0, R0, R63 ;  /* 0x0000003f00007221 */ /* 0x000fe20000010000 */
[----:B------:R-:W-:-:S04]  /*1760*/  MOV R63, 0xffffffff ;  /* 0xffffffff003f7802 */ /* 0x000fc80000000f00 */
[----:B------:R-:W-:-:S07]  /*1770*/  MOV R66, R0 ;  /* 0x0000000000427202 */ /* 0x000fce0000000f00 */
[----:B------:R-:W-:Y:S05]  /*1780*/  WARPSYNC.COLLECTIVE R63, `(.L_x_929) ;  /* 0x000000003f087348 */ /* 0x000fea0003c00000 */
[----:B------:R0:W1:Y:S02]  /*1790*/  SHFL.BFLY P1, R63, R66, R65, R64 ;  /* 0x0c000041423f7389 */ /* 0x0000640000020040 */
[----:B01----:R-:W-:Y:S05]  /*17a0*/  ENDCOLLECTIVE ;  /* 0x000000000000791b */ /* 0x003fea0003800000 */
.L_x_929:
[----:B------:R-:W-:Y:S02]  /*17b0*/  HFMA2 R65, -RZ, RZ, 0, 5.9604644775390625e-08 ;  /* 0x00000001ff417431 */ /* 0x000fe400000001ff */
[----:B------:R-:W-:-:S04]  /*17c0*/  FADD.FTZ R0, R0, R63 ;  /* 0x0000003f00007221 */ /* 0x000fc80000010000 */
        /* <DEDUP_REMOVED lines=49> */
[----:B------:R-:W-:-:S04]  /*1ae0*/  MOV R63, 0xffffffff ;  /* 0xffffffff003f7802 */ /* 0x000fc80000000f00 */
[----:B------:R-:W-:-:S07]  /*1af0*/  MOV R66, R8 ;  /* 0x0000000800427202 */ /* 0x000fce0000000f00 */
[----:B------:R-:W-:Y:S05]  /*1b00*/  WARPSYNC.COLLECTIVE R63, `(.L_x_930) ;  /* 0x000000003f087348 */ /* 0x000fea0003c00000 */
[----:B------:R0:W1:Y:S02]  /*1b10*/  SHFL.BFLY P1, R63, R66, R65, R64 ;  /* 0x0c000041423f7389 */ /* 0x0000640000020040 */
[----:B01----:R-:W-:Y:S05]  /*1b20*/  ENDCOLLECTIVE ;  /* 0x000000000000791b */ /* 0x003fea0003800000 */
.L_x_930:
[----:B------:R-:W-:Y:S02]  /*1b30*/  HFMA2 R65, -RZ, RZ, 0, 1.1920928955078125e-07 ;  /* 0x00000002ff417431 */ /* 0x000fe400000001ff */
[----:B------:R-:W-:Y:S01]  /*1b40*/  FADD.FTZ R8, R8, R63 ;  /* 0x0000003f08087221 */ /* 0x000fe20000010000 */
[----:B------:R-:W-:-:S04]  /*1b50*/  MOV R63, 0xffffffff ;  /* 0xffffffff003f7802 */ /* 0x000fc80000000f00 */
[----:B------:R-:W-:-:S07]  /*1b60*/  MOV R66, R8 ;  /* 0x0000000800427202 */ /* 0x000fce0000000f00 */
[----:B------:R-:W-:Y:S05]  /*1b70*/  WARPSYNC.COLLECTIVE R63, `(.L_x_931) ;  /* 0x000000003f087348 */ /* 0x000fea0003c00000 */
[----:B------:R0:W1:Y:S02]  /*1b80*/  SHFL.BFLY P1, R63, R66, R65, R64 ;  /* 0x0c000041423f7389 */ /* 0x0000640000020040 */
[----:B01----:R-:W-:Y:S05]  /*1b90*/  ENDCOLLECTIVE ;  /* 0x000000000000791b */ /* 0x003fea0003800000 */
.L_x_931:
[----:B------:R-:W-:Y:S02]  /*1ba0*/  HFMA2 R65, -RZ, RZ, 0, 2.384185791015625e-07 ;  /* 0x00000004ff417431 */ /* 0x000fe400000001ff */
[----:B------:R-:W-:Y:S01]  /*1bb0*/  FADD.FTZ R8, R8, R63 ;  /* 0x0000003f08087221 */ /* 0x000fe20000010000 */
[----:B------:R-:W-:-:S04]  /*1bc0*/  MOV R63, 0xffffffff ;  /* 0xffffffff003f7802 */ /* 0x000fc80000000f00 */
[----:B------:R-:W-:-:S07]  /*1bd0*/  MOV R66, R8 ;  /* 0x0000000800427202 */ /* 0x000fce0000000f00 */
[----:B------:R-:W-:Y:S05]  /*1be0*/  WARPSYNC.COLLECTIVE R63, `(.L_x_932) ;  /* 0x000000003f087348 */ /* 0x000fea0003c00000 */
[----:B------:R0:W1:Y:S02]  /*1bf0*/  SHFL.BFLY P1, R63, R66, R65, R64 ;  /* 0x0c000041423f7389 */ /* 0x0000640000020040 */
[----:B01----:R-:W-:Y:S05]  /*1c00*/  ENDCOLLECTIVE ;  /* 0x000000000000791b */ /* 0x003fea0003800000 */
.L_x_932:
[----:B------:R-:W-:Y:S02]  /*1c10*/  HFMA2 R65, -RZ, RZ, 0, 4.76837158203125e-07 ;  /* 0x00000008ff417431 */ /* 0x000fe400000001ff */
[----:B------:R-:W-:Y:S01]  /*1c20*/  FADD.FTZ R8, R8, R63 ;  /* 0x0000003f08087221 */ /* 0x000fe20000010000 */
[----:B------:R-:W-:-:S04]  /*1c30*/  MOV R63, 0xffffffff ;  /* 0xffffffff003f7802 */ /* 0x000fc80000000f00 */
[----:B------:R-:W-:-:S07]  /*1c40*/  MOV R66, R8 ;  /* 0x0000000800427202 */ /* 0x000fce0000000f00 */
[----:B------:R-:W-:Y:S05]  /*1c50*/  WARPSYNC.COLLECTIVE R63, `(.L_x_933) ;  /* 0x000000003f087348 */ /* 0x000fea0003c00000 */
[----:B------:R0:W1:Y:S02]  /*1c60*/  SHFL.BFLY P1, R63, R66, R65, R64 ;  /* 0x0c000041423f7389 */ /* 0x0000640000020040 */
[----:B01----:R-:W-:Y:S05]  /*1c70*/  ENDCOLLECTIVE ;  /* 0x000000000000791b */ /* 0x003fea0003800000 */
.L_x_933:
[----:B------:R-:W-:Y:S02]  /*1c80*/  HFMA2 R65, -RZ, RZ, 0, 9.5367431640625e-07 ;  /* 0x00000010ff417431 */ /* 0x000fe400000001ff */
[----:B------:R-:W-:Y:S01]  /*1c90*/  FADD.FTZ R8, R8, R63 ;  /* 0x0000003f08087221 */ /* 0x000fe20000010000 */
[----:B------:R-:W-:-:S04]  /*1ca0*/  MOV R63, 0xffffffff ;  /* 0xffffffff003f7802 */ /* 0x000fc80000000f00 */
[----:B------:R-:W-:-:S07]  /*1cb0*/  MOV R66, R8 ;  /* 0x0000000800427202 */ /* 0x000fce0000000f00 */
[----:B------:R-:W-:Y:S05]  /*1cc0*/  WARPSYNC.COLLECTIVE R63, `(.L_x_934) ;  /* 0x000000003f087348 */ /* 0x000fea0003c00000 */
[----:B------:R0:W1:Y:S02]  /*1cd0*/  SHFL.BFLY P1, R63, R66, R65, R64 ;  /* 0x0c000041423f7389 */ /* 0x0000640000020040 */
[----:B01----:R-:W-:Y:S05]  /*1ce0*/  ENDCOLLECTIVE ;  /* 0x000000000000791b */ /* 0x003fea0003800000 */
.L_x_934:
[----:B------:R-:W-:Y:S01]  /*1cf0*/  MOV R26, R63 ;  /* 0x0000003f001a7202 */ /* 0x000fe20000000f00 */
[----:B------:R-:W-:Y:S06]  /*1d00*/  BRA `(.L_x_935) ;  /* 0xffffffec00907947 */ /* 0x000fec000383ffff */
.L_x_936:
        /* <DEDUP_REMOVED lines=15> */
.L_x_1122:


//--------------------- .text._ZN10layer_norm13ln_fwd_kernelINS_13Kernel_traitsI13__nv_bfloat16S2_S2_fjLj768ELj1ELj4ELj1ELj16ENS_18Kernel_traits_baseILj768ES2_S2_S2_fjLj128EEEEEEEvNS_9FwdParamsE --------------------------
	.section	.text._ZN10layer_norm13ln_fwd_kernelINS_13Kernel_traitsI13__nv_bfloat16S2_S2_fjLj768ELj1ELj4ELj1ELj16ENS_18Kernel_traits_baseILj768ES2_S2_S2_fjLj128EEEEEEEvNS_9FwdParamsE,"ax",@progbits
	.align	128
        .global         _ZN10layer_norm13ln_fwd_kernelINS_13Kernel_traitsI13__nv_bfloat16S2_S2_fjLj768ELj1ELj4ELj1ELj16ENS_18Kernel_traits_baseILj768ES2_S2_S2_fjLj128EEEEEEEvNS_9FwdParamsE
        .type           _ZN10layer_norm13ln_fwd_kernelINS_13Kernel_traitsI13__nv_bfloat16S2_S2_fjLj768ELj1ELj4ELj1ELj16ENS_18Kernel_traits_baseILj768ES2_S2_S2_fjLj128EEEEEEEvNS_9FwdParamsE,@function
        .size           _ZN10layer_norm13ln_fwd_kernelINS_13Kernel_traitsI13__nv_bfloat16S2_S2_fjLj768ELj1ELj4ELj1ELj16ENS_18Kernel_traits_baseILj768ES2_S2_S2_fjLj128EEEEEEEvNS_9FwdParamsE,(.L_x_1123 - _ZN10layer_norm13ln_fwd_kernelINS_13Kernel_traitsI13__nv_bfloat16S2_S2_fjLj768ELj1ELj4ELj1ELj16ENS_18Kernel_traits_baseILj768ES2_S2_S2_fjLj128EEEEEEEvNS_9FwdParamsE)
        .other          _ZN10layer_norm13ln_fwd_kernelINS_13Kernel_traitsI13__nv_bfloat16S2_S2_fjLj768ELj1ELj4ELj1ELj16ENS_18Kernel_traits_baseILj768ES2_S2_S2_fjLj128EEEEEEEvNS_9FwdParamsE,@"STO_CUDA_ENTRY STV_DEFAULT"
_ZN10layer_norm13ln_fwd_kernelINS_13Kernel_traitsI13__nv_bfloat16S2_S2_fjLj768ELj1ELj4ELj1ELj16ENS_18Kernel_traits_baseILj768ES2_S2_S2_fjLj128EEEEEEEvNS_9FwdParamsE:
.text._ZN10layer_norm13ln_fwd_kernelINS_13Kernel_traitsI13__nv_bfloat16S2_S2_fjLj768ELj1ELj4ELj1ELj16ENS_18Kernel_traits_baseILj768ES2_S2_S2_fjLj128EEEEEEEvNS_9FwdParamsE:
        /* <DEDUP_REMOVED lines=20> */
[----:B------:R0:W5:Y:S02]  /*0140*/  LDG.E.128 R28, desc[UR4][R32.64] ;  /* 0x00000004201c7981 */ /* 0x000164000c1e1d00 */
.L_x_938:
[----:B-1----:R-:W0:Y:S01]  /*0150*/  LDC.64 R40, c[0x0][0x390] ;  /* 0x0000e400ff287b82 */ /* 0x002e220000000a00 */
[----:B------:R-:W-:-:S04]  /*0160*/  IMAD R4, R5, 0x60, R6 ;  /* 0x0000006005047824 */ /* 0x000fc800078e0206 */
        /* <DEDUP_REMOVED lines=19> */
[----:B------:R-:W-:Y:S01]  /*02a0*/  PRMT R46, R35, 0x7632, R46 ;  /* 0x00007632232e7816 */ /* 0x000fe2000000002e */
[----:B------:R-:W-:Y:S01]  /*02b0*/  FADD.FTZ R47, R33, R44 ;  /* 0x0000002c212f7221 */ /* 0x000fe20000010000 */
[----:B------:R-:W-:Y:S02]  /*02c0*/  SHF.L.U32 R44, R34, 0x10, RZ ;  /* 0x00000010222c7819 */ /* 0x000fe400000006ff */
[----:B------:R-:W-:Y:S01]  /*02d0*/  SHF.L.U32 R34, R45, 0x10, RZ ;  /* 0x000000102d227819 */ /* 0x000fe200000006ff */
[----:B------:R-:W-:Y:S01]  /*02e0*/  FADD.FTZ R47, R32, R47 ;  /* 0x0000002f202f7221 */ /* 0x000fe20000010000 */
[----:B------:R-:W-:-:S02]  /*02f0*/  SHF.L.U32 R45, R35, 0x10, RZ ;  /* 0x00000010232d7819 */ /* 0x000fc400000006ff */
[----:B------:R-:W-:Y:S01]  /*0300*/  SHF.L.U32 R35, R46, 0x10, RZ ;  /* 0x000000102e237819 */ /* 0x000fe200000006ff */
[----:B------:R-:W-:Y:S01]  /*0310*/  FADD.FTZ R47, R44, R47 ;  /* 0x0000002f2c2f7221 */ /* 0x000fe20000010000 */
[----:B---3--:R-:W-:Y:S02]  /*0320*/  SHF.L.U32 R46, R36, 0x10, RZ ;  /* 0x00000010242e7819 */ /* 0x008fe400000006ff */
[C---:B----4-:R-:W-:Y:S01]  /*0330*/  PRMT R58, R43.reuse, 0x7632, R58 ;  /* 0x000076322b3a7816 */ /* 0x050fe2000000003a */
        /* <DEDUP_REMOVED lines=110> */
.L_x_950:
[----:B------:R-:W2:Y:S01]  /*0a20*/  LDC R53, c[0x0][0x3d0] ;  /* 0x0000f400ff357b82 */ /* 0x000ea20000000800 */
[----:B------:R-:W3:Y:S01]  /*0a30*/  S2R R56, SR_TID.X ;  /* 0x0000000000387919 */ /* 0x000ee20000002100 */
[----:B-1----:R-:W-:-:S06]  /*0a40*/  FADD.FTZ R40, R63, R57 ;  /* 0x000000393f287221 */ /* 0x002fcc0000010000 */
[----:B0-----:R-:W0:Y:S08]  /*0a50*/  LDC.64 R62, c[0x0][0x398] ;  /* 0x0000e600ff3e7b82 */ /* 0x001e300000000a00 */
[----:B------:R-:W1:Y:S01]  /*0a60*/  @!P0 LDC.64 R64, c[0x0][0x3a0] ;  /* 0x0000e800ff408b82 */ /* 0x000e620000000a00 */
[----:B--2---:R-:W-:-:S06]  /*0a70*/  FFMA.FTZ R53, R40, 0.001302083372138440609, R53 ;  /* 0x3aaaaaab28357823 */ /* 0x004fcc0000010035 */
[----:B------:R-:W2:Y:S01]  /*0a80*/  MUFU.RSQ R53, R53 ;  /* 0x0000003500357308 */ /* 0x000ea20000001400 */
[----:B0-----:R-:W-:Y:S01]  /*0a90*/  IMAD.WIDE.U32 R54, R3, 0x10, R62 ;  /* 0x0000001003367825 */ /* 0x001fe200078e003e */
[----:B---3--:R-:W-:-:S03]  /*0aa0*/  LOP3.LUT P1, RZ, R56, 0x1f, RZ, 0xc0, !PT ;  /* 0x0000001f38ff7812 */ /* 0x008fc6000782c0ff */
[----:B------:R-:W-:-:S04]  /*0ab0*/  IMAD.WIDE.U32 R2, R2, 0x10, R62 ;  /* 0x0000001002027825 */ /* 0x000fc800078e003e */
[----:B-1----:R-:W-:-:S05]  /*0ac0*/  @!P0 IMAD.WIDE R64, R5, 0x4, R64 ;  /* 0x0000000405408825 */ /* 0x002fca00078e0240 */
[----:B------:R1:W-:Y:S01]  /*0ad0*/  @!P0 STG.E desc[UR4][R64.64], R43 ;  /* 0x0000002b40008986 */ /* 0x0003e2000c101904 */
[-C--:B--2---:R-:W-:Y:S01]  /*0ae0*/  FMUL.FTZ R0, R0, R53.reuse ;  /* 0x0000003500007220 */ /* 0x084fe20000410000 */
[-C--:B------:R-:W-:Y:S01]  /*0af0*/  FMUL.FTZ R40, R7, R53.reuse ;  /* 0x0000003507287220 */ /* 0x080fe20000410000 */
[-C--:B------:R-:W-:Y:S01]  /*0b00*/  FMUL.FTZ R57, R33, R53.reuse ;  /* 0x0000003521397220 */ /* 0x080fe20000410000 */
[-C--:B------:R-:W-:Y:S01]  /*0b10*/  FMUL.FTZ R33, R44, R53.reuse ;  /* 0x000000352c217220 */ /* 0x080fe20000410000 */
[-C--:B------:R-:W-:Y:S01]  /*0b20*/  FMUL.FTZ R44, R34, R53.reuse ;  /* 0x00000035222c7220 */ /* 0x080fe20000410000 */
[----:B------:R-:W-:Y:S01]  /*0b30*/  F2FP.BF16.F32.PACK_AB R7, RZ, R0 ;  /* 0x00000000ff07723e */ /* 0x000fe200000010ff */
[----:B------:R-:W-:Y:S01]  /*0b40*/  FMUL.FTZ R45, R45, R53 ;  /* 0x000000352d2d7220 */ /* 0x000fe20000410000 */
[----:B------:R-:W-:Y:S01]  /*0b50*/  F2FP.BF16.F32.PACK_AB R0, RZ, R40 ;  /* 0x00000028ff00723e */ /* 0x000fe200000010ff */
[----:B------:R-:W-:-:S04]  /*0b60*/  IMAD.WIDE.U32 R40, R4, 0x10, R62 ;  /* 0x0000001004287825 */ /* 0x000fc800078e003e */
[-C--:B------:R-:W-:Y:S01]  /*0b70*/  FMUL.FTZ R4, R32, R53.reuse ;  /* 0x0000003520047220 */ /* 0x080fe20000410000 */
[-C--:B------:R-:W-:Y:S01]  /*0b80*/  FMUL.FTZ R46, R46, R53.reuse ;  /* 0x000000352e2e7220 */ /* 0x080fe20000410000 */
[----:B------:R-:W0:Y:S01]  /*0b90*/  @!P1 LDC.64 R62, c[0x0][0x3a8] ;  /* 0x0000ea00ff3e9b82 */ /* 0x000e220000000a00 */
[-C--:B------:R-:W-:Y:S01]  /*0ba0*/  FMUL.FTZ R56, R36, R53.reuse ;  /* 0x0000003524387220 */ /* 0x080fe20000410000 */
[-C--:B------:R-:W-:Y:S01]  /*0bb0*/  FMUL.FTZ R36, R47, R53.reuse ;  /* 0x000000352f247220 */ /* 0x080fe20000410000 */
[----:B------:R-:W-:Y:S01]  /*0bc0*/  F2FP.BF16.F32.PACK_AB R34, RZ, R4 ;  /* 0x00000004ff22723e */ /* 0x000fe200000010ff */
[-C--:B------:R-:W-:Y:S01]  /*0bd0*/  FMUL.FTZ R48, R48, R53.reuse ;  /* 0x0000003530307220 */ /* 0x080fe20000410000 */
[----:B------:R-:W-:Y:S01]  /*0be0*/  F2FP.BF16.F32.PACK_AB R4, RZ, R44 ;  /* 0x0000002cff04723e */ /* 0x000fe200000010ff */
        /* <DEDUP_REMOVED lines=15> */
[----:B------:R-:W2:Y:S01]  /*0ce0*/  LDC.64 R48, c[0x0][0x380] ;  /* 0x0000e000ff307b82 */ /* 0x000ea20000000a00 */
[----:B------:R-:W-:Y:S01]  /*0cf0*/  FMUL.FTZ R56, R59, R53 ;  /* 0x000000353b387220 */ /* 0x000fe20000410000 */
[----:B------:R-:W-:Y:S01]  /*0d00*/  F2FP.BF16.F32.PACK_AB R33, RZ, R33 ;  /* 0x00000021ff21723e */ /* 0x000fe200000010ff */
[-C--:B------:R-:W-:Y:S01]  /*0d10*/  FMUL.FTZ R51, R51, R53.reuse ;  /* 0x0000003533337220 */ /* 0x080fe20000410000 */
[-C--:B------:R-:W-:Y:S01]  /*0d20*/  FMUL.FTZ R61, R61, R53.reuse ;  /* 0x000000353d3d7220 */ /* 0x080fe20000410000 */
[-C--:B------:R-:W-:Y:S01]  /*0d30*/  FMUL.FTZ R60, R60, R53.reuse ;  /* 0x000000353c3c7220 */ /* 0x080fe20000410000 */
[----:B------:R-:W-:Y:S01]  /*0d40*/  FMUL.FTZ R58, R58, R53 ;  /* 0x000000353a3a7220 */ /* 0x000fe20000410000 */
[----:B------:R-:W-:Y:S01]  /*0d50*/  F2FP.BF16.F32.PACK_AB R38, RZ, R38 ;  /* 0x00000026ff26723e */ /* 0x000fe200000010ff */
[----:B0-----:R-:W-:Y:S01]  /*0d60*/  @!P1 IMAD.WIDE R62, R5, 0x4, R62 ;  /* 0x00000004053e9825 */ /* 0x001fe200078e023e */
[----:B------:R-:W-:-:S02]  /*0d70*/  F2FP.BF16.F32.PACK_AB R50, RZ, R50 ;  /* 0x00000032ff32723e */ /* 0x000fc400000010ff */
[----:B------:R-:W-:Y:S02]  /*0d80*/  F2FP.BF16.F32.PACK_AB R56, RZ, R56 ;  /* 0x00000038ff38723e */ /* 0x000fe400000010ff */
[----:B------:R-:W-:Y:S01]  /*0d90*/  F2FP.BF16.F32.PACK_AB R52, RZ, R52 ;  /* 0x00000034ff34723e */ /* 0x000fe200000010ff */
[----:B------:R1:W-:Y:S01]  /*0da0*/  @!P1 STG.E desc[UR4][R62.64], R53 ;  /* 0x000000353e009986 */ /* 0x0003e2000c101904 */
[----:B------:R-:W-:Y:S02]  /*0db0*/  F2FP.BF16.F32.PACK_AB R42, RZ, R42 ;  /* 0x0000002aff2a723e */ /* 0x000fe400000010ff */
[----:B------:R-:W-:Y:S02]  /*0dc0*/  PRMT R7, R7, 0x5410, R0 ;  /* 0x0000541007077816 */ /* 0x000fe40000000000 */
[----:B------:R-:W-:Y:S02]  /*0dd0*/  F2FP.BF16.F32.PACK_AB R44, RZ, R44 ;  /* 0x0000002cff2c723e */ /* 0x000fe400000010ff */
[----:B------:R-:W-:-:S02]  /*0de0*/  PRMT R0, R32, 0x5410, R34 ;  /* 0x0000541020007816 */ /* 0x000fc40000000022 */
[----:B------:R-:W-:Y:S01]  /*0df0*/  F2FP.BF16.F32.PACK_AB R46, RZ, R46 ;  /* 0x0000002eff2e723e */ /* 0x000fe200000010ff */
[----:B-----5:R-:W-:Y:S01]  /*0e00*/  HFMA2.BF16_V2 R32, R16, R7, R28 ;  /* 0x0000000710207231 */ /* 0x020fe2000020001c */
[----:B------:R-:W-:Y:S02]  /*0e10*/  F2FP.BF16.F32.PACK_AB R57, RZ, R57 ;  /* 0x00000039ff39723e */ /* 0x000fe400000010ff */
[----:B------:R-:W-:Y:S01]  /*0e20*/  PRMT R34, R33, 0x5410, R4 ;  /* 0x0000541021227816 */ /* 0x000fe20000000004 */
[----:B------:R-:W-:Y:S01]  /*0e30*/  HFMA2.BF16_V2 R33, R17, R0, R29 ;  /* 0x0000000011217231 */ /* 0x000fe2000020001d */
[----:B------:R-:W-:Y:S02]  /*0e40*/  F2FP.BF16.F32.PACK_AB R51, RZ, R51 ;  /* 0x00000033ff33723e */ /* 0x000fe400000010ff */
[----:B------:R-:W-:Y:S02]  /*0e50*/  F2FP.BF16.F32.PACK_AB R61, RZ, R61 ;  /* 0x0000003dff3d723e */ /* 0x000fe400000010ff */
[----:B------:R-:W-:Y:S01]  /*0e60*/  F2FP.BF16.F32.PACK_AB R60, RZ, R60 ;  /* 0x0000003cff3c723e */ /* 0x000fe200000010ff */
[----:B------:R-:W-:Y:S01]  /*0e70*/  HFMA2.BF16_V2 R34, R18, R34, R30 ;  /* 0x0000002212227231 */ /* 0x000fe2000020001e */
[----:B------:R-:W-:-:S02]  /*0e80*/  F2FP.BF16.F32.PACK_AB R58, RZ, R58 ;  /* 0x0000003aff3a723e */ /* 0x000fc400000010ff */
        /* <DEDUP_REMOVED lines=17> */
[----:B--2---:R-:W-:Y:S01]  /*0fa0*/  LEA R5, R48, R5, 0x2 ;  /* 0x0000000530057211 */ /* 0x004fe200078e10ff */
[----:B------:R-:W-:-:S02]  /*0fb0*/  HFMA2.BF16_V2 R45, R9, R51, R21 ;  /* 0x00000033092d7231 */ /* 0x000fc40000200015 */
[----:B------:R-:W-:Y:S01]  /*0fc0*/  HFMA2.BF16_V2 R47, R11, R60, R23 ;  /* 0x0000003c0b2f7231 */ /* 0x000fe20000200017 */
[----:B------:R1:W-:Y:S01]  /*0fd0*/  STG.E.128 desc[UR4][R54.64], R36 ;  /* 0x0000002436007986 */ /* 0x0003e2000c101d04 */
[----:B------:R-:W-:-:S03]  /*0fe0*/  ISETP.GE.AND P0, PT, R5, R49, PT ;  /* 0x000000310500720c */ /* 0x000fc60003f06270 */
[----:B------:R1:W-:Y:S10]  /*0ff0*/  STG.E.128 desc[UR4][R2.64], R44 ;  /* 0x0000002c02007986 */ /* 0x0003f4000c101d04 */
[----:B------:R-:W-:Y:S05]  /*1000*/  @!P0 BRA `(.L_x_938) ;  /* 0xfffffff000508947 */ /* 0x000fea000383ffff */
[----:B------:R-:W-:Y:S05]  /*1010*/  EXIT ;  /* 0x000000000000794d */ /* 0x000fea0003800000 */
.L_x_937:
[----:B------:R-:W-:Y:S01]  /*1020*/  HFMA2 R54, -RZ, RZ, 0, 1.847743988037109375e-06 ;  /* 0x0000001fff367431 */ /* 0x000fe200000001ff */
[----:B------:R-:W-:Y:S01]  /*1030*/  BSSY B0, `(.L_x_939) ;  /* 0x0000006000007945 */ /* 0x000fe20003800000 */
[----:B------:R-:W-:Y:S02]  /*1040*/  MOV R55, 0x1 ;  /* 0x0000000100377802 */ /* 0x000fe40000000f00 */
[----:B------:R-:W-:-:S07]  /*1050*/  MOV R53, 0xffffffff ;  /* 0xffffffff00357802 */ /* 0x000fce0000000f00 */
[----:B-----5:R-:W-:Y:S05]  /*1060*/  WARPSYNC.COLLECTIVE R53, `(.L_x_940) ;  /* 0x0000000035087348 */ /* 0x020fea0003c00000 */
[----:B------:R0:W1:Y:S02]  /*1070*/  SHFL.BFLY P1, R57, R56, R55, R54 ;  /* 0x0c00003738397389 */ /* 0x0000640000020036 */
[----:B01---5:R-:W-:Y:S05]  /*1080*/  ENDCOLLECTIVE ;  /* 0x000000000000791b */ /* 0x023fea0003800000 */
.L_x_940:
[----:B------:R-:W-:Y:S05]  /*1090*/  BSYNC B0 ;  /* 0x0000000000007941 */ /* 0x000fea0003800000 */
.L_x_939:
[----:B------:R-:W-:Y:S02]  /*10a0*/  HFMA2 R55, -RZ, RZ, 0, 1.1920928955078125e-07 ;  /* 0x00000002ff377431 */ /* 0x000fe400000001ff */
[----:B------:R-:W-:Y:S01]  /*10b0*/  FADD.FTZ R56, R56, R57 ;  /* 0x0000003938387221 */ /* 0x000fe20000010000 */
[----:B------:R-:W-:Y:S02]  /*10c0*/  MOV R54, 0x1f ;  /* 0x0000001f00367802 */ /* 0x000fe40000000f00 */
[----:B------:R-:W-:-:S07]  /*10d0*/  MOV R53, 0xffffffff ;  /* 0xffffffff00357802 */ /* 0x000fce0000000f00 */
[----:B------:R-:W-:Y:S05]  /*10e0*/  WARPSYNC.COLLECTIVE R53, `(.L_x_941) ;  /* 0x0000000035087348 */ /* 0x000fea0003c00000 */
[----:B------:R0:W1:Y:S02]  /*10f0*/  SHFL.BFLY P1, R57, R56, R55, R54 ;  /* 0x0c00003738397389 */ /* 0x0000640000020036 */
[----:B01----:R-:W-:Y:S05]  /*1100*/  ENDCOLLECTIVE ;  /* 0x000000000000791b */ /* 0x003fea0003800000 */
.L_x_941:
[----:B------:R-:W-:Y:S02]  /*1110*/  HFMA2 R55, -RZ, RZ, 0, 2.384185791015625e-07 ;  /* 0x00000004ff377431 */ /* 0x000fe400000001ff */
[----:B------:R-:W-:-:S05]  /*1120*/  FADD.FTZ R59, R56, R57 ;  /* 0x00000039383b7221 */ /* 0x000fca0000010000 */
[----:B------:R-:W-:-:S07]  /*1130*/  MOV R56, R59 ;  /* 0x0000003b00387202 */ /* 0x000fce0000000f00 */
[----:B------:R-:W-:Y:S05]  /*1140*/  WARPSYNC.COLLECTIVE R53, `(.L_x_942) ;  /* 0x0000000035087348 */ /* 0x000fea0003c00000 */
[----:B------:R0:W1:Y:S02]  /*1150*/  SHFL.BFLY P1, R57, R56, R55, R54 ;  /* 0x0c00003738397389 */ /* 0x0000640000020036 */
[----:B01----:R-:W-:Y:S05]  /*1160*/  ENDCOLLECTIVE ;  /* 0x000000000000791b */ /* 0x003fea0003800000 */
.L_x_942:
[----:B------:R-:W-:Y:S02]  /*1170*/  HFMA2 R55, -RZ, RZ, 0, 4.76837158203125e-07 ;  /* 0x00000008ff377431 */ /* 0x000fe400000001ff */
[----:B------:R-:W-:-:S05]  /*1180*/  FADD.FTZ R61, R59, R57 ;  /* 0x000000393b3d7221 */ /* 0x000fca0000010000 */
[----:B------:R-:W-:-:S07]  /*1190*/  MOV R56, R61 ;  /* 0x0000003d00387202 */ /* 0x000fce0000000f00 */
[----:B------:R-:W-:Y:S05]  /*11a0*/  WARPSYNC.COLLECTIVE R53, `(.L_x_943) ;  /* 0x0000000035087348 */ /* 0x000fea0003c00000 */
[----:B------:R0:W1:Y:S02]  /*11b0*/  SHFL.BFLY P1, R57, R56, R55, R54 ;  /* 0x0c00003738397389 */ /* 0x0000640000020036 */
[----:B01----:R-:W-:Y:S05]  /*11c0*/  ENDCOLLECTIVE ;  /* 0x000000000000791b */ /* 0x003fea0003800000 */
.L_x_943:
[----:B------:R-:W-:Y:S02]  /*11d0*/  HFMA2 R55, -RZ, RZ, 0, 9.5367431640625e-07 ;  /* 0x00000010ff377431 */ /* 0x000fe400000001ff */
[----:B------:R-:W-:-:S05]  /*11e0*/  FADD.FTZ R62, R61, R57 ;  /* 0x000000393d3e7221 */ /* 0x000fca0000010000 */
[----:B------:R-:W-:-:S07]  /*11f0*/  MOV R56, R62 ;  /* 0x0000003e00387202 */ /* 0x000fce0000000f00 */
[----:B------:R-:W-:Y:S05]  /*1200*/  WARPSYNC.COLLECTIVE R53, `(.L_x_944) ;  /* 0x0000000035087348 */ /* 0x000fea0003c00000 */
[----:B------:R0:W1:Y:S02]  /*1210*/  SHFL.BFLY P1, R57, R56, R55, R54 ;  /* 0x0c00003738397389 */ /* 0x0000640000020036 */
[----:B01----:R-:W-:Y:S05]  /*1220*/  ENDCOLLECTIVE ;  /* 0x000000000000791b */ /* 0x003fea0003800000 */
.L_x_944:
[----:B------:R-:W-:Y:S01]  /*1230*/  MOV R55, 0x1 ;  /* 0x0000000100377802 */ /* 0x000fe20000000f00 */
        /* <DEDUP_REMOVED lines=55> */
.L_x_945:
[----:B------:R-:W-:Y:S02]  /*15b0*/  HFMA2 R55, -RZ, RZ, 0, 1.1920928955078125e-07 ;  /* 0x00000002ff377431 */ /* 0x000fe400000001ff */
[----:B------:R-:W-:-:S05]  /*15c0*/  FADD.FTZ R40, R56, R57 ;  /* 0x0000003938287221 */ /* 0x000fca0000010000 */
[----:B------:R-:W-:-:S07]  /*15d0*/  MOV R56, R40 ;  /* 0x0000002800387202 */ /* 0x000fce0000000f00 */
[----:B------:R-:W-:Y:S05]  /*15e0*/  WARPSYNC.COLLECTIVE R53, `(.L_x_946) ;  /* 0x0000000035087348 */ /* 0x000fea0003c00000 */
[----:B------:R0:W1:Y:S02]  /*15f0*/  SHFL.BFLY P1, R57, R56, R55, R54 ;  /* 0x0c00003738397389 */ /* 0x0000640000020036 */
[----:B01----:R-:W-:Y:S05]  /*1600*/  ENDCOLLECTIVE ;  /* 0x000000000000791b */ /* 0x003fea0003800000 */
.L_x_946:
[----:B------:R-:W-:Y:S02]  /*1610*/  HFMA2 R55, -RZ, RZ, 0, 2.384185791015625e-07 ;  /* 0x00000004ff377431 */ /* 0x000fe400000001ff */
[----:B------:R-:W-:-:S05]  /*1620*/  FADD.FTZ R41, R40, R57 ;  /* 0x0000003928297221 */ /* 0x000fca0000010000 */
[----:B------:R-:W-:-:S07]  /*1630*/  MOV R56, R41 ;  /* 0x0000002900387202 */ /* 0x000fce0000000f00 */
[----:B------:R-:W-:Y:S05]  /*1640*/  WARPSYNC.COLLECTIVE R53, `(.L_x_947) ;  /* 0x0000000035087348 */ /* 0x000fea0003c00000 */
[----:B------:R0:W1:Y:S02]  /*1650*/  SHFL.BFLY P1, R57, R56, R55, R54 ;  /* 0x0c00003738397389 */ /* 0x0000640000020036 */
[----:B01----:R-:W-:Y:S05]  /*1660*/  ENDCOLLECTIVE ;  /* 0x000000000000791b */ /* 0x003fea0003800000 */
.L_x_947:
[----:B------:R-:W-:Y:S02]  /*1670*/  HFMA2 R55, -RZ, RZ, 0, 4.76837158203125e-07 ;  /* 0x00000008ff377431 */ /* 0x000fe400000001ff */
[----:B------:R-:W-:-:S05]  /*1680*/  FADD.FTZ R62, R41, R57 ;  /* 0x00000039293e7221 */ /* 0x000fca0000010000 */
[----:B------:R-:W-:-:S07]  /*1690*/  MOV R56, R62 ;  /* 0x0000003e00387202 */ /* 0x000fce0000000f00 */
[----:B------:R-:W-:Y:S05]  /*16a0*/  WARPSYNC.COLLECTIVE R53, `(.L_x_948) ;  /* 0x0000000035087348 */ /* 0x000fea0003c00000 */
[----:B------:R0:W1:Y:S02]  /*16b0*/  SHFL.BFLY P1, R57, R56, R55, R54 ;  /* 0x0c00003738397389 */ /* 0x0000640000020036 */
[----:B01----:R-:W-:Y:S05]  /*16c0*/  ENDCOLLECTIVE ;  /* 0x000000000000791b */ /* 0x003fea0003800000 */
.L_x_948:
[----:B------:R-:W-:Y:S02]  /*16d0*/  HFMA2 R55, -RZ, RZ, 0, 9.5367431640625e-07 ;  /* 0x00000010ff377431 */ /* 0x000fe400000001ff */
[----:B------:R-:W-:-:S05]  /*16e0*/  FADD.FTZ R63, R62, R57 ;  /* 0x000000393e3f7221 */ /* 0x000fca0000010000 */
[----:B------:R-:W-:-:S07]  /*16f0*/  MOV R56, R63 ;  /* 0x0000003f00387202 */ /* 0x000fce0000000f00 */
[----:B------:R-:W-:Y:S05]  /*1700*/  WARPSYNC.COLLECTIVE R53, `(.L_x_949) ;  /* 0x0000000035087348 */ /* 0x000fea0003c00000 */
[----:B------:R0:W1:Y:S02]  /*1710*/  SHFL.BFLY P1, R57, R56, R55, R54 ;  /* 0x0c00003738397389 */ /* 0x0000640000020036 */
[----:B01----:R-:W-:Y:S05]  /*1720*/  ENDCOLLECTIVE ;  /* 0x000000000000791b */ /* 0x003fea0003800000 */
.L_x_949:
[----:B------:R-:W-:Y:S05]  /*1730*/  BRA `(.L_x_950) ;  /* 0xfffffff000b87947 */ /* 0x000fea000383ffff */
.L_x_951:
        /* <DEDUP_REMOVED lines=12> */
.L_x_1123:


//--------------------- .text._ZN10layer_norm13ln_fwd_kernelINS_13Kernel_traitsI6__halffS2_fjLj768ELj1ELj4ELj1ELj16ENS_18Kernel_traits_baseILj768ES2_fS2_fjLj128EEEEEEEvNS_9FwdParamsE --------------------------
	.section	.text._ZN10layer_norm13ln_fwd_kernelINS_13Kernel_traitsI6__halffS2_fjLj768ELj1ELj4ELj1ELj16ENS_18Kernel_traits_baseILj768ES2_fS2_fjLj128EEEEEEEvNS_9FwdParamsE,"ax",@progbits
	.align	128
        .global         _ZN10layer_norm13ln_fwd_kernelINS_13Kernel_traitsI6__halffS2_fjLj768ELj1ELj4ELj1ELj16ENS_18Kernel_traits_baseILj768ES2_fS2_fjLj128EEEEEEEvNS_9FwdParamsE
        .type           _ZN10layer_norm13ln_fwd_kernelINS_13Kernel_traitsI6__halffS2_fjLj768ELj1ELj4ELj1ELj16ENS_18Kernel_traits_baseILj768ES2_fS2_fjLj128EEEEEEEvNS_9FwdParamsE,@function
        .size           _ZN10layer_norm13ln_fwd_kernelINS_13Kernel_traitsI6__halffS2_fjLj768ELj1ELj4ELj1ELj16ENS_18Kernel_traits_baseILj768ES2_fS2_fjLj128EEEEEEEvNS_9FwdParamsE,(.L_x_1124 - _ZN10layer_norm13ln_fwd_kernelINS_13Kernel_traitsI6__halffS2_fjLj768ELj1ELj4ELj1ELj16ENS_18Kernel_traits_baseILj768ES2_fS2_fjLj128EEEEEEEvNS_9FwdParamsE)
        .other          _ZN10layer_norm13ln_fwd_kernelINS_13Kernel_traitsI6__halffS2_fjLj768ELj1ELj4ELj1ELj16ENS_18Kernel_traits_baseILj768ES2_fS2_fjLj128EEEEEEEvNS_9FwdParamsE,@"STO_CUDA_ENTRY STV_DEFAULT"
_ZN10layer_norm13ln_fwd_kernelINS_13Kernel_traitsI6__halffS2_fjLj768ELj1ELj4ELj1ELj16ENS_18Kernel_traits_baseILj768ES2_fS2_fjLj128EEEEEEEvNS_9FwdParamsE:
.text._ZN10layer_norm13ln_fwd_kernelINS_13Kernel_traitsI6__halffS2_fjLj768ELj1ELj4ELj1ELj16ENS_18Kernel_traits_baseILj768ES2_fS2_fjLj128EEEEEEEvNS_9FwdParamsE:
        /* <DEDUP_REMOVED lines=69> */
.L_x_953:
        /* <DEDUP_REMOVED lines=112> */
.L_x_965:
        /* <DEDUP_REMOVED lines=12> */
[----:B------:R-:W-:Y:S01]  /*0c10*/  F2FP.F16.F32.PACK_AB R5, RZ, R0 ;  /* 0x00000000ff05723e */ /* 0x000fe200000000ff */
[----:B------:R-:W-:Y:S01]  /*0c20*/  FMUL.FTZ R10, R13, R26 ;  /* 0x0000001a0d0a7220 */ /* 0x000fe20000410000 */
[----:B------:R-:W-:Y:S01]  /*0c30*/  F2FP.F16.F32.PACK_AB R6, RZ, R8 ;  /* 0x00000008ff06723e */ /* 0x000fe200000000ff */
[-C--:B------:R-:W-:Y:S01]  /*0c40*/  FMUL.FTZ R8, R4, R26.reuse ;  /* 0x0000001a04087220 */ /* 0x080fe20000410000 */
[-C--:B------:R-:W-:Y:S01]  /*0c50*/  FMUL.FTZ R4, R67, R26.reuse ;  /* 0x0000001a43047220 */ /* 0x080fe20000410000 */
[-C--:B------:R-:W-:Y:S01]  /*0c60*/  FMUL.FTZ R13, R15, R26.reuse ;  /* 0x0000001a0f0d7220 */ /* 0x080fe20000410000 */
[----:B------:R-:W-:Y:S01]  /*0c70*/  PRMT R5, R5, 0x5410, R6 ;  /* 0x0000541005057816 */ /* 0x000fe20000000006 */
[----:B------:R-:W-:Y:S01]  /*0c80*/  FMUL.FTZ R68, R68, R26 ;  /* 0x0000001a44447220 */ /* 0x000fe20000410000 */
        /* <DEDUP_REMOVED lines=8> */
[----:B------:R-:W-:Y:S01]  /*0d10*/  PRMT R4, R2, 0x5410, R69 ;  /* 0x0000541002047816 */ /* 0x000fe20000000045 */
[-C--:B------:R-:W-:Y:S01]  /*0d20*/  FMUL.FTZ R14, R14, R26.reuse ;  /* 0x0000001a0e0e7220 */ /* 0x080fe20000410000 */
[----:B------:R-:W-:Y:S01]  /*0d30*/  F2FP.F16.F32.PACK_AB R0, RZ, R7 ;  /* 0x00000007ff00723e */ /* 0x000fe200000000ff */
[-C--:B------:R-:W-:Y:S01]  /*0d40*/  FMUL.FTZ R7, R12, R26.reuse ;  /* 0x0000001a0c077220 */ /* 0x080fe20000410000 */
[----:B------:R-:W-:Y:S01]  /*0d50*/  F2FP.F16.F32.PACK_AB R13, RZ, R13 ;  /* 0x0000000dff0d723e */ /* 0x000fe200000000ff */
[----:B------:R-:W-:Y:S01]  /*0d60*/  FMUL.FTZ R12, R16, R26 ;  /* 0x0000001a100c7220 */ /* 0x000fe20000410000 */
[----:B------:R-:W-:Y:S01]  /*0d70*/  F2FP.F16.F32.PACK_AB R27, RZ, R68 ;  /* 0x00000044ff1b723e */ /* 0x000fe200000000ff */
[----:B------:R-:W-:Y:S01]  /*0d80*/  HFMA2 R4, R6, R5, R4 ;  /* 0x0000000506047231 */ /* 0x000fe20000000004 */
[----:B------:R-:W-:Y:S01]  /*0d90*/  PRMT R5, R40, 0x5410, R52 ;  /* 0x0000541028057816 */ /* 0x000fe20000000034 */
[----:B------:R-:W-:Y:S01]  /*0da0*/  HFMA2 R17, R74.H1_H1, R0.H0_H0, R74.H0_H0 ;  /* 0x200000004a117231 */ /* 0x000fe20000040c4a */
[----:B------:R-:W-:Y:S01]  /*0db0*/  PRMT R6, R28, 0x7610, R55 ;  /* 0x000076101c067816 */ /* 0x000fe20000000037 */
[----:B------:R-:W-:Y:S01]  /*0dc0*/  HFMA2 R0, R72.H1_H1, R13.H0_H0, R72.H0_H0 ;  /* 0x2000000d48007231 */ /* 0x000fe20000040c48 */
[----:B------:R-:W-:Y:S01]  /*0dd0*/  F2FP.F16.F32.PACK_AB R7, RZ, R7 ;  /* 0x00000007ff07723e */ /* 0x000fe200000000ff */
[----:B------:R-:W-:Y:S01]  /*0de0*/  HFMA2 R13, R49.H0_H0, R27.H0_H0, R37.H0_H0 ;  /* 0x2000001b310d7231 */ /* 0x000fe20000040825 */
[----:B------:R-:W-:Y:S01]  /*0df0*/  F2FP.F16.F32.PACK_AB R10, RZ, R10 ;  /* 0x0000000aff0a723e */ /* 0x000fe200000000ff */
[----:B------:R-:W-:-:S02]  /*0e00*/  HFMA2 R27, R5, R8, R6 ;  /* 0x00000008051b7231 */ /* 0x000fc40000000006 */
[-C--:B------:R-:W-:Y:S01]  /*0e10*/  FMUL.FTZ R18, R18, R26.reuse ;  /* 0x0000001a12127220 */ /* 0x080fe20000410000 */
[----:B------:R-:W-:Y:S01]  /*0e20*/  PRMT R5, R42, 0x7610, R51 ;  /* 0x000076102a057816 */ /* 0x000fe20000000033 */
[-C--:B------:R-:W-:Y:S01]  /*0e30*/  FMUL.FTZ R15, R19, R26.reuse ;  /* 0x0000001a130f7220 */ /* 0x080fe20000410000 */
[----:B------:R-:W-:Y:S01]  /*0e40*/  PRMT R7, R7, 0x5410, R10 ;  /* 0x0000541007077816 */ /* 0x000fe2000000000a */
[-C--:B------:R-:W-:Y:S01]  /*0e50*/  FMUL.FTZ R22, R22, R26.reuse ;  /* 0x0000001a16167220 */ /* 0x080fe20000410000 */
[----:B------:R-:W-:Y:S01]  /*0e60*/  PRMT R6, R30, 0x5410, R55 ;  /* 0x000054101e067816 */ /* 0x000fe20000000037 */
[----:B------:R-:W-:Y:S01]  /*0e70*/  FMUL.FTZ R20, R20, R26 ;  /* 0x0000001a14147220 */ /* 0x000fe20000410000 */
[----:B------:R-:W-:Y:S01]  /*0e80*/  F2FP.F16.F32.PACK_AB R12, RZ, R12 ;  /* 0x0000000cff0c723e */ /* 0x000fe200000000ff */
[----:B------:R-:W-:Y:S01]  /*0e90*/  FMUL.FTZ R21, R21, R26 ;  /* 0x0000001a15157220 */ /* 0x000fe20000410000 */
[----:B------:R-:W-:Y:S01]  /*0ea0*/  F2FP.F16.F32.PACK_AB R62, RZ, R62 ;  /* 0x0000003eff3e723e */ /* 0x000fe200000000ff */
[----:B------:R-:W-:Y:S01]  /*0eb0*/  FMUL.FTZ R25, R25, R26 ;  /* 0x0000001a19197220 */ /* 0x000fe20000410000 */
[----:B------:R-:W-:Y:S01]  /*0ec0*/  F2FP.F16.F32.PACK_AB R14, RZ, R14 ;  /* 0x0000000eff0e723e */ /* 0x000fe200000000ff */
[----:B------:R-:W-:Y:S01]  /*0ed0*/  HFMA2 R10, R5, R7, R6 ;  /* 0x00000007050a7231 */ /* 0x000fe20000000006 */
[----:B------:R-:W-:Y:S01]  /*0ee0*/  F2FP.F16.F32.PACK_AB R19, RZ, R18 ;  /* 0x00000012ff13723e */ /* 0x000fe200000000ff */
[----:B------:R-:W-:Y:S01]  /*0ef0*/  FMUL.FTZ R11, R11, R26 ;  /* 0x0000001a0b0b7220 */ /* 0x000fe20000410000 */
[----:B------:R-:W-:-:S02]  /*0f00*/  F2FP.F16.F32.PACK_AB R24, RZ, R24 ;  /* 0x00000018ff18723e */ /* 0x000fc400000000ff */
[----:B------:R-:W-:Y:S02]  /*0f10*/  F2FP.F16.F32.PACK_AB R18, RZ, R15 ;  /* 0x0000000fff12723e */ /* 0x000fe400000000ff */
[----:B------:R-:W-:Y:S02]  /*0f20*/  PRMT R12, R12, 0x5410, R62 ;  /* 0x000054100c0c7816 */ /* 0x000fe4000000003e */
[----:B------:R-:W-:Y:S02]  /*0f30*/  PRMT R5, R44, 0x5410, R51 ;  /* 0x000054102c057816 */ /* 0x000fe40000000033 */
[--C-:B------:R-:W-:Y:S02]  /*0f40*/  PRMT R6, R32, 0x7610, R54.reuse ;  /* 0x0000761020067816 */ /* 0x100fe40000000036 */
[----:B------:R-:W-:Y:S01]  /*0f50*/  F2FP.F16.F32.PACK_AB R15, RZ, R22 ;  /* 0x00000016ff0f723e */ /* 0x000fe200000000ff */
[----:B------:R-:W-:Y:S01]  /*0f60*/  HFMA2 R22, R43.H0_H0, R14.H0_H0, R31.H0_H0 ;  /* 0x2000000e2b167231 */ /* 0x000fe2000004081f */
[----:B------:R-:W-:Y:S01]  /*0f70*/  F2FP.F16.F32.PACK_AB R20, RZ, R20 ;  /* 0x00000014ff14723e */ /* 0x000fe200000000ff */
[----:B------:R-:W-:Y:S01]  /*0f80*/  HFMA2 R14, R45.H0_H0, R19.H0_H0, R33.H0_H0 ;  /* 0x200000132d0e7231 */ /* 0x000fe20000040821 */
[----:B------:R-:W-:Y:S01]  /*0f90*/  F2FP.F16.F32.PACK_AB R21, RZ, R21 ;  /* 0x00000015ff15723e */ /* 0x000fe200000000ff */
[----:B------:R-:W-:Y:S01]  /*0fa0*/  HFMA2 R19, R69.H1_H1, R24.H0_H0, R53.H1_H1 ;  /* 0x2000001845137231 */ /* 0x000fe20000060c35 */
[----:B------:R-:W-:Y:S01]  /*0fb0*/  PRMT R7, R34, 0x5410, R54 ;  /* 0x0000541022077816 */ /* 0x000fe20000000036 */
[----:B------:R-:W-:Y:S01]  /*0fc0*/  HFMA2 R24, R5, R12, R6 ;  /* 0x0000000c05187231 */ /* 0x000fe20000000006 */
[----:B------:R-:W-:Y:S01]  /*0fd0*/  PRMT R5, R46, 0x7610, R50 ;  /* 0x000076102e057816 */ /* 0x000fe20000000032 */
[----:B------:R-:W-:Y:S01]  /*0fe0*/  HFMA2 R15, R47.H0_H0, R15.H0_H0, R35.H0_H0 ;  /* 0x2000000f2f0f7231 */ /* 0x000fe20000040823 */
[----:B------:R-:W-:-:S02]  /*0ff0*/  PRMT R20, R20, 0x5410, R21 ;  /* 0x0000541014147816 */ /* 0x000fc40000000015 */
[----:B------:R-:W-:Y:S02]  /*1000*/  F2FP.F16.F32.PACK_AB R23, RZ, R23 ;  /* 0x00000017ff17723e */ /* 0x000fe400000000ff */
[----:B------:R-:W-:Y:S02]  /*1010*/  F2FP.F16.F32.PACK_AB R25, RZ, R25 ;  /* 0x00000019ff19723e */ /* 0x000fe400000000ff */
[----:B------:R-:W-:Y:S02]  /*1020*/  F2FP.F16.F32.PACK_AB R9, RZ, R9 ;  /* 0x00000009ff09723e */ /* 0x000fe400000000ff */
[----:B------:R-:W-:Y:S01]  /*1030*/  PRMT R8, R23, 0x5410, R25 ;  /* 0x0000541017087816 */ /* 0x000fe20000000019 */
[----:B------:R-:W-:Y:S01]  /*1040*/  HFMA2 R23, R5, R20, R7 ;  /* 0x0000001405177231 */ /* 0x000fe20000000007 */
[----:B------:R-:W-:Y:S01]  /*1050*/  PRMT R6, R4, 0x7632, R6 ;  /* 0x0000763204067816 */ /* 0x000fe20000000006 */
[----:B------:R-:W-:Y:S01]  /*1060*/  HFMA2 R9, R39.H0_H0, R9.H0_H0, R3.H0_H0 ;  /* 0x2000000927097231 */ /* 0x000fe20000040803 */
[----:B------:R-:W-:-:S02]  /*1070*/  PRMT R5, R48, 0x5410, R50 ;  /* 0x0000541030057816 */ /* 0x000fc40000000032 */
[----:B------:R-:W-:Y:S02]  /*1080*/  PRMT R7, R36, 0x5410, R53 ;  /* 0x0000541024077816 */ /* 0x000fe40000000035 */
[----:B------:R-:W-:Y:S02]  /*1090*/  LOP3.LUT R6, R6, 0xffff, RZ, 0xc0, !PT ;  /* 0x0000ffff06067812 */ /* 0x000fe400078ec0ff */
[----:B------:R-:W-:Y:S01]  /*10a0*/  PRMT R20, R9, 0x7610, R20 ;  /* 0x0000761009147816 */ /* 0x000fe20000000014 */
[----:B------:R-:W-:Y:S01]  /*10b0*/  HFMA2 R5, R5, R8, R7 ;  /* 0x0000000805057231 */ /* 0x000fe20000000007 */
[----:B------:R-:W-:Y:S01]  /*10c0*/  PRMT R8, R27, 0x7632, R8 ;  /* 0x000076321b087816 */ /* 0x000fe20000000008 */
[----:B------:R-:W-:Y:S01]  /*10d0*/  IMAD.WIDE.U32 R6, R6, 0x10000, RZ ;  /* 0x0001000006067825 */ /* 0x000fe200078e00ff */
[----:B------:R-:W-:Y:S02]  /*10e0*/  PRMT R9, R10, 0x7632, R9 ;  /* 0x000076320a097816 */ /* 0x000fe40000000009 */
[----:B------:R-:W-:-:S02]  /*10f0*/  LOP3.LUT R8, R8, 0xffff, RZ, 0xc0, !PT ;  /* 0x0000ffff08087812 */ /* 0x000fc400078ec0ff */
[----:B------:R-:W-:Y:S02]  /*1100*/  LOP3.LUT R4, R6, 0xffff, R4, 0xf8, !PT ;  /* 0x0000ffff06047812 */ /* 0x000fe400078ef804 */
[----:B------:R-:W-:Y:S01]  /*1110*/  LOP3.LUT R6, R9, 0xffff, RZ, 0xc0, !PT ;  /* 0x0000ffff09067812 */ /* 0x000fe200078ec0ff */
[----:B------:R-:W-:Y:S01]  /*1120*/  IMAD.WIDE.U32 R8, R8, 0x10000, RZ ;  /* 0x0001000008087825 */ /* 0x000fe200078e00ff */
[----:B------:R-:W-:Y:S02]  /*1130*/  F2FP.F16.F32.PACK_AB R63, RZ, R63 ;  /* 0x0000003fff3f723e */ /* 0x000fe400000000ff */
[----:B------:R-:W-:Y:S02]  /*1140*/  PRMT R25, R15, 0x7610, R25 ;  /* 0x000076100f197816 */ /* 0x000fe40000000019 */
[--C-:B------:R-:W-:Y:S01]  /*1150*/  LOP3.LUT R12, R8, 0xffff, R27.reuse, 0xf8, !PT ;  /* 0x0000ffff080c7812 */ /* 0x100fe200078ef81b */
[----:B------:R-:W-:Y:S01]  /*1160*/  HFMA2 R63, R41.H0_H0, R63.H0_H0, R29.H0_H0 ;  /* 0x2000003f293f7231 */ /* 0x000fe2000004081d */
        /* <DEDUP_REMOVED lines=14> */
[----:B------:R-:W-:Y:S01]  /*1250*/  F2FP.F16.F32.PACK_AB R11, RZ, R11 ;  /* 0x0000000bff0b723e */ /* 0x000fe200000000ff */
[----:B------:R-:W1:Y:S01]  /*1260*/  LDC.64 R62, c[0x0][0x398] ;  /* 0x0000e600ff3e7b82 */ /* 0x000e620000000a00 */
[----:B------:R-:W-:Y:S01]  /*1270*/  LOP3.LUT R22, R7, 0xffff, R22, 0xf8, !PT ;  /* 0x0000ffff07167812 */ /* 0x000fe200078ef816 */
[----:B------:R-:W-:Y:S01]  /*1280*/  IMAD.WIDE.U32 R6, R6, 0x10000, RZ ;  /* 0x0001000006067825 */ /* 0x000fe200078e00ff */
[----:B------:R-:W-:-:S03]  /*1290*/  PRMT R24, R5, 0x7632, R24 ;  /* 0x0000763205187816 */ /* 0x000fc60000000018 */
[----:B------:R-:W-:Y:S01]  /*12a0*/  HFMA2 R16, R73.H1_H1, R11.H0_H0, R73.H0_H0 ;  /* 0x2000000b49107231 */ /* 0x000fe20000040c49 */
[----:B------:R-:W-:Y:S01]  /*12b0*/  F2FP.F16.F32.PACK_AB R64, RZ, R64 ;  /* 0x00000040ff40723e */ /* 0x000fe200000000ff */
[----:B0-----:R-:W-:Y:S01]  /*12c0*/  @!P0 IMAD.WIDE R14, R58, 0x4, R14 ;  /* 0x000000043a0e8825 */ /* 0x001fe200078e020e */
[----:B------:R-:W-:-:S03]  /*12d0*/  LOP3.LUT R24, R24, 0xffff, RZ, 0xc0, !PT ;  /* 0x0000ffff18187812 */ /* 0x000fc600078ec0ff */
[----:B------:R-:W-:Y:S01]  /*12e0*/  HFMA2 R11, R71.H1_H1, R18.H0_H0, R71.H0_H0 ;  /* 0x20000012470b7231 */ /* 0x000fe20000040c47 */
[----:B------:R-:W-:Y:S01]  /*12f0*/  LOP3.LUT R25, R7, 0xffff, R25, 0xf8, !PT ;  /* 0x0000ffff07197812 */ /* 0x000fe200078ef819 */
[----:B------:R-:W-:Y:S01]  /*1300*/  HFMA2 R18, R70.H1_H1, R64.H0_H0, R70.H0_H0 ;  /* 0x2000004046127231 */ /* 0x000fe20000040c46 */
        /* <DEDUP_REMOVED lines=36> */
.L_x_952:
        /* <DEDUP_REMOVED lines=8> */
.L_x_955:
[----:B------:R-:W-:Y:S05]  /*15d0*/  BSYNC B0 ;  /* 0x0000000000007941 */ /* 0x000fea0003800000 */
.L_x_954:
        /* <DEDUP_REMOVED lines=8> */
.L_x_956:
[----:B------:R-:W-:Y:S02]  /*1660*/  HFMA2 R65, -RZ, RZ, 0, 2.384185791015625e-07 ;  /* 0x00000004ff417431 */ /* 0x000fe400000001ff */
[----:B------:R-:W-:Y:S01]  /*1670*/  FADD.FTZ R0, R0, R63 ;  /* 0x0000003f00007221 */ /* 0x000fe20000010000 */
[----:B------:R-:W-:-:S04]  /*1680*/  MOV R63, 0xffffffff ;  /* 0xffffffff003f7802 */ /* 0x000fc80000000f00 */
[----:B------:R-:W-:-:S07]  /*1690*/  MOV R66, R0 ;  /* 0x0000000000427202 */ /* 0x000fce0000000f00 */
[----:B------:R-:W-:Y:S05]  /*16a0*/  WARPSYNC.COLLECTIVE R63, `(.L_x_957) ;  /* 0x000000003f087348 */ /* 0x000fea0003c00000 */
[----:B------:R0:W1:Y:S02]  /*16b0*/  SHFL.BFLY P1, R63, R66, R65, R64 ;  /* 0x0c000041423f7389 */ /* 0x0000640000020040 */
[----:B01----:R-:W-:Y:S05]  /*16c0*/  ENDCOLLECTIVE ;  /* 0x000000000000791b */ /* 0x003fea0003800000 */
.L_x_957:
[----:B------:R-:W-:Y:S02]  /*16d0*/  HFMA2 R65, -RZ, RZ, 0, 4.76837158203125e-07 ;  /* 0x00000008ff417431 */ /* 0x000fe400000001ff */
[----:B------:R-:W-:Y:S01]  /*16e0*/  FADD.FTZ R0, R0, R63 ;  /* 0x0000003f00007221 */ /* 0x000fe20000010000 */
[----:B------:R-:W-:-:S04]  /*16f0*/  MOV R63, 0xffffffff ;  /* 0xffffffff003f7802 */ /* 0x000fc80000000f00 */
[----:B------:R-:W-:-:S07]  /*1700*/  MOV R66, R0 ;  /* 0x0000000000427202 */ /* 0x000fce0000000f00 */
[----:B------:R-:W-:Y:S05]  /*1710*/  WARPSYNC.COLLECTIVE R63, `(.L_x_958) ;  /* 0x000000003f087348 */ /* 0x000fea0003c00000 */
[----:B------:R0:W1:Y:S02]  /*1720*/  SHFL.BFLY P1, R63, R66, R65, R64 ;  /* 0x0c000041423f7389 */ /* 0x0000640000020040 */
[----:B01----:R-:W-:Y:S05]  /*1730*/  ENDCOLLECTIVE ;  /* 0x000000000000791b */ /* 0x003fea0003800000 */
.L_x_958:
[----:B------:R-:W-:Y:S02]  /*1740*/  HFMA2 R65, -RZ, RZ, 0, 9.5367431640625e-07 ;  /* 0x00000010ff417431 */ /* 0x000fe400000001ff */
[----:B------:R-:W-:Y:S01]  /*1750*/  FADD.FTZ R0, R0, R63 ;  /* 0x0000003f00007221 */ /* 0x000fe20000010000 */
[----:B------:R-:W-:-:S04]  /*1760*/  MOV R63, 0xffffffff ;  /* 0xffffffff003f7802 */ /* 0x000fc80000000f00 */
[----:B------:R-:W-:-:S07]  /*1770*/  MOV R66, R0 ;  /* 0x0000000000427202 */ /* 0x000fce0000000f00 */
[----:B------:R-:W-:Y:S05]  /*1780*/  WARPSYNC.COLLECTIVE R63, `(.L_x_959) ;  /* 0x000000003f087348 */ /* 0x000fea0003c00000 */
[----:B------:R0:W1:Y:S02]  /*1790*/  SHFL.BFLY P1, R63, R66, R65, R64 ;  /* 0x0c000041423f7389 */ /* 0x0000640000020040 */
[----:B01----:R-:W-:Y:S05]  /*17a0*/  ENDCOLLECTIVE ;  /* 0x000000000000791b */ /* 0x003fea0003800000 */
.L_x_959:
        /* <DEDUP_REMOVED lines=56> */
.L_x_960:
[----:B------:R-:W-:Y:S02]  /*1b30*/  HFMA2 R65, -RZ, RZ, 0, 1.1920928955078125e-07 ;  /* 0x00000002ff417431 */ /* 0x000fe400000001ff */
[----:B------:R-:W-:Y:S01]  /*1b40*/  FADD.FTZ R8, R8, R63 ;  /* 0x0000003f08087221 */ /* 0x000fe20000010000 */
[----:B------:R-:W-:-:S04]  /*1b50*/  MOV R63, 0xffffffff ;  /* 0xffffffff003f7802 */ /* 0x000fc80000000f00 */
[----:B------:R-:W-:-:S07]  /*1b60*/  MOV R66, R8 ;  /* 0x0000000800427202 */ /* 0x000fce0000000f00 */
[----:B------:R-:W-:Y:S05]  /*1b70*/  WARPSYNC.COLLECTIVE R63, `(.L_x_961) ;  /* 0x000000003f087348 */ /* 0x000fea0003c00000 */
[----:B------:R0:W1:Y:S02]  /*1b80*/  SHFL.BFLY P1, R63, R66, R65, R64 ;  /* 0x0c000041423f7389 */ /* 0x0000640000020040 */
[----:B01----:R-:W-:Y:S05]  /*1b90*/  ENDCOLLECTIVE ;  /* 0x000000000000791b */ /* 0x003fea0003800000 */
.L_x_961:
[----:B------:R-:W-:Y:S02]  /*1ba0*/  HFMA2 R65, -RZ, RZ, 0, 2.384185791015625e-07 ;  /* 0x00000004ff417431 */ /* 0x000fe400000001ff */
[----:B------:R-:W-:Y:S01]  /*1bb0*/  FADD.FTZ R8, R8, R63 ;  /* 0x0000003f08087221 */ /* 0x000fe20000010000 */
[----:B------:R-:W-:-:S04]  /*1bc0*/  MOV R63, 0xffffffff ;  /* 0xffffffff003f7802 */ /* 0x000fc80000000f00 */
[----:B------:R-:W-:-:S07]  /*1bd0*/  MOV R66, R8 ;  /* 0x0000000800427202 */ /* 0x000fce0000000f00 */
[----:B------:R-:W-:Y:S05]  /*1be0*/  WARPSYNC.COLLECTIVE R63, `(.L_x_962) ;  /* 0x000000003f087348 */ /* 0x000fea0003c00000 */
[----:B------:R0:W1:Y:S02]  /*1bf0*/  SHFL.BFLY P1, R63, R66, R65, R64 ;  /* 0x0c000041423f7389 */ /* 0x0000640000020040 */
[----:B01----:R-:W-:Y:S05]  /*1c00*/  ENDCOLLECTIVE ;  /* 0x000000000000791b */ /* 0x003fea0003800000 */
.L_x_962:
[----:B------:R-:W-:Y:S02]  /*1c10*/  HFMA2 R65, -RZ, RZ, 0, 4.76837158203125e-07 ;  /* 0x00000008ff417431 */ /* 0x000fe400000001ff */
[----:B------:R-:W-:Y:S01]  /*1c20*/  FADD.FTZ R8, R8, R63 ;  /* 0x0000003f08087221 */ /* 0x000fe20000010000 */
[----:B------:R-:W-:-:S04]  /*1c30*/  MOV R63, 0xffffffff ;  /* 0xffffffff003f7802 */ /* 0x000fc80000000f00 */
[----:B------:R-:W-:-:S07]  /*1c40*/  MOV R66, R8 ;  /* 0x0000000800427202 */ /* 0x000fce0000000f00 */
[----:B------:R-:W-:Y:S05]  /*1c50*/  WARPSYNC.COLLECTIVE R63, `(.L_x_963) ;  /* 0x000000003f087348 */ /* 0x000fea0003c00000 */
[----:B------:R0:W1:Y:S02]  /*1c60*/  SHFL.BFLY P1, R63, R66, R65, R64 ;  /* 0x0c000041423f7389 */ /* 0x0000640000020040 */
[----:B01----:R-:W-:Y:S05]  /*1c70*/  ENDCOLLECTIVE ;  /* 0x000000000000791b */ /* 0x003fea0003800000 */
.L_x_963:
[----:B------:R-:W-:Y:S02]  /*1c80*/  HFMA2 R65, -RZ, RZ, 0, 9.5367431640625e-07 ;  /* 0x00000010ff417431 */ /* 0x000fe400000001ff */
[----:B------:R-:W-:Y:S01]  /*1c90*/  FADD.FTZ R8, R8, R63 ;  /* 0x0000003f08087221 */ /* 0x000fe20000010000 */
[----:B------:R-:W-:-:S04]  /*1ca0*/  MOV R63, 0xffffffff ;  /* 0xffffffff003f7802 */ /* 0x000fc80000000f00 */
[----:B------:R-:W-:-:S07]  /*1cb0*/  MOV R66, R8 ;  /* 0x0000000800427202 */ /* 0x000fce0000000f00 */
[----:B------:R-:W-:Y:S05]  /*1cc0*/  WARPSYNC.COLLECTIVE R63, `(.L_x_964) ;  /* 0x000000003f087348 */ /* 0x000fea0003c00000 */
[----:B------:R0:W1:Y:S02]  /*1cd0*/  SHFL.BFLY P1, R63, R66, R65, R64 ;  /* 0x0c000041423f7389 */ /* 0x0000640000020040 */
[----:B01----:R-:W-:Y:S05]  /*1ce0*/  ENDCOLLECTIVE ;  /* 0x000000000000791b */ /* 0x003fea0003800000 */
.L_x_964:
[----:B------:R-:W-:Y:S01]  /*1cf0*/  MOV R26, R63 ;  /* 0x0000003f001a7202 */ /* 0x000fe20000000f00 */
[----:B------:R-:W-:Y:S06]  /*1d00*/  BRA `(.L_x_965) ;  /* 0xffffffec00907947 */ /* 0x000fec000383ffff */
.L_x_966:
        /* <DEDUP_REMOVED lines=15> */
.L_x_1124:


//--------------------- .text._ZN10layer_norm13ln_fwd_kernelINS_13Kernel_traitsI6__halfS2_S2_fjLj768ELj1ELj4ELj1ELj16ENS_18Kernel_traits_baseILj768ES2_S2_S2_fjLj128EEEEEEEvNS_9FwdParamsE --------------------------
	.section	.text._ZN10layer_norm13ln_fwd_kernelINS_13Kernel_traitsI6__halfS2_S2_fjLj768ELj1ELj4ELj1ELj16ENS_18Kernel_traits_baseILj768ES2_S2_S2_fjLj128EEEEEEEvNS_9FwdParamsE,"ax",@progbits
	.align	128
        .global         _ZN10layer_norm13ln_fwd_kernelINS_13Kernel_traitsI6__halfS2_S2_fjLj768ELj1ELj4ELj1ELj16ENS_18Kernel_traits_baseILj768ES2_S2_S2_fjLj128EEEEEEEvNS_9FwdParamsE
        .type           _ZN10layer_norm13ln_fwd_kernelINS_13Kernel_traitsI6__halfS2_S2_fjLj768ELj1ELj4ELj1ELj16ENS_18Kernel_traits_baseILj768ES2_S2_S2_fjLj128EEEEEEEvNS_9FwdParamsE,@function
        .size           _ZN10layer_norm13ln_fwd_kernelINS_13Kernel_traitsI6__halfS2_S2_fjLj768ELj1ELj4ELj1ELj16ENS_18Kernel_traits_baseILj768ES2_S2_S2_fjLj128EEEEEEEvNS_9FwdParamsE,(.L_x_1125 - _ZN10layer_norm13ln_fwd_kernelINS_13Kernel_traitsI6__halfS2_S2_fjLj768ELj1ELj4ELj1ELj16ENS_18Kernel_traits_baseILj768ES2_S2_S2_fjLj128EEEEEEEvNS_9FwdParamsE)
        .other          _ZN10layer_norm13ln_fwd_kernelINS_13Kernel_traitsI6__halfS2_S2_fjLj768ELj1ELj4ELj1ELj16ENS_18Kernel_traits_baseILj768ES2_S2_S2_fjLj128EEEEEEEvNS_9FwdParamsE,@"STO_CUDA_ENTRY STV_DEFAULT"
_ZN10layer_norm13ln_fwd_kernelINS_13Kernel_traitsI6__halfS2_S2_fjLj768ELj1ELj4ELj1ELj16ENS_18Kernel_traits_baseILj768ES2_S2_S2_fjLj128EEEEEEEvNS_9FwdParamsE:
.text._ZN10layer_norm13ln_fwd_kernelINS_13Kernel_traitsI6__halfS2_S2_fjLj768ELj1ELj4ELj1ELj16ENS_18Kernel_traits_baseILj768ES2_S2_S2_fjLj128EEEEEEEvNS_9FwdParamsE:
        /* <DEDUP_REMOVED lines=21> */
.L_x_968:
[----:B-1----:R-:W1:Y:S01]  /*0150*/  LDC.64 R40, c[0x0][0x390] ;  /* 0x0000e400ff287b82 */ /* 0x002e620000000a00 */
[----:B------:R-:W-:-:S04]  /*0160*/  IMAD R4, R5, 0x60, R6 ;  /* 0x0000006005047824 */ /* 0x000fc800078e0206 */
[----:B-1----:R-:W-:-:S06]  /*0170*/  IMAD.WIDE.U32 R34, R4, 0x10, R40 ;  /* 0x0000001004227825 */ /* 0x002fcc00078e0028 */
[----:B0-----:R-:W2:Y:S01]  /*0180*/  LDG.E.128 R32, desc[UR4][R34.64] ;  /* 0x0000000422207981 */ /* 0x001ea2000c1e1d00 */
[----:B------:R-:W-:-:S05]  /*0190*/  IADD3 R3, PT, PT, R4, 0x20, RZ ;  /* 0x0000002004037810 */ /* 0x000fca0007ffe0ff */
[----:B------:R-:W-:-:S06]  /*01a0*/  IMAD.WIDE.U32 R36, R3, 0x10, R40 ;  /* 0x0000001003247825 */ /* 0x000fcc00078e0028 */
[----:B------:R-:W3:Y:S01]  /*01b0*/  LDG.E.128 R36, desc[UR4][R36.64] ;  /* 0x0000000424247981 */ /* 0x000ee2000c1e1d00 */
        /* <DEDUP_REMOVED lines=10> */
[----:B------:R-:W-:Y:S02]  /*0260*/  HADD2.F32 R33, -RZ, R34.H0_H0 ;  /* 0x20000022ff217230 */ /* 0x000fe40000004100 */
[----:B------:R-:W-:-:S04]  /*0270*/  FADD.FTZ R46, R32, R45 ;  /* 0x0000002d202e7221 */ /* 0x000fc80000010000 */
[----:B------:R-:W-:-:S04]  /*0280*/  FADD.FTZ R45, R7, R46 ;  /* 0x0000002e072d7221 */ /* 0x000fc80000010000 */
[----:B------:R-:W-:Y:S01]  /*0290*/  FADD.FTZ R46, R44, R45 ;  /* 0x0000002d2c2e7221 */ /* 0x000fe20000010000 */
[----:B------:R-:W-:Y:S02]  /*02a0*/  HADD2.F32 R45, -RZ, R34.H1_H1 ;  /* 0x30000022ff2d7230 */ /* 0x000fe40000004100 */
[----:B------:R-:W-:Y:S02]  /*02b0*/  HADD2.F32 R34, -RZ, R35.H0_H0 ;  /* 0x20000023ff227230 */ /* 0x000fe40000004100 */
[----:B------:R-:W-:Y:S01]  /*02c0*/  FADD.FTZ R46, R33, R46 ;  /* 0x0000002e212e7221 */ /* 0x000fe20000010000 */
[----:B----4-:R-:W-:-:S03]  /*02d0*/  HADD2.F32 R58, -RZ, R43.H1_H1 ;  /* 0x3000002bff3a7230 */ /* 0x010fc60000004100 */
        /* <DEDUP_REMOVED lines=104> */
.L_x_980:
        /* <DEDUP_REMOVED lines=17> */
[----:B------:R-:W-:Y:S01]  /*0a70*/  F2FP.F16.F32.PACK_AB R32, RZ, R0 ;  /* 0x00000000ff20723e */ /* 0x000fe200000000ff */
[-C--:B------:R-:W-:Y:S01]  /*0a80*/  FMUL.FTZ R36, R49, R55.reuse ;  /* 0x0000003731247220 */ /* 0x080fe20000410000 */
[----:B------:R-:W-:Y:S01]  /*0a90*/  F2FP.F16.F32.PACK_AB R0, RZ, R38 ;  /* 0x00000026ff00723e */ /* 0x000fe200000000ff */
[----:B------:R-:W-:Y:S01]  /*0aa0*/  IMAD.WIDE.U32 R38, R4, 0x10, R62 ;  /* 0x0000001004267825 */ /* 0x000fe200078e003e */
[----:B------:R-:W-:Y:S01]  /*0ab0*/  F2FP.F16.F32.PACK_AB R49, RZ, R48 ;  /* 0x00000030ff31723e */ /* 0x000fe200000000ff */
[----:B------:R-:W0:Y:S02]  /*0ac0*/  @!P1 LDC.64 R62, c[0x0][0x3a8] ;  /* 0x0000ea00ff3e9b82 */ /* 0x000e240000000a00 */
[-C--:B------:R-:W-:Y:S01]  /*0ad0*/  FMUL.FTZ R46, R46, R55.reuse ;  /* 0x000000372e2e7220 */ /* 0x080fe20000410000 */
[----:B------:R-:W-:Y:S01]  /*0ae0*/  F2FP.F16.F32.PACK_AB R48, RZ, R36 ;  /* 0x00000024ff30723e */ /* 0x000fe200000000ff */
[-C--:B------:R-:W-:Y:S01]  /*0af0*/  FMUL.FTZ R36, R60, R55.reuse ;  /* 0x000000373c247220 */ /* 0x080fe20000410000 */
[-C--:B------:R-:W-:Y:S01]  /*0b00*/  FMUL.FTZ R4, R45, R55.reuse ;  /* 0x000000372d047220 */ /* 0x080fe20000410000 */
[-C--:B------:R-:W-:Y:S01]  /*0b10*/  FMUL.FTZ R45, R35, R55.reuse ;  /* 0x00000037232d7220 */ /* 0x080fe20000410000 */
        /* <DEDUP_REMOVED lines=8> */
[----:B------:R-:W2:Y:S01]  /*0ba0*/  LDC.64 R36, c[0x0][0x380] ;  /* 0x0000e000ff247b82 */ /* 0x000ea20000000a00 */
[-C--:B------:R-:W-:Y:S01]  /*0bb0*/  FMUL.FTZ R41, R41, R55.reuse ;  /* 0x0000003729297220 */ /* 0x080fe20000410000 */
        /* <DEDUP_REMOVED lines=26> */
[----:B-----5:R-:W-:Y:S01]  /*0d60*/  HFMA2 R32, R16, R32, R28 ;  /* 0x0000002010207231 */ /* 0x020fe2000000001c */
[----:B------:R-:W-:Y:S02]  /*0d70*/  PRMT R0, R33, 0x5410, R4 ;  /* 0x0000541021007816 */ /* 0x000fe40000000004 */
[----:B------:R-:W-:Y:S02]  /*0d80*/  F2FP.F16.F32.PACK_AB R42, RZ, R42 ;  /* 0x0000002aff2a723e */ /* 0x000fe400000000ff */
[----:B------:R-:W-:Y:S02]  /*0d90*/  F2FP.F16.F32.PACK_AB R58, RZ, R58 ;  /* 0x0000003aff3a723e */ /* 0x000fe400000000ff */
[----:B------:R-:W-:Y:S02]  /*0da0*/  PRMT R45, R45, 0x5410, R54 ;  /* 0x000054102d2d7816 */ /* 0x000fe40000000036 */
[----:B------:R-:W-:-:S02]  /*0db0*/  PRMT R46, R46, 0x5410, R48 ;  /* 0x000054102e2e7816 */ /* 0x000fc40000000030 */
        /* <DEDUP_REMOVED lines=15> */
[----:B------:R-:W-:Y:S01]  /*0eb0*/  HFMA2 R45, R13, R47, R25 ;  /* 0x0000002f0d2d7231 */ /* 0x000fe20000000019 */
[----:B--2---:R-:W-:Y:S01]  /*0ec0*/  LEA R5, R36, R5, 0x2 ;  /* 0x0000000524057211 */ /* 0x004fe200078e10ff */
[----:B------:R-:W-:Y:S01]  /*0ed0*/  HFMA2 R47, R15, R40, R27 ;  /* 0x000000280f2f7231 */ /* 0x000fe2000000001b */
[----:B------:R1:W-:Y:S01]  /*0ee0*/  STG.E.128 desc[UR4][R38.64], R32 ;  /* 0x0000002026007986 */ /* 0x0003e2000c101d04 */
[----:B------:R-:W-:Y:S01]  /*0ef0*/  HFMA2 R49, R9, R51, R21 ;  /* 0x0000003309317231 */ /* 0x000fe20000000015 */
[----:B------:R-:W-:Y:S01]  /*0f00*/  ISETP.GE.AND P0, PT, R5, R37, PT ;  /* 0x000000250500720c */ /* 0x000fe20003f06270 */
[----:B------:R-:W-:Y:S01]  /*0f10*/  HFMA2 R51, R11, R42, R23 ;  /* 0x0000002a0b337231 */ /* 0x000fe20000000017 */
[----:B------:R1:W-:Y:S04]  /*0f20*/  STG.E.128 desc[UR4][R56.64], R44 ;  /* 0x0000002c38007986 */ /* 0x0003e8000c101d04 */
[----:B------:R1:W-:Y:S07]  /*0f30*/  STG.E.128 desc[UR4][R2.64], R48 ;  /* 0x0000003002007986 */ /* 0x0003ee000c101d04 */
[----:B------:R-:W-:Y:S05]  /*0f40*/  @!P0 BRA `(.L_x_968) ;  /* 0xfffffff000808947 */ /* 0x000fea000383ffff */
[----:B------:R-:W-:Y:S05]  /*0f50*/  EXIT ;  /* 0x000000000000794d */ /* 0x000fea0003800000 */
.L_x_967:
[----:B------:R-:W-:Y:S01]  /*0f60*/  HFMA2 R55, -RZ, RZ, 0, 1.847743988037109375e-06 ;  /* 0x0000001fff377431 */ /* 0x000fe200000001ff */
[----:B------:R-:W-:Y:S01]  /*0f70*/  BSSY B0, `(.L_x_969) ;  /* 0x0000006000007945 */ /* 0x000fe20003800000 */
[----:B------:R-:W-:Y:S02]  /*0f80*/  MOV R56, 0x1 ;  /* 0x0000000100387802 */ /* 0x000fe40000000f00 */
[----:B------:R-:W-:-:S07]  /*0f90*/  MOV R54, 0xffffffff ;  /* 0xffffffff00367802 */ /* 0x000fce0000000f00 */
[----:B-----5:R-:W-:Y:S05]  /*0fa0*/  WARPSYNC.COLLECTIVE R54, `(.L_x_970) ;  /* 0x0000000036087348 */ /* 0x020fea0003c00000 */
[----:B------:R0:W1:Y:S02]  /*0fb0*/  SHFL.BFLY P1, R59, R57, R56, R55 ;  /* 0x0c000038393b7389 */ /* 0x0000640000020037 */
[----:B01---5:R-:W-:Y:S05]  /*0fc0*/  ENDCOLLECTIVE ;  /* 0x000000000000791b */ /* 0x023fea0003800000 */
.L_x_970:
[----:B------:R-:W-:Y:S05]  /*0fd0*/  BSYNC B0 ;  /* 0x0000000000007941 */ /* 0x000fea0003800000 */
.L_x_969:
[----:B------:R-:W-:Y:S02]  /*0fe0*/  HFMA2 R56, -RZ, RZ, 0, 1.1920928955078125e-07 ;  /* 0x00000002ff387431 */ /* 0x000fe400000001ff */
[----:B------:R-:W-:Y:S01]  /*0ff0*/  FADD.FTZ R57, R57, R59 ;  /* 0x0000003b39397221 */ /* 0x000fe20000010000 */
[----:B------:R-:W-:Y:S02]  /*1000*/  MOV R55, 0x1f ;  /* 0x0000001f00377802 */ /* 0x000fe40000000f00 */
[----:B------:R-:W-:-:S07]  /*1010*/  MOV R54, 0xffffffff ;  /* 0xffffffff00367802 */ /* 0x000fce0000000f00 */
[----:B------:R-:W-:Y:S05]  /*1020*/  WARPSYNC.COLLECTIVE R54, `(.L_x_971) ;  /* 0x0000000036087348 */ /* 0x000fea0003c00000 */
[----:B------:R0:W1:Y:S02]  /*1030*/  SHFL.BFLY P1, R59, R57, R56, R55 ;  /* 0x0c000038393b7389 */ /* 0x0000640000020037 */
[----:B01----:R-:W-:Y:S05]  /*1040*/  ENDCOLLECTIVE ;  /* 0x000000000000791b */ /* 0x003fea0003800000 */
.L_x_971:
[----:B------:R-:W-:Y:S02]  /*1050*/  HFMA2 R56, -RZ, RZ, 0, 2.384185791015625e-07 ;  /* 0x00000004ff387431 */ /* 0x000fe400000001ff */
[----:B------:R-:W-:-:S05]  /*1060*/  FADD.FTZ R60, R57, R59 ;  /* 0x0000003b393c7221 */ /* 0x000fca0000010000 */
[----:B------:R-:W-:-:S07]  /*1070*/  MOV R57, R60 ;  /* 0x0000003c00397202 */ /* 0x000fce0000000f00 */
[----:B------:R-:W-:Y:S05]  /*1080*/  WARPSYNC.COLLECTIVE R54, `(.L_x_972) ;  /* 0x0000000036087348 */ /* 0x000fea0003c00000 */
[----:B------:R0:W1:Y:S02]  /*1090*/  SHFL.BFLY P1, R59, R57, R56, R55 ;  /* 0x0c000038393b7389 */ /* 0x0000640000020037 */
[----:B01----:R-:W-:Y:S05]  /*10a0*/  ENDCOLLECTIVE ;  /* 0x000000000000791b */ /* 0x003fea0003800000 */
.L_x_972:
[----:B------:R-:W-:Y:S02]  /*10b0*/  HFMA2 R56, -RZ, RZ, 0, 4.76837158203125e-07 ;  /* 0x00000008ff387431 */ /* 0x000fe400000001ff */
[----:B------:R-:W-:-:S05]  /*10c0*/  FADD.FTZ R61, R60, R59 ;  /* 0x0000003b3c3d7221 */ /* 0x000fca0000010000 */
[----:B------:R-:W-:-:S07]  /*10d0*/  MOV R57, R61 ;  /* 0x0000003d00397202 */ /* 0x000fce0000000f00 */
[----:B------:R-:W-:Y:S05]  /*10e0*/  WARPSYNC.COLLECTIVE R54, `(.L_x_973) ;  /* 0x0000000036087348 */ /* 0x000fea0003c00000 */
[----:B------:R0:W1:Y:S02]  /*10f0*/  SHFL.BFLY P1, R59, R57, R56, R55 ;  /* 0x0c000038393b7389 */ /* 0x0000640000020037 */
[----:B01----:R-:W-:Y:S05]  /*1100*/  ENDCOLLECTIVE ;  /* 0x000000000000791b */ /* 0x003fea0003800000 */
.L_x_973:
[----:B------:R-:W-:Y:S02]  /*1110*/  HFMA2 R56, -RZ, RZ, 0, 9.5367431640625e-07 ;  /* 0x00000010ff387431 */ /* 0x000fe400000001ff */
[----:B------:R-:W-:-:S05]  /*1120*/  FADD.FTZ R62, R61, R59 ;  /* 0x0000003b3d3e7221 */ /* 0x000fca0000010000 */
[----:B------:R-:W-:-:S07]  /*1130*/  MOV R57, R62 ;  /* 0x0000003e00397202 */ /* 0x000fce0000000f00 */
[----:B------:R-:W-:Y:S05]  /*1140*/  WARPSYNC.COLLECTIVE R54, `(.L_x_974) ;  /* 0x0000000036087348 */ /* 0x000fea0003c00000 */
[----:B------:R0:W1:Y:S02]  /*1150*/  SHFL.BFLY P1, R59, R57, R56, R55 ;  /* 0x0c000038393b7389 */ /* 0x0000640000020037 */
[----:B01----:R-:W-:Y:S05]  /*1160*/  ENDCOLLECTIVE ;  /* 0x000000000000791b */ /* 0x003fea0003800000 */
.L_x_974:
        /* <DEDUP_REMOVED lines=41> */
[----:B------:R-:W-:-:S03]  /*1400*/  MOV R54, 0xffffffff ;  /* 0xffffffff00367802 */ /* 0x000fc60000000f00 */
[----:B------:R-:W-:-:S04]  /*1410*/  FFMA.FTZ R55, R60, R60, R55 ;  /* 0x0000003c3c377223 */ /* 0x000fc80000010037 */
[----:B------:R-:W-:Y:S01]  /*1420*/  FFMA.FTZ R38, R50, R50, R55 ;  /* 0x0000003232267223 */ /* 0x000fe20000010037 */
[----:B------:R-:W-:-:S03]  /*1430*/  HFMA2 R55, -RZ, RZ, 0, 1.847743988037109375e-06 ;  /* 0x0000001fff377431 */ /* 0x000fc600000001ff */
        /* <DEDUP_REMOVED lines=11> */
.L_x_975:
[----:B------:R-:W-:Y:S02]  /*14f0*/  HFMA2 R56, -RZ, RZ, 0, 1.1920928955078125e-07 ;  /* 0x00000002ff387431 */ /* 0x000fe400000001ff */
[----:B------:R-:W-:-:S05]  /*1500*/  FADD.FTZ R38, R57, R59 ;  /* 0x0000003b39267221 */ /* 0x000fca0000010000 */
[----:B------:R-:W-:-:S07]  /*1510*/  MOV R57, R38 ;  /* 0x0000002600397202 */ /* 0x000fce0000000f00 */
[----:B------:R-:W-:Y:S05]  /*1520*/  WARPSYNC.COLLECTIVE R54, `(.L_x_976) ;  /* 0x0000000036087348 */ /* 0x000fea0003c00000 */
[----:B------:R0:W1:Y:S02]  /*1530*/  SHFL.BFLY P1, R59, R57, R56, R55 ;  /* 0x0c000038393b7389 */ /* 0x0000640000020037 */
[----:B01----:R-:W-:Y:S05]  /*1540*/  ENDCOLLECTIVE ;  /* 0x000000000000791b */ /* 0x003fea0003800000 */
.L_x_976:
[----:B------:R-:W-:Y:S02]  /*1550*/  HFMA2 R56, -RZ, RZ, 0, 2.384185791015625e-07 ;  /* 0x00000004ff387431 */ /* 0x000fe400000001ff */
[----:B------:R-:W-:-:S05]  /*1560*/  FADD.FTZ R39, R38, R59 ;  /* 0x0000003b26277221 */ /* 0x000fca0000010000 */
[----:B------:R-:W-:-:S07]  /*1570*/  MOV R57, R39 ;  /* 0x0000002700397202 */ /* 0x000fce0000000f00 */
[----:B------:R-:W-:Y:S05]  /*1580*/  WARPSYNC.COLLECTIVE R54, `(.L_x_977) ;  /* 0x0000000036087348 */ /* 0x000fea0003c00000 */
[----:B------:R0:W1:Y:S02]  /*1590*/  SHFL.BFLY P1, R59, R57, R56, R55 ;  /* 0x0c000038393b7389 */ /* 0x0000640000020037 */
[----:B01----:R-:W-:Y:S05]  /*15a0*/  ENDCOLLECTIVE ;  /* 0x000000000000791b */ /* 0x003fea0003800000 */
.L_x_977:
[----:B------:R-:W-:Y:S02]  /*15b0*/  HFMA2 R56, -RZ, RZ, 0, 4.76837158203125e-07 ;  /* 0x00000008ff387431 */ /* 0x000fe400000001ff */
[----:B------:R-:W-:-:S05]  /*15c0*/  FADD.FTZ R62, R39, R59 ;  /* 0x0000003b273e7221 */ /* 0x000fca0000010000 */
[----:B------:R-:W-:-:S07]  /*15d0*/  MOV R57, R62 ;  /* 0x0000003e00397202 */ /* 0x000fce0000000f00 */
[----:B------:R-:W-:Y:S05]  /*15e0*/  WARPSYNC.COLLECTIVE R54, `(.L_x_978) ;  /* 0x0000000036087348 */ /* 0x000fea0003c00000 */
[----:B------:R0:W1:Y:S02]  /*15f0*/  SHFL.BFLY P1, R59, R57, R56, R55 ;  /* 0x0c000038393b7389 */ /* 0x0000640000020037 */
[----:B01----:R-:W-:Y:S05]  /*1600*/  ENDCOLLECTIVE ;  /* 0x000000000000791b */ /* 0x003fea0003800000 */
.L_x_978:
[----:B------:R-:W-:Y:S02]  /*1610*/  HFMA2 R56, -RZ, RZ, 0, 9.5367431640625e-07 ;  /* 0x00000010ff387431 */ /* 0x000fe400000001ff */
[----:B------:R-:W-:-:S05]  /*1620*/  FADD.FTZ R63, R62, R59 ;  /* 0x0000003b3e3f7221 */ /* 0x000fca0000010000 */
[----:B------:R-:W-:-:S07]  /*1630*/  MOV R57, R63 ;  /* 0x0000003f00397202 */ /* 0x000fce0000000f00 */
[----:B------:R-:W-:Y:S05]  /*1640*/  WARPSYNC.COLLECTIVE R54, `(.L_x_979) ;  /* 0x0000000036087348 */ /* 0x000fea0003c00000 */
[----:B------:R0:W1:Y:S02]  /*1650*/  SHFL.BFLY P1, R59, R57, R56, R55 ;  /* 0x0c000038393b7389 */ /* 0x0000640000020037 */
[----:B01----:R-:W-:Y:S05]  /*1660*/  ENDCOLLECTIVE ;  /* 0x000000000000791b */ /* 0x003fea0003800000 */
.L_x_979:
[----:B------:R-:W-:Y:S05]  /*1670*/  BRA `(.L_x_980) ;  /* 0xfffffff000b87947 */ /* 0x000fea000383ffff */
.L_x_981:
        /* <DEDUP_REMOVED lines=16> */
.L_x_1125:


//--------------------- .text._ZN10layer_norm13ln_fwd_kernelINS_13Kernel_traitsIffffjLj768ELj1ELj4ELj1ELj16ENS_18Kernel_traits_baseILj768EffffjLj128EEEEEEEvNS_9FwdParamsE --------------------------
	.section	.text._ZN10layer_norm13ln_fwd_kernelINS_13Kernel_traitsIffffjLj768ELj1ELj4ELj1ELj16ENS_18Kernel_traits_baseILj768EffffjLj128EEEEEEEvNS_9FwdParamsE,"ax",@progbits
	.align	128
        .global         _ZN10layer_norm13ln_fwd_kernelINS_13Kernel_traitsIffffjLj768ELj1ELj4ELj1ELj16ENS_18Kernel_traits_baseILj768EffffjLj128EEEEEEEvNS_9FwdParamsE
        .type           _ZN10layer_norm13ln_fwd_kernelINS_13Kernel_traitsIffffjLj768ELj1ELj4ELj1ELj16ENS_18Kernel_traits_baseILj768EffffjLj128EEEEEEEvNS_9FwdParamsE,@function
        .size           _ZN10layer_norm13ln_fwd_kernelINS_13Kernel_traitsIffffjLj768ELj1ELj4ELj1ELj16ENS_18Kernel_traits_baseILj768EffffjLj128EEEEEEEvNS_9FwdParamsE,(.L_x_1126 - _ZN10layer_norm13ln_fwd_kernelINS_13Kernel_traitsIffffjLj768ELj1ELj4ELj1ELj16ENS_18Kernel_traits_baseILj768EffffjLj128EEEEEEEvNS_9FwdParamsE)
        .other          _ZN10layer_norm13ln_fwd_kernelINS_13Kernel_traitsIffffjLj768ELj1ELj4ELj1ELj16ENS_18Kernel_traits_baseILj768EffffjLj128EEEEEEEvNS_9FwdParamsE,@"STO_CUDA_ENTRY STV_DEFAULT"
_ZN10layer_norm13ln_fwd_kernelINS_13Kernel_traitsIffffjLj768ELj1ELj4ELj1ELj16ENS_18Kernel_traits_baseILj768EffffjLj128EEEEEEEvNS_9FwdParamsE:
.text._ZN10layer_norm13ln_fwd_kernelINS_13Kernel_traitsIffffjLj768ELj1ELj4ELj1ELj16ENS_18Kernel_traits_baseILj768EffffjLj128EEEEEEEvNS_9FwdParamsE:
        /* <DEDUP_REMOVED lines=27> */
.L_x_983:
        /* <DEDUP_REMOVED lines=15> */
[----:B-1----:R-:W-:-:S06]  /*02a0*/  IMAD.WIDE.U32 R76, R3, 0x10, R78 ;  /* 0x00000010034c7825 */ /* 0x002fcc00078e004e */
        /* <DEDUP_REMOVED lines=96> */
.L_x_995:
[----:B------:R-:W2:Y:S01]  /*08b0*/  LDC R16, c[0x0][0x3d0] ;  /* 0x0000f400ff107b82 */ /* 0x000ea20000000800 */
[----:B01----:R-:W-:-:S07]  /*08c0*/  FADD.FTZ R89, R89, R88 ;  /* 0x0000005859597221 */ /* 0x003fce0000010000 */
[----:B------:R-:W0:Y:S08]  /*08d0*/  @!P0 LDC.64 R84, c[0x0][0x3a0] ;  /* 0x0000e800ff548b82 */ /* 0x000e300000000a00 */
[----:B------:R-:W1:Y:S01]  /*08e0*/  @!P0 LDC.64 R82, c[0x0][0x3a8] ;  /* 0x0000ea00ff528b82 */ /* 0x000e620000000a00 */
[----:B--2---:R-:W-:-:S07]  /*08f0*/  FFMA.FTZ R16, R89, 0.001302083372138440609, R16 ;  /* 0x3aaaaaab59107823 */ /* 0x004fce0000010010 */
[----:B------:R-:W2:Y:S01]  /*0900*/  LDC.64 R88, c[0x0][0x398] ;  /* 0x0000e600ff587b82 */ /* 0x000ea20000000a00 */
[----:B------:R-:W3:Y:S01]  /*0910*/  MUFU.RSQ R16, R16 ;  /* 0x0000001000107308 */ /* 0x000ee20000001400 */
[----:B0-----:R-:W-:-:S05]  /*0920*/  @!P0 IMAD.WIDE R84, R80, 0x4, R84 ;  /* 0x0000000450548825 */ /* 0x001fca00078e0254 */
[----:B------:R0:W-:Y:S01]  /*0930*/  @!P0 STG.E desc[UR4][R84.64], R2 ;  /* 0x0000000254008986 */ /* 0x0001e2000c101904 */
[----:B-1----:R-:W-:-:S04]  /*0940*/  @!P0 IMAD.WIDE R90, R80, 0x4, R82 ;  /* 0x00000004505a8825 */ /* 0x002fc800078e0252 */
[-C--:B---3--:R-:W-:Y:S01]  /*0950*/  FMUL.FTZ R83, R18, R16.reuse ;  /* 0x0000001012537220 */ /* 0x088fe20000410000 */
[-C--:B------:R-:W-:Y:S01]  /*0960*/  FMUL.FTZ R18, R13, R16.reuse ;  /* 0x000000100d127220 */ /* 0x080fe20000410000 */
[-C--:B0-----:R-:W-:Y:S01]  /*0970*/  FMUL.FTZ R84, R17, R16.reuse ;  /* 0x0000001011547220 */ /* 0x081fe20000410000 */
[-C--:B------:R-:W-:Y:S01]  /*0980*/  FMUL.FTZ R17, R14, R16.reuse ;  /* 0x000000100e117220 */ /* 0x080fe20000410000 */
[-C--:B------:R-:W-:Y:S01]  /*0990*/  FMUL.FTZ R13, R15, R16.reuse ;  /* 0x000000100f0d7220 */ /* 0x080fe20000410000 */
[-C--:B------:R-:W-:Y:S01]  /*09a0*/  FMUL.FTZ R85, R0, R16.reuse ;  /* 0x0000001000557220 */ /* 0x080fe20000410000 */
[----:B------:R-:W0:Y:S01]  /*09b0*/  LDC.64 R14, c[0x0][0x380] ;  /* 0x0000e000ff0e7b82 */ /* 0x000e220000000a00 */
[----:B------:R-:W-:Y:S01]  /*09c0*/  FMUL.FTZ R82, R19, R16 ;  /* 0x0000001013527220 */ /* 0x000fe20000410000 */
[----:B--2---:R-:W-:-:S04]  /*09d0*/  IMAD.WIDE.U32 R86, R7, 0x10, R88 ;  /* 0x0000001007567825 */ /* 0x004fc800078e0058 */
[-C--:B------:R-:W-:Y:S01]  /*09e0*/  FMUL.FTZ R19, R12, R16.reuse ;  /* 0x000000100c137220 */ /* 0x080fe20000410000 */
[-C--:B------:R-:W-:Y:S01]  /*09f0*/  FMUL.FTZ R0, R8, R16.reuse ;  /* 0x0000001008007220 */ /* 0x080fe20000410000 */
[-C--:B------:R-:W-:Y:S01]  /*0a00*/  FMUL.FTZ R2, R9, R16.reuse ;  /* 0x0000001009027220 */ /* 0x080fe20000410000 */
[-C--:B------:R-:W-:Y:S01]  /*0a10*/  FMUL.FTZ R7, R10, R16.reuse ;  /* 0x000000100a077220 */ /* 0x080fe20000410000 */
[----:B------:R-:W-:Y:S01]  /*0a20*/  FMUL.FTZ R12, R11, R16 ;  /* 0x000000100b0c7220 */ /* 0x000fe20000410000 */
        /* <DEDUP_REMOVED lines=14> */
[----:B------:R-:W-:-:S04]  /*0b10*/  IMAD.WIDE.U32 R82, R6, 0x10, R88 ;  /* 0x0000001006527825 */ /* 0x000fc800078e0058 */
        /* <DEDUP_REMOVED lines=12> */
[----:B------:R-:W-:Y:S01]  /*0be0*/  FFMA.FTZ R70, R54, R70, R30 ;  /* 0x0000004636467223 */ /* 0x000fe2000001001e */
[----:B------:R-:W-:Y:S01]  /*0bf0*/  FFMA.FTZ R71, R55, R71, R31 ;  /* 0x0000004737477223 */ /* 0x000fe2000001001f */
[----:B------:R-:W-:Y:S01]  /*0c00*/  FFMA.FTZ R72, R48, R72, R24 ;  /* 0x0000004830487223 */ /* 0x000fe20000010018 */
[----:B------:R-:W-:Y:S01]  /*0c10*/  FFMA.FTZ R73, R49, R73, R25 ;  /* 0x0000004931497223 */ /* 0x000fe20000010019 */
[----:B--2---:R-:W-:Y:S01]  /*0c20*/  FFMA.FTZ R8, R60, R19, R36 ;  /* 0x000000133c087223 */ /* 0x004fe20000010024 */
        /* <DEDUP_REMOVED lines=19> */
.L_x_982:
[----:B------:R-:W-:Y:S01]  /*0d60*/  HFMA2 R84, -RZ, RZ, 0, 5.9604644775390625e-08 ;  /* 0x00000001ff547431 */ /* 0x000fe200000001ff */
[----:B------:R-:W-:Y:S01]  /*0d70*/  BSSY B0, `(.L_x_984) ;  /* 0x0000006000007945 */ /* 0x000fe20003800000 */
[----:B------:R-:W-:Y:S02]  /*0d80*/  MOV R83, 0x1f ;  /* 0x0000001f00537802 */ /* 0x000fe40000000f00 */
[----:B------:R-:W-:-:S07]  /*0d90*/  MOV R82, 0xffffffff ;  /* 0xffffffff00527802 */ /* 0x000fce0000000f00 */
[----:B-----5:R-:W-:Y:S05]  /*0da0*/  WARPSYNC.COLLECTIVE R82, `(.L_x_985) ;  /* 0x0000000052087348 */ /* 0x020fea0003c00000 */
[----:B------:R0:W1:Y:S02]  /*0db0*/  SHFL.BFLY P1, R82, R85, R84, R83 ;  /* 0x0c00005455527389 */ /* 0x0000640000020053 */
[----:B01---5:R-:W-:Y:S05]  /*0dc0*/  ENDCOLLECTIVE ;  /* 0x000000000000791b */ /* 0x023fea0003800000 */
.L_x_985:
[----:B------:R-:W-:Y:S05]  /*0dd0*/  BSYNC B0 ;  /* 0x0000000000007941 */ /* 0x000fea0003800000 */
.L_x_984:
[----:B------:R-:W-:Y:S01]  /*0de0*/  FADD.FTZ R85, R85, R82 ;  /* 0x0000005255557221 */ /* 0x000fe20000010000 */
[----:B------:R-:W-:Y:S01]  /*0df0*/  HFMA2 R84, -RZ, RZ, 0, 1.1920928955078125e-07 ;  /* 0x00000002ff547431 */ /* 0x000fe200000001ff */
[----:B------:R-:W-:Y:S02]  /*0e00*/  MOV R82, 0xffffffff ;  /* 0xffffffff00527802 */ /* 0x000fe40000000f00 */
[----:B------:R-:W-:-:S07]  /*0e10*/  MOV R83, 0x1f ;  /* 0x0000001f00537802 */ /* 0x000fce0000000f00 */
[----:B------:R-:W-:Y:S05]  /*0e20*/  WARPSYNC.COLLECTIVE R82, `(.L_x_986) ;  /* 0x0000000052087348 */ /* 0x000fea0003c00000 */
[----:B------:R0:W1:Y:S02]  /*0e30*/  SHFL.BFLY P1, R82, R85, R84, R83 ;  /* 0x0c00005455527389 */ /* 0x0000640000020053 */
[----:B01----:R-:W-:Y:S05]  /*0e40*/  ENDCOLLECTIVE ;  /* 0x000000000000791b */ /* 0x003fea0003800000 */
.L_x_986:
        /* <DEDUP_REMOVED lines=8> */
.L_x_987:
        /* <DEDUP_REMOVED lines=8> */
.L_x_988:
        /* <DEDUP_REMOVED lines=8> */
.L_x_989:
[----:B------:R-:W-:Y:S01]  /*0fd0*/  HFMA2 R84, -RZ, RZ, 0, 5.9604644775390625e-08 ;  /* 0x00000001ff547431 */ /* 0x000fe200000001ff */
[----:B------:R-:W-:Y:S02]  /*0fe0*/  MOV R89, R82 ;  /* 0x0000005200597202 */ /* 0x000fe40000000f00 */
[----:B------:R-:W-:-:S03]  /*0ff0*/  MOV R82, 0xffffffff ;  /* 0xffffffff00527802 */ /* 0x000fc60000000f00 */
        /* <DEDUP_REMOVED lines=50> */
[----:B------:R-:W-:-:S07]  /*1320*/  FFMA.FTZ R85, R79, R79, R16 ;  /* 0x0000004f4f557223 */ /* 0x000fce0000010010 */
[----:B------:R-:W-:Y:S05]  /*1330*/  WARPSYNC.COLLECTIVE R82, `(.L_x_990) ;  /* 0x0000000052087348 */ /* 0x000fea0003c00000 */
[----:B------:R0:W1:Y:S02]  /*1340*/  SHFL.BFLY P1, R82, R85, R84, R83 ;  /* 0x0c00005455527389 */ /* 0x0000640000020053 */
[----:B01----:R-:W-:Y:S05]  /*1350*/  ENDCOLLECTIVE ;  /* 0x000000000000791b */ /* 0x003fea0003800000 */
.L_x_990:
        /* <DEDUP_REMOVED lines=8> */
.L_x_991:
        /* <DEDUP_REMOVED lines=8> */
.L_x_992:
        /* <DEDUP_REMOVED lines=8> */
.L_x_993:
        /* <DEDUP_REMOVED lines=8> */
.L_x_994:
[----:B------:R-:W-:Y:S01]  /*1560*/  MOV R88, R82 ;  /* 0x0000005200587202 */ /* 0x000fe20000000f00 */
[----:B------:R-:W-:Y:S06]  /*1570*/  BRA `(.L_x_995) ;  /* 0xfffffff000cc7947 */ /* 0x000fec000383ffff */
.L_x_996:
        /* <DEDUP_REMOVED lines=16> */
.L_x_1126:


//--------------------- .nv.shared._ZN10layer_norm13ln_fwd_kernelINS_13Kernel_traitsI13__nv_bfloat16fS2_fjLj65536ELj8ELj1ELj4ELj16ENS_18Kernel_traits_baseILj65536ES2_fS2_fjLj128EEEEEEEvNS_9FwdParamsE --------------------------
	.section	.nv.shared._ZN10layer_norm13ln_fwd_kernelINS_13Kernel_traitsI13__nv_bfloat16fS2_fjLj65536ELj8ELj1ELj4ELj16ENS_18Kernel_traits_baseILj65536ES2_fS2_fjLj128EEEEEEEvNS_9FwdParamsE,"aw",@nobits
	.sectionflags	@""
	.align	16
	.zero		1024


//--------------------- .nv.shared.reserved.0     --------------------------
	.section	.nv.shared.reserved.0,"aw",@nobits
	.weak		__nv_reservedSMEM_offset_0_alias
	.size		__nv_reservedSMEM_offset_0_alias, 0, 64
	.other		__nv_reservedSMEM_offset_0_alias,@"STO_CUDA_RESERVED_SHARED STV_DEFAULT"
__nv_reservedSMEM_offset_0_alias:
	.zero		0
	.zero		64


//--------------------- .nv.shared._ZN10layer_norm13ln_fwd_kernelINS_13Kernel_traitsI13__nv_bfloat16S2_S2_fjLj65536ELj8ELj1ELj4ELj16ENS_18Kernel_traits_baseILj65536ES2_S2_S2_fjLj128EEEEEEEvNS_9FwdParamsE --------------------------
	.section	.nv.shared._ZN10layer_norm13ln_fwd_kernelINS_13Kernel_traitsI13__nv_bfloat16S2_S2_fjLj65536ELj8ELj1ELj4ELj16ENS_18Kernel_traits_baseILj65536ES2_S2_S2_fjLj128EEEEEEEvNS_9FwdParamsE,"aw",@nobits
	.sectionflags	@""
	.align	16
	.zero		1024


//--------------------- .nv.shared._ZN10layer_norm13ln_fwd_kernelINS_13Kernel_traitsI6__halffS2_fjLj65536ELj8ELj1ELj4ELj16ENS_18Kernel_traits_baseILj65536ES2_fS2_fjLj128EEEEEEEvNS_9FwdParamsE --------------------------
	.section	.nv.shared._ZN10layer_norm13ln_fwd_kernelINS_13Kernel_traitsI6__halffS2_fjLj65536ELj8ELj1ELj4ELj16ENS_18Kernel_traits_baseILj65536ES2_fS2_fjLj128EEEEEEEvNS_9FwdParamsE,"aw",@nobits
	.sectionflags	@""
	.align	16
	.zero		1024


//--------------------- .nv.shared._ZN10layer_norm13ln_fwd_kernelINS_13Kernel_traitsI6__halfS2_S2_fjLj65536ELj8ELj1ELj4ELj16ENS_18Kernel_traits_baseILj65536ES2_S2_S2_fjLj128EEEEEEEvNS_9FwdParamsE --------------------------
	.section	.nv.shared._ZN10layer_norm13ln_fwd_kernelINS_13Kernel_traitsI6__halfS2_S2_fjLj65536ELj8ELj1ELj4ELj16ENS_18Kernel_traits_baseILj65536ES2_S2_S2_fjLj128EEEEEEEvNS_9FwdParamsE,"aw",@nobits
	.sectionflags	@""
	.align	16
	.zero		1024


//--------------------- .nv.shared._ZN10layer_norm13ln_fwd_kernelINS_13Kernel_traitsIffffjLj65536ELj8ELj1ELj4ELj16ENS_18Kernel_traits_baseILj65536EffffjLj128EEEEEEEvNS_9FwdParamsE --------------------------
	.section	.nv.shared._ZN10layer_norm13ln_fwd_kernelINS_13Kernel_traitsIffffjLj65536ELj8ELj1ELj4ELj16ENS_18Kernel_traits_baseILj65536EffffjLj128EEEEEEEvNS_9FwdParamsE,"aw",@nobits
	.sectionflags	@""
	.align	16
	.zero		1024


//--------------------- .nv.shared._ZN10layer_norm13ln_fwd_kernelINS_13Kernel_traitsI13__nv_bfloat16fS2_fjLj49152ELj4ELj1ELj4ELj16ENS_18Kernel_traits_baseILj49152ES2_fS2_fjLj128EEEEEEEvNS_9FwdParamsE --------------------------
	.section	.nv.shared._ZN10layer_norm13ln_fwd_kernelINS_13Kernel_traitsI13__nv_bfloat16fS2_fjLj49152ELj4ELj1ELj4ELj16ENS_18Kernel_traits_baseILj49152ES2_fS2_fjLj128EEEEEEEvNS_9FwdParamsE,"aw",@nobits
	.sectionflags	@""
	.align	16
	.zero		1024


//--------------------- .nv.shared._ZN10layer_norm13ln_fwd_kernelINS_13Kernel_traitsI13__nv_bfloat16S2_S2_fjLj49152ELj4ELj1ELj4ELj16ENS_18Kernel_traits_baseILj49152ES2_S2_S2_fjLj128EEEEEEEvNS_9FwdParamsE --------------------------
	.section	.nv.shared._ZN10layer_norm13ln_fwd_kernelINS_13Kernel_traitsI13__nv_bfloat16S2_S2_fjLj49152ELj4ELj1ELj4ELj16ENS_18Kernel_traits_baseILj49152ES2_S2_S2_fjLj128EEEEEEEvNS_9FwdParamsE,"aw",@nobits
	.sectionflags	@""
	.align	16
	.zero		1024


//--------------------- .nv.shared._ZN10layer_norm13ln_fwd_kernelINS_13Kernel_traitsI6__halffS2_fjLj49152ELj4ELj1ELj4ELj16ENS_18Kernel_traits_baseILj49152ES2_fS2_fjLj128EEEEEEEvNS_9FwdParamsE --------------------------
	.section	.nv.shared._ZN10layer_norm13ln_fwd_kernelINS_13Kernel_traitsI6__halffS2_fjLj49152ELj4ELj1ELj4ELj16ENS_18Kernel_traits_baseILj49152ES2_fS2_fjLj128EEEEEEEvNS_9FwdParamsE,"aw",@nobits
	.sectionflags	@""
	.align	16
	.zero		1024


//--------------------- .nv.shared._ZN10layer_norm13ln_fwd_kernelINS_13Kernel_traitsI6__halfS2_S2_fjLj49152ELj4ELj1ELj4ELj16ENS_18Kernel_traits_baseILj49152ES2_S2_S2_fjLj128EEEEEEEvNS_9FwdParamsE --------------------------
	.section	.nv.shared._ZN10layer_norm13ln_fwd_kernelINS_13Kernel_traitsI6__halfS2_S2_fjLj49152ELj4ELj1ELj4ELj16ENS_18Kernel_traits_baseILj49152ES2_S2_S2_fjLj128EEEEEEEvNS_9FwdParamsE,"aw",@nobits
	.sectionflags	@""
	.align	16
	.zero		1024


//--------------------- .nv.shared._ZN10layer_norm13ln_fwd_kernelINS_13Kernel_traitsIffffjLj49152ELj8ELj1ELj4ELj16ENS_18Kernel_traits_baseILj49152EffffjLj128EEEEEEEvNS_9FwdParamsE --------------------------
	.section	.nv.shared._ZN10layer_norm13ln_fwd_kernelINS_13Kernel_traitsIffffjLj49152ELj8ELj1ELj4ELj16ENS_18Kernel_traits_baseILj49152EffffjLj128EEEEEEEvNS_9FwdParamsE,"aw",@nobits
	.sectionflags	@""
	.align	16
	.zero		1024


//--------------------- .nv.shared._ZN10layer_norm13ln_fwd_kernelINS_13Kernel_traitsI13__nv_bfloat16fS2_fjLj40960ELj4ELj1ELj4ELj16ENS_18Kernel_traits_baseILj40960ES2_fS2_fjLj128EEEEEEEvNS_9FwdParamsE --------------------------
	.section	.nv.shared._ZN10layer_norm13ln_fwd_kernelINS_13Kernel_traitsI13__nv_bfloat16fS2_fjLj40960ELj4ELj1ELj4ELj16ENS_18Kernel_traits_baseILj40960ES2_fS2_fjLj128EEEEEEEvNS_9FwdParamsE,"aw",@nobits
	.sectionflags	@""
	.align	16
	.zero		1024


//--------------------- .nv.shared._ZN10layer_norm13ln_fwd_kernelINS_13Kernel_traitsI13__nv_bfloat16S2_S2_fjLj40960ELj4ELj1ELj4ELj16ENS_18Kernel_traits_baseILj40960ES2_S2_S2_fjLj128EEEEEEEvNS_9FwdParamsE --------------------------
	.section	.nv.shared._ZN10layer_norm13ln_fwd_kernelINS_13Kernel_traitsI13__nv_bfloat16S2_S2_fjLj40960ELj4ELj1ELj4ELj16ENS_18Kernel_traits_baseILj40960ES2_S2_S2_fjLj128EEEEEEEvNS_9FwdParamsE,"aw",@nobits
	.sectionflags	@""
	.align	16
	.zero		1024


//--------------------- .nv.shared._ZN10layer_norm13ln_fwd_kernelINS_13Kernel_traitsI6__halffS2_fjLj40960ELj4ELj1ELj4ELj16ENS_18Kernel_traits_baseILj40960ES2_fS2_fjLj128EEEEEEEvNS_9FwdParamsE --------------------------
	.section	.nv.shared._ZN10layer_norm13ln_fwd_kernelINS_13Kernel_traitsI6__halffS2_fjLj40960ELj4ELj1ELj4ELj16ENS_18Kernel_traits_baseILj40960ES2_fS2_fjLj128EEEEEEEvNS_9FwdParamsE,"aw",@nobits
	.sectionflags	@""
	.align	16
	.zero		1024


//--------------------- .nv.shared._ZN10layer_norm13ln_fwd_kernelINS_13Kernel_traitsI6__halfS2_S2_fjLj40960ELj4ELj1ELj4ELj16ENS_18Kernel_traits_baseILj40960ES2_S2_S2_fjLj128EEEEEEEvNS_9FwdParamsE --------------------------
	.section	.nv.shared._ZN10layer_norm13ln_fwd_kernelINS_13Kernel_traitsI6__halfS2_S2_fjLj40960ELj4ELj1ELj4ELj16ENS_18Kernel_traits_baseILj40960ES2_S2_S2_fjLj128EEEEEEEvNS_9FwdParamsE,"aw",@nobits
	.sectionflags	@""
	.align	16
	.zero		1024


//--------------------- .nv.shared._ZN10layer_norm13ln_fwd_kernelINS_13Kernel_traitsIffffjLj40960ELj4ELj1ELj4ELj16ENS_18Kernel_traits_baseILj40960EffffjLj128EEEEEEEvNS_9FwdParamsE --------------------------
	.section	.nv.shared._ZN10layer_norm13ln_fwd_kernelINS_13Kernel_traitsIffffjLj40960ELj4ELj1ELj4ELj16ENS_18Kernel_traits_baseILj40960EffffjLj128EEEEEEEvNS_9FwdParamsE,"aw",@nobits
	.sectionflags	@""
	.align	16
	.zero		1024


//--------------------- .nv.shared._ZN10layer_norm13ln_fwd_kernelINS_13Kernel_traitsI13__nv_bfloat16fS2_fjLj32768ELj4ELj1ELj4ELj16ENS_18Kernel_traits_baseILj32768ES2_fS2_fjLj128EEEEEEEvNS_9FwdParamsE --------------------------
	.section	.nv.shared._ZN10layer_norm13ln_fwd_kernelINS_13Kernel_traitsI13__nv_bfloat16fS2_fjLj32768ELj4ELj1ELj4ELj16ENS_18Kernel_traits_baseILj32768ES2_fS2_fjLj128EEEEEEEvNS_9FwdParamsE,"aw",@nobits
	.sectionflags	@""
	.align	16
	.zero		1024


//--------------------- .nv.shared._ZN10layer_norm13ln_fwd_kernelINS_13Kernel_traitsI13__nv_bfloat16S2_S2_fjLj32768ELj4ELj1ELj4ELj16ENS_18Kernel_traits_baseILj32768ES2_S2_S2_fjLj128EEEEEEEvNS_9FwdParamsE --------------------------
	.section	.nv.shared._ZN10layer_norm13ln_fwd_kernelINS_13Kernel_traitsI13__nv_bfloat16S2_S2_fjLj32768ELj4ELj1ELj4ELj16ENS_18Kernel_traits_baseILj32768ES2_S2_S2_fjLj128EEEEEEEvNS_9FwdParamsE,"aw",@nobits
	.sectionflags	@""
	.align	16
	.zero		1024


//--------------------- .nv.shared._ZN10layer_norm13ln_fwd_kernelINS_13Kernel_traitsI6__halffS2_fjLj32768ELj4ELj1ELj4ELj16ENS_18Kernel_traits_baseILj32768ES2_fS2_fjLj128EEEEEEEvNS_9FwdParamsE --------------------------
	.section	.nv.shared._ZN10layer_norm13ln_fwd_kernelINS_13Kernel_traitsI6__halffS2_fjLj32768ELj4ELj1ELj4ELj16ENS_18Kernel_traits_baseILj32768ES2_fS2_fjLj128EEEEEEEvNS_9FwdParamsE,"aw",@nobits
	.sectionflags	@""
	.align	16
	.zero		1024


//--------------------- .nv.shared._ZN10layer_norm13ln_fwd_kernelINS_13Kernel_traitsI6__halfS2_S2_fjLj32768ELj4ELj1ELj4ELj16ENS_18Kernel_traits_baseILj32768ES2_S2_S2_fjLj128EEEEEEEvNS_9FwdParamsE --------------------------
	.section	.nv.shared._ZN10layer_norm13ln_fwd_kernelINS_13Kernel_traitsI6__halfS2_S2_fjLj32768ELj4ELj1ELj4ELj16ENS_18Kernel_traits_baseILj32768ES2_S2_S2_fjLj128EEEEEEEvNS_9FwdParamsE,"aw",@nobits
	.sectionflags	@""
	.align	16
	.zero		1024


//--------------------- .nv.shared._ZN10layer_norm13ln_fwd_kernelINS_13Kernel_traitsIffffjLj32768ELj4ELj1ELj4ELj16ENS_18Kernel_traits_baseILj32768EffffjLj128EEEEEEEvNS_9FwdParamsE --------------------------
	.section	.nv.shared._ZN10layer_norm13ln_fwd_kernelINS_13Kernel_traitsIffffjLj32768ELj4ELj1ELj4ELj16ENS_18Kernel_traits_baseILj32768EffffjLj128EEEEEEEvNS_9FwdParamsE,"aw",@nobits
	.sectionflags	@""
	.align	16
	.zero		1024


//--------------------- .nv.shared._ZN10layer_norm13ln_fwd_kernelINS_13Kernel_traitsI13__nv_bfloat16fS2_fjLj30720ELj4ELj1ELj4ELj4ENS_18Kernel_traits_baseILj30720ES2_fS2_fjLj128EEEEEEEvNS_9FwdParamsE --------------------------
	.section	.nv.shared._ZN10layer_norm13ln_fwd_kernelINS_13Kernel_traitsI13__nv_bfloat16fS2_fjLj30720ELj4ELj1ELj4ELj4ENS_18Kernel_traits_baseILj30720ES2_fS2_fjLj128EEEEEEEvNS_9FwdParamsE,"aw",@nobits
	.sectionflags	@""
	.align	16
	.zero		1024


//--------------------- .nv.shared._ZN10layer_norm13ln_fwd_kernelINS_13Kernel_traitsI13__nv_bfloat16S2_S2_fjLj30720ELj4ELj1ELj4ELj4ENS_18Kernel_traits_baseILj30720ES2_S2_S2_fjLj128EEEEEEEvNS_9FwdParamsE --------------------------
	.section	.nv.shared._ZN10layer_norm13ln_fwd_kernelINS_13Kernel_traitsI13__nv_bfloat16S2_S2_fjLj30720ELj4ELj1ELj4ELj4ENS_18Kernel_traits_baseILj30720ES2_S2_S2_fjLj128EEEEEEEvNS_9FwdParamsE,"aw",@nobits
	.sectionflags	@""
	.align	16
	.zero		1024


//--------------------- .nv.shared._ZN10layer_norm13ln_fwd_kernelINS_13Kernel_traitsI6__halffS2_fjLj30720ELj4ELj1ELj4ELj4ENS_18Kernel_traits_baseILj30720ES2_fS2_fjLj128EEEEEEEvNS_9FwdParamsE --------------------------
	.section	.nv.shared._ZN10layer_norm13ln_fwd_kernelINS_13Kernel_traitsI6__halffS2_fjLj30720ELj4ELj1ELj4ELj4ENS_18Kernel_traits_baseILj30720ES2_fS2_fjLj128EEEEEEEvNS_9FwdParamsE,"aw",@nobits
	.sectionflags	@""
	.align	16
	.zero		1024


//--------------------- .nv.shared._ZN10layer_norm13ln_fwd_kernelINS_13Kernel_traitsI6__halfS2_S2_fjLj30720ELj4ELj1ELj4ELj4ENS_18Kernel_traits_baseILj30720ES2_S2_S2_fjLj128EEEEEEEvNS_9FwdParamsE --------------------------
	.section	.nv.shared._ZN10layer_norm13ln_fwd_kernelINS_13Kernel_traitsI6__halfS2_S2_fjLj30720ELj4ELj1ELj4ELj4ENS_18Kernel_traits_baseILj30720ES2_S2_S2_fjLj128EEEEEEEvNS_9FwdParamsE,"aw",@nobits
	.sectionflags	@""
	.align	16
	.zero		1024


//--------------------- .nv.shared._ZN10layer_norm13ln_fwd_kernelINS_13Kernel_traitsIffffjLj30720ELj4ELj1ELj4ELj4ENS_18Kernel_traits_baseILj30720EffffjLj128EEEEEEEvNS_9FwdParamsE --------------------------
	.section	.nv.shared._ZN10layer_norm13ln_fwd_kernelINS_13Kernel_traitsIffffjLj30720ELj4ELj1ELj4ELj4ENS_18Kernel_traits_baseILj30720EffffjLj128EEEEEEEvNS_9FwdParamsE,"aw",@nobits
	.sectionflags	@""
	.align	16
	.zero		1024


//--------------------- .nv.shared._ZN10layer_norm13ln_fwd_kernelINS_13Kernel_traitsI13__nv_bfloat16fS2_fjLj25600ELj4ELj1ELj4ELj4ENS_18Kernel_traits_baseILj25600ES2_fS2_fjLj128EEEEEEEvNS_9FwdParamsE --------------------------
	.section	.nv.shared._ZN10layer_norm13ln_fwd_kernelINS_13Kernel_traitsI13__nv_bfloat16fS2_fjLj25600ELj4ELj1ELj4ELj4ENS_18Kernel_traits_baseILj25600ES2_fS2_fjLj128EEEEEEEvNS_9FwdParamsE,"aw",@nobits
	.sectionflags	@""
	.align	16
	.zero		1024


//--------------------- .nv.shared._ZN10layer_norm13ln_fwd_kernelINS_13Kernel_traitsI13__nv_bfloat16S2_S2_fjLj25600ELj2ELj1ELj4ELj8ENS_18Kernel_traits_baseILj25600ES2_S2_S2_fjLj128EEEEEEEvNS_9FwdParamsE --------------------------
	.section	.nv.shared._ZN10layer_norm13ln_fwd_kernelINS_13Kernel_traitsI13__nv_bfloat16S2_S2_fjLj25600ELj2ELj1ELj4ELj8ENS_18Kernel_traits_baseILj25600ES2_S2_S2_fjLj128EEEEEEEvNS_9FwdParamsE,"aw",@nobits
	.sectionflags	@""
	.align	16
	.zero		1024


//--------------------- .nv.shared._ZN10layer_norm13ln_fwd_kernelINS_13Kernel_traitsI6__halffS2_fjLj25600ELj4ELj1ELj4ELj4ENS_18Kernel_traits_baseILj25600ES2_fS2_fjLj128EEEEEEEvNS_9FwdParamsE --------------------------
	.section	.nv.shared._ZN10layer_norm13ln_fwd_kernelINS_13Kernel_traitsI6__halffS2_fjLj25600ELj4ELj1ELj4ELj4ENS_18Kernel_traits_baseILj25600ES2_fS2_fjLj128EEEEEEEvNS_9FwdParamsE,"aw",@nobits
	.sectionflags	@""
	.align	16
	.zero		1024


//--------------------- .nv.shared._ZN10layer_norm13ln_fwd_kernelINS_13Kernel_traitsI6__halfS2_S2_fjLj25600ELj2ELj1ELj4ELj8ENS_18Kernel_traits_baseILj25600ES2_S2_S2_fjLj128EEEEEEEvNS_9FwdParamsE --------------------------
	.section	.nv.shared._ZN10layer_norm13ln_fwd_kernelINS_13Kernel_traitsI6__halfS2_S2_fjLj25600ELj2ELj1ELj4ELj8ENS_18Kernel_traits_baseILj25600ES2_S2_S2_fjLj128EEEEEEEvNS_9FwdParamsE,"aw",@nobits
	.sectionflags	@""
	.align	16
	.zero		1024


//--------------------- .nv.shared._ZN10layer_norm13ln_fwd_kernelINS_13Kernel_traitsIffffjLj25600ELj4ELj1ELj4ELj4ENS_18Kernel_traits_baseILj25600EffffjLj128EEEEEEEvNS_9FwdParamsE --------------------------
	.section	.nv.shared._ZN10layer_norm13ln_fwd_kernelINS_13Kernel_traitsIffffjLj25600ELj4ELj1ELj4ELj4ENS_18Kernel_traits_baseILj25600EffffjLj128EEEEEEEvNS_9FwdParamsE,"aw",@nobits
	.sectionflags	@""
	.align	16
	.zero		1024


//--------------------- .nv.shared._ZN10layer_norm13ln_fwd_kernelINS_13Kernel_traitsI13__nv_bfloat16fS2_fjLj24576ELj2ELj1ELj4ELj16ENS_18Kernel_traits_baseILj24576ES2_fS2_fjLj128EEEEEEEvNS_9FwdParamsE --------------------------
	.section	.nv.shared._ZN10layer_norm13ln_fwd_kernelINS_13Kernel_traitsI13__nv_bfloat16fS2_fjLj24576ELj2ELj1ELj4ELj16ENS_18Kernel_traits_baseILj24576ES2_fS2_fjLj128EEEEEEEvNS_9FwdParamsE,"aw",@nobits
	.sectionflags	@""
	.align	16
	.zero		1024


//--------------------- .nv.shared._ZN10layer_norm13ln_fwd_kernelINS_13Kernel_traitsI13__nv_bfloat16S2_S2_fjLj24576ELj2ELj1ELj4ELj16ENS_18Kernel_traits_baseILj24576ES2_S2_S2_fjLj128EEEEEEEvNS_9FwdParamsE --------------------------
	.section	.nv.shared._ZN10layer_norm13ln_fwd_kernelINS_13Kernel_traitsI13__nv_bfloat16S2_S2_fjLj24576ELj2ELj1ELj4ELj16ENS_18Kernel_traits_baseILj24576ES2_S2_S2_fjLj128EEEEEEEvNS_9FwdParamsE,"aw",@nobits
	.sectionflags	@""
	.align	16
	.zero		1024


//--------------------- .nv.shared._ZN10layer_norm13ln_fwd_kernelINS_13Kernel_traitsI6__halffS2_fjLj24576ELj2ELj1ELj4ELj16ENS_18Kernel_traits_baseILj24576ES2_fS2_fjLj128EEEEEEEvNS_9FwdParamsE --------------------------
	.section	.nv.shared._ZN10layer_norm13ln_fwd_kernelINS_13Kernel_traitsI6__halffS2_fjLj24576ELj2ELj1ELj4ELj16ENS_18Kernel_traits_baseILj24576ES2_fS2_fjLj128EEEEEEEvNS_9FwdParamsE,"aw",@nobits
	.sectionflags	@""
	.align	16
	.zero		1024


//--------------------- .nv.shared._ZN10layer_norm13ln_fwd_kernelINS_13Kernel_traitsI6__halfS2_S2_fjLj24576ELj2ELj1ELj4ELj16ENS_18Kernel_traits_baseILj24576ES2_S2_S2_fjLj128EEEEEEEvNS_9FwdParamsE --------------------------
	.section	.nv.shared._ZN10layer_norm13ln_fwd_kernelINS_13Kernel_traitsI6__halfS2_S2_fjLj24576ELj2ELj1ELj4ELj16ENS_18Kernel_traits_baseILj24576ES2_S2_S2_fjLj128EEEEEEEvNS_9FwdParamsE,"aw",@nobits
	.sectionflags	@""
	.align	16
	.zero		1024


//--------------------- .nv.shared._ZN10layer_norm13ln_fwd_kernelINS_13Kernel_traitsIffffjLj24576ELj4ELj1ELj4ELj16ENS_18Kernel_traits_baseILj24576EffffjLj128EEEEEEEvNS_9FwdParamsE --------------------------
	.section	.nv.shared._ZN10layer_norm13ln_fwd_kernelINS_13Kernel_traitsIffffjLj24576ELj4ELj1ELj4ELj16ENS_18Kernel_traits_baseILj24576EffffjLj128EEEEEEEvNS_9FwdParamsE,"aw",@nobits
	.sectionflags	@""
	.align	16
	.zero		1024


//--------------------- .nv.shared._ZN10layer_norm13ln_fwd_kernelINS_13Kernel_traitsI13__nv_bfloat16fS2_fjLj20480ELj2ELj1ELj4ELj16ENS_18Kernel_traits_baseILj20480ES2_fS2_fjLj128EEEEEEEvNS_9FwdParamsE --------------------------
	.section	.nv.shared._ZN10layer_norm13ln_fwd_kernelINS_13Kernel_traitsI13__nv_bfloat16fS2_fjLj20480ELj2ELj1ELj4ELj16ENS_18Kernel_traits_baseILj20480ES2_fS2_fjLj128EEEEEEEvNS_9FwdParamsE,"aw",@nobits
	.sectionflags	@""
	.align	16
	.zero		1024


//--------------------- .nv.shared._ZN10layer_norm13ln_fwd_kernelINS_13Kernel_traitsI13__nv_bfloat16S2_S2_fjLj20480ELj2ELj1ELj4ELj16ENS_18Kernel_traits_baseILj20480ES2_S2_S2_fjLj128EEEEEEEvNS_9FwdParamsE --------------------------
	.section	.nv.shared._ZN10layer_norm13ln_fwd_kernelINS_13Kernel_traitsI13__nv_bfloat16S2_S2_fjLj20480ELj2ELj1ELj4ELj16ENS_18Kernel_traits_baseILj20480ES2_S2_S2_fjLj128EEEEEEEvNS_9FwdParamsE,"aw",@nobits
	.sectionflags	@""
	.align	16
	.zero		1024


//--------------------- .nv.shared._ZN10layer_norm13ln_fwd_kernelINS_13Kernel_traitsI6__halffS2_fjLj20480ELj2ELj1ELj4ELj16ENS_18Kernel_traits_baseILj20480ES2_fS2_fjLj128EEEEEEEvNS_9FwdParamsE --------------------------
	.section	.nv.shared._ZN10layer_norm13ln_fwd_kernelINS_13Kernel_traitsI6__halffS2_fjLj20480ELj2ELj1ELj4ELj16ENS_18Kernel_traits_baseILj20480ES2_fS2_fjLj128EEEEEEEvNS_9FwdParamsE,"aw",@nobits
	.sectionflags	@""
	.align	16
	.zero		1024


//--------------------- .nv.shared._ZN10layer_norm13ln_fwd_kernelINS_13Kernel_traitsI6__halfS2_S2_fjLj20480ELj2ELj1ELj4ELj16ENS_18Kernel_traits_baseILj20480ES2_S2_S2_fjLj128EEEEEEEvNS_9FwdParamsE --------------------------
	.section	.nv.shared._ZN10layer_norm13ln_fwd_kernelINS_13Kernel_traitsI6__halfS2_S2_fjLj20480ELj2ELj1ELj4ELj16ENS_18Kernel_traits_baseILj20480ES2_S2_S2_fjLj128EEEEEEEvNS_9FwdParamsE,"aw",@nobits
	.sectionflags	@""
	.align	16
	.zero		1024


//--------------------- .nv.shared._ZN10layer_norm13ln_fwd_kernelINS_13Kernel_traitsIffffjLj20480ELj2ELj1ELj4ELj16ENS_18Kernel_traits_baseILj20480EffffjLj128EEEEEEEvNS_9FwdParamsE --------------------------
	.section	.nv.shared._ZN10layer_norm13ln_fwd_kernelINS_13Kernel_traitsIffffjLj20480ELj2ELj1ELj4ELj16ENS_18Kernel_traits_baseILj20480EffffjLj128EEEEEEEvNS_9FwdParamsE,"aw",@nobits
	.sectionflags	@""
	.align	16
	.zero		1024


//--------------------- .nv.shared._ZN10layer_norm13ln_fwd_kernelINS_13Kernel_traitsI13__nv_bfloat16fS2_fjLj18432ELj4ELj1ELj4ELj16ENS_18Kernel_traits_baseILj18432ES2_fS2_fjLj128EEEEEEEvNS_9FwdParamsE --------------------------
	.section	.nv.shared._ZN10layer_norm13ln_fwd_kernelINS_13Kernel_traitsI13__nv_bfloat16fS2_fjLj18432ELj4ELj1ELj4ELj16ENS_18Kernel_traits_baseILj18432ES2_fS2_fjLj128EEEEEEEvNS_9FwdParamsE,"aw",@nobits
	.sectionflags	@""
	.align	16
	.zero		1024


//--------------------- .nv.shared._ZN10layer_norm13ln_fwd_kernelINS_13Kernel_traitsI13__nv_bfloat16S2_S2_fjLj18432ELj2ELj1ELj4ELj16ENS_18Kernel_traits_baseILj18432ES2_S2_S2_fjLj128EEEEEEEvNS_9FwdParamsE --------------------------
	.section	.nv.shared._ZN10layer_norm13ln_fwd_kernelINS_13Kernel_traitsI13__nv_bfloat16S2_S2_fjLj18432ELj2ELj1ELj4ELj16ENS_18Kernel_traits_baseILj18432ES2_S2_S2_fjLj128EEEEEEEvNS_9FwdParamsE,"aw",@nobits
	.sectionflags	@""
	.align	16
	.zero		1024


//--------------------- .nv.shared._ZN10layer_norm13ln_fwd_kernelINS_13Kernel_traitsI6__halffS2_fjLj18432ELj2ELj1ELj4ELj16ENS_18Kernel_traits_baseILj18432ES2_fS2_fjLj128EEEEEEEvNS_9FwdParamsE --------------------------
	.section	.nv.shared._ZN10layer_norm13ln_fwd_kernelINS_13Kernel_traitsI6__halffS2_fjLj18432ELj2ELj1ELj4ELj16ENS_18Kernel_traits_baseILj18432ES2_fS2_fjLj128EEEEEEEvNS_9FwdParamsE,"aw",@nobits
	.sectionflags	@""
	.align	16
	.zero		1024


//--------------------- .nv.shared._ZN10layer_norm13ln_fwd_kernelINS_13Kernel_traitsI6__halfS2_S2_fjLj18432ELj2ELj1ELj4ELj16ENS_18Kernel_traits_baseILj18432ES2_S2_S2_fjLj128EEEEEEEvNS_9FwdParamsE --------------------------
	.section	.nv.shared._ZN10layer_norm13ln_fwd_kernelINS_13Kernel_traitsI6__halfS2_S2_fjLj18432ELj2ELj1ELj4ELj16ENS_18Kernel_traits_baseILj18432ES2_S2_S2_fjLj128EEEEEEEvNS_9FwdParamsE,"aw",@nobits
	.sectionflags	@""
	.align	16
	.zero		1024


//--------------------- .nv.shared._ZN10layer_norm13ln_fwd_kernelINS_13Kernel_traitsIffffjLj18432ELj4ELj1ELj4ELj16ENS_18Kernel_traits_baseILj18432EffffjLj128EEEEEEEvNS_9FwdParamsE --------------------------
	.section	.nv.shared._ZN10layer_norm13ln_fwd_kernelINS_13Kernel_traitsIffffjLj18432ELj4ELj1ELj4ELj16ENS_18Kernel_traits_baseILj18432EffffjLj128EEEEEEEvNS_9FwdParamsE,"aw",@nobits
	.sectionflags	@""
	.align	16
	.zero		1024


//--------------------- .nv.shared._ZN10layer_norm13ln_fwd_kernelINS_13Kernel_traitsI13__nv_bfloat16fS2_fjLj16384ELj2ELj1ELj4ELj16ENS_18Kernel_traits_baseILj16384ES2_fS2_fjLj128EEEEEEEvNS_9FwdParamsE --------------------------
	.section	.nv.shared._ZN10layer_norm13ln_fwd_kernelINS_13Kernel_traitsI13__nv_bfloat16fS2_fjLj16384ELj2ELj1ELj4ELj16ENS_18Kernel_traits_baseILj16384ES2_fS2_fjLj128EEEEEEEvNS_9FwdParamsE,"aw",@nobits
	.sectionflags	@""
	.align	16
	.zero		1024


//--------------------- .nv.shared._ZN10layer_norm13ln_fwd_kernelINS_13Kernel_traitsI13__nv_bfloat16S2_S2_fjLj16384ELj2ELj1ELj4ELj16ENS_18Kernel_traits_baseILj16384ES2_S2_S2_fjLj128EEEEEEEvNS_9FwdParamsE --------------------------
	.section	.nv.shared._ZN10layer_norm13ln_fwd_kernelINS_13Kernel_traitsI13__nv_bfloat16S2_S2_fjLj16384ELj2ELj1ELj4ELj16ENS_18Kernel_traits_baseILj16384ES2_S2_S2_fjLj128EEEEEEEvNS_9FwdParamsE,"aw",@nobits
	.sectionflags	@""
	.align	16
	.zero		1024


//--------------------- .nv.shared._ZN10layer_norm13ln_fwd_kernelINS_13Kernel_traitsI6__halffS2_fjLj16384ELj2ELj1ELj4ELj16ENS_18Kernel_traits_baseILj16384ES2_fS2_fjLj128EEEEEEEvNS_9FwdParamsE --------------------------
	.section	.nv.shared._ZN10layer_norm13ln_fwd_kernelINS_13Kernel_traitsI6__halffS2_fjLj16384ELj2ELj1ELj4ELj16ENS_18Kernel_traits_baseILj16384ES2_fS2_fjLj128EEEEEEEvNS_9FwdParamsE,"aw",@nobits
	.sectionflags	@""
	.align	16
	.zero		1024


//--------------------- .nv.shared._ZN10layer_norm13ln_fwd_kernelINS_13Kernel_traitsI6__halfS2_S2_fjLj16384ELj2ELj1ELj4ELj16ENS_18Kernel_traits_baseILj16384ES2_S2_S2_fjLj128EEEEEEEvNS_9FwdParamsE --------------------------
	.section	.nv.shared._ZN10layer_norm13ln_fwd_kernelINS_13Kernel_traitsI6__halfS2_S2_fjLj16384ELj2ELj1ELj4ELj16ENS_18Kernel_traits_baseILj16384ES2_S2_S2_fjLj128EEEEEEEvNS_9FwdParamsE,"aw",@nobits
	.sectionflags	@""
	.align	16
	.zero		1024


//--------------------- .nv.shared._ZN10layer_norm13ln_fwd_kernelINS_13Kernel_traitsIffffjLj16384ELj2ELj1ELj4ELj16ENS_18Kernel_traits_baseILj16384EffffjLj128EEEEEEEvNS_9FwdParamsE --------------------------
	.section	.nv.shared._ZN10layer_norm13ln_fwd_kernelINS_13Kernel_traitsIffffjLj16384ELj2ELj1ELj4ELj16ENS_18Kernel_traits_baseILj16384EffffjLj128EEEEEEEvNS_9FwdParamsE,"aw",@nobits
	.sectionflags	@""
	.align	16
	.zero		1024


//--------------------- .nv.shared._ZN10layer_norm13ln_fwd_kernelINS_13Kernel_traitsI13__nv_bfloat16fS2_fjLj15360ELj2ELj1ELj4ELj8ENS_18Kernel_traits_baseILj15360ES2_fS2_fjLj128EEEEEEEvNS_9FwdParamsE --------------------------
	.section	.nv.shared._ZN10layer_norm13ln_fwd_kernelINS_13Kernel_traitsI13__nv_bfloat16fS2_fjLj15360ELj2ELj1ELj4ELj8ENS_18Kernel_traits_baseILj15360ES2_fS2_fjLj128EEEEEEEvNS_9FwdParamsE,"aw",@nobits
	.sectionflags	@""
	.align	16
	.zero		1024


//--------------------- .nv.shared._ZN10layer_norm13ln_fwd_kernelINS_13Kernel_traitsI13__nv_bfloat16S2_S2_fjLj15360ELj2ELj1ELj4ELj8ENS_18Kernel_traits_baseILj15360ES2_S2_S2_fjLj128EEEEEEEvNS_9FwdParamsE --------------------------
	.section	.nv.shared._ZN10layer_norm13ln_fwd_kernelINS_13Kernel_traitsI13__nv_bfloat16S2_S2_fjLj15360ELj2ELj1ELj4ELj8ENS_18Kernel_traits_baseILj15360ES2_S2_S2_fjLj128EEEEEEEvNS_9FwdParamsE,"aw",@nobits
	.sectionflags	@""
	.align	16
	.zero		1024


//--------------------- .nv.shared._ZN10layer_norm13ln_fwd_kernelINS_13Kernel_traitsI6__halffS2_fjLj15360ELj2ELj1ELj4ELj8ENS_18Kernel_traits_baseILj15360ES2_fS2_fjLj128EEEEEEEvNS_9FwdParamsE --------------------------
	.section	.nv.shared._ZN10layer_norm13ln_fwd_kernelINS_13Kernel_traitsI6__halffS2_fjLj15360ELj2ELj1ELj4ELj8ENS_18Kernel_traits_baseILj15360ES2_fS2_fjLj128EEEEEEEvNS_9FwdParamsE,"aw",@nobits
	.sectionflags	@""
	.align	16
	.zero		1024


//--------------------- .nv.shared._ZN10layer_norm13ln_fwd_kernelINS_13Kernel_traitsI6__halfS2_S2_fjLj15360ELj2ELj1ELj4ELj8ENS_18Kernel_traits_baseILj15360ES2_S2_S2_fjLj128EEEEEEEvNS_9FwdParamsE --------------------------
	.section	.nv.shared._ZN10layer_norm13ln_fwd_kernelINS_13Kernel_traitsI6__halfS2_S2_fjLj15360ELj2ELj1ELj4ELj8ENS_18Kernel_traits_baseILj15360ES2_S2_S2_fjLj128EEEEEEEvNS_9FwdParamsE,"aw",@nobits
	.sectionflags	@""
	.align	16
	.zero		1024


//--------------------- .nv.shared._ZN10layer_norm13ln_fwd_kernelINS_13Kernel_traitsIffffjLj15360ELj2ELj1ELj4ELj8ENS_18Kernel_traits_baseILj15360EffffjLj128EEEEEEEvNS_9FwdParamsE --------------------------
	.section	.nv.shared._ZN10layer_norm13ln_fwd_kernelINS_13Kernel_traitsIffffjLj15360ELj2ELj1ELj4ELj8ENS_18Kernel_traits_baseILj15360EffffjLj128EEEEEEEvNS_9FwdParamsE,"aw",@nobits
	.sectionflags	@""
	.align	16
	.zero		1024


//--------------------- .nv.shared._ZN10layer_norm13ln_fwd_kernelINS_13Kernel_traitsI13__nv_bfloat16fS2_fjLj14336ELj2ELj1ELj4ELj8ENS_18Kernel_traits_baseILj14336ES2_fS2_fjLj128EEEEEEEvNS_9FwdParamsE --------------------------
	.section	.nv.shared._ZN10layer_norm13ln_fwd_kernelINS_13Kernel_traitsI13__nv_bfloat16fS2_fjLj14336ELj2ELj1ELj4ELj8ENS_18Kernel_traits_baseILj14336ES2_fS2_fjLj128EEEEEEEvNS_9FwdParamsE,"aw",@nobits
	.sectionflags	@""
	.align	16
	.zero		1024


//--------------------- .nv.shared._ZN10layer_norm13ln_fwd_kernelINS_13Kernel_traitsI13__nv_bfloat16S2_S2_fjLj14336ELj2ELj1ELj4ELj16ENS_18Kernel_traits_baseILj14336ES2_S2_S2_fjLj128EEEEEEEvNS_9FwdParamsE --------------------------
	.section	.nv.shared._ZN10layer_norm13ln_fwd_kernelINS_13Kernel_traitsI13__nv_bfloat16S2_S2_fjLj14336ELj2ELj1ELj4ELj16ENS_18Kernel_traits_baseILj14336ES2_S2_S2_fjLj128EEEEEEEvNS_9FwdParamsE,"aw",@nobits
	.sectionflags	@""
	.align	16
	.zero		1024


//--------------------- .nv.shared._ZN10layer_norm13ln_fwd_kernelINS_13Kernel_traitsI6__halffS2_fjLj14336ELj2ELj1ELj4ELj16ENS_18Kernel_traits_baseILj14336ES2_fS2_fjLj128EEEEEEEvNS_9FwdParamsE --------------------------
	.section	.nv.shared._ZN10layer_norm13ln_fwd_kernelINS_13Kernel_traitsI6__halffS2_fjLj14336ELj2ELj1ELj4ELj16ENS_18Kernel_traits_baseILj14336ES2_fS2_fjLj128EEEEEEEvNS_9FwdParamsE,"aw",@nobits
	.sectionflags	@""
	.align	16
	.zero		1024


//--------------------- .nv.shared._ZN10layer_norm13ln_fwd_kernelINS_13Kernel_traitsI6__halfS2_S2_fjLj14336ELj2ELj1ELj4ELj16ENS_18Kernel_traits_baseILj14336ES2_S2_S2_fjLj128EEEEEEEvNS_9FwdParamsE --------------------------
	.section	.nv.shared._ZN10layer_norm13ln_fwd_kernelINS_13Kernel_traitsI6__halfS2_S2_fjLj14336ELj2ELj1ELj4ELj16ENS_18Kernel_traits_baseILj14336ES2_S2_S2_fjLj128EEEEEEEvNS_9FwdParamsE,"aw",@nobits
	.sectionflags	@""
	.align	16
	.zero		1024


//--------------------- .nv.shared._ZN10layer_norm13ln_fwd_kernelINS_13Kernel_traitsIffffjLj14336ELj2ELj1ELj4ELj16ENS_18Kernel_traits_baseILj14336EffffjLj128EEEEEEEvNS_9FwdParamsE --------------------------
	.section	.nv.shared._ZN10layer_norm13ln_fwd_kernelINS_13Kernel_traitsIffffjLj14336ELj2ELj1ELj4ELj16ENS_18Kernel_traits_baseILj14336EffffjLj128EEEEEEEvNS_9FwdParamsE,"aw",@nobits
	.sectionflags	@""
	.align	16
	.zero		1024


//--------------------- .nv.shared._ZN10layer_norm13ln_fwd_kernelINS_13Kernel_traitsI13__nv_bfloat16fS2_fjLj12800ELj2ELj1ELj4ELj4ENS_18Kernel_traits_baseILj12800ES2_fS2_fjLj128EEEEEEEvNS_9FwdParamsE --------------------------
	.section	.nv.shared._ZN10layer_norm13ln_fwd_kernelINS_13Kernel_traitsI13__nv_bfloat16fS2_fjLj12800ELj2ELj1ELj4ELj4ENS_18Kernel_traits_baseILj12800ES2_fS2_fjLj128EEEEEEEvNS_9FwdParamsE,"aw",@nobits
	.sectionflags	@""
	.align	16
	.zero		1024


//--------------------- .nv.shared._ZN10layer_norm13ln_fwd_kernelINS_13Kernel_traitsI13__nv_bfloat16S2_S2_fjLj12800ELj2ELj1ELj4ELj4ENS_18Kernel_traits_baseILj12800ES2_S2_S2_fjLj128EEEEEEEvNS_9FwdParamsE --------------------------
	.section	.nv.shared._ZN10layer_norm13ln_fwd_kernelINS_13Kernel_traitsI13__nv_bfloat16S2_S2_fjLj12800ELj2ELj1ELj4ELj4ENS_18Kernel_traits_baseILj12800ES2_S2_S2_fjLj128EEEEEEEvNS_9FwdParamsE,"aw",@nobits
	.sectionflags	@""
	.align	16
	.zero		1024


//--------------------- .nv.shared._ZN10layer_norm13ln_fwd_kernelINS_13Kernel_traitsI6__halffS2_fjLj12800ELj2ELj1ELj4ELj4ENS_18Kernel_traits_baseILj12800ES2_fS2_fjLj128EEEEEEEvNS_9FwdParamsE --------------------------
	.section	.nv.shared._ZN10layer_norm13ln_fwd_kernelINS_13Kernel_traitsI6__halffS2_fjLj12800ELj2ELj1ELj4ELj4ENS_18Kernel_traits_baseILj12800ES2_fS2_fjLj128EEEEEEEvNS_9FwdParamsE,"aw",@nobits
	.sectionflags	@""
	.align	16
	.zero		1024


//--------------------- .nv.shared._ZN10layer_norm13ln_fwd_kernelINS_13Kernel_traitsI6__halfS2_S2_fjLj12800ELj2ELj1ELj4ELj4ENS_18Kernel_traits_baseILj12800ES2_S2_S2_fjLj128EEEEEEEvNS_9FwdParamsE --------------------------
	.section	.nv.shared._ZN10layer_norm13ln_fwd_kernelINS_13Kernel_traitsI6__halfS2_S2_fjLj12800ELj2ELj1ELj4ELj4ENS_18Kernel_traits_baseILj12800ES2_S2_S2_fjLj128EEEEEEEvNS_9FwdParamsE,"aw",@nobits
	.sectionflags	@""
	.align	16
	.zero		1024


//--------------------- .nv.shared._ZN10layer_norm13ln_fwd_kernelINS_13Kernel_traitsIffffjLj12800ELj2ELj1ELj4ELj4ENS_18Kernel_traits_baseILj12800EffffjLj128EEEEEEEvNS_9FwdParamsE --------------------------
	.section	.nv.shared._ZN10layer_norm13ln_fwd_kernelINS_13Kernel_traitsIffffjLj12800ELj2ELj1ELj4ELj4ENS_18Kernel_traits_baseILj12800EffffjLj128EEEEEEEvNS_9FwdParamsE,"aw",@nobits
	.sectionflags	@""
	.align	16
	.zero		1024


//--------------------- .nv.shared._ZN10layer_norm13ln_fwd_kernelINS_13Kernel_traitsI13__nv_bfloat16fS2_fjLj12288ELj2ELj1ELj4ELj16ENS_18Kernel_traits_baseILj12288ES2_fS2_fjLj128EEEEEEEvNS_9FwdParamsE --------------------------
	.section	.nv.shared._ZN10layer_norm13ln_fwd_kernelINS_13Kernel_traitsI13__nv_bfloat16fS2_fjLj12288ELj2ELj1ELj4ELj16ENS_18Kernel_traits_baseILj12288ES2_fS2_fjLj128EEEEEEEvNS_9FwdParamsE,"aw",@nobits
	.sectionflags	@""
	.align	16
	.zero		1024


//--------------------- .nv.shared._ZN10layer_norm13ln_fwd_kernelINS_13Kernel_traitsI13__nv_bfloat16S2_S2_fjLj12288ELj2ELj1ELj4ELj16ENS_18Kernel_traits_baseILj12288ES2_S2_S2_fjLj128EEEEEEEvNS_9FwdParamsE --------------------------
	.section	.nv.shared._ZN10layer_norm13ln_fwd_kernelINS_13Kernel_traitsI13__nv_bfloat16S2_S2_fjLj12288ELj2ELj1ELj4ELj16ENS_18Kernel_traits_baseILj12288ES2_S2_S2_fjLj128EEEEEEEvNS_9FwdParamsE,"aw",@nobits
	.sectionflags	@""
	.align	16
	.zero		1024


//--------------------- .nv.shared._ZN10layer_norm13ln_fwd_kernelINS_13Kernel_traitsI6__halffS2_fjLj12288ELj2ELj1ELj4ELj16ENS_18Kernel_traits_baseILj12288ES2_fS2_fjLj128EEEEEEEvNS_9FwdParamsE --------------------------
	.section	.nv.shared._ZN10layer_norm13ln_fwd_kernelINS_13Kernel_traitsI6__halffS2_fjLj12288ELj2ELj1ELj4ELj16ENS_18Kernel_traits_baseILj12288ES2_fS2_fjLj128EEEEEEEvNS_9FwdParamsE,"aw",@nobits
	.sectionflags	@""
	.align	16
	.zero		1024


//--------------------- .nv.shared._ZN10layer_norm13ln_fwd_kernelINS_13Kernel_traitsI6__halfS2_S2_fjLj12288ELj2ELj1ELj4ELj16ENS_18Kernel_traits_baseILj12288ES2_S2_S2_fjLj128EEEEEEEvNS_9FwdParamsE --------------------------
	.section	.nv.shared._ZN10layer_norm13ln_fwd_kernelINS_13Kernel_traitsI6__halfS2_S2_fjLj12288ELj2ELj1ELj4ELj16ENS_18Kernel_traits_baseILj12288ES2_S2_S2_fjLj128EEEEEEEvNS_9FwdParamsE,"aw",@nobits
	.sectionflags	@""
	.align	16
	.zero		1024


//--------------------- .nv.shared._ZN10layer_norm13ln_fwd_kernelINS_13Kernel_traitsIffffjLj12288ELj2ELj1ELj4ELj16ENS_18Kernel_traits_baseILj12288EffffjLj128EEEEEEEvNS_9FwdParamsE --------------------------
	.section	.nv.shared._ZN10layer_norm13ln_fwd_kernelINS_13Kernel_traitsIffffjLj12288ELj2ELj1ELj4ELj16ENS_18Kernel_traits_baseILj12288EffffjLj128EEEEEEEvNS_9FwdParamsE,"aw",@nobits
	.sectionflags	@""
	.align	16
	.zero		1024


//--------------------- .nv.shared._ZN10layer_norm13ln_fwd_kernelINS_13Kernel_traitsI13__nv_bfloat16fS2_fjLj10240ELj1ELj1ELj4ELj16ENS_18Kernel_traits_baseILj10240ES2_fS2_fjLj128EEEEEEEvNS_9FwdParamsE --------------------------
	.section	.nv.shared._ZN10layer_norm13ln_fwd_kernelINS_13Kernel_traitsI13__nv_bfloat16fS2_fjLj10240ELj1ELj1ELj4ELj16ENS_18Kernel_traits_baseILj10240ES2_fS2_fjLj128EEEEEEEvNS_9FwdParamsE,"aw",@nobits
	.sectionflags	@""
	.align	16
	.zero		1024


//--------------------- .nv.shared._ZN10layer_norm13ln_fwd_kernelINS_13Kernel_traitsI13__nv_bfloat16S2_S2_fjLj10240ELj1ELj1ELj4ELj16ENS_18Kernel_traits_baseILj10240ES2_S2_S2_fjLj128EEEEEEEvNS_9FwdParamsE --------------------------
	.section	.nv.shared._ZN10layer_norm13ln_fwd_kernelINS_13Kernel_traitsI13__nv_bfloat16S2_S2_fjLj10240ELj1ELj1ELj4ELj16ENS_18Kernel_traits_baseILj10240ES2_S2_S2_fjLj128EEEEEEEvNS_9FwdParamsE,"aw",@nobits
	.sectionflags	@""
	.align	16
	.zero		1024


//--------------------- .nv.shared._ZN10layer_norm13ln_fwd_kernelINS_13Kernel_traitsI6__halffS2_fjLj10240ELj1ELj1ELj4ELj16ENS_18Kernel_traits_baseILj10240ES2_fS2_fjLj128EEEEEEEvNS_9FwdParamsE --------------------------
	.section	.nv.shared._ZN10layer_norm13ln_fwd_kernelINS_13Kernel_traitsI6__halffS2_fjLj10240ELj1ELj1ELj4ELj16ENS_18Kernel_traits_baseILj10240ES2_fS2_fjLj128EEEEEEEvNS_9FwdParamsE,"aw",@nobits
	.sectionflags	@""
	.align	16
	.zero		1024


//--------------------- .nv.shared._ZN10layer_norm13ln_fwd_kernelINS_13Kernel_traitsI6__halfS2_S2_fjLj10240ELj1ELj1ELj4ELj16ENS_18Kernel_traits_baseILj10240ES2_S2_S2_fjLj128EEEEEEEvNS_9FwdParamsE --------------------------
	.section	.nv.shared._ZN10layer_norm13ln_fwd_kernelINS_13Kernel_traitsI6__halfS2_S2_fjLj10240ELj1ELj1ELj4ELj16ENS_18Kernel_traits_baseILj10240ES2_S2_S2_fjLj128EEEEEEEvNS_9FwdParamsE,"aw",@nobits
	.sectionflags	@""
	.align	16
	.zero		1024


//--------------------- .nv.shared._ZN10layer_norm13ln_fwd_kernelINS_13Kernel_traitsIffffjLj10240ELj2ELj1ELj4ELj16ENS_18Kernel_traits_baseILj10240EffffjLj128EEEEEEEvNS_9FwdParamsE --------------------------
	.section	.nv.shared._ZN10layer_norm13ln_fwd_kernelINS_13Kernel_traitsIffffjLj10240ELj2ELj1ELj4ELj16ENS_18Kernel_traits_baseILj10240EffffjLj128EEEEEEEvNS_9FwdParamsE,"aw",@nobits
	.sectionflags	@""
	.align	16
	.zero		1024


//--------------------- .nv.shared._ZN10layer_norm13ln_fwd_kernelINS_13Kernel_traitsI13__nv_bfloat16fS2_fjLj8192ELj1ELj1ELj4ELj16ENS_18Kernel_traits_baseILj8192ES2_fS2_fjLj128EEEEEEEvNS_9FwdParamsE --------------------------
	.section	.nv.shared._ZN10layer_norm13ln_fwd_kernelINS_13Kernel_traitsI13__nv_bfloat16fS2_fjLj8192ELj1ELj1ELj4ELj16ENS_18Kernel_traits_baseILj8192ES2_fS2_fjLj128EEEEEEEvNS_9FwdParamsE,"aw",@nobits
	.sectionflags	@""
	.align	16
	.zero		1024


//--------------------- .nv.shared._ZN10layer_norm13ln_fwd_kernelINS_13Kernel_traitsI13__nv_bfloat16S2_S2_fjLj8192ELj1ELj1ELj4ELj16ENS_18Kernel_traits_baseILj8192ES2_S2_S2_fjLj128EEEEEEEvNS_9FwdParamsE --------------------------
	.section	.nv.shared._ZN10layer_norm13ln_fwd_kernelINS_13Kernel_traitsI13__nv_bfloat16S2_S2_fjLj8192ELj1ELj1ELj4ELj16ENS_18Kernel_traits_baseILj8192ES2_S2_S2_fjLj128EEEEEEEvNS_9FwdParamsE,"aw",@nobits
	.sectionflags	@""
	.align	16
	.zero		1024


//--------------------- .nv.shared._ZN10layer_norm13ln_fwd_kernelINS_13Kernel_traitsI6__halffS2_fjLj8192ELj1ELj1ELj4ELj16ENS_18Kernel_traits_baseILj8192ES2_fS2_fjLj128EEEEEEEvNS_9FwdParamsE --------------------------
	.section	.nv.shared._ZN10layer_norm13ln_fwd_kernelINS_13Kernel_traitsI6__halffS2_fjLj8192ELj1ELj1ELj4ELj16ENS_18Kernel_traits_baseILj8192ES2_fS2_fjLj128EEEEEEEvNS_9FwdParamsE,"aw",@nobits
	.sectionflags	@""
	.align	16
	.zero		1024


//--------------------- .nv.shared._ZN10layer_norm13ln_fwd_kernelINS_13Kernel_traitsI6__halfS2_S2_fjLj8192ELj1ELj1ELj4ELj16ENS_18Kernel_traits_baseILj8192ES2_S2_S2_fjLj128EEEEEEEvNS_9FwdParamsE --------------------------
	.section	.nv.shared._ZN10layer_norm13ln_fwd_kernelINS_13Kernel_traitsI6__halfS2_S2_fjLj8192ELj1ELj1ELj4ELj16ENS_18Kernel_traits_baseILj8192ES2_S2_S2_fjLj128EEEEEEEvNS_9FwdParamsE,"aw",@nobits
	.sectionflags	@""
	.align	16
	.zero		1024


//--------------------- .nv.shared._ZN10layer_norm13ln_fwd_kernelINS_13Kernel_traitsIffffjLj8192ELj1ELj1ELj4ELj16ENS_18Kernel_traits_baseILj8192EffffjLj128EEEEEEEvNS_9FwdParamsE --------------------------
	.section	.nv.shared._ZN10layer_norm13ln_fwd_kernelINS_13Kernel_traitsIffffjLj8192ELj1ELj1ELj4ELj16ENS_18Kernel_traits_baseILj8192EffffjLj128EEEEEEEvNS_9FwdParamsE,"aw",@nobits
	.sectionflags	@""
	.align	16
	.zero		1024


//--------------------- .nv.shared._ZN10layer_norm13ln_fwd_kernelINS_13Kernel_traitsI13__nv_bfloat16fS2_fjLj6144ELj1ELj1ELj4ELj16ENS_18Kernel_traits_baseILj6144ES2_fS2_fjLj128EEEEEEEvNS_9FwdParamsE --------------------------
	.section	.nv.shared._ZN10layer_norm13ln_fwd_kernelINS_13Kernel_traitsI13__nv_bfloat16fS2_fjLj6144ELj1ELj1ELj4ELj16ENS_18Kernel_traits_baseILj6144ES2_fS2_fjLj128EEEEEEEvNS_9FwdParamsE,"aw",@nobits
	.sectionflags	@""
	.align	16
	.zero		1024


//--------------------- .nv.shared._ZN10layer_norm13ln_fwd_kernelINS_13Kernel_traitsI13__nv_bfloat16S2_S2_fjLj6144ELj1ELj1ELj4ELj16ENS_18Kernel_traits_baseILj6144ES2_S2_S2_fjLj128EEEEEEEvNS_9FwdParamsE --------------------------
	.section	.nv.shared._ZN10layer_norm13ln_fwd_kernelINS_13Kernel_traitsI13__nv_bfloat16S2_S2_fjLj6144ELj1ELj1ELj4ELj16ENS_18Kernel_traits_baseILj6144ES2_S2_S2_fjLj128EEEEEEEvNS_9FwdParamsE,"aw",@nobits
	.sectionflags	@""
	.align	16
	.zero		1024


//--------------------- .nv.shared._ZN10layer_norm13ln_fwd_kernelINS_13Kernel_traitsI6__halffS2_fjLj6144ELj1ELj1ELj4ELj16ENS_18Kernel_traits_baseILj6144ES2_fS2_fjLj128EEEEEEEvNS_9FwdParamsE --------------------------
	.section	.nv.shared._ZN10layer_norm13ln_fwd_kernelINS_13Kernel_traitsI6__halffS2_fjLj6144ELj1ELj1ELj4ELj16ENS_18Kernel_traits_baseILj6144ES2_fS2_fjLj128EEEEEEEvNS_9FwdParamsE,"aw",@nobits
	.sectionflags	@""
	.align	16
	.zero		1024


//--------------------- .nv.shared._ZN10layer_norm13ln_fwd_kernelINS_13Kernel_traitsI6__halfS2_S2_fjLj6144ELj1ELj1ELj4ELj16ENS_18Kernel_traits_baseILj6144ES2_S2_S2_fjLj128EEEEEEEvNS_9FwdParamsE --------------------------
	.section	.nv.shared._ZN10layer_norm13ln_fwd_kernelINS_13Kernel_traitsI6__halfS2_S2_fjLj6144ELj1ELj1ELj4ELj16ENS_18Kernel_traits_baseILj6144ES2_S2_S2_fjLj128EEEEEEEvNS_9FwdParamsE,"aw",@nobits
	.sectionflags	@""
	.align	16
	.zero		1024


//--------------------- .nv.shared._ZN10layer_norm13ln_fwd_kernelINS_13Kernel_traitsIffffjLj6144ELj1ELj1ELj4ELj16ENS_18Kernel_traits_baseILj6144EffffjLj128EEEEEEEvNS_9FwdParamsE --------------------------
	.section	.nv.shared._ZN10layer_norm13ln_fwd_kernelINS_13Kernel_traitsIffffjLj6144ELj1ELj1ELj4ELj16ENS_18Kernel_traits_baseILj6144EffffjLj128EEEEEEEvNS_9FwdParamsE,"aw",@nobits
	.sectionflags	@""
	.align	16
	.zero		1024


//--------------------- .nv.shared._ZN10layer_norm13ln_fwd_kernelINS_13Kernel_traitsI13__nv_bfloat16fS2_fjLj5120ELj1ELj1ELj4ELj16ENS_18Kernel_traits_baseILj5120ES2_fS2_fjLj128EEEEEEEvNS_9FwdParamsE --------------------------
	.section	.nv.shared._ZN10layer_norm13ln_fwd_kernelINS_13Kernel_traitsI13__nv_bfloat16fS2_fjLj5120ELj1ELj1ELj4ELj16ENS_18Kernel_traits_baseILj5120ES2_fS2_fjLj128EEEEEEEvNS_9FwdParamsE,"aw",@nobits
	.sectionflags	@""
	.align	16
	.zero		1024


//--------------------- .nv.shared._ZN10layer_norm13ln_fwd_kernelINS_13Kernel_traitsI13__nv_bfloat16S2_S2_fjLj5120ELj1ELj1ELj4ELj16ENS_18Kernel_traits_baseILj5120ES2_S2_S2_fjLj128EEEEEEEvNS_9FwdParamsE --------------------------
	.section	.nv.shared._ZN10layer_norm13ln_fwd_kernelINS_13Kernel_traitsI13__nv_bfloat16S2_S2_fjLj5120ELj1ELj1ELj4ELj16ENS_18Kernel_traits_baseILj5120ES2_S2_S2_fjLj128EEEEEEEvNS_9FwdParamsE,"aw",@nobits
	.sectionflags	@""
	.align	16
	.zero		1024


//--------------------- .nv.shared._ZN10layer_norm13ln_fwd_kernelINS_13Kernel_traitsI6__halffS2_fjLj5120ELj1ELj1ELj4ELj16ENS_18Kernel_traits_baseILj5120ES2_fS2_fjLj128EEEEEEEvNS_9FwdParamsE --------------------------
	.section	.nv.shared._ZN10layer_norm13ln_fwd_kernelINS_13Kernel_traitsI6__halffS2_fjLj5120ELj1ELj1ELj4ELj16ENS_18Kernel_traits_baseILj5120ES2_fS2_fjLj128EEEEEEEvNS_9FwdParamsE,"aw",@nobits
	.sectionflags	@""
	.align	16
	.zero		1024


//--------------------- .nv.shared._ZN10layer_norm13ln_fwd_kernelINS_13Kernel_traitsI6__halfS2_S2_fjLj5120ELj1ELj1ELj4ELj16ENS_18Kernel_traits_baseILj5120ES2_S2_S2_fjLj128EEEEEEEvNS_9FwdParamsE --------------------------
	.section	.nv.shared._ZN10layer_norm13ln_fwd_kernelINS_13Kernel_traitsI6__halfS2_S2_fjLj5120ELj1ELj1ELj4ELj16ENS_18Kernel_traits_baseILj5120ES2_S2_S2_fjLj128EEEEEEEvNS_9FwdParamsE,"aw",@nobits
	.sectionflags	@""
	.align	16
	.zero		1024


//--------------------- .nv.shared._ZN10layer_norm13ln_fwd_kernelINS_13Kernel_traitsIffffjLj5120ELj1ELj1ELj4ELj16ENS_18Kernel_traits_baseILj5120EffffjLj128EEEEEEEvNS_9FwdParamsE --------------------------
	.section	.nv.shared._ZN10layer_norm13ln_fwd_kernelINS_13Kernel_traitsIffffjLj5120ELj1ELj1ELj4ELj16ENS_18Kernel_traits_baseILj5120EffffjLj128EEEEEEEvNS_9FwdParamsE,"aw",@nobits
	.sectionflags	@""
	.align	16
	.zero		1024


//--------------------- .nv.shared._ZN10layer_norm13ln_fwd_kernelINS_13Kernel_traitsI13__nv_bfloat16fS2_fjLj4096ELj1ELj1ELj4ELj16ENS_18Kernel_traits_baseILj4096ES2_fS2_fjLj128EEEEEEEvNS_9FwdParamsE --------------------------
	.section	.nv.shared._ZN10layer_norm13ln_fwd_kernelINS_13Kernel_traitsI13__nv_bfloat16fS2_fjLj4096ELj1ELj1ELj4ELj16ENS_18Kernel_traits_baseILj4096ES2_fS2_fjLj128EEEEEEEvNS_9FwdParamsE,"aw",@nobits
	.sectionflags	@""
	.align	16
	.zero		1024


//--------------------- .nv.shared._ZN10layer_norm13ln_fwd_kernelINS_13Kernel_traitsI13__nv_bfloat16S2_S2_fjLj4096ELj1ELj1ELj4ELj16ENS_18Kernel_traits_baseILj4096ES2_S2_S2_fjLj128EEEEEEEvNS_9FwdParamsE --------------------------
	.section	.nv.shared._ZN10layer_norm13ln_fwd_kernelINS_13Kernel_traitsI13__nv_bfloat16S2_S2_fjLj4096ELj1ELj1ELj4ELj16ENS_18Kernel_traits_baseILj4096ES2_S2_S2_fjLj128EEEEEEEvNS_9FwdParamsE,"aw",@nobits
	.sectionflags	@""
	.align	16
	.zero		1024


//--------------------- .nv.shared._ZN10layer_norm13ln_fwd_kernelINS_13Kernel_traitsI6__halffS2_fjLj4096ELj1ELj1ELj4ELj16ENS_18Kernel_traits_baseILj4096ES2_fS2_fjLj128EEEEEEEvNS_9FwdParamsE --------------------------
	.section	.nv.shared._ZN10layer_norm13ln_fwd_kernelINS_13Kernel_traitsI6__halffS2_fjLj4096ELj1ELj1ELj4ELj16ENS_18Kernel_traits_baseILj4096ES2_fS2_fjLj128EEEEEEEvNS_9FwdParamsE,"aw",@nobits
	.sectionflags	@""
	.align	16
	.zero		1024


//--------------------- .nv.shared._ZN10layer_norm13ln_fwd_kernelINS_13Kernel_traitsI6__halfS2_S2_fjLj4096ELj1ELj1ELj4ELj16ENS_18Kernel_traits_baseILj4096ES2_S2_S2_fjLj128EEEEEEEvNS_9FwdParamsE --------------------------
	.section	.nv.shared._ZN10layer_norm13ln_fwd_kernelINS_13Kernel_traitsI6__halfS2_S2_fjLj4096ELj1ELj1ELj4ELj16ENS_18Kernel_traits_baseILj4096ES2_S2_S2_fjLj128EEEEEEEvNS_9FwdParamsE,"aw",@nobits
	.sectionflags	@""
	.align	16
	.zero		1024


//--------------------- .nv.shared._ZN10layer_norm13ln_fwd_kernelINS_13Kernel_traitsIffffjLj4096ELj1ELj1ELj4ELj16ENS_18Kernel_traits_baseILj4096EffffjLj128EEEEEEEvNS_9FwdParamsE --------------------------
	.section	.nv.shared._ZN10layer_norm13ln_fwd_kernelINS_13Kernel_traitsIffffjLj4096ELj1ELj1ELj4ELj16ENS_18Kernel_traits_baseILj4096EffffjLj128EEEEEEEvNS_9FwdParamsE,"aw",@nobits
	.sectionflags	@""
	.align	16
	.zero		1024


//--------------------- .nv.shared._ZN10layer_norm13ln_fwd_kernelINS_13Kernel_traitsI13__nv_bfloat16fS2_fjLj3840ELj1ELj1ELj4ELj4ENS_18Kernel_traits_baseILj3840ES2_fS2_fjLj128EEEEEEEvNS_9FwdParamsE --------------------------
	.section	.nv.shared._ZN10layer_norm13ln_fwd_kernelINS_13Kernel_traitsI13__nv_bfloat16fS2_fjLj3840ELj1ELj1ELj4ELj4ENS_18Kernel_traits_baseILj3840ES2_fS2_fjLj128EEEEEEEvNS_9FwdParamsE,"aw",@nobits
	.sectionflags	@""
	.align	16
	.zero		1024


//--------------------- .nv.shared._ZN10layer_norm13ln_fwd_kernelINS_13Kernel_traitsI13__nv_bfloat16S2_S2_fjLj3840ELj1ELj1ELj4ELj4ENS_18Kernel_traits_baseILj3840ES2_S2_S2_fjLj128EEEEEEEvNS_9FwdParamsE --------------------------
	.section	.nv.shared._ZN10layer_norm13ln_fwd_kernelINS_13Kernel_traitsI13__nv_bfloat16S2_S2_fjLj3840ELj1ELj1ELj4ELj4ENS_18Kernel_traits_baseILj3840ES2_S2_S2_fjLj128EEEEEEEvNS_9FwdParamsE,"aw",@nobits
	.sectionflags	@""
	.align	16
	.zero		1024


//--------------------- .nv.shared._ZN10layer_norm13ln_fwd_kernelINS_13Kernel_traitsI6__halffS2_fjLj3840ELj1ELj1ELj4ELj4ENS_18Kernel_traits_baseILj3840ES2_fS2_fjLj128EEEEEEEvNS_9FwdParamsE --------------------------
	.section	.nv.shared._ZN10layer_norm13ln_fwd_kernelINS_13Kernel_traitsI6__halffS2_fjLj3840ELj1ELj1ELj4ELj4ENS_18Kernel_traits_baseILj3840ES2_fS2_fjLj128EEEEEEEvNS_9FwdParamsE,"aw",@nobits
	.sectionflags	@""
	.align	16
	.zero		1024


//--------------------- .nv.shared._ZN10layer_norm13ln_fwd_kernelINS_13Kernel_traitsI6__halfS2_S2_fjLj3840ELj1ELj1ELj4ELj4ENS_18Kernel_traits_baseILj3840ES2_S2_S2_fjLj128EEEEEEEvNS_9FwdParamsE --------------------------
	.section	.nv.shared._ZN10layer_norm13ln_fwd_kernelINS_13Kernel_traitsI6__halfS2_S2_fjLj3840ELj1ELj1ELj4ELj4ENS_18Kernel_traits_baseILj3840ES2_S2_S2_fjLj128EEEEEEEvNS_9FwdParamsE,"aw",@nobits
	.sectionflags	@""
	.align	16
	.zero		1024


//--------------------- .nv.shared._ZN10layer_norm13ln_fwd_kernelINS_13Kernel_traitsIffffjLj3840ELj1ELj1ELj4ELj4ENS_18Kernel_traits_baseILj3840EffffjLj128EEEEEEEvNS_9FwdParamsE --------------------------
	.section	.nv.shared._ZN10layer_norm13ln_fwd_kernelINS_13Kernel_traitsIffffjLj3840ELj1ELj1ELj4ELj4ENS_18Kernel_traits_baseILj3840EffffjLj128EEEEEEEvNS_9FwdParamsE,"aw",@nobits
	.sectionflags	@""
	.align	16
	.zero		1024


//--------------------- .nv.shared._ZN10layer_norm13ln_fwd_kernelINS_13Kernel_traitsI13__nv_bfloat16fS2_fjLj3072ELj1ELj1ELj4ELj16ENS_18Kernel_traits_baseILj3072ES2_fS2_fjLj128EEEEEEEvNS_9FwdParamsE --------------------------
	.section	.nv.shared._ZN10layer_norm13ln_fwd_kernelINS_13Kernel_traitsI13__nv_bfloat16fS2_fjLj3072ELj1ELj1ELj4ELj16ENS_18Kernel_traits_baseILj3072ES2_fS2_fjLj128EEEEEEEvNS_9FwdParamsE,"aw",@nobits
	.sectionflags	@""
	.align	16
	.zero		1024


//--------------------- .nv.shared._ZN10layer_norm13ln_fwd_kernelINS_13Kernel_traitsI13__nv_bfloat16S2_S2_fjLj3072ELj1ELj1ELj4ELj16ENS_18Kernel_traits_baseILj3072ES2_S2_S2_fjLj128EEEEEEEvNS_9FwdParamsE --------------------------
	.section	.nv.shared._ZN10layer_norm13ln_fwd_kernelINS_13Kernel_traitsI13__nv_bfloat16S2_S2_fjLj3072ELj1ELj1ELj4ELj16ENS_18Kernel_traits_baseILj3072ES2_S2_S2_fjLj128EEEEEEEvNS_9FwdParamsE,"aw",@nobits
	.sectionflags	@""
	.align	16
	.zero		1024


//--------------------- .nv.shared._ZN10layer_norm13ln_fwd_kernelINS_13Kernel_traitsI6__halffS2_fjLj3072ELj1ELj1ELj4ELj16ENS_18Kernel_traits_baseILj3072ES2_fS2_fjLj128EEEEEEEvNS_9FwdParamsE --------------------------
	.section	.nv.shared._ZN10layer_norm13ln_fwd_kernelINS_13Kernel_traitsI6__halffS2_fjLj3072ELj1ELj1ELj4ELj16ENS_18Kernel_traits_baseILj3072ES2_fS2_fjLj128EEEEEEEvNS_9FwdParamsE,"aw",@nobits
	.sectionflags	@""
	.align	16
	.zero		1024


//--------------------- .nv.shared._ZN10layer_norm13ln_fwd_kernelINS_13Kernel_traitsI6__halfS2_S2_fjLj3072ELj1ELj1ELj4ELj16ENS_18Kernel_traits_baseILj3072ES2_S2_S2_fjLj128EEEEEEEvNS_9FwdParamsE --------------------------
	.section	.nv.shared._ZN10layer_norm13ln_fwd_kernelINS_13Kernel_traitsI6__halfS2_S2_fjLj3072ELj1ELj1ELj4ELj16ENS_18Kernel_traits_baseILj3072ES2_S2_S2_fjLj128EEEEEEEvNS_9FwdParamsE,"aw",@nobits
	.sectionflags	@""
	.align	16
	.zero		1024


//--------------------- .nv.shared._ZN10layer_norm13ln_fwd_kernelINS_13Kernel_traitsIffffjLj3072ELj1ELj1ELj4ELj16ENS_18Kernel_traits_baseILj3072EffffjLj128EEEEEEEvNS_9FwdParamsE --------------------------
	.section	.nv.shared._ZN10layer_norm13ln_fwd_kernelINS_13Kernel_traitsIffffjLj3072ELj1ELj1ELj4ELj16ENS_18Kernel_traits_baseILj3072EffffjLj128EEEEEEEvNS_9FwdParamsE,"aw",@nobits
	.sectionflags	@""
	.align	16
	.zero		1024


//--------------------- .nv.shared._ZN10layer_norm13ln_fwd_kernelINS_13Kernel_traitsI13__nv_bfloat16fS2_fjLj2304ELj1ELj4ELj1ELj16ENS_18Kernel_traits_baseILj2304ES2_fS2_fjLj128EEEEEEEvNS_9FwdParamsE --------------------------
	.section	.nv.shared._ZN10layer_norm13ln_fwd_kernelINS_13Kernel_traitsI13__nv_bfloat16fS2_fjLj2304ELj1ELj4ELj1ELj16ENS_18Kernel_traits_baseILj2304ES2_fS2_fjLj128EEEEEEEvNS_9FwdParamsE,"aw",@nobits
	.sectionflags	@""
	.align	16
	.zero		1024


//--------------------- .nv.shared._ZN10layer_norm13ln_fwd_kernelINS_13Kernel_traitsI13__nv_bfloat16S2_S2_fjLj2304ELj1ELj4ELj1ELj16ENS_18Kernel_traits_baseILj2304ES2_S2_S2_fjLj128EEEEEEEvNS_9FwdParamsE --------------------------
	.section	.nv.shared._ZN10layer_norm13ln_fwd_kernelINS_13Kernel_traitsI13__nv_bfloat16S2_S2_fjLj2304ELj1ELj4ELj1ELj16ENS_18Kernel_traits_baseILj2304ES2_S2_S2_fjLj128EEEEEEEvNS_9FwdParamsE,"aw",@nobits
	.sectionflags	@""
	.align	16
	.zero		1024


//--------------------- .nv.shared._ZN10layer_norm13ln_fwd_kernelINS_13Kernel_traitsI6__halffS2_fjLj2304ELj1ELj4ELj1ELj16ENS_18Kernel_traits_baseILj2304ES2_fS2_fjLj128EEEEEEEvNS_9FwdParamsE --------------------------
	.section	.nv.shared._ZN10layer_norm13ln_fwd_kernelINS_13Kernel_traitsI6__halffS2_fjLj2304ELj1ELj4ELj1ELj16ENS_18Kernel_traits_baseILj2304ES2_fS2_fjLj128EEEEEEEvNS_9FwdParamsE,"aw",@nobits
	.sectionflags	@""
	.align	16
	.zero		1024


//--------------------- .nv.shared._ZN10layer_norm13ln_fwd_kernelINS_13Kernel_traitsI6__halfS2_S2_fjLj2304ELj1ELj4ELj1ELj16ENS_18Kernel_traits_baseILj2304ES2_S2_S2_fjLj128EEEEEEEvNS_9FwdParamsE --------------------------
	.section	.nv.shared._ZN10layer_norm13ln_fwd_kernelINS_13Kernel_traitsI6__halfS2_S2_fjLj2304ELj1ELj4ELj1ELj16ENS_18Kernel_traits_baseILj2304ES2_S2_S2_fjLj128EEEEEEEvNS_9FwdParamsE,"aw",@nobits
	.sectionflags	@""
	.align	16
	.zero		1024


//--------------------- .nv.shared._ZN10layer_norm13ln_fwd_kernelINS_13Kernel_traitsIffffjLj2304ELj1ELj4ELj1ELj16ENS_18Kernel_traits_baseILj2304EffffjLj128EEEEEEEvNS_9FwdParamsE --------------------------
	.section	.nv.shared._ZN10layer_norm13ln_fwd_kernelINS_13Kernel_traitsIffffjLj2304ELj1ELj4ELj1ELj16ENS_18Kernel_traits_baseILj2304EffffjLj128EEEEEEEvNS_9FwdParamsE,"aw",@nobits
	.sectionflags	@""
	.align	16
	.zero		1024


//--------------------- .nv.shared._ZN10layer_norm13ln_fwd_kernelINS_13Kernel_traitsI13__nv_bfloat16fS2_fjLj2048ELj1ELj4ELj1ELj16ENS_18Kernel_traits_baseILj2048ES2_fS2_fjLj128EEEEEEEvNS_9FwdParamsE --------------------------
	.section	.nv.shared._ZN10layer_norm13ln_fwd_kernelINS_13Kernel_traitsI13__nv_bfloat16fS2_fjLj2048ELj1ELj4ELj1ELj16ENS_18Kernel_traits_baseILj2048ES2_fS2_fjLj128EEEEEEEvNS_9FwdParamsE,"aw",@nobits
	.sectionflags	@""
	.align	16
	.zero		1024


//--------------------- .nv.shared._ZN10layer_norm13ln_fwd_kernelINS_13Kernel_traitsI13__nv_bfloat16S2_S2_fjLj2048ELj1ELj4ELj1ELj16ENS_18Kernel_traits_baseILj2048ES2_S2_S2_fjLj128EEEEEEEvNS_9FwdParamsE --------------------------
	.section	.nv.shared._ZN10layer_norm13ln_fwd_kernelINS_13Kernel_traitsI13__nv_bfloat16S2_S2_fjLj2048ELj1ELj4ELj1ELj16ENS_18Kernel_traits_baseILj2048ES2_S2_S2_fjLj128EEEEEEEvNS_9FwdParamsE,"aw",@nobits
	.sectionflags	@""
	.align	16
	.zero		1024


//--------------------- .nv.shared._ZN10layer_norm13ln_fwd_kernelINS_13Kernel_traitsI6__halffS2_fjLj2048ELj1ELj4ELj1ELj16ENS_18Kernel_traits_baseILj2048ES2_fS2_fjLj128EEEEEEEvNS_9FwdParamsE --------------------------
	.section	.nv.shared._ZN10layer_norm13ln_fwd_kernelINS_13Kernel_traitsI6__halffS2_fjLj2048ELj1ELj4ELj1ELj16ENS_18Kernel_traits_baseILj2048ES2_fS2_fjLj128EEEEEEEvNS_9FwdParamsE,"aw",@nobits
	.sectionflags	@""
	.align	16
	.zero		1024


//--------------------- .nv.shared._ZN10layer_norm13ln_fwd_kernelINS_13Kernel_traitsI6__halfS2_S2_fjLj2048ELj1ELj4ELj1ELj16ENS_18Kernel_traits_baseILj2048ES2_S2_S2_fjLj128EEEEEEEvNS_9FwdParamsE --------------------------
	.section	.nv.shared._ZN10layer_norm13ln_fwd_kernelINS_13Kernel_traitsI6__halfS2_S2_fjLj2048ELj1ELj4ELj1ELj16ENS_18Kernel_traits_baseILj2048ES2_S2_S2_fjLj128EEEEEEEvNS_9FwdParamsE,"aw",@nobits
	.sectionflags	@""
	.align	16
	.zero		1024


//--------------------- .nv.shared._ZN10layer_norm13ln_fwd_kernelINS_13Kernel_traitsIffffjLj2048ELj1ELj4ELj1ELj16ENS_18Kernel_traits_baseILj2048EffffjLj128EEEEEEEvNS_9FwdParamsE --------------------------
	.section	.nv.shared._ZN10layer_norm13ln_fwd_kernelINS_13Kernel_traitsIffffjLj2048ELj1ELj4ELj1ELj16ENS_18Kernel_traits_baseILj2048EffffjLj128EEEEEEEvNS_9FwdParamsE,"aw",@nobits
	.sectionflags	@""
	.align	16
	.zero		1024


//--------------------- .nv.shared._ZN10layer_norm13ln_fwd_kernelINS_13Kernel_traitsI13__nv_bfloat16fS2_fjLj1536ELj1ELj4ELj1ELj16ENS_18Kernel_traits_baseILj1536ES2_fS2_fjLj128EEEEEEEvNS_9FwdParamsE --------------------------
	.section	.nv.shared._ZN10layer_norm13ln_fwd_kernelINS_13Kernel_traitsI13__nv_bfloat16fS2_fjLj1536ELj1ELj4ELj1ELj16ENS_18Kernel_traits_baseILj1536ES2_fS2_fjLj128EEEEEEEvNS_9FwdParamsE,"aw",@nobits
	.sectionflags	@""
	.align	16
	.zero		1024


//--------------------- .nv.shared._ZN10layer_norm13ln_fwd_kernelINS_13Kernel_traitsI13__nv_bfloat16S2_S2_fjLj1536ELj1ELj4ELj1ELj16ENS_18Kernel_traits_baseILj1536ES2_S2_S2_fjLj128EEEEEEEvNS_9FwdParamsE --------------------------
	.section	.nv.shared._ZN10layer_norm13ln_fwd_kernelINS_13Kernel_traitsI13__nv_bfloat16S2_S2_fjLj1536ELj1ELj4ELj1ELj16ENS_18Kernel_traits_baseILj1536ES2_S2_S2_fjLj128EEEEEEEvNS_9FwdParamsE,"aw",@nobits
	.sectionflags	@""
	.align	16
	.zero		1024


//--------------------- .nv.shared._ZN10layer_norm13ln_fwd_kernelINS_13Kernel_traitsI6__halffS2_fjLj1536ELj1ELj4ELj1ELj16ENS_18Kernel_traits_baseILj1536ES2_fS2_fjLj128EEEEEEEvNS_9FwdParamsE --------------------------
	.section	.nv.shared._ZN10layer_norm13ln_fwd_kernelINS_13Kernel_traitsI6__halffS2_fjLj1536ELj1ELj4ELj1ELj16ENS_18Kernel_traits_baseILj1536ES2_fS2_fjLj128EEEEEEEvNS_9FwdParamsE,"aw",@nobits
	.sectionflags	@""
	.align	16
	.zero		1024


//--------------------- .nv.shared._ZN10layer_norm13ln_fwd_kernelINS_13Kernel_traitsI6__halfS2_S2_fjLj1536ELj1ELj4ELj1ELj16ENS_18Kernel_traits_baseILj1536ES2_S2_S2_fjLj128EEEEEEEvNS_9FwdParamsE --------------------------
	.section	.nv.shared._ZN10layer_norm13ln_fwd_kernelINS_13Kernel_traitsI6__halfS2_S2_fjLj1536ELj1ELj4ELj1ELj16ENS_18Kernel_traits_baseILj1536ES2_S2_S2_fjLj128EEEEEEEvNS_9FwdParamsE,"aw",@nobits
	.sectionflags	@""
	.align	16
	.zero		1024


//--------------------- .nv.shared._ZN10layer_norm13ln_fwd_kernelINS_13Kernel_traitsIffffjLj1536ELj1ELj4ELj1ELj16ENS_18Kernel_traits_baseILj1536EffffjLj128EEEEEEEvNS_9FwdParamsE --------------------------
	.section	.nv.shared._ZN10layer_norm13ln_fwd_kernelINS_13Kernel_traitsIffffjLj1536ELj1ELj4ELj1ELj16ENS_18Kernel_traits_baseILj1536EffffjLj128EEEEEEEvNS_9FwdParamsE,"aw",@nobits
	.sectionflags	@""
	.align	16
	.zero		1024


//--------------------- .nv.shared._ZN10layer_norm13ln_fwd_kernelINS_13Kernel_traitsI13__nv_bfloat16fS2_fjLj1024ELj1ELj4ELj1ELj16ENS_18Kernel_traits_baseILj1024ES2_fS2_fjLj128EEEEEEEvNS_9FwdParamsE --------------------------
	.section	.nv.shared._ZN10layer_norm13ln_fwd_kernelINS_13Kernel_traitsI13__nv_bfloat16fS2_fjLj1024ELj1ELj4ELj1ELj16ENS_18Kernel_traits_baseILj1024ES2_fS2_fjLj128EEEEEEEvNS_9FwdParamsE,"aw",@nobits
	.sectionflags	@""
	.align	16
	.zero		1024


//--------------------- .nv.shared._ZN10layer_norm13ln_fwd_kernelINS_13Kernel_traitsI13__nv_bfloat16S2_S2_fjLj1024ELj1ELj4ELj1ELj16ENS_18Kernel_traits_baseILj1024ES2_S2_S2_fjLj128EEEEEEEvNS_9FwdParamsE --------------------------
	.section	.nv.shared._ZN10layer_norm13ln_fwd_kernelINS_13Kernel_traitsI13__nv_bfloat16S2_S2_fjLj1024ELj1ELj4ELj1ELj16ENS_18Kernel_traits_baseILj1024ES2_S2_S2_fjLj128EEEEEEEvNS_9FwdParamsE,"aw",@nobits
	.sectionflags	@""
	.align	16
	.zero		1024


//--------------------- .nv.shared._ZN10layer_norm13ln_fwd_kernelINS_13Kernel_traitsI6__halffS2_fjLj1024ELj1ELj4ELj1ELj16ENS_18Kernel_traits_baseILj1024ES2_fS2_fjLj128EEEEEEEvNS_9FwdParamsE --------------------------
	.section	.nv.shared._ZN10layer_norm13ln_fwd_kernelINS_13Kernel_traitsI6__halffS2_fjLj1024ELj1ELj4ELj1ELj16ENS_18Kernel_traits_baseILj1024ES2_fS2_fjLj128EEEEEEEvNS_9FwdParamsE,"aw",@nobits
	.sectionflags	@""
	.align	16
	.zero		1024


//--------------------- .nv.shared._ZN10layer_norm13ln_fwd_kernelINS_13Kernel_traitsI6__halfS2_S2_fjLj1024ELj1ELj4ELj1ELj16ENS_18Kernel_traits_baseILj1024ES2_S2_S2_fjLj128EEEEEEEvNS_9FwdParamsE --------------------------
	.section	.nv.shared._ZN10layer_norm13ln_fwd_kernelINS_13Kernel_traitsI6__halfS2_S2_fjLj1024ELj1ELj4ELj1ELj16ENS_18Kernel_traits_baseILj1024ES2_S2_S2_fjLj128EEEEEEEvNS_9FwdParamsE,"aw",@nobits
	.sectionflags	@""
	.align	16
	.zero		1024


//--------------------- .nv.shared._ZN10layer_norm13ln_fwd_kernelINS_13Kernel_traitsIffffjLj1024ELj1ELj4ELj1ELj16ENS_18Kernel_traits_baseILj1024EffffjLj128EEEEEEEvNS_9FwdParamsE --------------------------
	.section	.nv.shared._ZN10layer_norm13ln_fwd_kernelINS_13Kernel_traitsIffffjLj1024ELj1ELj4ELj1ELj16ENS_18Kernel_traits_baseILj1024EffffjLj128EEEEEEEvNS_9FwdParamsE,"aw",@nobits
	.sectionflags	@""
	.align	16
	.zero		1024


//--------------------- .nv.shared._ZN10layer_norm13ln_fwd_kernelINS_13Kernel_traitsI13__nv_bfloat16fS2_fjLj768ELj1ELj4ELj1ELj16ENS_18Kernel_traits_baseILj768ES2_fS2_fjLj128EEEEEEEvNS_9FwdParamsE --------------------------
	.section	.nv.shared._ZN10layer_norm13ln_fwd_kernelINS_13Kernel_traitsI13__nv_bfloat16fS2_fjLj768ELj1ELj4ELj1ELj16ENS_18Kernel_traits_baseILj768ES2_fS2_fjLj128EEEEEEEvNS_9FwdParamsE,"aw",@nobits
	.sectionflags	@""
	.align	16
	.zero		1024


//--------------------- .nv.shared._ZN10layer_norm13ln_fwd_kernelINS_13Kernel_traitsI13__nv_bfloat16S2_S2_fjLj768ELj1ELj4ELj1ELj16ENS_18Kernel_traits_baseILj768ES2_S2_S2_fjLj128EEEEEEEvNS_9FwdParamsE --------------------------
	.section	.nv.shared._ZN10layer_norm13ln_fwd_kernelINS_13Kernel_traitsI13__nv_bfloat16S2_S2_fjLj768ELj1ELj4ELj1ELj16ENS_18Kernel_traits_baseILj768ES2_S2_S2_fjLj128EEEEEEEvNS_9FwdParamsE,"aw",@nobits
	.sectionflags	@""
	.align	16
	.zero		1024


//--------------------- .nv.shared._ZN10layer_norm13ln_fwd_kernelINS_13Kernel_traitsI6__halffS2_fjLj768ELj1ELj4ELj1ELj16ENS_18Kernel_traits_baseILj768ES2_fS2_fjLj128EEEEEEEvNS_9FwdParamsE --------------------------
	.section	.nv.shared._ZN10layer_norm13ln_fwd_kernelINS_13Kernel_traitsI6__halffS2_fjLj768ELj1ELj4ELj1ELj16ENS_18Kernel_traits_baseILj768ES2_fS2_fjLj128EEEEEEEvNS_9FwdParamsE,"aw",@nobits
	.sectionflags	@""
	.align	16
	.zero		1024


//--------------------- .nv.shared._ZN10layer_norm13ln_fwd_kernelINS_13Kernel_traitsI6__halfS2_S2_fjLj768ELj1ELj4ELj1ELj16ENS_18Kernel_traits_baseILj768ES2_S2_S2_fjLj128EEEEEEEvNS_9FwdParamsE --------------------------
	.section	.nv.shared._ZN10layer_norm13ln_fwd_kernelINS_13Kernel_traitsI6__halfS2_S2_fjLj768ELj1ELj4ELj1ELj16ENS_18Kernel_traits_baseILj768ES2_S2_S2_fjLj128EEEEEEEvNS_9FwdParamsE,"aw",@nobits
	.sectionflags	@""
	.align	16
	.zero		1024


//--------------------- .nv.shared._ZN10layer_norm13ln_fwd_kernelINS_13Kernel_traitsIffffjLj768ELj1ELj4ELj1ELj16ENS_18Kernel_traits_baseILj768EffffjLj128EEEEEEEvNS_9FwdParamsE --------------------------
	.section	.nv.shared._ZN10layer_norm13ln_fwd_kernelINS_13Kernel_traitsIffffjLj768ELj1ELj4ELj1ELj16ENS_18Kernel_traits_baseILj768EffffjLj128EEEEEEEvNS_9FwdParamsE,"aw",@nobits
	.sectionflags	@""
	.align	16
	.zero		1024


//--------------------- .nv.constant0._ZN10layer_norm13ln_fwd_kernelINS_13Kernel_traitsI13__nv_bfloat16fS2_fjLj65536ELj8ELj1ELj4ELj16ENS_18Kernel_traits_baseILj65536ES2_fS2_fjLj128EEEEEEEvNS_9FwdParamsE --------------------------
	.section	.nv.constant0._ZN10layer_norm13ln_fwd_kernelINS_13Kernel_traitsI13__nv_bfloat16fS2_fjLj65536ELj8ELj1ELj4ELj16ENS_18Kernel_traits_baseILj65536ES2_fS2_fjLj128EEEEEEEvNS_9FwdParamsE,"a",@progbits
	.sectionflags	@""
	.align	4
.nv.constant0._ZN10layer_norm13ln_fwd_kernelINS_13Kernel_traitsI13__nv_bfloat16fS2_fjLj65536ELj8ELj1ELj4ELj16ENS_18Kernel_traits_baseILj65536ES2_fS2_fjLj128EEEEEEEvNS_9FwdParamsE:
	.zero		984


//--------------------- .nv.constant0._ZN10layer_norm13ln_fwd_kernelINS_13Kernel_traitsI13__nv_bfloat16S2_S2_fjLj65536ELj8ELj1ELj4ELj16ENS_18Kernel_traits_baseILj65536ES2_S2_S2_fjLj128EEEEEEEvNS_9FwdParamsE --------------------------
	.section	.nv.constant0._ZN10layer_norm13ln_fwd_kernelINS_13Kernel_traitsI13__nv_bfloat16S2_S2_fjLj65536ELj8ELj1ELj4ELj16ENS_18Kernel_traits_baseILj65536ES2_S2_S2_fjLj128EEEEEEEvNS_9FwdParamsE,"a",@progbits
	.sectionflags	@""
	.align	4
.nv.constant0._ZN10layer_norm13ln_fwd_kernelINS_13Kernel_traitsI13__nv_bfloat16S2_S2_fjLj65536ELj8ELj1ELj4ELj16ENS_18Kernel_traits_baseILj65536ES2_S2_S2_fjLj128EEEEEEEvNS_9FwdParamsE:
	.zero		984


//--------------------- .nv.constant0._ZN10layer_norm13ln_fwd_kernelINS_13Kernel_traitsI6__halffS2_fjLj65536ELj8ELj1ELj4ELj16ENS_18Kernel_traits_baseILj65536ES2_fS2_fjLj128EEEEEEEvNS_9FwdParamsE --------------------------
	.section	.nv.constant0._ZN10layer_norm13ln_fwd_kernelINS_13Kernel_traitsI6__halffS2_fjLj65536ELj8ELj1ELj4ELj16ENS_18Kernel_traits_baseILj65536ES2_fS2_fjLj128EEEEEEEvNS_9FwdParamsE,"a",@progbits
	.sectionflags	@""
	.align	4
.nv.constant0._ZN10layer_norm13ln_fwd_kernelINS_13Kernel_traitsI6__halffS2_fjLj65536ELj8ELj1ELj4ELj16ENS_18Kernel_traits_baseILj65536ES2_fS2_fjLj128EEEEEEEvNS_9FwdParamsE:
	.zero		984


//--------------------- .nv.constant0._ZN10layer_norm13ln_fwd_kernelINS_13Kernel_traitsI6__halfS2_S2_fjLj65536ELj8ELj1ELj4ELj16ENS_18Kernel_traits_baseILj65536ES2_S2_S2_fjLj128EEEEEEEvNS_9FwdParamsE --------------------------
	.section	.nv.constant0._ZN10layer_norm13ln_fwd_kernelINS_13Kernel_traitsI6__halfS2_S2_fjLj65536ELj8ELj1ELj4ELj16ENS_18Kernel_traits_baseILj65536ES2_S2_S2_fjLj128EEEEEEEvNS_9FwdParamsE,"a",@progbits
	.sectionflags	@""
	.align	4
.nv.constant0._ZN10layer_norm13ln_fwd_kernelINS_13Kernel_traitsI6__halfS2_S2_fjLj65536ELj8ELj1ELj4ELj16ENS_18Kernel_traits_baseILj65536ES2_S2_S2_fjLj128EEEEEEEvNS_9FwdParamsE:
	.zero		984


//--------------------- .nv.constant0._ZN10layer_norm13ln_fwd_kernelINS_13Kernel_traitsIffffjLj65536ELj8ELj1ELj4ELj16ENS_18Kernel_traits_baseILj65536EffffjLj128EEEEEEEvNS_9FwdParamsE --------------------------
	.section	.nv.constant0._ZN10layer_norm13ln_fwd_kernelINS_13Kernel_traitsIffffjLj65536ELj8ELj1ELj4ELj16ENS_18Kernel_traits_baseILj65536EffffjLj128EEEEEEEvNS_9FwdParamsE,"a",@progbits
	.sectionflags	@""
	.align	4
.nv.constant0._ZN10layer_norm13ln_fwd_kernelINS_13Kernel_traitsIffffjLj65536ELj8ELj1ELj4ELj16ENS_18Kernel_traits_baseILj65536EffffjLj128EEEEEEEvNS_9FwdParamsE:
	.zero		984


//--------------------- .nv.constant0._ZN10layer_norm13ln_fwd_kernelINS_13Kernel_traitsI13__nv_bfloat16fS2_fjLj49152ELj4ELj1ELj4ELj16ENS_18Kernel_traits_baseILj49152ES2_fS2_fjLj128EEEEEEEvNS_9FwdParamsE --------------------------
	.section	.nv.constant0._ZN10layer_norm13ln_fwd_kernelINS_13Kernel_traitsI13__nv_bfloat16fS2_fjLj49152ELj4ELj1ELj4ELj16ENS_18Kernel_traits_baseILj49152ES2_fS2_fjLj128EEEEEEEvNS_9FwdParamsE,"a",@progbits
	.sectionflags	@""
	.align	4
.nv.constant0._ZN10layer_norm13ln_fwd_kernelINS_13Kernel_traitsI13__nv_bfloat16fS2_fjLj49152ELj4ELj1ELj4ELj16ENS_18Kernel_traits_baseILj49152ES2_fS2_fjLj128EEEEEEEvNS_9FwdParamsE:
	.zero		984


//--------------------- .nv.constant0._ZN10layer_norm13ln_fwd_kernelINS_13Kernel_traitsI13__nv_bfloat16S2_S2_fjLj49152ELj4ELj1ELj4ELj16ENS_18Kernel_traits_baseILj49152ES2_S2_S2_fjLj128EEEEEEEvNS_9FwdParamsE --------------------------
	.section	.nv.constant0._ZN10layer_norm13ln_fwd_kernelINS_13Kernel_traitsI13__nv_bfloat16S2_S2_fjLj49152ELj4ELj1ELj4ELj16ENS_18Kernel_traits_baseILj49152ES2_S2_S2_fjLj128EEEEEEEvNS_9FwdParamsE,"a",@progbits
	.sectionflags	@""
	.align	4
.nv.constant0._ZN10layer_norm13ln_fwd_kernelINS_13Kernel_traitsI13__nv_bfloat16S2_S2_fjLj49152ELj4ELj1ELj4ELj16ENS_18Kernel_traits_baseILj49152ES2_S2_S2_fjLj128EEEEEEEvNS_9FwdParamsE:
	.zero		984


//--------------------- .nv.constant0._ZN10layer_norm13ln_fwd_kernelINS_13Kernel_traitsI6__halffS2_fjLj49152ELj4ELj1ELj4ELj16ENS_18Kernel_traits_baseILj49152ES2_fS2_fjLj128EEEEEEEvNS_9FwdParamsE --------------------------
	.section	.nv.constant0._ZN10layer_norm13ln_fwd_kernelINS_13Kernel_traitsI6__halffS2_fjLj49152ELj4ELj1ELj4ELj16ENS_18Kernel_traits_baseILj49152ES2_fS2_fjLj128EEEEEEEvNS_9FwdParamsE,"a",@progbits
	.sectionflags	@""
	.align	4
.nv.constant0._ZN10layer_norm13ln_fwd_kernelINS_13Kernel_traitsI6__halffS2_fjLj49152ELj4ELj1ELj4ELj16ENS_18Kernel_traits_baseILj49152ES2_fS2_fjLj128EEEEEEEvNS_9FwdParamsE:
	.zero		984


//--------------------- .nv.constant0._ZN10layer_norm13ln_fwd_kernelINS_13Kernel_traitsI6__halfS2_S2_fjLj49152ELj4ELj1ELj4ELj16ENS_18Kernel_traits_baseILj49152ES2_S2_S2_fjLj128EEEEEEEvNS_9FwdParamsE --------------------------
	.section	.nv.constant0._ZN10layer_norm13ln_fwd_kernelINS_13Kernel_traitsI6__halfS2_S2_fjLj49152ELj4ELj1ELj4ELj16ENS_18Kernel_traits_baseILj49152ES2_S2_S2_fjLj128EEEEEEEvNS_9FwdParamsE,"a",@progbits
	.sectionflags	@""
	.align	4
.nv.constant0._ZN10layer_norm13ln_fwd_kernelINS_13Kernel_traitsI6__halfS2_S2_fjLj49152ELj4ELj1ELj4ELj16ENS_18Kernel_traits_baseILj49152ES2_S2_S2_fjLj128EEEEEEEvNS_9FwdParamsE:
	.zero		984


//--------------------- .nv.constant0._ZN10layer_norm13ln_fwd_kernelINS_13Kernel_traitsIffffjLj49152ELj8ELj1ELj4ELj16ENS_18Kernel_traits_baseILj49152EffffjLj128EEEEEEEvNS_9FwdParamsE --------------------------
	.section	.nv.constant0._ZN10layer_norm13ln_fwd_kernelINS_13Kernel_traitsIffffjLj49152ELj8ELj1ELj4ELj16ENS_18Kernel_traits_baseILj49152EffffjLj128EEEEEEEvNS_9FwdParamsE,"a",@progbits
	.sectionflags	@""
	.align	4
.nv.constant0._ZN10layer_norm13ln_fwd_kernelINS_13Kernel_traitsIffffjLj49152ELj8ELj1ELj4ELj16ENS_18Kernel_traits_baseILj49152EffffjLj128EEEEEEEvNS_9FwdParamsE:
	.zero		984


//--------------------- .nv.constant0._ZN10layer_norm13ln_fwd_kernelINS_13Kernel_traitsI13__nv_bfloat16fS2_fjLj40960ELj4ELj1ELj4ELj16ENS_18Kernel_traits_baseILj40960ES2_fS2_fjLj128EEEEEEEvNS_9FwdParamsE --------------------------
	.section	.nv.constant0._ZN10layer_norm13ln_fwd_kernelINS_13Kernel_traitsI13__nv_bfloat16fS2_fjLj40960ELj4ELj1ELj4ELj16ENS_18Kernel_traits_baseILj40960ES2_fS2_fjLj128EEEEEEEvNS_9FwdParamsE,"a",@progbits
	.sectionflags	@""
	.align	4
.nv.constant0._ZN10layer_norm13ln_fwd_kernelINS_13Kernel_traitsI13__nv_bfloat16fS2_fjLj40960ELj4ELj1ELj4ELj16ENS_18Kernel_traits_baseILj40960ES2_fS2_fjLj128EEEEEEEvNS_9FwdParamsE:
	.zero		984


//--------------------- .nv.constant0._ZN10layer_norm13ln_fwd_kernelINS_13Kernel_traitsI13__nv_bfloat16S2_S2_fjLj40960ELj4ELj1ELj4ELj16ENS_18Kernel_traits_baseILj40960ES2_S2_S2_fjLj128EEEEEEEvNS_9FwdParamsE --------------------------
	.section	.nv.constant0._ZN10layer_norm13ln_fwd_kernelINS_13Kernel_traitsI13__nv_bfloat16S2_S2_fjLj40960ELj4ELj1ELj4ELj16ENS_18Kernel_traits_baseILj40960ES2_S2_S2_fjLj128EEEEEEEvNS_9FwdParamsE,"a",@progbits
	.sectionflags	@""
	.align	4
.nv.constant0._ZN10layer_norm13ln_fwd_kernelINS_13Kernel_traitsI13__nv_bfloat16S2_S2_fjLj40960ELj4ELj1ELj4ELj16ENS_18Kernel_traits_baseILj40960ES2_S2_S2_fjLj128EEEEEEEvNS_9FwdParamsE:
	.zero		984


//--------------------- .nv.constant0._ZN10layer_norm13ln_fwd_kernelINS_13Kernel_traitsI6__halffS2_fjLj40960ELj4ELj1ELj4ELj16ENS_18Kernel_traits_baseILj40960ES2_fS2_fjLj128EEEEEEEvNS_9FwdParamsE --------------------------
	.section	.nv.constant0._ZN10layer_norm13ln_fwd_kernelINS_13Kernel_traitsI6__halffS2_fjLj40960ELj4ELj1ELj4ELj16ENS_18Kernel_traits_baseILj40960ES2_fS2_fjLj128EEEEEEEvNS_9FwdParamsE,"a",@progbits
	.sectionflags	@""
	.align	4
.nv.constant0._ZN10layer_norm13ln_fwd_kernelINS_13Kernel_traitsI6__halffS2_fjLj40960ELj4ELj1ELj4ELj16ENS_18Kernel_traits_baseILj40960ES2_fS2_fjLj128EEEEEEEvNS_9FwdParamsE:
	.zero		984


//--------------------- .nv.constant0._ZN10layer_norm13ln_fwd_kernelINS_13Kernel_traitsI6__halfS2_S2_fjLj40960ELj4ELj1ELj4ELj16ENS_18Kernel_traits_baseILj40960ES2_S2_S2_fjLj128EEEEEEEvNS_9FwdParamsE --------------------------
	.section	.nv.constant0._ZN10layer_norm13ln_fwd_kernelINS_13Kernel_traitsI6__halfS2_S2_fjLj40960ELj4ELj1ELj4ELj16ENS_18Kernel_traits_baseILj40960ES2_S2_S2_fjLj128EEEEEEEvNS_9FwdParamsE,"a",@progbits
	.sectionflags	@""
	.align	4
.nv.constant0._ZN10layer_norm13ln_fwd_kernelINS_13Kernel_traitsI6__halfS2_S2_fjLj40960ELj4ELj1ELj4ELj16ENS_18Kernel_traits_baseILj40960ES2_S2_S2_fjLj128EEEEEEEvNS_9FwdParamsE:
	.zero		984


//--------------------- .nv.constant0._ZN10layer_norm13ln_fwd_kernelINS_13Kernel_traitsIffffjLj40960ELj4ELj1ELj4ELj16ENS_18Kernel_traits_baseILj40960EffffjLj128EEEEEEEvNS_9FwdParamsE --------------------------
	.section	.nv.constant0._ZN10layer_norm13ln_fwd_kernelINS_13Kernel_traitsIffffjLj40960ELj4ELj1ELj4ELj16ENS_18Kernel_traits_baseILj40960EffffjLj128EEEEEEEvNS_9FwdParamsE,"a",@progbits
	.sectionflags	@""
	.align	4
.nv.constant0._ZN10layer_norm13ln_fwd_kernelINS_13Kernel_traitsIffffjLj40960ELj4ELj1ELj4ELj16ENS_18Kernel_traits_baseILj40960EffffjLj128EEEEEEEvNS_9FwdParamsE:
	.zero		984


//--------------------- .nv.constant0._ZN10layer_norm13ln_fwd_kernelINS_13Kernel_traitsI13__nv_bfloat16fS2_fjLj32768ELj4ELj1ELj4ELj16ENS_18Kernel_traits_baseILj32768ES2_fS2_fjLj128EEEEEEEvNS_9FwdParamsE --------------------------
	.section	.nv.constant0._ZN10layer_norm13ln_fwd_kernelINS_13Kernel_traitsI13__nv_bfloat16fS2_fjLj32768ELj4ELj1ELj4ELj16ENS_18Kernel_traits_baseILj32768ES2_fS2_fjLj128EEEEEEEvNS_9FwdParamsE,"a",@progbits
	.sectionflags	@""
	.align	4
.nv.constant0._ZN10layer_norm13ln_fwd_kernelINS_13Kernel_traitsI13__nv_bfloat16fS2_fjLj32768ELj4ELj1ELj4ELj16ENS_18Kernel_traits_baseILj32768ES2_fS2_fjLj128EEEEEEEvNS_9FwdParamsE:
	.zero		984


//--------------------- .nv.constant0._ZN10layer_norm13ln_fwd_kernelINS_13Kernel_traitsI13__nv_bfloat16S2_S2_fjLj32768ELj4ELj1ELj4ELj16ENS_18Kernel_traits_baseILj32768ES2_S2_S2_fjLj128EEEEEEEvNS_9FwdParamsE --------------------------
	.section	.nv.constant0._ZN10layer_norm13ln_fwd_kernelINS_13Kernel_traitsI13__nv_bfloat16S2_S2_fjLj32768ELj4ELj1ELj4ELj16ENS_18Kernel_traits_baseILj32768ES2_S2_S2_fjLj128EEEEEEEvNS_9FwdParamsE,"a",@progbits
	.sectionflags	@""
	.align	4
.nv.constant0._ZN10layer_norm13ln_fwd_kernelINS_13Kernel_traitsI13__nv_bfloat16S2_S2_fjLj32768ELj4ELj1ELj4ELj16ENS_18Kernel_traits_baseILj32768ES2_S2_S2_fjLj128EEEEEEEvNS_9FwdParamsE:
	.zero		984


//--------------------- .nv.constant0._ZN10layer_norm13ln_fwd_kernelINS_13Kernel_traitsI6__halffS2_fjLj32768ELj4ELj1ELj4ELj16ENS_18Kernel_traits_baseILj32768ES2_fS2_fjLj128EEEEEEEvNS_9FwdParamsE --------------------------
	.section	.nv.constant0._ZN10layer_norm13ln_fwd_kernelINS_13Kernel_traitsI6__halffS2_fjLj32768ELj4ELj1ELj4ELj16ENS_18Kernel_traits_baseILj32768ES2_fS2_fjLj128EEEEEEEvNS_9FwdParamsE,"a",@progbits
	.sectionflags	@""
	.align	4
.nv.constant0._ZN10layer_norm13ln_fwd_kernelINS_13Kernel_traitsI6__halffS2_fjLj32768ELj4ELj1ELj4ELj16ENS_18Kernel_traits_baseILj32768ES2_fS2_fjLj128EEEEEEEvNS_9FwdParamsE:
	.zero		984


//--------------------- .nv.constant0._ZN10layer_norm13ln_fwd_kernelINS_13Kernel_traitsI6__halfS2_S2_fjLj32768ELj4ELj1ELj4ELj16ENS_18Kernel_traits_baseILj32768ES2_S2_S2_fjLj128EEEEEEEvNS_9FwdParamsE --------------------------
	.section	.nv.constant0._ZN10layer_norm13ln_fwd_kernelINS_13Kernel_traitsI6__halfS2_S2_fjLj32768ELj4ELj1ELj4ELj16ENS_18Kernel_traits_baseILj32768ES2_S2_S2_fjLj128EEEEEEEvNS_9FwdParamsE,"a",@progbits
	.sectionflags	@""
	.align	4
.nv.constant0._ZN10layer_norm13ln_fwd_kernelINS_13Kernel_traitsI6__halfS2_S2_fjLj32768ELj4ELj1ELj4ELj16ENS_18Kernel_traits_baseILj32768ES2_S2_S2_fjLj128EEEEEEEvNS_9FwdParamsE:
	.zero		984


//--------------------- .nv.constant0._ZN10layer_norm13ln_fwd_kernelINS_13Kernel_traitsIffffjLj32768ELj4ELj1ELj4ELj16ENS_18Kernel_traits_baseILj32768EffffjLj128EEEEEEEvNS_9FwdParamsE --------------------------
	.section	.nv.constant0._ZN10layer_norm13ln_fwd_kernelINS_13Kernel_traitsIffffjLj32768ELj4ELj1ELj4ELj16ENS_18Kernel_traits_baseILj32768EffffjLj128EEEEEEEvNS_9FwdParamsE,"a",@progbits
	.sectionflags	@""
	.align	4
.nv.constant0._ZN10layer_norm13ln_fwd_kernelINS_13Kernel_traitsIffffjLj32768ELj4ELj1ELj4ELj16ENS_18Kernel_traits_baseILj32768EffffjLj128EEEEEEEvNS_9FwdParamsE:
	.zero		984


//--------------------- .nv.constant0._ZN10layer_norm13ln_fwd_kernelINS_13Kernel_traitsI13__nv_bfloat16fS2_fjLj30720ELj4ELj1ELj4ELj4ENS_18Kernel_traits_baseILj30720ES2_fS2_fjLj128EEEEEEEvNS_9FwdParamsE --------------------------
	.section	.nv.constant0._ZN10layer_norm13ln_fwd_kernelINS_13Kernel_traitsI13__nv_bfloat16fS2_fjLj30720ELj4ELj1ELj4ELj4ENS_18Kernel_traits_baseILj30720ES2_fS2_fjLj128EEEEEEEvNS_9FwdParamsE,"a",@progbits
	.sectionflags	@""
	.align	4
.nv.constant0._ZN10layer_norm13ln_fwd_kernelINS_13Kernel_traitsI13__nv_bfloat16fS2_fjLj30720ELj4ELj1ELj4ELj4ENS_18Kernel_traits_baseILj30720ES2_fS2_fjLj128EEEEEEEvNS_9FwdParamsE:
	.zero		984


//--------------------- .nv.constant0._ZN10layer_norm13ln_fwd_kernelINS_13Kernel_traitsI13__nv_bfloat16S2_S2_fjLj30720ELj4ELj1ELj4ELj4ENS_18Kernel_traits_baseILj30720ES2_S2_S2_fjLj128EEEEEEEvNS_9FwdParamsE --------------------------
	.section	.nv.constant0._ZN10layer_norm13ln_fwd_kernelINS_13Kernel_traitsI13__nv_bfloat16S2_S2_fjLj30720ELj4ELj1ELj4ELj4ENS_18Kernel_traits_baseILj30720ES2_S2_S2_fjLj128EEEEEEEvNS_9FwdParamsE,"a",@progbits
	.sectionflags	@""
	.align	4
.nv.constant0._ZN10layer_norm13ln_fwd_kernelINS_13Kernel_traitsI13__nv_bfloat16S2_S2_fjLj30720ELj4ELj1ELj4ELj4ENS_18Kernel_traits_baseILj30720ES2_S2_S2_fjLj128EEEEEEEvNS_9FwdParamsE:
	.zero		984


//--------------------- .nv.constant0._ZN10layer_norm13ln_fwd_kernelINS_13Kernel_traitsI6__halffS2_fjLj30720ELj4ELj1ELj4ELj4ENS_18Kernel_traits_baseILj30720ES2_fS2_fjLj128EEEEEEEvNS_9FwdParamsE --------------------------
	.section	.nv.constant0._ZN10layer_norm13ln_fwd_kernelINS_13Kernel_traitsI6__halffS2_fjLj30720ELj4ELj1ELj4ELj4ENS_18Kernel_traits_baseILj30720ES2_fS2_fjLj128EEEEEEEvNS_9FwdParamsE,"a",@progbits
	.sectionflags	@""
	.align	4
.nv.constant0._ZN10layer_norm13ln_fwd_kernelINS_13Kernel_traitsI6__halffS2_fjLj30720ELj4ELj1ELj4ELj4ENS_18Kernel_traits_baseILj30720ES2_fS2_fjLj128EEEEEEEvNS_9FwdParamsE:
	.zero		984


//--------------------- .nv.constant0._ZN10layer_norm13ln_fwd_kernelINS_13Kernel_traitsI6__halfS2_S2_fjLj30720ELj4ELj1ELj4ELj4ENS_18Kernel_traits_baseILj30720ES2_S2_S2_fjLj128EEEEEEEvNS_9FwdParamsE --------------------------
	.section	.nv.constant0._ZN10layer_norm13ln_fwd_kernelINS_13Kernel_traitsI6__halfS2_S2_fjLj30720ELj4ELj1ELj4ELj4ENS_18Kernel_traits_baseILj30720ES2_S2_S2_fjLj128EEEEEEEvNS_9FwdParamsE,"a",@progbits
	.sectionflags	@""
	.align	4
.nv.constant0._ZN10layer_norm13ln_fwd_kernelINS_13Kernel_traitsI6__halfS2_S2_fjLj30720ELj4ELj1ELj4ELj4ENS_18Kernel_traits_baseILj30720ES2_S2_S2_fjLj128EEEEEEEvNS_9FwdParamsE:
	.zero		984


//--------------------- .nv.constant0._ZN10layer_norm13ln_fwd_kernelINS_13Kernel_traitsIffffjLj30720ELj4ELj1ELj4ELj4ENS_18Kernel_traits_baseILj30720EffffjLj128EEEEEEEvNS_9FwdParamsE --------------------------
	.section	.nv.constant0._ZN10layer_norm13ln_fwd_kernelINS_13Kernel_traitsIffffjLj30720ELj4ELj1ELj4ELj4ENS_18Kernel_traits_baseILj30720EffffjLj128EEEEEEEvNS_9FwdParamsE,"a",@progbits
	.sectionflags	@""
	.align	4
.nv.constant0._ZN10layer_norm13ln_fwd_kernelINS_13Kernel_traitsIffffjLj30720ELj4ELj1ELj4ELj4ENS_18Kernel_traits_baseILj30720EffffjLj128EEEEEEEvNS_9FwdParamsE:
	.zero		984


//--------------------- .nv.constant0._ZN10layer_norm13ln_fwd_kernelINS_13Kernel_traitsI13__nv_bfloat16fS2_fjLj25600ELj4ELj1ELj4ELj4ENS_18Kernel_traits_baseILj25600ES2_fS2_fjLj128EEEEEEEvNS_9FwdParamsE --------------------------
	.section	.nv.constant0._ZN10layer_norm13ln_fwd_kernelINS_13Kernel_traitsI13__nv_bfloat16fS2_fjLj25600ELj4ELj1ELj4ELj4ENS_18Kernel_traits_baseILj25600ES2_fS2_fjLj128EEEEEEEvNS_9FwdParamsE,"a",@progbits
	.sectionflags	@""
	.align	4
.nv.constant0._ZN10layer_norm13ln_fwd_kernelINS_13Kernel_traitsI13__nv_bfloat16fS2_fjLj25600ELj4ELj1ELj4ELj4ENS_18Kernel_traits_baseILj25600ES2_fS2_fjLj128EEEEEEEvNS_9FwdParamsE:
	.zero		984


//--------------------- .nv.constant0._ZN10layer_norm13ln_fwd_kernelINS_13Kernel_traitsI13__nv_bfloat16S2_S2_fjLj25600ELj2ELj1ELj4ELj8ENS_18Kernel_traits_baseILj25600ES2_S2_S2_fjLj128EEEEEEEvNS_9FwdParamsE --------------------------
	.section	.nv.constant0._ZN10layer_norm13ln_fwd_kernelINS_13Kernel_traitsI13__nv_bfloat16S2_S2_fjLj25600ELj2ELj1ELj4ELj8ENS_18Kernel_traits_baseILj25600ES2_S2_S2_fjLj128EEEEEEEvNS_9FwdParamsE,"a",@progbits
	.sectionflags	@""
	.align	4
.nv.constant0._ZN10layer_norm13ln_fwd_kernelINS_13Kernel_traitsI13__nv_bfloat16S2_S2_fjLj25600ELj2ELj1ELj4ELj8ENS_18Kernel_traits_baseILj25600ES2_S2_S2_fjLj128EEEEEEEvNS_9FwdParamsE:
	.zero		984


//--------------------- .nv.constant0._ZN10layer_norm13ln_fwd_kernelINS_13Kernel_traitsI6__halffS2_fjLj25600ELj4ELj1ELj4ELj4ENS_18Kernel_traits_baseILj25600ES2_fS2_fjLj128EEEEEEEvNS_9FwdParamsE --------------------------
	.section	.nv.constant0._ZN10layer_norm13ln_fwd_kernelINS_13Kernel_traitsI6__halffS2_fjLj25600ELj4ELj1ELj4ELj4ENS_18Kernel_traits_baseILj25600ES2_fS2_fjLj128EEEEEEEvNS_9FwdParamsE,"a",@progbits
	.sectionflags	@""
	.align	4
.nv.constant0._ZN10layer_norm13ln_fwd_kernelINS_13Kernel_traitsI6__halffS2_fjLj25600ELj4ELj1ELj4ELj4ENS_18Kernel_traits_baseILj25600ES2_fS2_fjLj128EEEEEEEvNS_9FwdParamsE:
	.zero		984


//--------------------- .nv.constant0._ZN10layer_norm13ln_fwd_kernelINS_13Kernel_traitsI6__halfS2_S2_fjLj25600ELj2ELj1ELj4ELj8ENS_18Kernel_traits_baseILj25600ES2_S2_S2_fjLj128EEEEEEEvNS_9FwdParamsE --------------------------
	.section	.nv.constant0._ZN10layer_norm13ln_fwd_kernelINS_13Kernel_traitsI6__halfS2_S2_fjLj25600ELj2ELj1ELj4ELj8ENS_18Kernel_traits_baseILj25600ES2_S2_S2_fjLj128EEEEEEEvNS_9FwdParamsE,"a",@progbits
	.sectionflags	@""
	.align	4
.nv.constant0._ZN10layer_norm13ln_fwd_kernelINS_13Kernel_traitsI6__halfS2_S2_fjLj25600ELj2ELj1ELj4ELj8ENS_18Kernel_traits_baseILj25600ES2_S2_S2_fjLj128EEEEEEEvNS_9FwdParamsE:
	.zero		984


//--------------------- .nv.constant0._ZN10layer_norm13ln_fwd_kernelINS_13Kernel_traitsIffffjLj25600ELj4ELj1ELj4ELj4ENS_18Kernel_traits_baseILj25600EffffjLj128EEEEEEEvNS_9FwdParamsE --------------------------
	.section	.nv.constant0._ZN10layer_norm13ln_fwd_kernelINS_13Kernel_traitsIffffjLj25600ELj4ELj1ELj4ELj4ENS_18Kernel_traits_baseILj25600EffffjLj128EEEEEEEvNS_9FwdParamsE,"a",@progbits
	.sectionflags	@""
	.align	4
.nv.constant0._ZN10layer_norm13ln_fwd_kernelINS_13Kernel_traitsIffffjLj25600ELj4ELj1ELj4ELj4ENS_18Kernel_traits_baseILj25600EffffjLj128EEEEEEEvNS_9FwdParamsE:
	.zero		984


//--------------------- .nv.constant0._ZN10layer_norm13ln_fwd_kernelINS_13Kernel_traitsI13__nv_bfloat16fS2_fjLj24576ELj2ELj1ELj4ELj16ENS_18Kernel_traits_baseILj24576ES2_fS2_fjLj128EEEEEEEvNS_9FwdParamsE --------------------------
	.section	.nv.constant0._ZN10layer_norm13ln_fwd_kernelINS_13Kernel_traitsI13__nv_bfloat16fS2_fjLj24576ELj2ELj1ELj4ELj16ENS_18Kernel_traits_baseILj24576ES2_fS2_fjLj128EEEEEEEvNS_9FwdParamsE,"a",@progbits
	.sectionflags	@""
	.align	4
.nv.constant0._ZN10layer_norm13ln_fwd_kernelINS_13Kernel_traitsI13__nv_bfloat16fS2_fjLj24576ELj2ELj1ELj4ELj16ENS_18Kernel_traits_baseILj24576ES2_fS2_fjLj128EEEEEEEvNS_9FwdParamsE:
	.zero		984


//--------------------- .nv.constant0._ZN10layer_norm13ln_fwd_kernelINS_13Kernel_traitsI13__nv_bfloat16S2_S2_fjLj24576ELj2ELj1ELj4ELj16ENS_18Kernel_traits_baseILj24576ES2_S2_S2_fjLj128EEEEEEEvNS_9FwdParamsE --------------------------
	.section	.nv.constant0._ZN10layer_norm13ln_fwd_kernelINS_13Kernel_traitsI13__nv_bfloat16S2_S2_fjLj24576ELj2ELj1ELj4ELj16ENS_18Kernel_traits_baseILj24576ES2_S2_S2_fjLj128EEEEEEEvNS_9FwdParamsE,"a",@progbits
	.sectionflags	@""
	.align	4
.nv.constant0._ZN10layer_norm13ln_fwd_kernelINS_13Kernel_traitsI13__nv_bfloat16S2_S2_fjLj24576ELj2ELj1ELj4ELj16ENS_18Kernel_traits_baseILj24576ES2_S2_S2_fjLj128EEEEEEEvNS_9FwdParamsE:
	.zero		984


//--------------------- .nv.constant0._ZN10layer_norm13ln_fwd_kernelINS_13Kernel_traitsI6__halffS2_fjLj24576ELj2ELj1ELj4ELj16ENS_18Kernel_traits_baseILj24576ES2_fS2_fjLj128EEEEEEEvNS_9FwdParamsE --------------------------
	.section	.nv.constant0._ZN10layer_norm13ln_fwd_kernelINS_13Kernel_traitsI6__halffS2_fjLj24576ELj2ELj1ELj4ELj16ENS_18Kernel_traits_baseILj24576ES2_fS2_fjLj128EEEEEEEvNS_9FwdParamsE,"a",@progbits
	.sectionflags	@""
	.align	4
.nv.constant0._ZN10layer_norm13ln_fwd_kernelINS_13Kernel_traitsI6__halffS2_fjLj24576ELj2ELj1ELj4ELj16ENS_18Kernel_traits_baseILj24576ES2_fS2_fjLj128EEEEEEEvNS_9FwdParamsE:
	.zero		984


//--------------------- .nv.constant0._ZN10layer_norm13ln_fwd_kernelINS_13Kernel_traitsI6__halfS2_S2_fjLj24576ELj2ELj1ELj4ELj16ENS_18Kernel_traits_baseILj24576ES2_S2_S2_fjLj128EEEEEEEvNS_9FwdParamsE --------------------------
	.section	.nv.constant0._ZN10layer_norm13ln_fwd_kernelINS_13Kernel_traitsI6__halfS2_S2_fjLj24576ELj2ELj1ELj4ELj16ENS_18Kernel_traits_baseILj24576ES2_S2_S2_fjLj128EEEEEEEvNS_9FwdParamsE,"a",@progbits
	.sectionflags	@""
	.align	4
.nv.constant0._ZN10layer_norm13ln_fwd_kernelINS_13Kernel_traitsI6__halfS2_S2_fjLj24576ELj2ELj1ELj4ELj16ENS_18Kernel_traits_baseILj24576ES2_S2_S2_fjLj128EEEEEEEvNS_9FwdParamsE:
	.zero		984


//--------------------- .nv.constant0._ZN10layer_norm13ln_fwd_kernelINS_13Kernel_traitsIffffjLj24576ELj4ELj1ELj4ELj16ENS_18Kernel_traits_baseILj24576EffffjLj128EEEEEEEvNS_9FwdParamsE --------------------------
	.section	.nv.constant0._ZN10layer_norm13ln_fwd_kernelINS_13Kernel_traitsIffffjLj24576ELj4ELj1ELj4ELj16ENS_18Kernel_traits_baseILj24576EffffjLj128EEEEEEEvNS_9FwdParamsE,"a",@progbits
	.sectionflags	@""
	.align	4
.nv.constant0._ZN10layer_norm13ln_fwd_kernelINS_13Kernel_traitsIffffjLj24576ELj4ELj1ELj4ELj16ENS_18Kernel_traits_baseILj24576EffffjLj128EEEEEEEvNS_9FwdParamsE:
	.zero		984


//--------------------- .nv.constant0._ZN10layer_norm13ln_fwd_kernelINS_13Kernel_traitsI13__nv_bfloat16fS2_fjLj20480ELj2ELj1ELj4ELj16ENS_18Kernel_traits_baseILj20480ES2_fS2_fjLj128EEEEEEEvNS_9FwdParamsE --------------------------
	.section	.nv.constant0._ZN10layer_norm13ln_fwd_kernelINS_13Kernel_traitsI13__nv_bfloat16fS2_fjLj20480ELj2ELj1ELj4ELj16ENS_18Kernel_traits_baseILj20480ES2_fS2_fjLj128EEEEEEEvNS_9FwdParamsE,"a",@progbits
	.sectionflags	@""
	.align	4
.nv.constant0._ZN10layer_norm13ln_fwd_kernelINS_13Kernel_traitsI13__nv_bfloat16fS2_fjLj20480ELj2ELj1ELj4ELj16ENS_18Kernel_traits_baseILj20480ES2_fS2_fjLj128EEEEEEEvNS_9FwdParamsE:
	.zero		984


//--------------------- .nv.constant0._ZN10layer_norm13ln_fwd_kernelINS_13Kernel_traitsI13__nv_bfloat16S2_S2_fjLj20480ELj2ELj1ELj4ELj16ENS_18Kernel_traits_baseILj20480ES2_S2_S2_fjLj128EEEEEEEvNS_9FwdParamsE --------------------------
	.section	.nv.constant0._ZN10layer_norm13ln_fwd_kernelINS_13Kernel_traitsI13__nv_bfloat16S2_S2_fjLj20480ELj2ELj1ELj4ELj16ENS_18Kernel_traits_baseILj20480ES2_S2_S2_fjLj128EEEEEEEvNS_9FwdParamsE,"a",@progbits
	.sectionflags	@""
	.align	4
.nv.constant0._ZN10layer_norm13ln_fwd_kernelINS_13Kernel_traitsI13__nv_bfloat16S2_S2_fjLj20480ELj2ELj1ELj4ELj16ENS_18Kernel_traits_baseILj20480ES2_S2_S2_fjLj128EEEEEEEvNS_9FwdParamsE:
	.zero		984


//--------------------- .nv.constant0._ZN10layer_norm13ln_fwd_kernelINS_13Kernel_traitsI6__halffS2_fjLj20480ELj2ELj1ELj4ELj16ENS_18Kernel_traits_baseILj20480ES2_fS2_fjLj128EEEEEEEvNS_9FwdParamsE --------------------------
	.section	.nv.constant0._ZN10layer_norm13ln_fwd_kernelINS_13Kernel_traitsI6__halffS2_fjLj20480ELj2ELj1ELj4ELj16ENS_18Kernel_traits_baseILj20480ES2_fS2_fjLj128EEEEEEEvNS_9FwdParamsE,"a",@progbits
	.sectionflags	@""
	.align	4
.nv.constant0._ZN10layer_norm13ln_fwd_kernelINS_13Kernel_traitsI6__halffS2_fjLj20480ELj2ELj1ELj4ELj16ENS_18Kernel_traits_baseILj20480ES2_fS2_fjLj128EEEEEEEvNS_9FwdParamsE:
	.zero		984


//--------------------- .nv.constant0._ZN10layer_norm13ln_fwd_kernelINS_13Kernel_traitsI6__halfS2_S2_fjLj20480ELj2ELj1ELj4ELj16ENS_18Kernel_traits_baseILj20480ES2_S2_S2_fjLj128EEEEEEEvNS_9FwdParamsE --------------------------
	.section	.nv.constant0._ZN10layer_norm13ln_fwd_kernelINS_13Kernel_traitsI6__halfS2_S2_fjLj20480ELj2ELj1ELj4ELj16ENS_18Kernel_traits_baseILj20480ES2_S2_S2_fjLj128EEEEEEEvNS_9FwdParamsE,"a",@progbits
	.sectionflags	@""
	.align	4
.nv.constant0._ZN10layer_norm13ln_fwd_kernelINS_13Kernel_traitsI6__halfS2_S2_fjLj20480ELj2ELj1ELj4ELj16ENS_18Kernel_traits_baseILj20480ES2_S2_S2_fjLj128EEEEEEEvNS_9FwdParamsE:
	.zero		984


//--------------------- .nv.constant0._ZN10layer_norm13ln_fwd_kernelINS_13Kernel_traitsIffffjLj20480ELj2ELj1ELj4ELj16ENS_18Kernel_traits_baseILj20480EffffjLj128EEEEEEEvNS_9FwdParamsE --------------------------
	.section	.nv.constant0._ZN10layer_norm13ln_fwd_kernelINS_13Kernel_traitsIffffjLj20480ELj2ELj1ELj4ELj16ENS_18Kernel_traits_baseILj20480EffffjLj128EEEEEEEvNS_9FwdParamsE,"a",@progbits
	.sectionflags	@""
	.align	4
.nv.constant0._ZN10layer_norm13ln_fwd_kernelINS_13Kernel_traitsIffffjLj20480ELj2ELj1ELj4ELj16ENS_18Kernel_traits_baseILj20480EffffjLj128EEEEEEEvNS_9FwdParamsE:
	.zero		984


//--------------------- .nv.constant0._ZN10layer_norm13ln_fwd_kernelINS_13Kernel_traitsI13__nv_bfloat16fS2_fjLj18432ELj4ELj1ELj4ELj16ENS_18Kernel_traits_baseILj18432ES2_fS2_fjLj128EEEEEEEvNS_9FwdParamsE --------------------------
	.section	.nv.constant0._ZN10layer_norm13ln_fwd_kernelINS_13Kernel_traitsI13__nv_bfloat16fS2_fjLj18432ELj4ELj1ELj4ELj16ENS_18Kernel_traits_baseILj18432ES2_fS2_fjLj128EEEEEEEvNS_9FwdParamsE,"a",@progbits
	.sectionflags	@""
	.align	4
.nv.constant0._ZN10layer_norm13ln_fwd_kernelINS_13Kernel_traitsI13__nv_bfloat16fS2_fjLj18432ELj4ELj1ELj4ELj16ENS_18Kernel_traits_baseILj18432ES2_fS2_fjLj128EEEEEEEvNS_9FwdParamsE:
	.zero		984


//--------------------- .nv.constant0._ZN10layer_norm13ln_fwd_kernelINS_13Kernel_traitsI13__nv_bfloat16S2_S2_fjLj18432ELj2ELj1ELj4ELj16ENS_18Kernel_traits_baseILj18432ES2_S2_S2_fjLj128EEEEEEEvNS_9FwdParamsE --------------------------
	.section	.nv.constant0._ZN10layer_norm13ln_fwd_kernelINS_13Kernel_traitsI13__nv_bfloat16S2_S2_fjLj18432ELj2ELj1ELj4ELj16ENS_18Kernel_traits_baseILj18432ES2_S2_S2_fjLj128EEEEEEEvNS_9FwdParamsE,"a",@progbits
	.sectionflags	@""
	.align	4
.nv.constant0._ZN10layer_norm13ln_fwd_kernelINS_13Kernel_traitsI13__nv_bfloat16S2_S2_fjLj18432ELj2ELj1ELj4ELj16ENS_18Kernel_traits_baseILj18432ES2_S2_S2_fjLj128EEEEEEEvNS_9FwdParamsE:
	.zero		984


//--------------------- .nv.constant0._ZN10layer_norm13ln_fwd_kernelINS_13Kernel_traitsI6__halffS2_fjLj18432ELj2ELj1ELj4ELj16ENS_18Kernel_traits_baseILj18432ES2_fS2_fjLj128EEEEEEEvNS_9FwdParamsE --------------------------
	.section	.nv.constant0._ZN10layer_norm13ln_fwd_kernelINS_13Kernel_traitsI6__halffS2_fjLj18432ELj2ELj1ELj4ELj16ENS_18Kernel_traits_baseILj18432ES2_fS2_fjLj128EEEEEEEvNS_9FwdParamsE,"a",@progbits
	.sectionflags	@""
	.align	4
.nv.constant0._ZN10layer_norm13ln_fwd_kernelINS_13Kernel_traitsI6__halffS2_fjLj18432ELj2ELj1ELj4ELj16ENS_18Kernel_traits_baseILj18432ES2_fS2_fjLj128EEEEEEEvNS_9FwdParamsE:
	.zero		984


//--------------------- .nv.constant0._ZN10layer_norm13ln_fwd_kernelINS_13Kernel_traitsI6__halfS2_S2_fjLj18432ELj2ELj1ELj4ELj16ENS_18Kernel_traits_baseILj18432ES2_S2_S2_fjLj128EEEEEEEvNS_9FwdParamsE --------------------------
	.section	.nv.constant0._ZN10layer_norm13ln_fwd_kernelINS_13Kernel_traitsI6__halfS2_S2_fjLj18432ELj2ELj1ELj4ELj16ENS_18Kernel_traits_baseILj18432ES2_S2_S2_fjLj128EEEEEEEvNS_9FwdParamsE,"a",@progbits
	.sectionflags	@""
	.align	4
.nv.constant0._ZN10layer_norm13ln_fwd_kernelINS_13Kernel_traitsI6__halfS2_S2_fjLj18432ELj2ELj1ELj4ELj16ENS_18Kernel_traits_baseILj18432ES2_S2_S2_fjLj128EEEEEEEvNS_9FwdParamsE:
	.zero		984


//--------------------- .nv.constant0._ZN10layer_norm13ln_fwd_kernelINS_13Kernel_traitsIffffjLj18432ELj4ELj1ELj4ELj16ENS_18Kernel_traits_baseILj18432EffffjLj128EEEEEEEvNS_9FwdParamsE --------------------------
	.section	.nv.constant0._ZN10layer_norm13ln_fwd_kernelINS_13Kernel_traitsIffffjLj18432ELj4ELj1ELj4ELj16ENS_18Kernel_traits_baseILj18432EffffjLj128EEEEEEEvNS_9FwdParamsE,"a",@progbits
	.sectionflags	@""
	.align	4
.nv.constant0._ZN10layer_norm13ln_fwd_kernelINS_13Kernel_traitsIffffjLj18432ELj4ELj1ELj4ELj16ENS_18Kernel_traits_baseILj18432EffffjLj128EEEEEEEvNS_9FwdParamsE:
	.zero		984


//--------------------- .nv.constant0._ZN10layer_norm13ln_fwd_kernelINS_13Kernel_traitsI13__nv_bfloat16fS2_fjLj16384ELj2ELj1ELj4ELj16ENS_18Kernel_traits_baseILj16384ES2_fS2_fjLj128EEEEEEEvNS_9FwdParamsE --------------------------
	.section	.nv.constant0._ZN10layer_norm13ln_fwd_kernelINS_13Kernel_traitsI13__nv_bfloat16fS2_fjLj16384ELj2ELj1ELj4ELj16ENS_18Kernel_traits_baseILj16384ES2_fS2_fjLj128EEEEEEEvNS_9FwdParamsE,"a",@progbits
	.sectionflags	@""
	.align	4
.nv.constant0._ZN10layer_norm13ln_fwd_kernelINS_13Kernel_traitsI13__nv_bfloat16fS2_fjLj16384ELj2ELj1ELj4ELj16ENS_18Kernel_traits_baseILj16384ES2_fS2_fjLj128EEEEEEEvNS_9FwdParamsE:
	.zero		984


//--------------------- .nv.constant0._ZN10layer_norm13ln_fwd_kernelINS_13Kernel_traitsI13__nv_bfloat16S2_S2_fjLj16384ELj2ELj1ELj4ELj16ENS_18Kernel_traits_baseILj16384ES2_S2_S2_fjLj128EEEEEEEvNS_9FwdParamsE --------------------------
	.section	.nv.constant0._ZN10layer_norm13ln_fwd_kernelINS_13Kernel_traitsI13__nv_bfloat16S2_S2_fjLj16384ELj2ELj1ELj4ELj16ENS_18Kernel_traits_baseILj16384ES2_S2_S2_fjLj128EEEEEEEvNS_9FwdParamsE,"a",@progbits
	.sectionflags	@""
	.align	4
.nv.constant0._ZN10layer_norm13ln_fwd_kernelINS_13Kernel_traitsI13__nv_bfloat16S2_S2_fjLj16384ELj2ELj1ELj4ELj16ENS_18Kernel_traits_baseILj16384ES2_S2_S2_fjLj128EEEEEEEvNS_9FwdParamsE:
	.zero		984


//--------------------- .nv.constant0._ZN10layer_norm13ln_fwd_kernelINS_13Kernel_traitsI6__halffS2_fjLj16384ELj2ELj1ELj4ELj16ENS_18Kernel_traits_baseILj16384ES2_fS2_fjLj128EEEEEEEvNS_9FwdParamsE --------------------------
	.section	.nv.constant0._ZN10layer_norm13ln_fwd_kernelINS_13Kernel_traitsI6__halffS2_fjLj16384ELj2ELj1ELj4ELj16ENS_18Kernel_traits_baseILj16384ES2_fS2_fjLj128EEEEEEEvNS_9FwdParamsE,"a",@progbits
	.sectionflags	@""
	.align	4
.nv.constant0._ZN10layer_norm13ln_fwd_kernelINS_13Kernel_traitsI6__halffS2_fjLj16384ELj2ELj1ELj4ELj16ENS_18Kernel_traits_baseILj16384ES2_fS2_fjLj128EEEEEEEvNS_9FwdParamsE:
	.zero		984


//--------------------- .nv.constant0._ZN10layer_norm13ln_fwd_kernelINS_13Kernel_traitsI6__halfS2_S2_fjLj16384ELj2ELj1ELj4ELj16ENS_18Kernel_traits_baseILj16384ES2_S2_S2_fjLj128EEEEEEEvNS_9FwdParamsE --------------------------
	.section	.nv.constant0._ZN10layer_norm13ln_fwd_kernelINS_13Kernel_traitsI6__halfS2_S2_fjLj16384ELj2ELj1ELj4ELj16ENS_18Kernel_traits_baseILj16384ES2_S2_S2_fjLj128EEEEEEEvNS_9FwdParamsE,"a",@progbits
	.sectionflags	@""
	.align	4
.nv.constant0._ZN10layer_norm13ln_fwd_kernelINS_13Kernel_traitsI6__halfS2_S2_fjLj16384ELj2ELj1ELj4ELj16ENS_18Kernel_traits_baseILj16384ES2_S2_S2_fjLj128EEEEEEEvNS_9FwdParamsE:
	.zero		984


//--------------------- .nv.constant0._ZN10layer_norm13ln_fwd_kernelINS_13Kernel_traitsIffffjLj16384ELj2ELj1ELj4ELj16ENS_18Kernel_traits_baseILj16384EffffjLj128EEEEEEEvNS_9FwdParamsE --------------------------
	.section	.nv.constant0._ZN10layer_norm13ln_fwd_kernelINS_13Kernel_traitsIffffjLj16384ELj2ELj1ELj4ELj16ENS_18Kernel_traits_baseILj16384EffffjLj128EEEEEEEvNS_9FwdParamsE,"a",@progbits
	.sectionflags	@""
	.align	4
.nv.constant0._ZN10layer_norm13ln_fwd_kernelINS_13Kernel_traitsIffffjLj16384ELj2ELj1ELj4ELj16ENS_18Kernel_traits_baseILj16384EffffjLj128EEEEEEEvNS_9FwdParamsE:
	.zero		984


//--------------------- .nv.constant0._ZN10layer_norm13ln_fwd_kernelINS_13Kernel_traitsI13__nv_bfloat16fS2_fjLj15360ELj2ELj1ELj4ELj8ENS_18Kernel_traits_baseILj15360ES2_fS2_fjLj128EEEEEEEvNS_9FwdParamsE --------------------------
	.section	.nv.constant0._ZN10layer_norm13ln_fwd_kernelINS_13Kernel_traitsI13__nv_bfloat16fS2_fjLj15360ELj2ELj1ELj4ELj8ENS_18Kernel_traits_baseILj15360ES2_fS2_fjLj128EEEEEEEvNS_9FwdParamsE,"a",@progbits
	.sectionflags	@""
	.align	4
.nv.constant0._ZN10layer_norm13ln_fwd_kernelINS_13Kernel_traitsI13__nv_bfloat16fS2_fjLj15360ELj2ELj1ELj4ELj8ENS_18Kernel_traits_baseILj15360ES2_fS2_fjLj128EEEEEEEvNS_9FwdParamsE:
	.zero		984


//--------------------- .nv.constant0._ZN10layer_norm13ln_fwd_kernelINS_13Kernel_traitsI13__nv_bfloat16S2_S2_fjLj15360ELj2ELj1ELj4ELj8ENS_18Kernel_traits_baseILj15360ES2_S2_S2_fjLj128EEEEEEEvNS_9FwdParamsE --------------------------
	.section	.nv.constant0._ZN10layer_norm13ln_fwd_kernelINS_13Kernel_traitsI13__nv_bfloat16S2_S2_fjLj15360ELj2ELj1ELj4ELj8ENS_18Kernel_traits_baseILj15360ES2_S2_S2_fjLj128EEEEEEEvNS_9FwdParamsE,"a",@progbits
	.sectionflags	@""
	.align	4
.nv.constant0._ZN10layer_norm13ln_fwd_kernelINS_13Kernel_traitsI13__nv_bfloat16S2_S2_fjLj15360ELj2ELj1ELj4ELj8ENS_18Kernel_traits_baseILj15360ES2_S2_S2_fjLj128EEEEEEEvNS_9FwdParamsE:
	.zero		984


//--------------------- .nv.constant0._ZN10layer_norm13ln_fwd_kernelINS_13Kernel_traitsI6__halffS2_fjLj15360ELj2ELj1ELj4ELj8ENS_18Kernel_traits_baseILj15360ES2_fS2_fjLj128EEEEEEEvNS_9FwdParamsE --------------------------
	.section	.nv.constant0._ZN10layer_norm13ln_fwd_kernelINS_13Kernel_traitsI6__halffS2_fjLj15360ELj2ELj1ELj4ELj8ENS_18Kernel_traits_baseILj15360ES2_fS2_fjLj128EEEEEEEvNS_9FwdParamsE,"a",@progbits
	.sectionflags	@""
	.align	4
.nv.constant0._ZN10layer_norm13ln_fwd_kernelINS_13Kernel_traitsI6__halffS2_fjLj15360ELj2ELj1ELj4ELj8ENS_18Kernel_traits_baseILj15360ES2_fS2_fjLj128EEEEEEEvNS_9FwdParamsE:
	.zero		984


//--------------------- .nv.constant0._ZN10layer_norm13ln_fwd_kernelINS_13Kernel_traitsI6__halfS2_S2_fjLj15360ELj2ELj1ELj4ELj8ENS_18Kernel_traits_baseILj15360ES2_S2_S2_fjLj128EEEEEEEvNS_9FwdParamsE --------------------------
	.section	.nv.constant0._ZN10layer_norm13ln_fwd_kernelINS_13Kernel_traitsI6__halfS2_S2_fjLj15360ELj2ELj1ELj4ELj8ENS_18Kernel_traits_baseILj15360ES2_S2_S2_fjLj128EEEEEEEvNS_9FwdParamsE,"a",@progbits
	.sectionflags	@""
	.align	4
.nv.constant0._ZN10layer_norm13ln_fwd_kernelINS_13Kernel_traitsI6__halfS2_S2_fjLj15360ELj2ELj1ELj4ELj8ENS_18Kernel_traits_baseILj15360ES2_S2_S2_fjLj128EEEEEEEvNS_9FwdParamsE:
	.zero		984


//--------------------- .nv.constant0._ZN10layer_norm13ln_fwd_kernelINS_13Kernel_traitsIffffjLj15360ELj2ELj1ELj4ELj8ENS_18Kernel_traits_baseILj15360EffffjLj128EEEEEEEvNS_9FwdParamsE --------------------------
	.section	.nv.constant0._ZN10layer_norm13ln_fwd_kernelINS_13Kernel_traitsIffffjLj15360ELj2ELj1ELj4ELj8ENS_18Kernel_traits_baseILj15360EffffjLj128EEEEEEEvNS_9FwdParamsE,"a",@progbits
	.sectionflags	@""
	.align	4
.nv.constant0._ZN10layer_norm13ln_fwd_kernelINS_13Kernel_traitsIffffjLj15360ELj2ELj1ELj4ELj8ENS_18Kernel_traits_baseILj15360EffffjLj128EEEEEEEvNS_9FwdParamsE:
	.zero		984


//--------------------- .nv.constant0._ZN10layer_norm13ln_fwd_kernelINS_13Kernel_traitsI13__nv_bfloat16fS2_fjLj14336ELj2ELj1ELj4ELj8ENS_18Kernel_traits_baseILj14336ES2_fS2_fjLj128EEEEEEEvNS_9FwdParamsE --------------------------
	.section	.nv.constant0._ZN10layer_norm13ln_fwd_kernelINS_13Kernel_traitsI13__nv_bfloat16fS2_fjLj14336ELj2ELj1ELj4ELj8ENS_18Kernel_traits_baseILj14336ES2_fS2_fjLj128EEEEEEEvNS_9FwdParamsE,"a",@progbits
	.sectionflags	@""
	.align	4
.nv.constant0._ZN10layer_norm13ln_fwd_kernelINS_13Kernel_traitsI13__nv_bfloat16fS2_fjLj14336ELj2ELj1ELj4ELj8ENS_18Kernel_traits_baseILj14336ES2_fS2_fjLj128EEEEEEEvNS_9FwdParamsE:
	.zero		984


//--------------------- .nv.constant0._ZN10layer_norm13ln_fwd_kernelINS_13Kernel_traitsI13__nv_bfloat16S2_S2_fjLj14336ELj2ELj1ELj4ELj16ENS_18Kernel_traits_baseILj14336ES2_S2_S2_fjLj128EEEEEEEvNS_9FwdParamsE --------------------------
	.section	.nv.constant0._ZN10layer_norm13ln_fwd_kernelINS_13Kernel_traitsI13__nv_bfloat16S2_S2_fjLj14336ELj2ELj1ELj4ELj16ENS_18Kernel_traits_baseILj14336ES2_S2_S2_fjLj128EEEEEEEvNS_9FwdParamsE,"a",@progbits
	.sectionflags	@""
	.align	4
.nv.constant0._ZN10layer_norm13ln_fwd_kernelINS_13Kernel_traitsI13__nv_bfloat16S2_S2_fjLj14336ELj2ELj1ELj4ELj16ENS_18Kernel_traits_baseILj14336ES2_S2_S2_fjLj128EEEEEEEvNS_9FwdParamsE:
	.zero		984


//--------------------- .nv.constant0._ZN10layer_norm13ln_fwd_kernelINS_13Kernel_traitsI6__halffS2_fjLj14336ELj2ELj1ELj4ELj16ENS_18Kernel_traits_baseILj14336ES2_fS2_fjLj128EEEEEEEvNS_9FwdParamsE --------------------------
	.section	.nv.constant0._ZN10layer_norm13ln_fwd_kernelINS_13Kernel_traitsI6__halffS2_fjLj14336ELj2ELj1ELj4ELj16ENS_18Kernel_traits_baseILj14336ES2_fS2_fjLj128EEEEEEEvNS_9FwdParamsE,"a",@progbits
	.sectionflags	@""
	.align	4
.nv.constant0._ZN10layer_norm13ln_fwd_kernelINS_13Kernel_traitsI6__halffS2_fjLj14336ELj2ELj1ELj4ELj16ENS_18Kernel_traits_baseILj14336ES2_fS2_fjLj128EEEEEEEvNS_9FwdParamsE:
	.zero		984


//--------------------- .nv.constant0._ZN10layer_norm13ln_fwd_kernelINS_13Kernel_traitsI6__halfS2_S2_fjLj14336ELj2ELj1ELj4ELj16ENS_18Kernel_traits_baseILj14336ES2_S2_S2_fjLj128EEEEEEEvNS_9FwdParamsE --------------------------
	.section	.nv.constant0._ZN10layer_norm13ln_fwd_kernelINS_13Kernel_traitsI6__halfS2_S2_fjLj14336ELj2ELj1ELj4ELj16ENS_18Kernel_traits_baseILj14336ES2_S2_S2_fjLj128EEEEEEEvNS_9FwdParamsE,"a",@progbits
	.sectionflags	@""
	.align	4
.nv.constant0._ZN10layer_norm13ln_fwd_kernelINS_13Kernel_traitsI6__halfS2_S2_fjLj14336ELj2ELj1ELj4ELj16ENS_18Kernel_traits_baseILj14336ES2_S2_S2_fjLj128EEEEEEEvNS_9FwdParamsE:
	.zero		984


//--------------------- .nv.constant0._ZN10layer_norm13ln_fwd_kernelINS_13Kernel_traitsIffffjLj14336ELj2ELj1ELj4ELj16ENS_18Kernel_traits_baseILj14336EffffjLj128EEEEEEEvNS_9FwdParamsE --------------------------
	.section	.nv.constant0._ZN10layer_norm13ln_fwd_kernelINS_13Kernel_traitsIffffjLj14336ELj2ELj1ELj4ELj16ENS_18Kernel_traits_baseILj14336EffffjLj128EEEEEEEvNS_9FwdParamsE,"a",@progbits
	.sectionflags	@""
	.align	4
.nv.constant0._ZN10layer_norm13ln_fwd_kernelINS_13Kernel_traitsIffffjLj14336ELj2ELj1ELj4ELj16ENS_18Kernel_traits_baseILj14336EffffjLj128EEEEEEEvNS_9FwdParamsE:
	.zero		984


//--------------------- .nv.constant0._ZN10layer_norm13ln_fwd_kernelINS_13Kernel_traitsI13__nv_bfloat16fS2_fjLj12800ELj2ELj1ELj4ELj4ENS_18Kernel_traits_baseILj12800ES2_fS2_fjLj128EEEEEEEvNS_9FwdParamsE --------------------------
	.section	.nv.constant0._ZN10layer_norm13ln_fwd_kernelINS_13Kernel_traitsI13__nv_bfloat16fS2_fjLj12800ELj2ELj1ELj4ELj4ENS_18Kernel_traits_baseILj12800ES2_fS2_fjLj128EEEEEEEvNS_9FwdParamsE,"a",@progbits
	.sectionflags	@""
	.align	4
.nv.constant0._ZN10layer_norm13ln_fwd_kernelINS_13Kernel_traitsI13__nv_bfloat16fS2_fjLj12800ELj2ELj1ELj4ELj4ENS_18Kernel_traits_baseILj12800ES2_fS2_fjLj128EEEEEEEvNS_9FwdParamsE:
	.zero		984


//--------------------- .nv.constant0._ZN10layer_norm13ln_fwd_kernelINS_13Kernel_traitsI13__nv_bfloat16S2_S2_fjLj12800ELj2ELj1ELj4ELj4ENS_18Kernel_traits_baseILj12800ES2_S2_S2_fjLj128EEEEEEEvNS_9FwdParamsE --------------------------
	.section	.nv.constant0._ZN10layer_norm13ln_fwd_kernelINS_13Kernel_traitsI13__nv_bfloat16S2_S2_fjLj12800ELj2ELj1ELj4ELj4ENS_18Kernel_traits_baseILj12800ES2_S2_S2_fjLj128EEEEEEEvNS_9FwdParamsE,"a",@progbits
	.sectionflags	@""
	.align	4
.nv.constant0._ZN10layer_norm13ln_fwd_kernelINS_13Kernel_traitsI13__nv_bfloat16S2_S2_fjLj12800ELj2ELj1ELj4ELj4ENS_18Kernel_traits_baseILj12800ES2_S2_S2_fjLj128EEEEEEEvNS_9FwdParamsE:
	.zero		984


//--------------------- .nv.constant0._ZN10layer_norm13ln_fwd_kernelINS_13Kernel_traitsI6__halffS2_fjLj12800ELj2ELj1ELj4ELj4ENS_18Kernel_traits_baseILj12800ES2_fS2_fjLj128EEEEEEEvNS_9FwdParamsE --------------------------
	.section	.nv.constant0._ZN10layer_norm13ln_fwd_kernelINS_13Kernel_traitsI6__halffS2_fjLj12800ELj2ELj1ELj4ELj4ENS_18Kernel_traits_baseILj12800ES2_fS2_fjLj128EEEEEEEvNS_9FwdParamsE,"a",@progbits
	.sectionflags	@""
	.align	4
.nv.constant0._ZN10layer_norm13ln_fwd_kernelINS_13Kernel_traitsI6__halffS2_fjLj12800ELj2ELj1ELj4ELj4ENS_18Kernel_traits_baseILj12800ES2_fS2_fjLj128EEEEEEEvNS_9FwdParamsE:
	.zero		984


//--------------------- .nv.constant0._ZN10layer_norm13ln_fwd_kernelINS_13Kernel_traitsI6__halfS2_S2_fjLj12800ELj2ELj1ELj4ELj4ENS_18Kernel_traits_baseILj12800ES2_S2_S2_fjLj128EEEEEEEvNS_9FwdParamsE --------------------------
	.section	.nv.constant0._ZN10layer_norm13ln_fwd_kernelINS_13Kernel_traitsI6__halfS2_S2_fjLj12800ELj2ELj1ELj4ELj4ENS_18Kernel_traits_baseILj12800ES2_S2_S2_fjLj128EEEEEEEvNS_9FwdParamsE,"a",@progbits
	.sectionflags	@""
	.align	4
.nv.constant0._ZN10layer_norm13ln_fwd_kernelINS_13Kernel_traitsI6__halfS2_S2_fjLj12800ELj2ELj1ELj4ELj4ENS_18Kernel_traits_baseILj12800ES2_S2_S2_fjLj128EEEEEEEvNS_9FwdParamsE:
	.zero		984


//--------------------- .nv.constant0._ZN10layer_norm13ln_fwd_kernelINS_13Kernel_traitsIffffjLj12800ELj2ELj1ELj4ELj4ENS_18Kernel_traits_baseILj12800EffffjLj128EEEEEEEvNS_9FwdParamsE --------------------------
	.section	.nv.constant0._ZN10layer_norm13ln_fwd_kernelINS_13Kernel_traitsIffffjLj12800ELj2ELj1ELj4ELj4ENS_18Kernel_traits_baseILj12800EffffjLj128EEEEEEEvNS_9FwdParamsE,"a",@progbits
	.sectionflags	@""
	.align	4
.nv.constant0._ZN10layer_norm13ln_fwd_kernelINS_13Kernel_traitsIffffjLj12800ELj2ELj1ELj4ELj4ENS_18Kernel_traits_baseILj12800EffffjLj128EEEEEEEvNS_9FwdParamsE:
	.zero		984


//--------------------- .nv.constant0._ZN10layer_norm13ln_fwd_kernelINS_13Kernel_traitsI13__nv_bfloat16fS2_fjLj12288ELj2ELj1ELj4ELj16ENS_18Kernel_traits_baseILj12288ES2_fS2_fjLj128EEEEEEEvNS_9FwdParamsE --------------------------
	.section	.nv.constant0._ZN10layer_norm13ln_fwd_kernelINS_13Kernel_traitsI13__nv_bfloat16fS2_fjLj12288ELj2ELj1ELj4ELj16ENS_18Kernel_traits_baseILj12288ES2_fS2_fjLj128EEEEEEEvNS_9FwdParamsE,"a",@progbits
	.sectionflags	@""
	.align	4
.nv.constant0._ZN10layer_norm13ln_fwd_kernelINS_13Kernel_traitsI13__nv_bfloat16fS2_fjLj12288ELj2ELj1ELj4ELj16ENS_18Kernel_traits_baseILj12288ES2_fS2_fjLj128EEEEEEEvNS_9FwdParamsE:
	.zero		984


//--------------------- .nv.constant0._ZN10layer_norm13ln_fwd_kernelINS_13Kernel_traitsI13__nv_bfloat16S2_S2_fjLj12288ELj2ELj1ELj4ELj16ENS_18Kernel_traits_baseILj12288ES2_S2_S2_fjLj128EEEEEEEvNS_9FwdParamsE --------------------------
	.section	.nv.constant0._ZN10layer_norm13ln_fwd_kernelINS_13Kernel_traitsI13__nv_bfloat16S2_S2_fjLj12288ELj2ELj1ELj4ELj16ENS_18Kernel_traits_baseILj12288ES2_S2_S2_fjLj128EEEEEEEvNS_9FwdParamsE,"a",@progbits
	.sectionflags	@""
	.align	4
.nv.constant0._ZN10layer_norm13ln_fwd_kernelINS_13Kernel_traitsI13__nv_bfloat16S2_S2_fjLj12288ELj2ELj1ELj4ELj16ENS_18Kernel_traits_baseILj12288ES2_S2_S2_fjLj128EEEEEEEvNS_9FwdParamsE:
	.zero		984


//--------------------- .nv.constant0._ZN10layer_norm13ln_fwd_kernelINS_13Kernel_traitsI6__halffS2_fjLj12288ELj2ELj1ELj4ELj16ENS_18Kernel_traits_baseILj12288ES2_fS2_fjLj128EEEEEEEvNS_9FwdParamsE --------------------------
	.section	.nv.constant0._ZN10layer_norm13ln_fwd_kernelINS_13Kernel_traitsI6__halffS2_fjLj12288ELj2ELj1ELj4ELj16ENS_18Kernel_traits_baseILj12288ES2_fS2_fjLj128EEEEEEEvNS_9FwdParamsE,"a",@progbits
	.sectionflags	@""
	.align	4
.nv.constant0._ZN10layer_norm13ln_fwd_kernelINS_13Kernel_traitsI6__halffS2_fjLj12288ELj2ELj1ELj4ELj16ENS_18Kernel_traits_baseILj12288ES2_fS2_fjLj128EEEEEEEvNS_9FwdParamsE:
	.zero		984


//--------------------- .nv.constant0._ZN10layer_norm13ln_fwd_kernelINS_13Kernel_traitsI6__halfS2_S2_fjLj12288ELj2ELj1ELj4ELj16ENS_18Kernel_traits_baseILj12288ES2_S2_S2_fjLj128EEEEEEEvNS_9FwdParamsE --------------------------
	.section	.nv.constant0._ZN10layer_norm13ln_fwd_kernelINS_13Kernel_traitsI6__halfS2_S2_fjLj12288ELj2ELj1ELj4ELj16ENS_18Kernel_traits_baseILj12288ES2_S2_S2_fjLj128EEEEEEEvNS_9FwdParamsE,"a",@progbits
	.sectionflags	@""
	.align	4
.nv.constant0._ZN10layer_norm13ln_fwd_kernelINS_13Kernel_traitsI6__halfS2_S2_fjLj12288ELj2ELj1ELj4ELj16ENS_18Kernel_traits_baseILj12288ES2_S2_S2_fjLj128EEEEEEEvNS_9FwdParamsE:
	.zero		984


//--------------------- .nv.constant0._ZN10layer_norm13ln_fwd_kernelINS_13Kernel_traitsIffffjLj12288ELj2ELj1ELj4ELj16ENS_18Kernel_traits_baseILj12288EffffjLj128EEEEEEEvNS_9FwdParamsE --------------------------
	.section	.nv.constant0._ZN10layer_norm13ln_fwd_kernelINS_13Kernel_traitsIffffjLj12288ELj2ELj1ELj4ELj16ENS_18Kernel_traits_baseILj12288EffffjLj128EEEEEEEvNS_9FwdParamsE,"a",@progbits
	.sectionflags	@""
	.align	4
.nv.constant0._ZN10layer_norm13ln_fwd_kernelINS_13Kernel_traitsIffffjLj12288ELj2ELj1ELj4ELj16ENS_18Kernel_traits_baseILj12288EffffjLj128EEEEEEEvNS_9FwdParamsE:
	.zero		984


//--------------------- .nv.constant0._ZN10layer_norm13ln_fwd_kernelINS_13Kernel_traitsI13__nv_bfloat16fS2_fjLj10240ELj1ELj1ELj4ELj16ENS_18Kernel_traits_baseILj10240ES2_fS2_fjLj128EEEEEEEvNS_9FwdParamsE --------------------------
	.section	.nv.constant0._ZN10layer_norm13ln_fwd_kernelINS_13Kernel_traitsI13__nv_bfloat16fS2_fjLj10240ELj1ELj1ELj4ELj16ENS_18Kernel_traits_baseILj10240ES2_fS2_fjLj128EEEEEEEvNS_9FwdParamsE,"a",@progbits
	.sectionflags	@""
	.align	4
.nv.constant0._ZN10layer_norm13ln_fwd_kernelINS_13Kernel_traitsI13__nv_bfloat16fS2_fjLj10240ELj1ELj1ELj4ELj16ENS_18Kernel_traits_baseILj10240ES2_fS2_fjLj128EEEEEEEvNS_9FwdParamsE:
	.zero		984


//--------------------- .nv.constant0._ZN10layer_norm13ln_fwd_kernelINS_13Kernel_traitsI13__nv_bfloat16S2_S2_fjLj10240ELj1ELj1ELj4ELj16ENS_18Kernel_traits_baseILj10240ES2_S2_S2_fjLj128EEEEEEEvNS_9FwdParamsE --------------------------
	.section	.nv.constant0._ZN10layer_norm13ln_fwd_kernelINS_13Kernel_traitsI13__nv_bfloat16S2_S2_fjLj10240ELj1ELj1ELj4ELj16ENS_18Kernel_traits_baseILj10240ES2_S2_S2_fjLj128EEEEEEEvNS_9FwdParamsE,"a",@progbits
	.sectionflags	@""
	.align	4
.nv.constant0._ZN10layer_norm13ln_fwd_kernelINS_13Kernel_traitsI13__nv_bfloat16S2_S2_fjLj10240ELj1ELj1ELj4ELj16ENS_18Kernel_traits_baseILj10240ES2_S2_S2_fjLj128EEEEEEEvNS_9FwdParamsE:
	.zero		984


//--------------------- .nv.constant0._ZN10layer_norm13ln_fwd_kernelINS_13Kernel_traitsI6__halffS2_fjLj10240ELj1ELj1ELj4ELj16ENS_18Kernel_traits_baseILj10240ES2_fS2_fjLj128EEEEEEEvNS_9FwdParamsE --------------------------
	.section	.nv.constant0._ZN10layer_norm13ln_fwd_kernelINS_13Kernel_traitsI6__halffS2_fjLj10240ELj1ELj1ELj4ELj16ENS_18Kernel_traits_baseILj10240ES2_fS2_fjLj128EEEEEEEvNS_9FwdParamsE,"a",@progbits
	.sectionflags	@""
	.align	4
.nv.constant0._ZN10layer_norm13ln_fwd_kernelINS_13Kernel_traitsI6__halffS2_fjLj10240ELj1ELj1ELj4ELj16ENS_18Kernel_traits_baseILj10240ES2_fS2_fjLj128EEEEEEEvNS_9FwdParamsE:
	.zero		984


//--------------------- .nv.constant0._ZN10layer_norm13ln_fwd_kernelINS_13Kernel_traitsI6__halfS2_S2_fjLj10240ELj1ELj1ELj4ELj16ENS_18Kernel_traits_baseILj10240ES2_S2_S2_fjLj128EEEEEEEvNS_9FwdParamsE --------------------------
	.section	.nv.constant0._ZN10layer_norm13ln_fwd_kernelINS_13Kernel_traitsI6__halfS2_S2_fjLj10240ELj1ELj1ELj4ELj16ENS_18Kernel_traits_baseILj10240ES2_S2_S2_fjLj128EEEEEEEvNS_9FwdParamsE,"a",@progbits
	.sectionflags	@""
	.align	4
.nv.constant0._ZN10layer_norm13ln_fwd_kernelINS_13Kernel_traitsI6__halfS2_S2_fjLj10240ELj1ELj1ELj4ELj16ENS_18Kernel_traits_baseILj10240ES2_S2_S2_fjLj128EEEEEEEvNS_9FwdParamsE:
	.zero		984


//--------------------- .nv.constant0._ZN10layer_norm13ln_fwd_kernelINS_13Kernel_traitsIffffjLj10240ELj2ELj1ELj4ELj16ENS_18Kernel_traits_baseILj10240EffffjLj128EEEEEEEvNS_9FwdParamsE --------------------------
	.section	.nv.constant0._ZN10layer_norm13ln_fwd_kernelINS_13Kernel_traitsIffffjLj10240ELj2ELj1ELj4ELj16ENS_18Kernel_traits_baseILj10240EffffjLj128EEEEEEEvNS_9FwdParamsE,"a",@progbits
	.sectionflags	@""
	.align	4
.nv.constant0._ZN10layer_norm13ln_fwd_kernelINS_13Kernel_traitsIffffjLj10240ELj2ELj1ELj4ELj16ENS_18Kernel_traits_baseILj10240EffffjLj128EEEEEEEvNS_9FwdParamsE:
	.zero		984


//--------------------- .nv.constant0._ZN10layer_norm13ln_fwd_kernelINS_13Kernel_traitsI13__nv_bfloat16fS2_fjLj8192ELj1ELj1ELj4ELj16ENS_18Kernel_traits_baseILj8192ES2_fS2_fjLj128EEEEEEEvNS_9FwdParamsE --------------------------
	.section	.nv.constant0._ZN10layer_norm13ln_fwd_kernelINS_13Kernel_traitsI13__nv_bfloat16fS2_fjLj8192ELj1ELj1ELj4ELj16ENS_18Kernel_traits_baseILj8192ES2_fS2_fjLj128EEEEEEEvNS_9FwdParamsE,"a",@progbits
	.sectionflags	@""
	.align	4
.nv.constant0._ZN10layer_norm13ln_fwd_kernelINS_13Kernel_traitsI13__nv_bfloat16fS2_fjLj8192ELj1ELj1ELj4ELj16ENS_18Kernel_traits_baseILj8192ES2_fS2_fjLj128EEEEEEEvNS_9FwdParamsE:
	.zero		984


//--------------------- .nv.constant0._ZN10layer_norm13ln_fwd_kernelINS_13Kernel_traitsI13__nv_bfloat16S2_S2_fjLj8192ELj1ELj1ELj4ELj16ENS_18Kernel_traits_baseILj8192ES2_S2_S2_fjLj128EEEEEEEvNS_9FwdParamsE --------------------------
	.section	.nv.constant0._ZN10layer_norm13ln_fwd_kernelINS_13Kernel_traitsI13__nv_bfloat16S2_S2_fjLj8192ELj1ELj1ELj4ELj16ENS_18Kernel_traits_baseILj8192ES2_S2_S2_fjLj128EEEEEEEvNS_9FwdParamsE,"a",@progbits
	.sectionflags	@""
	.align	4
.nv.constant0._ZN10layer_norm13ln_fwd_kernelINS_13Kernel_traitsI13__nv_bfloat16S2_S2_fjLj8192ELj1ELj1ELj4ELj16ENS_18Kernel_traits_baseILj8192ES2_S2_S2_fjLj128EEEEEEEvNS_9FwdParamsE:
	.zero		984


//--------------------- .nv.constant0._ZN10layer_norm13ln_fwd_kernelINS_13Kernel_traitsI6__halffS2_fjLj8192ELj1ELj1ELj4ELj16ENS_18Kernel_traits_baseILj8192ES2_fS2_fjLj128EEEEEEEvNS_9FwdParamsE --------------------------
	.section	.nv.constant0._ZN10layer_norm13ln_fwd_kernelINS_13Kernel_traitsI6__halffS2_fjLj8192ELj1ELj1ELj4ELj16ENS_18Kernel_traits_baseILj8192ES2_fS2_fjLj128EEEEEEEvNS_9FwdParamsE,"a",@progbits
	.sectionflags	@""
	.align	4
.nv.constant0._ZN10layer_norm13ln_fwd_kernelINS_13Kernel_traitsI6__halffS2_fjLj8192ELj1ELj1ELj4ELj16ENS_18Kernel_traits_baseILj8192ES2_fS2_fjLj128EEEEEEEvNS_9FwdParamsE:
	.zero		984


//--------------------- .nv.constant0._ZN10layer_norm13ln_fwd_kernelINS_13Kernel_traitsI6__halfS2_S2_fjLj8192ELj1ELj1ELj4ELj16ENS_18Kernel_traits_baseILj8192ES2_S2_S2_fjLj128EEEEEEEvNS_9FwdParamsE --------------------------
	.section	.nv.constant0._ZN10layer_norm13ln_fwd_kernelINS_13Kernel_traitsI6__halfS2_S2_fjLj8192ELj1ELj1ELj4ELj16ENS_18Kernel_traits_baseILj8192ES2_S2_S2_fjLj128EEEEEEEvNS_9FwdParamsE,"a",@progbits
	.sectionflags	@""
	.align	4
.nv.constant0._ZN10layer_norm13ln_fwd_kernelINS_13Kernel_traitsI6__halfS2_S2_fjLj8192ELj1ELj1ELj4ELj16ENS_18Kernel_traits_baseILj8192ES2_S2_S2_fjLj128EEEEEEEvNS_9FwdParamsE:
	.zero		984


//--------------------- .nv.constant0._ZN10layer_norm13ln_fwd_kernelINS_13Kernel_traitsIffffjLj8192ELj1ELj1ELj4ELj16ENS_18Kernel_traits_baseILj8192EffffjLj128EEEEEEEvNS_9FwdParamsE --------------------------
	.section	.nv.constant0._ZN10layer_norm13ln_fwd_kernelINS_13Kernel_traitsIffffjLj8192ELj1ELj1ELj4ELj16ENS_18Kernel_traits_baseILj8192EffffjLj128EEEEEEEvNS_9FwdParamsE,"a",@progbits
	.sectionflags	@""
	.align	4
.nv.constant0._ZN10layer_norm13ln_fwd_kernelINS_13Kernel_traitsIffffjLj8192ELj1ELj1ELj4ELj16ENS_18Kernel_traits_baseILj8192EffffjLj128EEEEEEEvNS_9FwdParamsE:
	.zero		984


//--------------------- .nv.constant0._ZN10layer_norm13ln_fwd_kernelINS_13Kernel_traitsI13__nv_bfloat16fS2_fjLj6144ELj1ELj1ELj4ELj16ENS_18Kernel_traits_baseILj6144ES2_fS2_fjLj128EEEEEEEvNS_9FwdParamsE --------------------------
	.section	.nv.constant0._ZN10layer_norm13ln_fwd_kernelINS_13Kernel_traitsI13__nv_bfloat16fS2_fjLj6144ELj1ELj1ELj4ELj16ENS_18Kernel_traits_baseILj6144ES2_fS2_fjLj128EEEEEEEvNS_9FwdParamsE,"a",@progbits
	.sectionflags	@""
	.align	4
.nv.constant0._ZN10layer_norm13ln_fwd_kernelINS_13Kernel_traitsI13__nv_bfloat16fS2_fjLj6144ELj1ELj1ELj4ELj16ENS_18Kernel_traits_baseILj6144ES2_fS2_fjLj128EEEEEEEvNS_9FwdParamsE:
	.zero		984


//--------------------- .nv.constant0._ZN10layer_norm13ln_fwd_kernelINS_13Kernel_traitsI13__nv_bfloat16S2_S2_fjLj6144ELj1ELj1ELj4ELj16ENS_18Kernel_traits_baseILj6144ES2_S2_S2_fjLj128EEEEEEEvNS_9FwdParamsE --------------------------
	.section	.nv.constant0._ZN10layer_norm13ln_fwd_kernelINS_13Kernel_traitsI13__nv_bfloat16S2_S2_fjLj6144ELj1ELj1ELj4ELj16ENS_18Kernel_traits_baseILj6144ES2_S2_S2_fjLj128EEEEEEEvNS_9FwdParamsE,"a",@progbits
	.sectionflags	@""
	.align	4
.nv.constant0._ZN10layer_norm13ln_fwd_kernelINS_13Kernel_traitsI13__nv_bfloat16S2_S2_fjLj6144ELj1ELj1ELj4ELj16ENS_18Kernel_traits_baseILj6144ES2_S2_S2_fjLj128EEEEEEEvNS_9FwdParamsE:
	.zero		984


//--------------------- .nv.constant0._ZN10layer_norm13ln_fwd_kernelINS_13Kernel_traitsI6__halffS2_fjLj6144ELj1ELj1ELj4ELj16ENS_18Kernel_traits_baseILj6144ES2_fS2_fjLj128EEEEEEEvNS_9FwdParamsE --------------------------
	.section	.nv.constant0._ZN10layer_norm13ln_fwd_kernelINS_13Kernel_traitsI6__halffS2_fjLj6144ELj1ELj1ELj4ELj16ENS_18Kernel_traits_baseILj6144ES2_fS2_fjLj128EEEEEEEvNS_9FwdParamsE,"a",@progbits
	.sectionflags	@""
	.align	4
.nv.constant0._ZN10layer_norm13ln_fwd_kernelINS_13Kernel_traitsI6__halffS2_fjLj6144ELj1ELj1ELj4ELj16ENS_18Kernel_traits_baseILj6144ES2_fS2_fjLj128EEEEEEEvNS_9FwdParamsE:
	.zero		984


//--------------------- .nv.constant0._ZN10layer_norm13ln_fwd_kernelINS_13Kernel_traitsI6__halfS2_S2_fjLj6144ELj1ELj1ELj4ELj16ENS_18Kernel_traits_baseILj6144ES2_S2_S2_fjLj128EEEEEEEvNS_9FwdParamsE --------------------------
	.section	.nv.constant0._ZN10layer_norm13ln_fwd_kernelINS_13Kernel_traitsI6__halfS2_S2_fjLj6144ELj1ELj1ELj4ELj16ENS_18Kernel_traits_baseILj6144ES2_S2_S2_fjLj128EEEEEEEvNS_9FwdParamsE,"a",@progbits
	.sectionflags	@""
	.align	4
.nv.constant0._ZN10layer_norm13ln_fwd_kernelINS_13Kernel_traitsI6__halfS2_S2_fjLj6144ELj1ELj1ELj4ELj16ENS_18Kernel_traits_baseILj6144ES2_S2_S2_fjLj128EEEEEEEvNS_9FwdParamsE:
	.zero		984


//--------------------- .nv.constant0._ZN10layer_norm13ln_fwd_kernelINS_13Kernel_traitsIffffjLj6144ELj1ELj1ELj4ELj16ENS_18Kernel_traits_baseILj6144EffffjLj128EEEEEEEvNS_9FwdParamsE --------------------------
	.section	.nv.constant0._ZN10layer_norm13ln_fwd_kernelINS_13Kernel_traitsIffffjLj6144ELj1ELj1ELj4ELj16ENS_18Kernel_traits_baseILj6144EffffjLj128EEEEEEEvNS_9FwdParamsE,"a",@progbits
	.sectionflags	@""
	.align	4
.nv.constant0._ZN10layer_norm13ln_fwd_kernelINS_13Kernel_traitsIffffjLj6144ELj1ELj1ELj4ELj16ENS_18Kernel_traits_baseILj6144EffffjLj128EEEEEEEvNS_9FwdParamsE:
	.zero		984


//--------------------- .nv.constant0._ZN10layer_norm13ln_fwd_kernelINS_13Kernel_traitsI13__nv_bfloat16fS2_fjLj5120ELj1ELj1ELj4ELj16ENS_18Kernel_traits_baseILj5120ES2_fS2_fjLj128EEEEEEEvNS_9FwdParamsE --------------------------
	.section	.nv.constant0._ZN10layer_norm13ln_fwd_kernelINS_13Kernel_traitsI13__nv_bfloat16fS2_fjLj5120ELj1ELj1ELj4ELj16ENS_18Kernel_traits_baseILj5120ES2_fS2_fjLj128EEEEEEEvNS_9FwdParamsE,"a",@progbits
	.sectionflags	@""
	.align	4
.nv.constant0._ZN10layer_norm13ln_fwd_kernelINS_13Kernel_traitsI13__nv_bfloat16fS2_fjLj5120ELj1ELj1ELj4ELj16ENS_18Kernel_traits_baseILj5120ES2_fS2_fjLj128EEEEEEEvNS_9FwdParamsE:
	.zero		984


//--------------------- .nv.constant0._ZN10layer_norm13ln_fwd_kernelINS_13Kernel_traitsI13__nv_bfloat16S2_S2_fjLj5120ELj1ELj1ELj4ELj16ENS_18Kernel_traits_baseILj5120ES2_S2_S2_fjLj128EEEEEEEvNS_9FwdParamsE --------------------------
	.section	.nv.constant0._ZN10layer_norm13ln_fwd_kernelINS_13Kernel_traitsI13__nv_bfloat16S2_S2_fjLj5120ELj1ELj1ELj4ELj16ENS_18Kernel_traits_baseILj5120ES2_S2_S2_fjLj128EEEEEEEvNS_9FwdParamsE,"a",@progbits
	.sectionflags	@""
	.align	4
.nv.constant0._ZN10layer_norm13ln_fwd_kernelINS_13Kernel_traitsI13__nv_bfloat16S2_S2_fjLj5120ELj1ELj1ELj4ELj16ENS_18Kernel_traits_baseILj5120ES2_S2_S2_fjLj128EEEEEEEvNS_9FwdParamsE:
	.zero		984


//--------------------- .nv.constant0._ZN10layer_norm13ln_fwd_kernelINS_13Kernel_traitsI6__halffS2_fjLj5120ELj1ELj1ELj4ELj16ENS_18Kernel_traits_baseILj5120ES2_fS2_fjLj128EEEEEEEvNS_9FwdParamsE --------------------------
	.section	.nv.constant0._ZN10layer_norm13ln_fwd_kernelINS_13Kernel_traitsI6__halffS2_fjLj5120ELj1ELj1ELj4ELj16ENS_18Kernel_traits_baseILj5120ES2_fS2_fjLj128EEEEEEEvNS_9FwdParamsE,"a",@progbits
	.sectionflags	@""
	.align	4
.nv.constant0._ZN10layer_norm13ln_fwd_kernelINS_13Kernel_traitsI6__halffS2_fjLj5120ELj1ELj1ELj4ELj16ENS_18Kernel_traits_baseILj5120ES2_fS2_fjLj128EEEEEEEvNS_9FwdParamsE:
	.zero		984


//--------------------- .nv.constant0._ZN10layer_norm13ln_fwd_kernelINS_13Kernel_traitsI6__halfS2_S2_fjLj5120ELj1ELj1ELj4ELj16ENS_18Kernel_traits_baseILj5120ES2_S2_S2_fjLj128EEEEEEEvNS_9FwdParamsE --------------------------
	.section	.nv.constant0._ZN10layer_norm13ln_fwd_kernelINS_13Kernel_traitsI6__halfS2_S2_fjLj5120ELj1ELj1ELj4ELj16ENS_18Kernel_traits_baseILj5120ES2_S2_S2_fjLj128EEEEEEEvNS_9FwdParamsE,"a",@progbits
	.sectionflags	@""
	.align	4
.nv.constant0._ZN10layer_norm13ln_fwd_kernelINS_13Kernel_traitsI6__halfS2_S2_fjLj5120ELj1ELj1ELj4ELj16ENS_18Kernel_traits_baseILj5120ES2_S2_S2_fjLj128EEEEEEEvNS_9FwdParamsE:
	.zero		984


//--------------------- .nv.constant0._ZN10layer_norm13ln_fwd_kernelINS_13Kernel_traitsIffffjLj5120ELj1ELj1ELj4ELj16ENS_18Kernel_traits_baseILj5120EffffjLj128EEEEEEEvNS_9FwdParamsE --------------------------
	.section	.nv.constant0._ZN10layer_norm13ln_fwd_kernelINS_13Kernel_traitsIffffjLj5120ELj1ELj1ELj4ELj16ENS_18Kernel_traits_baseILj5120EffffjLj128EEEEEEEvNS_9FwdParamsE,"a",@progbits
	.sectionflags	@""
	.align	4
.nv.constant0._ZN10layer_norm13ln_fwd_kernelINS_13Kernel_traitsIffffjLj5120ELj1ELj1ELj4ELj16ENS_18Kernel_traits_baseILj5120EffffjLj128EEEEEEEvNS_9FwdParamsE:
	.zero		984


//--------------------- .nv.constant0._ZN10layer_norm13ln_fwd_kernelINS_13Kernel_traitsI13__nv_bfloat16fS2_fjLj4096ELj1ELj1ELj4ELj16ENS_18Kernel_traits_baseILj4096ES2_fS2_fjLj128EEEEEEEvNS_9FwdParamsE --------------------------
	.section	.nv.constant0._ZN10layer_norm13ln_fwd_kernelINS_13Kernel_traitsI13__nv_bfloat16fS2_fjLj4096ELj1ELj1ELj4ELj16ENS_18Kernel_traits_baseILj4096ES2_fS2_fjLj128EEEEEEEvNS_9FwdParamsE,"a",@progbits
	.sectionflags	@""
	.align	4
.nv.constant0._ZN10layer_norm13ln_fwd_kernelINS_13Kernel_traitsI13__nv_bfloat16fS2_fjLj4096ELj1ELj1ELj4ELj16ENS_18Kernel_traits_baseILj4096ES2_fS2_fjLj128EEEEEEEvNS_9FwdParamsE:
	.zero		984


//--------------------- .nv.constant0._ZN10layer_norm13ln_fwd_kernelINS_13Kernel_traitsI13__nv_bfloat16S2_S2_fjLj4096ELj1ELj1ELj4ELj16ENS_18Kernel_traits_baseILj4096ES2_S2_S2_fjLj128EEEEEEEvNS_9FwdParamsE --------------------------
	.section	.nv.constant0._ZN10layer_norm13ln_fwd_kernelINS_13Kernel_traitsI13__nv_bfloat16S2_S2_fjLj4096ELj1ELj1ELj4ELj16ENS_18Kernel_traits_baseILj4096ES2_S2_S2_fjLj128EEEEEEEvNS_9FwdParamsE,"a",@progbits
	.sectionflags	@""
	.align	4
.nv.constant0._ZN10layer_norm13ln_fwd_kernelINS_13Kernel_traitsI13__nv_bfloat16S2_S2_fjLj4096ELj1ELj1ELj4ELj16ENS_18Kernel_traits_baseILj4096ES2_S2_S2_fjLj128EEEEEEEvNS_9FwdParamsE:
	.zero		984


//--------------------- .nv.constant0._ZN10layer_norm13ln_fwd_kernelINS_13Kernel_traitsI6__halffS2_fjLj4096ELj1ELj1ELj4ELj16ENS_18Kernel_traits_baseILj4096ES2_fS2_fjLj128EEEEEEEvNS_9FwdParamsE --------------------------
	.section	.nv.constant0._ZN10layer_norm13ln_fwd_kernelINS_13Kernel_traitsI6__halffS2_fjLj4096ELj1ELj1ELj4ELj16ENS_18Kernel_traits_baseILj4096ES2_fS2_fjLj128EEEEEEEvNS_9FwdParamsE,"a",@progbits
	.sectionflags	@""
	.align	4
.nv.constant0._ZN10layer_norm13ln_fwd_kernelINS_13Kernel_traitsI6__halffS2_fjLj4096ELj1ELj1ELj4ELj16ENS_18Kernel_traits_baseILj4096ES2_fS2_fjLj128EEEEEEEvNS_9FwdParamsE:
	.zero		984


//--------------------- .nv.constant0._ZN10layer_norm13ln_fwd_kernelINS_13Kernel_traitsI6__halfS2_S2_fjLj4096ELj1ELj1ELj4ELj16ENS_18Kernel_traits_baseILj4096ES2_S2_S2_fjLj128EEEEEEEvNS_9FwdParamsE --------------------------
	.section	.nv.constant0._ZN10layer_norm13ln_fwd_kernelINS_13Kernel_traitsI6__halfS2_S2_fjLj4096ELj1ELj1ELj4ELj16ENS_18Kernel_traits_baseILj4096ES2_S2_S2_fjLj128EEEEEEEvNS_9FwdParamsE,"a",@progbits
	.sectionflags	@""
	.align	4
.nv.constant0._ZN10layer_norm13ln_fwd_kernelINS_13Kernel_traitsI6__halfS2_S2_fjLj4096ELj1ELj1ELj4ELj16ENS_18Kernel_traits_baseILj4096ES2_S2_S2_fjLj128EEEEEEEvNS_9FwdParamsE:
	.zero		984


//--------------------- .nv.constant0._ZN10layer_norm13ln_fwd_kernelINS_13Kernel_traitsIffffjLj4096ELj1ELj1ELj4ELj16ENS_18Kernel_traits_baseILj4096EffffjLj128EEEEEEEvNS_9FwdParamsE --------------------------
	.section	.nv.constant0._ZN10layer_norm13ln_fwd_kernelINS_13Kernel_traitsIffffjLj4096ELj1ELj1ELj4ELj16ENS_18Kernel_traits_baseILj4096EffffjLj128EEEEEEEvNS_9FwdParamsE,"a",@progbits
	.sectionflags	@""
	.align	4
.nv.constant0._ZN10layer_norm13ln_fwd_kernelINS_13Kernel_traitsIffffjLj4096ELj1ELj1ELj4ELj16ENS_18Kernel_traits_baseILj4096EffffjLj128EEEEEEEvNS_9FwdParamsE:
	.zero		984


//--------------------- .nv.constant0._ZN10layer_norm13ln_fwd_kernelINS_13Kernel_traitsI13__nv_bfloat16fS2_fjLj3840ELj1ELj1ELj4ELj4ENS_18Kernel_traits_baseILj3840ES2_fS2_fjLj128EEEEEEEvNS_9FwdParamsE --------------------------
	.section	.nv.constant0._ZN10layer_norm13ln_fwd_kernelINS_13Kernel_traitsI13__nv_bfloat16fS2_fjLj3840ELj1ELj1ELj4ELj4ENS_18Kernel_traits_baseILj3840ES2_fS2_fjLj128EEEEEEEvNS_9FwdParamsE,"a",@progbits
	.sectionflags	@""
	.align	4
.nv.constant0._ZN10layer_norm13ln_fwd_kernelINS_13Kernel_traitsI13__nv_bfloat16fS2_fjLj3840ELj1ELj1ELj4ELj4ENS_18Kernel_traits_baseILj3840ES2_fS2_fjLj128EEEEEEEvNS_9FwdParamsE:
	.zero		984


//--------------------- .nv.constant0._ZN10layer_norm13ln_fwd_kernelINS_13Kernel_traitsI13__nv_bfloat16S2_S2_fjLj3840ELj1ELj1ELj4ELj4ENS_18Kernel_traits_baseILj3840ES2_S2_S2_fjLj128EEEEEEEvNS_9FwdParamsE --------------------------
	.section	.nv.constant0._ZN10layer_norm13ln_fwd_kernelINS_13Kernel_traitsI13__nv_bfloat16S2_S2_fjLj3840ELj1ELj1ELj4ELj4ENS_18Kernel_traits_baseILj3840ES2_S2_S2_fjLj128EEEEEEEvNS_9FwdParamsE,"a",@progbits
	.sectionflags	@""
	.align	4
.nv.constant0._ZN10layer_norm13ln_fwd_kernelINS_13Kernel_traitsI13__nv_bfloat16S2_S2_fjLj3840ELj1ELj1ELj4ELj4ENS_18Kernel_traits_baseILj3840ES2_S2_S2_fjLj128EEEEEEEvNS_9FwdParamsE:
	.zero		984


//--------------------- .nv.constant0._ZN10layer_norm13ln_fwd_kernelINS_13Kernel_traitsI6__halffS2_fjLj3840ELj1ELj1ELj4ELj4ENS_18Kernel_traits_baseILj3840ES2_fS2_fjLj128EEEEEEEvNS_9FwdParamsE --------------------------
	.section	.nv.constant0._ZN10layer_norm13ln_fwd_kernelINS_13Kernel_traitsI6__halffS2_fjLj3840ELj1ELj1ELj4ELj4ENS_18Kernel_traits_baseILj3840ES2_fS2_fjLj128EEEEEEEvNS_9FwdParamsE,"a",@progbits
	.sectionflags	@""
	.align	4
.nv.constant0._ZN10layer_norm13ln_fwd_kernelINS_13Kernel_traitsI6__halffS2_fjLj3840ELj1ELj1ELj4ELj4ENS_18Kernel_traits_baseILj3840ES2_fS2_fjLj128EEEEEEEvNS_9FwdParamsE:
	.zero		984


//--------------------- .nv.constant0._ZN10layer_norm13ln_fwd_kernelINS_13Kernel_traitsI6__halfS2_S2_fjLj3840ELj1ELj1ELj4ELj4ENS_18Kernel_traits_baseILj3840ES2_S2_S2_fjLj128EEEEEEEvNS_9FwdParamsE --------------------------
	.section	.nv.constant0._ZN10layer_norm13ln_fwd_kernelINS_13Kernel_traitsI6__halfS2_S2_fjLj3840ELj1ELj1ELj4ELj4ENS_18Kernel_traits_baseILj3840ES2_S2_S2_fjLj128EEEEEEEvNS_9FwdParamsE,"a",@progbits
	.sectionflags	@""
	.align	4
.nv.constant0._ZN10layer_norm13ln_fwd_kernelINS_13Kernel_traitsI6__halfS2_S2_fjLj3840ELj1ELj1ELj4ELj4ENS_18Kernel_traits_baseILj3840ES2_S2_S2_fjLj128EEEEEEEvNS_9FwdParamsE:
	.zero		984


//--------------------- .nv.constant0._ZN10layer_norm13ln_fwd_kernelINS_13Kernel_traitsIffffjLj3840ELj1ELj1ELj4ELj4ENS_18Kernel_traits_baseILj3840EffffjLj128EEEEEEEvNS_9FwdParamsE --------------------------
	.section	.nv.constant0._ZN10layer_norm13ln_fwd_kernelINS_13Kernel_traitsIffffjLj3840ELj1ELj1ELj4ELj4ENS_18Kernel_traits_baseILj3840EffffjLj128EEEEEEEvNS_9FwdParamsE,"a",@progbits
	.sectionflags	@""
	.align	4
.nv.constant0._ZN10layer_norm13ln_fwd_kernelINS_13Kernel_traitsIffffjLj3840ELj1ELj1ELj4ELj4ENS_18Kernel_traits_baseILj3840EffffjLj128EEEEEEEvNS_9FwdParamsE:
	.zero		984


//--------------------- .nv.constant0._ZN10layer_norm13ln_fwd_kernelINS_13Kernel_traitsI13__nv_bfloat16fS2_fjLj3072ELj1ELj1ELj4ELj16ENS_18Kernel_traits_baseILj3072ES2_fS2_fjLj128EEEEEEEvNS_9FwdParamsE --------------------------
	.section	.nv.constant0._ZN10layer_norm13ln_fwd_kernelINS_13Kernel_traitsI13__nv_bfloat16fS2_fjLj3072ELj1ELj1ELj4ELj16ENS_18Kernel_traits_baseILj3072ES2_fS2_fjLj128EEEEEEEvNS_9FwdParamsE,"a",@progbits
	.sectionflags	@""
	.align	4
.nv.constant0._ZN10layer_norm13ln_fwd_kernelINS_13Kernel_traitsI13__nv_bfloat16fS2_fjLj3072ELj1ELj1ELj4ELj16ENS_18Kernel_traits_baseILj3072ES2_fS2_fjLj128EEEEEEEvNS_9FwdParamsE:
	.zero		984


//--------------------- .nv.constant0._ZN10layer_norm13ln_fwd_kernelINS_13Kernel_traitsI13__nv_bfloat16S2_S2_fjLj3072ELj1ELj1ELj4ELj16ENS_18Kernel_traits_baseILj3072ES2_S2_S2_fjLj128EEEEEEEvNS_9FwdParamsE --------------------------
	.section	.nv.constant0._ZN10layer_norm13ln_fwd_kernelINS_13Kernel_traitsI13__nv_bfloat16S2_S2_fjLj3072ELj1ELj1ELj4ELj16ENS_18Kernel_traits_baseILj3072ES2_S2_S2_fjLj128EEEEEEEvNS_9FwdParamsE,"a",@progbits
	.sectionflags	@""
	.align	4
.nv.constant0._ZN10layer_norm13ln_fwd_kernelINS_13Kernel_traitsI13__nv_bfloat16S2_S2_fjLj3072ELj1ELj1ELj4ELj16ENS_18Kernel_traits_baseILj3072ES2_S2_S2_fjLj128EEEEEEEvNS_9FwdParamsE:
	.zero		984


//--------------------- .nv.constant0._ZN10layer_norm13ln_fwd_kernelINS_13Kernel_traitsI6__halffS2_fjLj3072ELj1ELj1ELj4ELj16ENS_18Kernel_traits_baseILj3072ES2_fS2_fjLj128EEEEEEEvNS_9FwdParamsE --------------------------
	.section	.nv.constant0._ZN10layer_norm13ln_fwd_kernelINS_13Kernel_traitsI6__halffS2_fjLj3072ELj1ELj1ELj4ELj16ENS_18Kernel_traits_baseILj3072ES2_fS2_fjLj128EEEEEEEvNS_9FwdParamsE,"a",@progbits
	.sectionflags	@""
	.align	4
.nv.constant0._ZN10layer_norm13ln_fwd_kernelINS_13Kernel_traitsI6__halffS2_fjLj3072ELj1ELj1ELj4ELj16ENS_18Kernel_traits_baseILj3072ES2_fS2_fjLj128EEEEEEEvNS_9FwdParamsE:
	.zero		984


//--------------------- .nv.constant0._ZN10layer_norm13ln_fwd_kernelINS_13Kernel_traitsI6__halfS2_S2_fjLj3072ELj1ELj1ELj4ELj16ENS_18Kernel_traits_baseILj3072ES2_S2_S2_fjLj128EEEEEEEvNS_9FwdParamsE --------------------------
	.section	.nv.constant0._ZN10layer_norm13ln_fwd_kernelINS_13Kernel_traitsI6__halfS2_S2_fjLj3072ELj1ELj1ELj4ELj16ENS_18Kernel_traits_baseILj3072ES2_S2_S2_fjLj128EEEEEEEvNS_9FwdParamsE,"a",@progbits
	.sectionflags	@""
	.align	4
.nv.constant0._ZN10layer_norm13ln_fwd_kernelINS_13Kernel_traitsI6__halfS2_S2_fjLj3072ELj1ELj1ELj4ELj16ENS_18Kernel_traits_baseILj3072ES2_S2_S2_fjLj128EEEEEEEvNS_9FwdParamsE:
	.zero		984


//--------------------- .nv.constant0._ZN10layer_norm13ln_fwd_kernelINS_13Kernel_traitsIffffjLj3072ELj1ELj1ELj4ELj16ENS_18Kernel_traits_baseILj3072EffffjLj128EEEEEEEvNS_9FwdParamsE --------------------------
	.section	.nv.constant0._ZN10layer_norm13ln_fwd_kernelINS_13Kernel_traitsIffffjLj3072ELj1ELj1ELj4ELj16ENS_18Kernel_traits_baseILj3072EffffjLj128EEEEEEEvNS_9FwdParamsE,"a",@progbits
	.sectionflags	@""
	.align	4
.nv.constant0._ZN10layer_norm13ln_fwd_kernelINS_13Kernel_traitsIffffjLj3072ELj1ELj1ELj4ELj16ENS_18Kernel_traits_baseILj3072EffffjLj128EEEEEEEvNS_9FwdParamsE:
	.zero		984


//--------------------- .nv.constant0._ZN10layer_norm13ln_fwd_kernelINS_13Kernel_traitsI13__nv_bfloat16fS2_fjLj2304ELj1ELj4ELj1ELj16ENS_18Kernel_traits_baseILj2304ES2_fS2_fjLj128EEEEEEEvNS_9FwdParamsE --------------------------
	.section	.nv.constant0._ZN10layer_norm13ln_fwd_kernelINS_13Kernel_traitsI13__nv_bfloat16fS2_fjLj2304ELj1ELj4ELj1ELj16ENS_18Kernel_traits_baseILj2304ES2_fS2_fjLj128EEEEEEEvNS_9FwdParamsE,"a",@progbits
	.sectionflags	@""
	.align	4
.nv.constant0._ZN10layer_norm13ln_fwd_kernelINS_13Kernel_traitsI13__nv_bfloat16fS2_fjLj2304ELj1ELj4ELj1ELj16ENS_18Kernel_traits_baseILj2304ES2_fS2_fjLj128EEEEEEEvNS_9FwdParamsE:
	.zero		984


//--------------------- .nv.constant0._ZN10layer_norm13ln_fwd_kernelINS_13Kernel_traitsI13__nv_bfloat16S2_S2_fjLj2304ELj1ELj4ELj1ELj16ENS_18Kernel_traits_baseILj2304ES2_S2_S2_fjLj128EEEEEEEvNS_9FwdParamsE --------------------------
	.section	.nv.constant0._ZN10layer_norm13ln_fwd_kernelINS_13Kernel_traitsI13__nv_bfloat16S2_S2_fjLj2304ELj1ELj4ELj1ELj16ENS_18Kernel_traits_baseILj2304ES2_S2_S2_fjLj128EEEEEEEvNS_9FwdParamsE,"a",@progbits
	.sectionflags	@""
	.align	4
.nv.constant0._ZN10layer_norm13ln_fwd_kernelINS_13Kernel_traitsI13__nv_bfloat16S2_S2_fjLj2304ELj1ELj4ELj1ELj16ENS_18Kernel_traits_baseILj2304ES2_S2_S2_fjLj128EEEEEEEvNS_9FwdParamsE:
	.zero		984


//--------------------- .nv.constant0._ZN10layer_norm13ln_fwd_kernelINS_13Kernel_traitsI6__halffS2_fjLj2304ELj1ELj4ELj1ELj16ENS_18Kernel_traits_baseILj2304ES2_fS2_fjLj128EEEEEEEvNS_9FwdParamsE --------------------------
	.section	.nv.constant0._ZN10layer_norm13ln_fwd_kernelINS_13Kernel_traitsI6__halffS2_fjLj2304ELj1ELj4ELj1ELj16ENS_18Kernel_traits_baseILj2304ES2_fS2_fjLj128EEEEEEEvNS_9FwdParamsE,"a",@progbits
	.sectionflags	@""
	.align	4
.nv.constant0._ZN10layer_norm13ln_fwd_kernelINS_13Kernel_traitsI6__halffS2_fjLj2304ELj1ELj4ELj1ELj16ENS_18Kernel_traits_baseILj2304ES2_fS2_fjLj128EEEEEEEvNS_9FwdParamsE:
	.zero		984


//--------------------- .nv.constant0._ZN10layer_norm13ln_fwd_kernelINS_13Kernel_traitsI6__halfS2_S2_fjLj2304ELj1ELj4ELj1ELj16ENS_18Kernel_traits_baseILj2304ES2_S2_S2_fjLj128EEEEEEEvNS_9FwdParamsE --------------------------
	.section	.nv.constant0._ZN10layer_norm13ln_fwd_kernelINS_13Kernel_traitsI6__halfS2_S2_fjLj2304ELj1ELj4ELj1ELj16ENS_18Kernel_traits_baseILj2304ES2_S2_S2_fjLj128EEEEEEEvNS_9FwdParamsE,"a",@progbits
	.sectionflags	@""
	.align	4
.nv.constant0._ZN10layer_norm13ln_fwd_kernelINS_13Kernel_traitsI6__halfS2_S2_fjLj2304ELj1ELj4ELj1ELj16ENS_18Kernel_traits_baseILj2304ES2_S2_S2_fjLj128EEEEEEEvNS_9FwdParamsE:
	.zero		984


//--------------------- .nv.constant0._ZN10layer_norm13ln_fwd_kernelINS_13Kernel_traitsIffffjLj2304ELj1ELj4ELj1ELj16ENS_18Kernel_traits_baseILj2304EffffjLj128EEEEEEEvNS_9FwdParamsE --------------------------
	.section	.nv.constant0._ZN10layer_norm13ln_fwd_kernelINS_13Kernel_traitsIffffjLj2304ELj1ELj4ELj1ELj16ENS_18Kernel_traits_baseILj2304EffffjLj128EEEEEEEvNS_9FwdParamsE,"a",@progbits
	.sectionflags	@""
	.align	4
.nv.constant0._ZN10layer_norm13ln_fwd_kernelINS_13Kernel_traitsIffffjLj2304ELj1ELj4ELj1ELj16ENS_18Kernel_traits_baseILj2304EffffjLj128EEEEEEEvNS_9FwdParamsE:
	.zero		984


//--------------------- .nv.constant0._ZN10layer_norm13ln_fwd_kernelINS_13Kernel_traitsI13__nv_bfloat16fS2_fjLj2048ELj1ELj4ELj1ELj16ENS_18Kernel_traits_baseILj2048ES2_fS2_fjLj128EEEEEEEvNS_9FwdParamsE --------------------------
	.section	.nv.constant0._ZN10layer_norm13ln_fwd_kernelINS_13Kernel_traitsI13__nv_bfloat16fS2_fjLj2048ELj1ELj4ELj1ELj16ENS_18Kernel_traits_baseILj2048ES2_fS2_fjLj128EEEEEEEvNS_9FwdParamsE,"a",@progbits
	.sectionflags	@""
	.align	4
.nv.constant0._ZN10layer_norm13ln_fwd_kernelINS_13Kernel_traitsI13__nv_bfloat16fS2_fjLj2048ELj1ELj4ELj1ELj16ENS_18Kernel_traits_baseILj2048ES2_fS2_fjLj128EEEEEEEvNS_9FwdParamsE:
	.zero		984


//--------------------- .nv.constant0._ZN10layer_norm13ln_fwd_kernelINS_13Kernel_traitsI13__nv_bfloat16S2_S2_fjLj2048ELj1ELj4ELj1ELj16ENS_18Kernel_traits_baseILj2048ES2_S2_S2_fjLj128EEEEEEEvNS_9FwdParamsE --------------------------
	.section	.nv.constant0._ZN10layer_norm13ln_fwd_kernelINS_13Kernel_traitsI13__nv_bfloat16S2_S2_fjLj2048ELj1ELj4ELj1ELj16ENS_18Kernel_traits_baseILj2048ES2_S2_S2_fjLj128EEEEEEEvNS_9FwdParamsE,"a",@progbits
	.sectionflags	@""
	.align	4
.nv.constant0._ZN10layer_norm13ln_fwd_kernelINS_13Kernel_traitsI13__nv_bfloat16S2_S2_fjLj2048ELj1ELj4ELj1ELj16ENS_18Kernel_traits_baseILj2048ES2_S2_S2_fjLj128EEEEEEEvNS_9FwdParamsE:
	.zero		984


//--------------------- .nv.constant0._ZN10layer_norm13ln_fwd_kernelINS_13Kernel_traitsI6__halffS2_fjLj2048ELj1ELj4ELj1ELj16ENS_18Kernel_traits_baseILj2048ES2_fS2_fjLj128EEEEEEEvNS_9FwdParamsE --------------------------
	.section	.nv.constant0._ZN10layer_norm13ln_fwd_kernelINS_13Kernel_traitsI6__halffS2_fjLj2048ELj1ELj4ELj1ELj16ENS_18Kernel_traits_baseILj2048ES2_fS2_fjLj128EEEEEEEvNS_9FwdParamsE,"a",@progbits
	.sectionflags	@""
	.align	4
.nv.constant0._ZN10layer_norm13ln_fwd_kernelINS_13Kernel_traitsI6__halffS2_fjLj2048ELj1ELj4ELj1ELj16ENS_18Kernel_traits_baseILj2048ES2_fS2_fjLj128EEEEEEEvNS_9FwdParamsE:
	.zero		984


//--------------------- .nv.constant0._ZN10layer_norm13ln_fwd_kernelINS_13Kernel_traitsI6__halfS2_S2_fjLj2048ELj1ELj4ELj1ELj16ENS_18Kernel_traits_baseILj2048ES2_S2_S2_fjLj128EEEEEEEvNS_9FwdParamsE --------------------------
	.section	.nv.constant0._ZN10layer_norm13ln_fwd_kernelINS_13Kernel_traitsI6__halfS2_S2_fjLj2048ELj1ELj4ELj1ELj16ENS_18Kernel_traits_baseILj2048ES2_S2_S2_fjLj128EEEEEEEvNS_9FwdParamsE,"a",@progbits
	.sectionflags	@""
	.align	4
.nv.constant0._ZN10layer_norm13ln_fwd_kernelINS_13Kernel_traitsI6__halfS2_S2_fjLj2048ELj1ELj4ELj1ELj16ENS_18Kernel_traits_baseILj2048ES2_S2_S2_fjLj128EEEEEEEvNS_9FwdParamsE:
	.zero		984


//--------------------- .nv.constant0._ZN10layer_norm13ln_fwd_kernelINS_13Kernel_traitsIffffjLj2048ELj1ELj4ELj1ELj16ENS_18Kernel_traits_baseILj2048EffffjLj128EEEEEEEvNS_9FwdParamsE --------------------------
	.section	.nv.constant0._ZN10layer_norm13ln_fwd_kernelINS_13Kernel_traitsIffffjLj2048ELj1ELj4ELj1ELj16ENS_18Kernel_traits_baseILj2048EffffjLj128EEEEEEEvNS_9FwdParamsE,"a",@progbits
	.sectionflags	@""
	.align	4
.nv.constant0._ZN10layer_norm13ln_fwd_kernelINS_13Kernel_traitsIffffjLj2048ELj1ELj4ELj1ELj16ENS_18Kernel_traits_baseILj2048EffffjLj128EEEEEEEvNS_9FwdParamsE:
	.zero		984


//--------------------- .nv.constant0._ZN10layer_norm13ln_fwd_kernelINS_13Kernel_traitsI13__nv_bfloat16fS2_fjLj1536ELj1ELj4ELj1ELj16ENS_18Kernel_traits_baseILj1536ES2_fS2_fjLj128EEEEEEEvNS_9FwdParamsE --------------------------
	.section	.nv.constant0._ZN10layer_norm13ln_fwd_kernelINS_13Kernel_traitsI13__nv_bfloat16fS2_fjLj1536ELj1ELj4ELj1ELj16ENS_18Kernel_traits_baseILj1536ES2_fS2_fjLj128EEEEEEEvNS_9FwdParamsE,"a",@progbits
	.sectionflags	@""
	.align	4
.nv.constant0._ZN10layer_norm13ln_fwd_kernelINS_13Kernel_traitsI13__nv_bfloat16fS2_fjLj1536ELj1ELj4ELj1ELj16ENS_18Kernel_traits_baseILj1536ES2_fS2_fjLj128EEEEEEEvNS_9FwdParamsE:
	.zero		984


//--------------------- .nv.constant0._ZN10layer_norm13ln_fwd_kernelINS_13Kernel_traitsI13__nv_bfloat16S2_S2_fjLj1536ELj1ELj4ELj1ELj16ENS_18Kernel_traits_baseILj1536ES2_S2_S2_fjLj128EEEEEEEvNS_9FwdParamsE --------------------------
	.section	.nv.constant0._ZN10layer_norm13ln_fwd_kernelINS_13Kernel_traitsI13__nv_bfloat16S2_S2_fjLj1536ELj1ELj4ELj1ELj16ENS_18Kernel_traits_baseILj1536ES2_S2_S2_fjLj128EEEEEEEvNS_9FwdParamsE,"a",@progbits
	.sectionflags	@""
	.align	4
.nv.constant0._ZN10layer_norm13ln_fwd_kernelINS_13Kernel_traitsI13__nv_bfloat16S2_S2_fjLj1536ELj1ELj4ELj1ELj16ENS_18Kernel_traits_baseILj1536ES2_S2_S2_fjLj128EEEEEEEvNS_9FwdParamsE:
	.zero		984


//--------------------- .nv.constant0._ZN10layer_norm13ln_fwd_kernelINS_13Kernel_traitsI6__halffS2_fjLj1536ELj1ELj4ELj1ELj16ENS_18Kernel_traits_baseILj1536ES2_fS2_fjLj128EEEEEEEvNS_9FwdParamsE --------------------------
	.section	.nv.constant0._ZN10layer_norm13ln_fwd_kernelINS_13Kernel_traitsI6__halffS2_fjLj1536ELj1ELj4ELj1ELj16ENS_18Kernel_traits_baseILj1536ES2_fS2_fjLj128EEEEEEEvNS_9FwdParamsE,"a",@progbits
	.sectionflags	@""
	.align	4
.nv.constant0._ZN10layer_norm13ln_fwd_kernelINS_13Kernel_traitsI6__halffS2_fjLj1536ELj1ELj4ELj1ELj16ENS_18Kernel_traits_baseILj1536ES2_fS2_fjLj128EEEEEEEvNS_9FwdParamsE:
	.zero		984


//--------------------- .nv.constant0._ZN10layer_norm13ln_fwd_kernelINS_13Kernel_traitsI6__halfS2_S2_fjLj1536ELj1ELj4ELj1ELj16ENS_18Kernel_traits_baseILj1536ES2_S2_S2_fjLj128EEEEEEEvNS_9FwdParamsE --------------------------
	.section	.nv.constant0._ZN10layer_norm13ln_fwd_kernelINS_13Kernel_traitsI6__halfS2_S2_fjLj1536ELj1ELj4ELj1ELj16ENS_18Kernel_traits_baseILj1536ES2_S2_S2_fjLj128EEEEEEEvNS_9FwdParamsE,"a",@progbits
	.sectionflags	@""
	.align	4
.nv.constant0._ZN10layer_norm13ln_fwd_kernelINS_13Kernel_traitsI6__halfS2_S2_fjLj1536ELj1ELj4ELj1ELj16ENS_18Kernel_traits_baseILj1536ES2_S2_S2_fjLj128EEEEEEEvNS_9FwdParamsE:
	.zero		984


//--------------------- .nv.constant0._ZN10layer_norm13ln_fwd_kernelINS_13Kernel_traitsIffffjLj1536ELj1ELj4ELj1ELj16ENS_18Kernel_traits_baseILj1536EffffjLj128EEEEEEEvNS_9FwdParamsE --------------------------
	.section	.nv.constant0._ZN10layer_norm13ln_fwd_kernelINS_13Kernel_traitsIffffjLj1536ELj1ELj4ELj1ELj16ENS_18Kernel_traits_baseILj1536EffffjLj128EEEEEEEvNS_9FwdParamsE,"a",@progbits
	.sectionflags	@""
	.align	4
.nv.constant0._ZN10layer_norm13ln_fwd_kernelINS_13Kernel_traitsIffffjLj1536ELj1ELj4ELj1ELj16ENS_18Kernel_traits_baseILj1536EffffjLj128EEEEEEEvNS_9FwdParamsE:
	.zero		984


//--------------------- .nv.constant0._ZN10layer_norm13ln_fwd_kernelINS_13Kernel_traitsI13__nv_bfloat16fS2_fjLj1024ELj1ELj4ELj1ELj16ENS_18Kernel_traits_baseILj1024ES2_fS2_fjLj128EEEEEEEvNS_9FwdParamsE --------------------------
	.section	.nv.constant0._ZN10layer_norm13ln_fwd_kernelINS_13Kernel_traitsI13__nv_bfloat16fS2_fjLj1024ELj1ELj4ELj1ELj16ENS_18Kernel_traits_baseILj1024ES2_fS2_fjLj128EEEEEEEvNS_9FwdParamsE,"a",@progbits
	.sectionflags	@""
	.align	4
.nv.constant0._ZN10layer_norm13ln_fwd_kernelINS_13Kernel_traitsI13__nv_bfloat16fS2_fjLj1024ELj1ELj4ELj1ELj16ENS_18Kernel_traits_baseILj1024ES2_fS2_fjLj128EEEEEEEvNS_9FwdParamsE:
	.zero		984


//--------------------- .nv.constant0._ZN10layer_norm13ln_fwd_kernelINS_13Kernel_traitsI13__nv_bfloat16S2_S2_fjLj1024ELj1ELj4ELj1ELj16ENS_18Kernel_traits_baseILj1024ES2_S2_S2_fjLj128EEEEEEEvNS_9FwdParamsE --------------------------
	.section	.nv.constant0._ZN10layer_norm13ln_fwd_kernelINS_13Kernel_traitsI13__nv_bfloat16S2_S2_fjLj1024ELj1ELj4ELj1ELj16ENS_18Kernel_traits_baseILj1024ES2_S2_S2_fjLj128EEEEEEEvNS_9FwdParamsE,"a",@progbits
	.sectionflags	@""
	.align	4
.nv.constant0._ZN10layer_norm13ln_fwd_kernelINS_13Kernel_traitsI13__nv_bfloat16S2_S2_fjLj1024ELj1ELj4ELj1ELj16ENS_18Kernel_traits_baseILj1024ES2_S2_S2_fjLj128EEEEEEEvNS_9FwdParamsE:
	.zero		984


//--------------------- .nv.constant0._ZN10layer_norm13ln_fwd_kernelINS_13Kernel_traitsI6__halffS2_fjLj1024ELj1ELj4ELj1ELj16ENS_18Kernel_traits_baseILj1024ES2_fS2_fjLj128EEEEEEEvNS_9FwdParamsE --------------------------
	.section	.nv.constant0._ZN10layer_norm13ln_fwd_kernelINS_13Kernel_traitsI6__halffS2_fjLj1024ELj1ELj4ELj1ELj16ENS_18Kernel_traits_baseILj1024ES2_fS2_fjLj128EEEEEEEvNS_9FwdParamsE,"a",@progbits
	.sectionflags	@""
	.align	4
.nv.constant0._ZN10layer_norm13ln_fwd_kernelINS_13Kernel_traitsI6__halffS2_fjLj1024ELj1ELj4ELj1ELj16ENS_18Kernel_traits_baseILj1024ES2_fS2_fjLj128EEEEEEEvNS_9FwdParamsE:
	.zero		984


//--------------------- .nv.constant0._ZN10layer_norm13ln_fwd_kernelINS_13Kernel_traitsI6__halfS2_S2_fjLj1024ELj1ELj4ELj1ELj16ENS_18Kernel_traits_baseILj1024ES2_S2_S2_fjLj128EEEEEEEvNS_9FwdParamsE --------------------------
	.section	.nv.constant0._ZN10layer_norm13ln_fwd_kernelINS_13Kernel_traitsI6__halfS2_S2_fjLj1024ELj1ELj4ELj1ELj16ENS_18Kernel_traits_baseILj1024ES2_S2_S2_fjLj128EEEEEEEvNS_9FwdParamsE,"a",@progbits
	.sectionflags	@""
	.align	4
.nv.constant0._ZN10layer_norm13ln_fwd_kernelINS_13Kernel_traitsI6__halfS2_S2_fjLj1024ELj1ELj4ELj1ELj16ENS_18Kernel_traits_baseILj1024ES2_S2_S2_fjLj128EEEEEEEvNS_9FwdParamsE:
	.zero		984


//--------------------- .nv.constant0._ZN10layer_norm13ln_fwd_kernelINS_13Kernel_traitsIffffjLj1024ELj1ELj4ELj1ELj16ENS_18Kernel_traits_baseILj1024EffffjLj128EEEEEEEvNS_9FwdParamsE --------------------------
	.section	.nv.constant0._ZN10layer_norm13ln_fwd_kernelINS_13Kernel_traitsIffffjLj1024ELj1ELj4ELj1ELj16ENS_18Kernel_traits_baseILj1024EffffjLj128EEEEEEEvNS_9FwdParamsE,"a",@progbits
	.sectionflags	@""
	.align	4
.nv.constant0._ZN10layer_norm13ln_fwd_kernelINS_13Kernel_traitsIffffjLj1024ELj1ELj4ELj1ELj16ENS_18Kernel_traits_baseILj1024EffffjLj128EEEEEEEvNS_9FwdParamsE:
	.zero		984


//--------------------- .nv.constant0._ZN10layer_norm13ln_fwd_kernelINS_13Kernel_traitsI13__nv_bfloat16fS2_fjLj768ELj1ELj4ELj1ELj16ENS_18Kernel_traits_baseILj768ES2_fS2_fjLj128EEEEEEEvNS_9FwdParamsE --------------------------
	.section	.nv.constant0._ZN10layer_norm13ln_fwd_kernelINS_13Kernel_traitsI13__nv_bfloat16fS2_fjLj768ELj1ELj4ELj1ELj16ENS_18Kernel_traits_baseILj768ES2_fS2_fjLj128EEEEEEEvNS_9FwdParamsE,"a",@progbits
	.sectionflags	@""
	.align	4
.nv.constant0._ZN10layer_norm13ln_fwd_kernelINS_13Kernel_traitsI13__nv_bfloat16fS2_fjLj768ELj1ELj4ELj1ELj16ENS_18Kernel_traits_baseILj768ES2_fS2_fjLj128EEEEEEEvNS_9FwdParamsE:
	.zero		984


//--------------------- .nv.constant0._ZN10layer_norm13ln_fwd_kernelINS_13Kernel_traitsI13__nv_bfloat16S2_S2_fjLj768ELj1ELj4ELj1ELj16ENS_18Kernel_traits_baseILj768ES2_S2_S2_fjLj128EEEEEEEvNS_9FwdParamsE --------------------------
	.section	.nv.constant0._ZN10layer_norm13ln_fwd_kernelINS_13Kernel_traitsI13__nv_bfloat16S2_S2_fjLj768ELj1ELj4ELj1ELj16ENS_18Kernel_traits_baseILj768ES2_S2_S2_fjLj128EEEEEEEvNS_9FwdParamsE,"a",@progbits
	.sectionflags	@""
	.align	4
.nv.constant0._ZN10layer_norm13ln_fwd_kernelINS_13Kernel_traitsI13__nv_bfloat16S2_S2_fjLj768ELj1ELj4ELj1ELj16ENS_18Kernel_traits_baseILj768ES2_S2_S2_fjLj128EEEEEEEvNS_9FwdParamsE:
	.zero		984


//--------------------- .nv.constant0._ZN10layer_norm13ln_fwd_kernelINS_13Kernel_traitsI6__halffS2_fjLj768ELj1ELj4ELj1ELj16ENS_18Kernel_traits_baseILj768ES2_fS2_fjLj128EEEEEEEvNS_9FwdParamsE --------------------------
	.section	.nv.constant0._ZN10layer_norm13ln_fwd_kernelINS_13Kernel_traitsI6__halffS2_fjLj768ELj1ELj4ELj1ELj16ENS_18Kernel_traits_baseILj768ES2_fS2_fjLj128EEEEEEEvNS_9FwdParamsE,"a",@progbits
	.sectionflags	@""
	.align	4
.nv.constant0._ZN10layer_norm13ln_fwd_kernelINS_13Kernel_traitsI6__halffS2_fjLj768ELj1ELj4ELj1ELj16ENS_18Kernel_traits_baseILj768ES2_fS2_fjLj128EEEEEEEvNS_9FwdParamsE:
	.zero		984


//--------------------- .nv.constant0._ZN10layer_norm13ln_fwd_kernelINS_13Kernel_traitsI6__halfS2_S2_fjLj768ELj1ELj4ELj1ELj16ENS_18Kernel_traits_baseILj768ES2_S2_S2_fjLj128EEEEEEEvNS_9FwdParamsE --------------------------
	.section	.nv.constant0._ZN10layer_norm13ln_fwd_kernelINS_13Kernel_traitsI6__halfS2_S2_fjLj768ELj1ELj4ELj1ELj16ENS_18Kernel_traits_baseILj768ES2_S2_S2_fjLj128EEEEEEEvNS_9FwdParamsE,"a",@progbits
	.sectionflags	@""
	.align	4
.nv.constant0._ZN10layer_norm13ln_fwd_kernelINS_13Kernel_traitsI6__halfS2_S2_fjLj768ELj1ELj4ELj1ELj16ENS_18Kernel_traits_baseILj768ES2_S2_S2_fjLj128EEEEEEEvNS_9FwdParamsE:
	.zero		984


//--------------------- .nv.constant0._ZN10layer_norm13ln_fwd_kernelINS_13Kernel_traitsIffffjLj768ELj1ELj4ELj1ELj16ENS_18Kernel_traits_baseILj768EffffjLj128EEEEEEEvNS_9FwdParamsE --------------------------
	.section	.nv.constant0._ZN10layer_norm13ln_fwd_kernelINS_13Kernel_traitsIffffjLj768ELj1ELj4ELj1ELj16ENS_18Kernel_traits_baseILj768EffffjLj128EEEEEEEvNS_9FwdParamsE,"a",@progbits
	.sectionflags	@""
	.align	4
.nv.constant0._ZN10layer_norm13ln_fwd_kernelINS_13Kernel_traitsIffffjLj768ELj1ELj4ELj1ELj16ENS_18Kernel_traits_baseILj768EffffjLj128EEEEEEEvNS_9FwdParamsE:
	.zero		984


//--------------------- SYMBOLS --------------------------

	.type		.nv.reservedSmem.offset0,@object
	.size		.nv.reservedSmem.offset0,0x4
	.type		.nv.reservedSmem.cap,@object
	.size		.nv.reservedSmem.cap,0x4
